	.target	sm_80

	.elftype	@"ET_EXEC"


//--------------------- .note.nv.tkinfo           --------------------------
	.section	.note.nv.tkinfo,"",@"SHT_NOTE"
	.sectionflags	@"SHF_NOTE_NV_TKINFO"
	.tkinfo
        /*0018*/ 	.word	0x00000002
        /*0030*/ 	.string	""
        /*0030*/ 	.string	"ptxas"
        /*0030*/ 	.string	"Cuda compilation tools, release 13.0, V13.0.88"
        /*0030*/ 	.string	"Build cuda_13.0.r13.0/compiler.36424714_0"
        /*0030*/ 	.string	"-arch sm_80 -m 64 "



//--------------------- .note.nv.cuinfo           --------------------------
	.section	.note.nv.cuinfo,"",@"SHT_NOTE"
	.sectionflags	@"SHF_NOTE_NV_CUINFO"
        /*0018*/ 	.short	0x0002
        /*001a*/ 	.short	0x0050
        /*001c*/ 	.short	0x0082
	.zero		2


//--------------------- .nv.info                  --------------------------
	.section	.nv.info,"",@"SHT_CUDA_INFO"
	.align	4


	//----- nvinfo : EIATTR_REGCOUNT
	.align		4
        /*0000*/ 	.byte	0x04, 0x2f
        /*0002*/ 	.short	(.L_12 - .L_11)
	.align		4
.L_11:
        /*0004*/ 	.word	index@(_ZN5flash24flash_fwd_splitkv_kernelI23Flash_fwd_kernel_traitsILi192ELi64ELi64ELi4ELb0ELb0EN7cutlass6half_tE19Flash_kernel_traitsILi192ELi64ELi64ELi4ES3_EELb1ELb0ELb1ELb0ELb0ELb1ELb1ELb1EEEvNS_16Flash_fwd_paramsE)
        /*0008*/ 	.word	0x000000f4


	//----- nvinfo : EIATTR_FRAME_SIZE
	.align		4
.L_12:
        /*000c*/ 	.byte	0x04, 0x11
        /*000e*/ 	.short	(.L_14 - .L_13)
	.align		4
.L_13:
        /*0010*/ 	.word	index@(_ZN5flash24flash_fwd_splitkv_kernelI23Flash_fwd_kernel_traitsILi192ELi64ELi64ELi4ELb0ELb0EN7cutlass6half_tE19Flash_kernel_traitsILi192ELi64ELi64ELi4ES3_EELb1ELb0ELb1ELb0ELb0ELb1ELb1ELb1EEEvNS_16Flash_fwd_paramsE)
        /*0014*/ 	.word	0x00000000


	//----- nvinfo : EIATTR_REGCOUNT
	.align		4
.L_14:
        /*0018*/ 	.byte	0x04, 0x2f
        /*001a*/ 	.short	(.L_16 - .L_15)
	.align		4
.L_15:
        /*001c*/ 	.word	index@(_ZN5flash24flash_fwd_splitkv_kernelI23Flash_fwd_kernel_traitsILi192ELi64ELi64ELi4ELb0ELb0EN7cutlass6half_tE19Flash_kernel_traitsILi192ELi64ELi64ELi4ES3_EELb1ELb0ELb1ELb0ELb0ELb0ELb1ELb1EEEvNS_16Flash_fwd_paramsE)
        /*0020*/ 	.word	0x000000dc


	//----- nvinfo : EIATTR_FRAME_SIZE
	.align		4
.L_16:
        /*0024*/ 	.byte	0x04, 0x11
        /*0026*/ 	.short	(.L_18 - .L_17)
	.align		4
.L_17:
        /*0028*/ 	.word	index@(_ZN5flash24flash_fwd_splitkv_kernelI23Flash_fwd_kernel_traitsILi192ELi64ELi64ELi4ELb0ELb0EN7cutlass6half_tE19Flash_kernel_traitsILi192ELi64ELi64ELi4ES3_EELb1ELb0ELb1ELb0ELb0ELb0ELb1ELb1EEEvNS_16Flash_fwd_paramsE)
        /*002c*/ 	.word	0x00000000


	//----- nvinfo : EIATTR_REGCOUNT
	.align		4
.L_18:
        /*0030*/ 	.byte	0x04, 0x2f
        /*0032*/ 	.short	(.L_20 - .L_19)
	.align		4
.L_19:
        /*0034*/ 	.word	index@(_ZN5flash24flash_fwd_splitkv_kernelI23Flash_fwd_kernel_traitsILi192ELi64ELi64ELi4ELb0ELb0EN7cutlass6half_tE19Flash_kernel_traitsILi192ELi64ELi64ELi4ES3_EELb1ELb0ELb0ELb0ELb1ELb1ELb1ELb1EEEvNS_16Flash_fwd_paramsE)
        /*0038*/ 	.word	0x000000ef


	//----- nvinfo : EIATTR_FRAME_SIZE
	.align		4
.L_20:
        /*003c*/ 	.byte	0x04, 0x11
        /*003e*/ 	.short	(.L_22 - .L_21)
	.align		4
.L_21:
        /*0040*/ 	.word	index@(_ZN5flash24flash_fwd_splitkv_kernelI23Flash_fwd_kernel_traitsILi192ELi64ELi64ELi4ELb0ELb0EN7cutlass6half_tE19Flash_kernel_traitsILi192ELi64ELi64ELi4ES3_EELb1ELb0ELb0ELb0ELb1ELb1ELb1ELb1EEEvNS_16Flash_fwd_paramsE)
        /*0044*/ 	.word	0x00000000


	//----- nvinfo : EIATTR_REGCOUNT
	.align		4
.L_22:
        /*0048*/ 	.byte	0x04, 0x2f
        /*004a*/ 	.short	(.L_24 - .L_23)
	.align		4
.L_23:
        /*004c*/ 	.word	index@(_ZN5flash24flash_fwd_splitkv_kernelI23Flash_fwd_kernel_traitsILi192ELi64ELi64ELi4ELb0ELb0EN7cutlass6half_tE19Flash_kernel_traitsILi192ELi64ELi64ELi4ES3_EELb1ELb0ELb0ELb0ELb1ELb0ELb1ELb1EEEvNS_16Flash_fwd_paramsE)
        /*0050*/ 	.word	0x000000e6


	//----- nvinfo : EIATTR_FRAME_SIZE
	.align		4
.L_24:
        /*0054*/ 	.byte	0x04, 0x11
        /*0056*/ 	.short	(.L_26 - .L_25)
	.align		4
.L_25:
        /*0058*/ 	.word	index@(_ZN5flash24flash_fwd_splitkv_kernelI23Flash_fwd_kernel_traitsILi192ELi64ELi64ELi4ELb0ELb0EN7cutlass6half_tE19Flash_kernel_traitsILi192ELi64ELi64ELi4ES3_EELb1ELb0ELb0ELb0ELb1ELb0ELb1ELb1EEEvNS_16Flash_fwd_paramsE)
        /*005c*/ 	.word	0x00000000


	//----- nvinfo : EIATTR_REGCOUNT
	.align		4
.L_26:
        /*0060*/ 	.byte	0x04, 0x2f
        /*0062*/ 	.short	(.L_28 - .L_27)
	.align		4
.L_27:
        /*0064*/ 	.word	index@(_ZN5flash24flash_fwd_splitkv_kernelI23Flash_fwd_kernel_traitsILi192ELi64ELi64ELi4ELb0ELb0EN7cutlass6half_tE19Flash_kernel_traitsILi192ELi64ELi64ELi4ES3_EELb1ELb0ELb1ELb0ELb0ELb1ELb1ELb0EEEvNS_16Flash_fwd_paramsE)
        /*0068*/ 	.word	0x000000fe


	//----- nvinfo : EIATTR_FRAME_SIZE
	.align		4
.L_28:
        /*006c*/ 	.byte	0x04, 0x11
        /*006e*/ 	.short	(.L_30 - .L_29)
	.align		4
.L_29:
        /*0070*/ 	.word	index@(_ZN5flash24flash_fwd_splitkv_kernelI23Flash_fwd_kernel_traitsILi192ELi64ELi64ELi4ELb0ELb0EN7cutlass6half_tE19Flash_kernel_traitsILi192ELi64ELi64ELi4ES3_EELb1ELb0ELb1ELb0ELb0ELb1ELb1ELb0EEEvNS_16Flash_fwd_paramsE)
        /*0074*/ 	.word	0x00000000


	//----- nvinfo : EIATTR_REGCOUNT
	.align		4
.L_30:
        /*0078*/ 	.byte	0x04, 0x2f
        /*007a*/ 	.short	(.L_32 - .L_31)
	.align		4
.L_31:
        /*007c*/ 	.word	index@(_ZN5flash24flash_fwd_splitkv_kernelI23Flash_fwd_kernel_traitsILi192ELi64ELi64ELi4ELb0ELb0EN7cutlass6half_tE19Flash_kernel_traitsILi192ELi64ELi64ELi4ES3_EELb1ELb0ELb1ELb0ELb0ELb0ELb1ELb0EEEvNS_16Flash_fwd_paramsE)
        /*0080*/ 	.word	0x000000ee


	//----- nvinfo : EIATTR_FRAME_SIZE
	.align		4
.L_32:
        /*0084*/ 	.byte	0x04, 0x11
        /*0086*/ 	.short	(.L_34 - .L_33)
	.align		4
.L_33:
        /*0088*/ 	.word	index@(_ZN5flash24flash_fwd_splitkv_kernelI23Flash_fwd_kernel_traitsILi192ELi64ELi64ELi4ELb0ELb0EN7cutlass6half_tE19Flash_kernel_traitsILi192ELi64ELi64ELi4ES3_EELb1ELb0ELb1ELb0ELb0ELb0ELb1ELb0EEEvNS_16Flash_fwd_paramsE)
        /*008c*/ 	.word	0x00000000


	//----- nvinfo : EIATTR_REGCOUNT
	.align		4
.L_34:
        /*0090*/ 	.byte	0x04, 0x2f
        /*0092*/ 	.short	(.L_36 - .L_35)
	.align		4
.L_35:
        /*0094*/ 	.word	index@(_ZN5flash24flash_fwd_splitkv_kernelI23Flash_fwd_kernel_traitsILi192ELi64ELi64ELi4ELb0ELb0EN7cutlass6half_tE19Flash_kernel_traitsILi192ELi64ELi64ELi4ES3_EELb1ELb0ELb0ELb0ELb1ELb1ELb1ELb0EEEvNS_16Flash_fwd_paramsE)
        /*0098*/ 	.word	0x000000ff


	//----- nvinfo : EIATTR_FRAME_SIZE
	.align		4
.L_36:
        /*009c*/ 	.byte	0x04, 0x11
        /*009e*/ 	.short	(.L_38 - .L_37)
	.align		4
.L_37:
        /*00a0*/ 	.word	index@(_ZN5flash24flash_fwd_splitkv_kernelI23Flash_fwd_kernel_traitsILi192ELi64ELi64ELi4ELb0ELb0EN7cutlass6half_tE19Flash_kernel_traitsILi192ELi64ELi64ELi4ES3_EELb1ELb0ELb0ELb0ELb1ELb1ELb1ELb0EEEvNS_16Flash_fwd_paramsE)
        /*00a4*/ 	.word	0x00000000


	//----- nvinfo : EIATTR_REGCOUNT
	.align		4
.L_38:
        /*00a8*/ 	.byte	0x04, 0x2f
        /*00aa*/ 	.short	(.L_40 - .L_39)
	.align		4
.L_39:
        /*00ac*/ 	.word	index@(_ZN5flash24flash_fwd_splitkv_kernelI23Flash_fwd_kernel_traitsILi192ELi64ELi64ELi4ELb0ELb0EN7cutlass6half_tE19Flash_kernel_traitsILi192ELi64ELi64ELi4ES3_EELb1ELb0ELb0ELb0ELb1ELb0ELb1ELb0EEEvNS_16Flash_fwd_paramsE)
        /*00b0*/ 	.word	0x000000e6


	//----- nvinfo : EIATTR_FRAME_SIZE
	.align		4
.L_40:
        /*00b4*/ 	.byte	0x04, 0x11
        /*00b6*/ 	.short	(.L_42 - .L_41)
	.align		4
.L_41:
        /*00b8*/ 	.word	index@(_ZN5flash24flash_fwd_splitkv_kernelI23Flash_fwd_kernel_traitsILi192ELi64ELi64ELi4ELb0ELb0EN7cutlass6half_tE19Flash_kernel_traitsILi192ELi64ELi64ELi4ES3_EELb1ELb0ELb0ELb0ELb1ELb0ELb1ELb0EEEvNS_16Flash_fwd_paramsE)
        /*00bc*/ 	.word	0x00000000


	//----- nvinfo : EIATTR_REGCOUNT
	.align		4
.L_42:
        /*00c0*/ 	.byte	0x04, 0x2f
        /*00c2*/ 	.short	(.L_44 - .L_43)
	.align		4
.L_43:
        /*00c4*/ 	.word	index@(_ZN5flash24flash_fwd_splitkv_kernelI23Flash_fwd_kernel_traitsILi192ELi64ELi64ELi4ELb0ELb0EN7cutlass6half_tE19Flash_kernel_traitsILi192ELi64ELi64ELi4ES3_EELb1ELb0ELb1ELb0ELb0ELb1ELb0ELb1EEEvNS_16Flash_fwd_paramsE)
        /*00c8*/ 	.word	0x000000f2


	//----- nvinfo : EIATTR_FRAME_SIZE
	.align		4
.L_44:
        /*00cc*/ 	.byte	0x04, 0x11
        /*00ce*/ 	.short	(.L_46 - .L_45)
	.align		4
.L_45:
        /*00d0*/ 	.word	index@(_ZN5flash24flash_fwd_splitkv_kernelI23Flash_fwd_kernel_traitsILi192ELi64ELi64ELi4ELb0ELb0EN7cutlass6half_tE19Flash_kernel_traitsILi192ELi64ELi64ELi4ES3_EELb1ELb0ELb1ELb0ELb0ELb1ELb0ELb1EEEvNS_16Flash_fwd_paramsE)
        /*00d4*/ 	.word	0x00000000


	//----- nvinfo : EIATTR_REGCOUNT
	.align		4
.L_46:
        /*00d8*/ 	.byte	0x04, 0x2f
        /*00da*/ 	.short	(.L_48 - .L_47)
	.align		4
.L_47:
        /*00dc*/ 	.word	index@(_ZN5flash24flash_fwd_splitkv_kernelI23Flash_fwd_kernel_traitsILi192ELi64ELi64ELi4ELb0ELb0EN7cutlass6half_tE19Flash_kernel_traitsILi192ELi64ELi64ELi4ES3_EELb1ELb0ELb1ELb0ELb0ELb0ELb0ELb1EEEvNS_16Flash_fwd_paramsE)
        /*00e0*/ 	.word	0x000000e2


	//----- nvinfo : EIATTR_FRAME_SIZE
	.align		4
.L_48:
        /*00e4*/ 	.byte	0x04, 0x11
        /*00e6*/ 	.short	(.L_50 - .L_49)
	.align		4
.L_49:
        /*00e8*/ 	.word	index@(_ZN5flash24flash_fwd_splitkv_kernelI23Flash_fwd_kernel_traitsILi192ELi64ELi64ELi4ELb0ELb0EN7cutlass6half_tE19Flash_kernel_traitsILi192ELi64ELi64ELi4ES3_EELb1ELb0ELb1ELb0ELb0ELb0ELb0ELb1EEEvNS_16Flash_fwd_paramsE)
        /*00ec*/ 	.word	0x00000000


	//----- nvinfo : EIATTR_REGCOUNT
	.align		4
.L_50:
        /*00f0*/ 	.byte	0x04, 0x2f
        /*00f2*/ 	.short	(.L_52 - .L_51)
	.align		4
.L_51:
        /*00f4*/ 	.word	index@(_ZN5flash24flash_fwd_splitkv_kernelI23Flash_fwd_kernel_traitsILi192ELi64ELi64ELi4ELb0ELb0EN7cutlass6half_tE19Flash_kernel_traitsILi192ELi64ELi64ELi4ES3_EELb1ELb0ELb0ELb0ELb1ELb1ELb0ELb1EEEvNS_16Flash_fwd_paramsE)
        /*00f8*/ 	.word	0x000000ed


	//----- nvinfo : EIATTR_FRAME_SIZE
	.align		4
.L_52:
        /*00fc*/ 	.byte	0x04, 0x11
        /*00fe*/ 	.short	(.L_54 - .L_53)
	.align		4
.L_53:
        /*0100*/ 	.word	index@(_ZN5flash24flash_fwd_splitkv_kernelI23Flash_fwd_kernel_traitsILi192ELi64ELi64ELi4ELb0ELb0EN7cutlass6half_tE19Flash_kernel_traitsILi192ELi64ELi64ELi4ES3_EELb1ELb0ELb0ELb0ELb1ELb1ELb0ELb1EEEvNS_16Flash_fwd_paramsE)
        /*0104*/ 	.word	0x00000000


	//----- nvinfo : EIATTR_REGCOUNT
	.align		4
.L_54:
        /*0108*/ 	.byte	0x04, 0x2f
        /*010a*/ 	.short	(.L_56 - .L_55)
	.align		4
.L_55:
        /*010c*/ 	.word	index@(_ZN5flash24flash_fwd_splitkv_kernelI23Flash_fwd_kernel_traitsILi192ELi64ELi64ELi4ELb0ELb0EN7cutlass6half_tE19Flash_kernel_traitsILi192ELi64ELi64ELi4ES3_EELb1ELb0ELb0ELb0ELb1ELb0ELb0ELb1EEEvNS_16Flash_fwd_paramsE)
        /*0110*/ 	.word	0x000000de


	//----- nvinfo : EIATTR_FRAME_SIZE
	.align		4
.L_56:
        /*0114*/ 	.byte	0x04, 0x11
        /*0116*/ 	.short	(.L_58 - .L_57)
	.align		4
.L_57:
        /*0118*/ 	.word	index@(_ZN5flash24flash_fwd_splitkv_kernelI23Flash_fwd_kernel_traitsILi192ELi64ELi64ELi4ELb0ELb0EN7cutlass6half_tE19Flash_kernel_traitsILi192ELi64ELi64ELi4ES3_EELb1ELb0ELb0ELb0ELb1ELb0ELb0ELb1EEEvNS_16Flash_fwd_paramsE)
        /*011c*/ 	.word	0x00000000


	//----- nvinfo : EIATTR_REGCOUNT
	.align		4
.L_58:
        /*0120*/ 	.byte	0x04, 0x2f
        /*0122*/ 	.short	(.L_60 - .L_59)
	.align		4
.L_59:
        /*0124*/ 	.word	index@(_ZN5flash24flash_fwd_splitkv_kernelI23Flash_fwd_kernel_traitsILi192ELi64ELi64ELi4ELb0ELb0EN7cutlass6half_tE19Flash_kernel_traitsILi192ELi64ELi64ELi4ES3_EELb1ELb0ELb1ELb0ELb0ELb1ELb0ELb0EEEvNS_16Flash_fwd_paramsE)
        /*0128*/ 	.word	0x000000fe


	//----- nvinfo : EIATTR_FRAME_SIZE
	.align		4
.L_60:
        /*012c*/ 	.byte	0x04, 0x11
        /*012e*/ 	.short	(.L_62 - .L_61)
	.align		4
.L_61:
        /*0130*/ 	.word	index@(_ZN5flash24flash_fwd_splitkv_kernelI23Flash_fwd_kernel_traitsILi192ELi64ELi64ELi4ELb0ELb0EN7cutlass6half_tE19Flash_kernel_traitsILi192ELi64ELi64ELi4ES3_EELb1ELb0ELb1ELb0ELb0ELb1ELb0ELb0EEEvNS_16Flash_fwd_paramsE)
        /*0134*/ 	.word	0x00000000


	//----- nvinfo : EIATTR_REGCOUNT
	.align		4
.L_62:
        /*0138*/ 	.byte	0x04, 0x2f
        /*013a*/ 	.short	(.L_64 - .L_63)
	.align		4
.L_63:
        /*013c*/ 	.word	index@(_ZN5flash24flash_fwd_splitkv_kernelI23Flash_fwd_kernel_traitsILi192ELi64ELi64ELi4ELb0ELb0EN7cutlass6half_tE19Flash_kernel_traitsILi192ELi64ELi64ELi4ES3_EELb1ELb0ELb1ELb0ELb0ELb0ELb0ELb0EEEvNS_16Flash_fwd_paramsE)
        /*0140*/ 	.word	0x000000f2


	//----- nvinfo : EIATTR_FRAME_SIZE
	.align		4
.L_64:
        /*0144*/ 	.byte	0x04, 0x11
        /*0146*/ 	.short	(.L_66 - .L_65)
	.align		4
.L_65:
        /*0148*/ 	.word	index@(_ZN5flash24flash_fwd_splitkv_kernelI23Flash_fwd_kernel_traitsILi192ELi64ELi64ELi4ELb0ELb0EN7cutlass6half_tE19Flash_kernel_traitsILi192ELi64ELi64ELi4ES3_EELb1ELb0ELb1ELb0ELb0ELb0ELb0ELb0EEEvNS_16Flash_fwd_paramsE)
        /*014c*/ 	.word	0x00000000


	//----- nvinfo : EIATTR_REGCOUNT
	.align		4
.L_66:
        /*0150*/ 	.byte	0x04, 0x2f
        /*0152*/ 	.short	(.L_68 - .L_67)
	.align		4
.L_67:
        /*0154*/ 	.word	index@(_ZN5flash24flash_fwd_splitkv_kernelI23Flash_fwd_kernel_traitsILi192ELi64ELi64ELi4ELb0ELb0EN7cutlass6half_tE19Flash_kernel_traitsILi192ELi64ELi64ELi4ES3_EELb1ELb0ELb0ELb0ELb1ELb1ELb0ELb0EEEvNS_16Flash_fwd_paramsE)
        /*0158*/ 	.word	0x000000ff


	//----- nvinfo : EIATTR_FRAME_SIZE
	.align		4
.L_68:
        /*015c*/ 	.byte	0x04, 0x11
        /*015e*/ 	.short	(.L_70 - .L_69)
	.align		4
.L_69:
        /*0160*/ 	.word	index@(_ZN5flash24flash_fwd_splitkv_kernelI23Flash_fwd_kernel_traitsILi192ELi64ELi64ELi4ELb0ELb0EN7cutlass6half_tE19Flash_kernel_traitsILi192ELi64ELi64ELi4ES3_EELb1ELb0ELb0ELb0ELb1ELb1ELb0ELb0EEEvNS_16Flash_fwd_paramsE)
        /*0164*/ 	.word	0x00000000


	//----- nvinfo : EIATTR_REGCOUNT
	.align		4
.L_70:
        /*0168*/ 	.byte	0x04, 0x2f
        /*016a*/ 	.short	(.L_72 - .L_71)
	.align		4
.L_71:
        /*016c*/ 	.word	index@(_ZN5flash24flash_fwd_splitkv_kernelI23Flash_fwd_kernel_traitsILi192ELi64ELi64ELi4ELb0ELb0EN7cutlass6half_tE19Flash_kernel_traitsILi192ELi64ELi64ELi4ES3_EELb1ELb0ELb0ELb0ELb1ELb0ELb0ELb0EEEvNS_16Flash_fwd_paramsE)
        /*0170*/ 	.word	0x000000e2


	//----- nvinfo : EIATTR_FRAME_SIZE
	.align		4
.L_72:
        /*0174*/ 	.byte	0x04, 0x11
        /*0176*/ 	.short	(.L_74 - .L_73)
	.align		4
.L_73:
        /*0178*/ 	.word	index@(_ZN5flash24flash_fwd_splitkv_kernelI23Flash_fwd_kernel_traitsILi192ELi64ELi64ELi4ELb0ELb0EN7cutlass6half_tE19Flash_kernel_traitsILi192ELi64ELi64ELi4ES3_EELb1ELb0ELb0ELb0ELb1ELb0ELb0ELb0EEEvNS_16Flash_fwd_paramsE)
        /*017c*/ 	.word	0x00000000


	//----- nvinfo : EIATTR_REGCOUNT
	.align		4
.L_74:
        /*0180*/ 	.byte	0x04, 0x2f
        /*0182*/ 	.short	(.L_76 - .L_75)
	.align		4
.L_75:
        /*0184*/ 	.word	index@(_ZN5flash24flash_fwd_splitkv_kernelI23Flash_fwd_kernel_traitsILi192ELi64ELi64ELi4ELb0ELb0EN7cutlass6half_tE19Flash_kernel_traitsILi192ELi64ELi64ELi4ES3_EELb1ELb0ELb0ELb0ELb0ELb1ELb1ELb1EEEvNS_16Flash_fwd_paramsE)
        /*0188*/ 	.word	0x000000f9


	//----- nvinfo : EIATTR_FRAME_SIZE
	.align		4
.L_76:
        /*018c*/ 	.byte	0x04, 0x11
        /*018e*/ 	.short	(.L_78 - .L_77)
	.align		4
.L_77:
        /*0190*/ 	.word	index@(_ZN5flash24flash_fwd_splitkv_kernelI23Flash_fwd_kernel_traitsILi192ELi64ELi64ELi4ELb0ELb0EN7cutlass6half_tE19Flash_kernel_traitsILi192ELi64ELi64ELi4ES3_EELb1ELb0ELb0ELb0ELb0ELb1ELb1ELb1EEEvNS_16Flash_fwd_paramsE)
        /*0194*/ 	.word	0x00000000


	//----- nvinfo : EIATTR_REGCOUNT
	.align		4
.L_78:
        /*0198*/ 	.byte	0x04, 0x2f
        /*019a*/ 	.short	(.L_80 - .L_79)
	.align		4
.L_79:
        /*019c*/ 	.word	index@(_ZN5flash24flash_fwd_splitkv_kernelI23Flash_fwd_kernel_traitsILi192ELi64ELi64ELi4ELb0ELb0EN7cutlass6half_tE19Flash_kernel_traitsILi192ELi64ELi64ELi4ES3_EELb1ELb0ELb0ELb0ELb0ELb0ELb1ELb1EEEvNS_16Flash_fwd_paramsE)
        /*01a0*/ 	.word	0x000000e6


	//----- nvinfo : EIATTR_FRAME_SIZE
	.align		4
.L_80:
        /*01a4*/ 	.byte	0x04, 0x11
        /*01a6*/ 	.short	(.L_82 - .L_81)
	.align		4
.L_81:
        /*01a8*/ 	.word	index@(_ZN5flash24flash_fwd_splitkv_kernelI23Flash_fwd_kernel_traitsILi192ELi64ELi64ELi4ELb0ELb0EN7cutlass6half_tE19Flash_kernel_traitsILi192ELi64ELi64ELi4ES3_EELb1ELb0ELb0ELb0ELb0ELb0ELb1ELb1EEEvNS_16Flash_fwd_paramsE)
        /*01ac*/ 	.word	0x00000000


	//----- nvinfo : EIATTR_REGCOUNT
	.align		4
.L_82:
        /*01b0*/ 	.byte	0x04, 0x2f
        /*01b2*/ 	.short	(.L_84 - .L_83)
	.align		4
.L_83:
        /*01b4*/ 	.word	index@(_ZN5flash24flash_fwd_splitkv_kernelI23Flash_fwd_kernel_traitsILi192ELi64ELi64ELi4ELb0ELb0EN7cutlass6half_tE19Flash_kernel_traitsILi192ELi64ELi64ELi4ES3_EELb1ELb0ELb0ELb0ELb0ELb1ELb1ELb0EEEvNS_16Flash_fwd_paramsE)
        /*01b8*/ 	.word	0x000000ff


	//----- nvinfo : EIATTR_FRAME_SIZE
	.align		4
.L_84:
        /*01bc*/ 	.byte	0x04, 0x11
        /*01be*/ 	.short	(.L_86 - .L_85)
	.align		4
.L_85:
        /*01c0*/ 	.word	index@(_ZN5flash24flash_fwd_splitkv_kernelI23Flash_fwd_kernel_traitsILi192ELi64ELi64ELi4ELb0ELb0EN7cutlass6half_tE19Flash_kernel_traitsILi192ELi64ELi64ELi4ES3_EELb1ELb0ELb0ELb0ELb0ELb1ELb1ELb0EEEvNS_16Flash_fwd_paramsE)
        /*01c4*/ 	.word	0x00000000


	//----- nvinfo : EIATTR_REGCOUNT
	.align		4
.L_86:
        /*01c8*/ 	.byte	0x04, 0x2f
        /*01ca*/ 	.short	(.L_88 - .L_87)
	.align		4
.L_87:
        /*01cc*/ 	.word	index@(_ZN5flash24flash_fwd_splitkv_kernelI23Flash_fwd_kernel_traitsILi192ELi64ELi64ELi4ELb0ELb0EN7cutlass6half_tE19Flash_kernel_traitsILi192ELi64ELi64ELi4ES3_EELb1ELb0ELb0ELb0ELb0ELb0ELb1ELb0EEEvNS_16Flash_fwd_paramsE)
        /*01d0*/ 	.word	0x000000ee


	//----- nvinfo : EIATTR_FRAME_SIZE
	.align		4
.L_88:
        /*01d4*/ 	.byte	0x04, 0x11
        /*01d6*/ 	.short	(.L_90 - .L_89)
	.align		4
.L_89:
        /*01d8*/ 	.word	index@(_ZN5flash24flash_fwd_splitkv_kernelI23Flash_fwd_kernel_traitsILi192ELi64ELi64ELi4ELb0ELb0EN7cutlass6half_tE19Flash_kernel_traitsILi192ELi64ELi64ELi4ES3_EELb1ELb0ELb0ELb0ELb0ELb0ELb1ELb0EEEvNS_16Flash_fwd_paramsE)
        /*01dc*/ 	.word	0x00000000


	//----- nvinfo : EIATTR_REGCOUNT
	.align		4
.L_90:
        /*01e0*/ 	.byte	0x04, 0x2f
        /*01e2*/ 	.short	(.L_92 - .L_91)
	.align		4
.L_91:
        /*01e4*/ 	.word	index@(_ZN5flash24flash_fwd_splitkv_kernelI23Flash_fwd_kernel_traitsILi192ELi64ELi64ELi4ELb0ELb0EN7cutlass6half_tE19Flash_kernel_traitsILi192ELi64ELi64ELi4ES3_EELb1ELb0ELb0ELb0ELb0ELb1ELb0ELb1EEEvNS_16Flash_fwd_paramsE)
        /*01e8*/ 	.word	0x000000f3


	//----- nvinfo : EIATTR_FRAME_SIZE
	.align		4
.L_92:
        /*01ec*/ 	.byte	0x04, 0x11
        /*01ee*/ 	.short	(.L_94 - .L_93)
	.align		4
.L_93:
        /*01f0*/ 	.word	index@(_ZN5flash24flash_fwd_splitkv_kernelI23Flash_fwd_kernel_traitsILi192ELi64ELi64ELi4ELb0ELb0EN7cutlass6half_tE19Flash_kernel_traitsILi192ELi64ELi64ELi4ES3_EELb1ELb0ELb0ELb0ELb0ELb1ELb0ELb1EEEvNS_16Flash_fwd_paramsE)
        /*01f4*/ 	.word	0x00000000


	//----- nvinfo : EIATTR_REGCOUNT
	.align		4
.L_94:
        /*01f8*/ 	.byte	0x04, 0x2f
        /*01fa*/ 	.short	(.L_96 - .L_95)
	.align		4
.L_95:
        /*01fc*/ 	.word	index@(_ZN5flash24flash_fwd_splitkv_kernelI23Flash_fwd_kernel_traitsILi192ELi64ELi64ELi4ELb0ELb0EN7cutlass6half_tE19Flash_kernel_traitsILi192ELi64ELi64ELi4ES3_EELb1ELb0ELb0ELb0ELb0ELb0ELb0ELb1EEEvNS_16Flash_fwd_paramsE)
        /*0200*/ 	.word	0x000000e5


	//----- nvinfo : EIATTR_FRAME_SIZE
	.align		4
.L_96:
        /*0204*/ 	.byte	0x04, 0x11
        /*0206*/ 	.short	(.L_98 - .L_97)
	.align		4
.L_97:
        /*0208*/ 	.word	index@(_ZN5flash24flash_fwd_splitkv_kernelI23Flash_fwd_kernel_traitsILi192ELi64ELi64ELi4ELb0ELb0EN7cutlass6half_tE19Flash_kernel_traitsILi192ELi64ELi64ELi4ES3_EELb1ELb0ELb0ELb0ELb0ELb0ELb0ELb1EEEvNS_16Flash_fwd_paramsE)
        /*020c*/ 	.word	0x00000000


	//----- nvinfo : EIATTR_REGCOUNT
	.align		4
.L_98:
        /*0210*/ 	.byte	0x04, 0x2f
        /*0212*/ 	.short	(.L_100 - .L_99)
	.align		4
.L_99:
        /*0214*/ 	.word	index@(_ZN5flash24flash_fwd_splitkv_kernelI23Flash_fwd_kernel_traitsILi192ELi64ELi64ELi4ELb0ELb0EN7cutlass6half_tE19Flash_kernel_traitsILi192ELi64ELi64ELi4ES3_EELb1ELb0ELb0ELb0ELb0ELb1ELb0ELb0EEEvNS_16Flash_fwd_paramsE)
        /*0218*/ 	.word	0x000000ff


	//----- nvinfo : EIATTR_FRAME_SIZE
	.align		4
.L_100:
        /*021c*/ 	.byte	0x04, 0x11
        /*021e*/ 	.short	(.L_102 - .L_101)
	.align		4
.L_101:
        /*0220*/ 	.word	index@(_ZN5flash24flash_fwd_splitkv_kernelI23Flash_fwd_kernel_traitsILi192ELi64ELi64ELi4ELb0ELb0EN7cutlass6half_tE19Flash_kernel_traitsILi192ELi64ELi64ELi4ES3_EELb1ELb0ELb0ELb0ELb0ELb1ELb0ELb0EEEvNS_16Flash_fwd_paramsE)
        /*0224*/ 	.word	0x00000000


	//----- nvinfo : EIATTR_REGCOUNT
	.align		4
.L_102:
        /*0228*/ 	.byte	0x04, 0x2f
        /*022a*/ 	.short	(.L_104 - .L_103)
	.align		4
.L_103:
        /*022c*/ 	.word	index@(_ZN5flash24flash_fwd_splitkv_kernelI23Flash_fwd_kernel_traitsILi192ELi64ELi64ELi4ELb0ELb0EN7cutlass6half_tE19Flash_kernel_traitsILi192ELi64ELi64ELi4ES3_EELb1ELb0ELb0ELb0ELb0ELb0ELb0ELb0EEEvNS_16Flash_fwd_paramsE)
        /*0230*/ 	.word	0x000000f2


	//----- nvinfo : EIATTR_FRAME_SIZE
	.align		4
.L_104:
        /*0234*/ 	.byte	0x04, 0x11
        /*0236*/ 	.short	(.L_106 - .L_105)
	.align		4
.L_105:
        /*0238*/ 	.word	index@(_ZN5flash24flash_fwd_splitkv_kernelI23Flash_fwd_kernel_traitsILi192ELi64ELi64ELi4ELb0ELb0EN7cutlass6half_tE19Flash_kernel_traitsILi192ELi64ELi64ELi4ES3_EELb1ELb0ELb0ELb0ELb0ELb0ELb0ELb0EEEvNS_16Flash_fwd_paramsE)
        /*023c*/ 	.word	0x00000000


	//----- nvinfo : EIATTR_REGCOUNT
	.align		4
.L_106:
        /*0240*/ 	.byte	0x04, 0x2f
        /*0242*/ 	.short	(.L_108 - .L_107)
	.align		4
.L_107:
        /*0244*/ 	.word	index@(_ZN5flash32flash_fwd_splitkv_combine_kernelI23Flash_fwd_kernel_traitsILi192ELi64ELi64ELi4ELb0ELb0EN7cutlass6half_tE19Flash_kernel_traitsILi192ELi64ELi64ELi4ES3_EELi8ELi1ELb1EEEvNS_16Flash_fwd_paramsE)
        /*0248*/ 	.word	0x00000036


	//----- nvinfo : EIATTR_FRAME_SIZE
	.align		4
.L_108:
        /*024c*/ 	.byte	0x04, 0x11
        /*024e*/ 	.short	(.L_110 - .L_109)
	.align		4
.L_109:
        /*0250*/ 	.word	index@($__internal_13_$__cuda_sm20_div_s64)
        /*0254*/ 	.word	0x00000000


	//----- nvinfo : EIATTR_FRAME_SIZE
	.align		4
.L_110:
        /*0258*/ 	.byte	0x04, 0x11
        /*025a*/ 	.short	(.L_112 - .L_111)
	.align		4
.L_111:
        /*025c*/ 	.word	index@(_ZN5flash32flash_fwd_splitkv_combine_kernelI23Flash_fwd_kernel_traitsILi192ELi64ELi64ELi4ELb0ELb0EN7cutlass6half_tE19Flash_kernel_traitsILi192ELi64ELi64ELi4ES3_EELi8ELi1ELb1EEEvNS_16Flash_fwd_paramsE)
        /*0260*/ 	.word	0x00000000


	//----- nvinfo : EIATTR_REGCOUNT
	.align		4
.L_112:
        /*0264*/ 	.byte	0x04, 0x2f
        /*0266*/ 	.short	(.L_114 - .L_113)
	.align		4
.L_113:
        /*0268*/ 	.word	index@(_ZN5flash32flash_fwd_splitkv_combine_kernelI23Flash_fwd_kernel_traitsILi192ELi64ELi64ELi4ELb0ELb0EN7cutlass6half_tE19Flash_kernel_traitsILi192ELi64ELi64ELi4ES3_EELi8ELi2ELb1EEEvNS_16Flash_fwd_paramsE)
        /*026c*/ 	.word	0x00000036


	//----- nvinfo : EIATTR_FRAME_SIZE
	.align		4
.L_114:
        /*0270*/ 	.byte	0x04, 0x11
        /*0272*/ 	.short	(.L_116 - .L_115)
	.align		4
.L_115:
        /*0274*/ 	.word	index@($__internal_12_$__cuda_sm20_div_s64)
        /*0278*/ 	.word	0x00000000


	//----- nvinfo : EIATTR_FRAME_SIZE
	.align		4
.L_116:
        /*027c*/ 	.byte	0x04, 0x11
        /*027e*/ 	.short	(.L_118 - .L_117)
	.align		4
.L_117:
        /*0280*/ 	.word	index@(_ZN5flash32flash_fwd_splitkv_combine_kernelI23Flash_fwd_kernel_traitsILi192ELi64ELi64ELi4ELb0ELb0EN7cutlass6half_tE19Flash_kernel_traitsILi192ELi64ELi64ELi4ES3_EELi8ELi2ELb1EEEvNS_16Flash_fwd_paramsE)
        /*0284*/ 	.word	0x00000000


	//----- nvinfo : EIATTR_REGCOUNT
	.align		4
.L_118:
        /*0288*/ 	.byte	0x04, 0x2f
        /*028a*/ 	.short	(.L_120 - .L_119)
	.align		4
.L_119:
        /*028c*/ 	.word	index@(_ZN5flash32flash_fwd_splitkv_combine_kernelI23Flash_fwd_kernel_traitsILi192ELi64ELi64ELi4ELb0ELb0EN7cutlass6half_tE19Flash_kernel_traitsILi192ELi64ELi64ELi4ES3_EELi8ELi3ELb1EEEvNS_16Flash_fwd_paramsE)
        /*0290*/ 	.word	0x00000034


	//----- nvinfo : EIATTR_FRAME_SIZE
	.align		4
.L_120:
        /*0294*/ 	.byte	0x04, 0x11
        /*0296*/ 	.short	(.L_122 - .L_121)
	.align		4
.L_121:
        /*0298*/ 	.word	index@($__internal_11_$__cuda_sm20_div_s64)
        /*029c*/ 	.word	0x00000000


	//----- nvinfo : EIATTR_FRAME_SIZE
	.align		4
.L_122:
        /*02a0*/ 	.byte	0x04, 0x11
        /*02a2*/ 	.short	(.L_124 - .L_123)
	.align		4
.L_123:
        /*02a4*/ 	.word	index@(_ZN5flash32flash_fwd_splitkv_combine_kernelI23Flash_fwd_kernel_traitsILi192ELi64ELi64ELi4ELb0ELb0EN7cutlass6half_tE19Flash_kernel_traitsILi192ELi64ELi64ELi4ES3_EELi8ELi3ELb1EEEvNS_16Flash_fwd_paramsE)
        /*02a8*/ 	.word	0x00000000


	//----- nvinfo : EIATTR_REGCOUNT
	.align		4
.L_124:
        /*02ac*/ 	.byte	0x04, 0x2f
        /*02ae*/ 	.short	(.L_126 - .L_125)
	.align		4
.L_125:
        /*02b0*/ 	.word	index@(_ZN5flash32flash_fwd_splitkv_combine_kernelI23Flash_fwd_kernel_traitsILi192ELi64ELi64ELi4ELb0ELb0EN7cutlass6half_tE19Flash_kernel_traitsILi192ELi64ELi64ELi4ES3_EELi8ELi4ELb1EEEvNS_16Flash_fwd_paramsE)
        /*02b4*/ 	.word	0x00000036


	//----- nvinfo : EIATTR_FRAME_SIZE
	.align		4
.L_126:
        /*02b8*/ 	.byte	0x04, 0x11
        /*02ba*/ 	.short	(.L_128 - .L_127)
	.align		4
.L_127:
        /*02bc*/ 	.word	index@($__internal_10_$__cuda_sm20_div_s64)
        /*02c0*/ 	.word	0x00000000


	//----- nvinfo : EIATTR_FRAME_SIZE
	.align		4
.L_128:
        /*02c4*/ 	.byte	0x04, 0x11
        /*02c6*/ 	.short	(.L_130 - .L_129)
	.align		4
.L_129:
        /*02c8*/ 	.word	index@(_ZN5flash32flash_fwd_splitkv_combine_kernelI23Flash_fwd_kernel_traitsILi192ELi64ELi64ELi4ELb0ELb0EN7cutlass6half_tE19Flash_kernel_traitsILi192ELi64ELi64ELi4ES3_EELi8ELi4ELb1EEEvNS_16Flash_fwd_paramsE)
        /*02cc*/ 	.word	0x00000000


	//----- nvinfo : EIATTR_REGCOUNT
	.align		4
.L_130:
        /*02d0*/ 	.byte	0x04, 0x2f
        /*02d2*/ 	.short	(.L_132 - .L_131)
	.align		4
.L_131:
        /*02d4*/ 	.word	index@(_ZN5flash32flash_fwd_splitkv_combine_kernelI23Flash_fwd_kernel_traitsILi192ELi64ELi64ELi4ELb0ELb0EN7cutlass6half_tE19Flash_kernel_traitsILi192ELi64ELi64ELi4ES3_EELi8ELi5ELb1EEEvNS_16Flash_fwd_paramsE)
        /*02d8*/ 	.word	0x0000003e


	//----- nvinfo : EIATTR_FRAME_SIZE
	.align		4
.L_132:
        /*02dc*/ 	.byte	0x04, 0x11
        /*02de*/ 	.short	(.L_134 - .L_133)
	.align		4
.L_133:
        /*02e0*/ 	.word	index@($__internal_9_$__cuda_sm20_div_s64)
        /*02e4*/ 	.word	0x00000000


	//----- nvinfo : EIATTR_FRAME_SIZE
	.align		4
.L_134:
        /*02e8*/ 	.byte	0x04, 0x11
        /*02ea*/ 	.short	(.L_136 - .L_135)
	.align		4
.L_135:
        /*02ec*/ 	.word	index@(_ZN5flash32flash_fwd_splitkv_combine_kernelI23Flash_fwd_kernel_traitsILi192ELi64ELi64ELi4ELb0ELb0EN7cutlass6half_tE19Flash_kernel_traitsILi192ELi64ELi64ELi4ES3_EELi8ELi5ELb1EEEvNS_16Flash_fwd_paramsE)
        /*02f0*/ 	.word	0x00000000


	//----- nvinfo : EIATTR_REGCOUNT
	.align		4
.L_136:
        /*02f4*/ 	.byte	0x04, 0x2f
        /*02f6*/ 	.short	(.L_138 - .L_137)
	.align		4
.L_137:
        /*02f8*/ 	.word	index@(_ZN5flash32flash_fwd_splitkv_combine_kernelI23Flash_fwd_kernel_traitsILi192ELi64ELi64ELi4ELb0ELb0EN7cutlass6half_tE19Flash_kernel_traitsILi192ELi64ELi64ELi4ES3_EELi8ELi6ELb1EEEvNS_16Flash_fwd_paramsE)
        /*02fc*/ 	.word	0x00000040


	//----- nvinfo : EIATTR_FRAME_SIZE
	.align		4
.L_138:
        /*0300*/ 	.byte	0x04, 0x11
        /*0302*/ 	.short	(.L_140 - .L_139)
	.align		4
.L_139:
        /*0304*/ 	.word	index@($__internal_8_$__cuda_sm20_div_s64)
        /*0308*/ 	.word	0x00000000


	//----- nvinfo : EIATTR_FRAME_SIZE
	.align		4
.L_140:
        /*030c*/ 	.byte	0x04, 0x11
        /*030e*/ 	.short	(.L_142 - .L_141)
	.align		4
.L_141:
        /*0310*/ 	.word	index@(_ZN5flash32flash_fwd_splitkv_combine_kernelI23Flash_fwd_kernel_traitsILi192ELi64ELi64ELi4ELb0ELb0EN7cutlass6half_tE19Flash_kernel_traitsILi192ELi64ELi64ELi4ES3_EELi8ELi6ELb1EEEvNS_16Flash_fwd_paramsE)
        /*0314*/ 	.word	0x00000000


	//----- nvinfo : EIATTR_REGCOUNT
	.align		4
.L_142:
        /*0318*/ 	.byte	0x04, 0x2f
        /*031a*/ 	.short	(.L_144 - .L_143)
	.align		4
.L_143:
        /*031c*/ 	.word	index@(_ZN5flash32flash_fwd_splitkv_combine_kernelI23Flash_fwd_kernel_traitsILi192ELi64ELi64ELi4ELb0ELb0EN7cutlass6half_tE19Flash_kernel_traitsILi192ELi64ELi64ELi4ES3_EELi8ELi7ELb1EEEvNS_16Flash_fwd_paramsE)
        /*0320*/ 	.word	0x0000003e


	//----- nvinfo : EIATTR_FRAME_SIZE
	.align		4
.L_144:
        /*0324*/ 	.byte	0x04, 0x11
        /*0326*/ 	.short	(.L_146 - .L_145)
	.align		4
.L_145:
        /*0328*/ 	.word	index@($__internal_7_$__cuda_sm20_div_s64)
        /*032c*/ 	.word	0x00000000


	//----- nvinfo : EIATTR_FRAME_SIZE
	.align		4
.L_146:
        /*0330*/ 	.byte	0x04, 0x11
        /*0332*/ 	.short	(.L_148 - .L_147)
	.align		4
.L_147:
        /*0334*/ 	.word	index@(_ZN5flash32flash_fwd_splitkv_combine_kernelI23Flash_fwd_kernel_traitsILi192ELi64ELi64ELi4ELb0ELb0EN7cutlass6half_tE19Flash_kernel_traitsILi192ELi64ELi64ELi4ES3_EELi8ELi7ELb1EEEvNS_16Flash_fwd_paramsE)
        /*0338*/ 	.word	0x00000000


	//----- nvinfo : EIATTR_REGCOUNT
	.align		4
.L_148:
        /*033c*/ 	.byte	0x04, 0x2f
        /*033e*/ 	.short	(.L_150 - .L_149)
	.align		4
.L_149:
        /*0340*/ 	.word	index@(_ZN5flash32flash_fwd_splitkv_combine_kernelI23Flash_fwd_kernel_traitsILi192ELi64ELi64ELi4ELb0ELb0EN7cutlass6half_tE19Flash_kernel_traitsILi192ELi64ELi64ELi4ES3_EELi8ELi1ELb0EEEvNS_16Flash_fwd_paramsE)
        /*0344*/ 	.word	0x00000036


	//----- nvinfo : EIATTR_FRAME_SIZE
	.align		4
.L_150:
        /*0348*/ 	.byte	0x04, 0x11
        /*034a*/ 	.short	(.L_152 - .L_151)
	.align		4
.L_151:
        /*034c*/ 	.word	index@($__internal_6_$__cuda_sm20_div_s64)
        /*0350*/ 	.word	0x00000000


	//----- nvinfo : EIATTR_FRAME_SIZE
	.align		4
.L_152:
        /*0354*/ 	.byte	0x04, 0x11
        /*0356*/ 	.short	(.L_154 - .L_153)
	.align		4
.L_153:
        /*0358*/ 	.word	index@(_ZN5flash32flash_fwd_splitkv_combine_kernelI23Flash_fwd_kernel_traitsILi192ELi64ELi64ELi4ELb0ELb0EN7cutlass6half_tE19Flash_kernel_traitsILi192ELi64ELi64ELi4ES3_EELi8ELi1ELb0EEEvNS_16Flash_fwd_paramsE)
        /*035c*/ 	.word	0x00000000


	//----- nvinfo : EIATTR_REGCOUNT
	.align		4
.L_154:
        /*0360*/ 	.byte	0x04, 0x2f
        /*0362*/ 	.short	(.L_156 - .L_155)
	.align		4
.L_155:
        /*0364*/ 	.word	index@(_ZN5flash32flash_fwd_splitkv_combine_kernelI23Flash_fwd_kernel_traitsILi192ELi64ELi64ELi4ELb0ELb0EN7cutlass6half_tE19Flash_kernel_traitsILi192ELi64ELi64ELi4ES3_EELi8ELi2ELb0EEEvNS_16Flash_fwd_paramsE)
        /*0368*/ 	.word	0x00000036


	//----- nvinfo : EIATTR_FRAME_SIZE
	.align		4
.L_156:
        /*036c*/ 	.byte	0x04, 0x11
        /*036e*/ 	.short	(.L_158 - .L_157)
	.align		4
.L_157:
        /*0370*/ 	.word	index@($__internal_5_$__cuda_sm20_div_s64)
        /*0374*/ 	.word	0x00000000


	//----- nvinfo : EIATTR_FRAME_SIZE
	.align		4
.L_158:
        /*0378*/ 	.byte	0x04, 0x11
        /*037a*/ 	.short	(.L_160 - .L_159)
	.align		4
.L_159:
        /*037c*/ 	.word	index@(_ZN5flash32flash_fwd_splitkv_combine_kernelI23Flash_fwd_kernel_traitsILi192ELi64ELi64ELi4ELb0ELb0EN7cutlass6half_tE19Flash_kernel_traitsILi192ELi64ELi64ELi4ES3_EELi8ELi2ELb0EEEvNS_16Flash_fwd_paramsE)
        /*0380*/ 	.word	0x00000000


	//----- nvinfo : EIATTR_REGCOUNT
	.align		4
.L_160:
        /*0384*/ 	.byte	0x04, 0x2f
        /*0386*/ 	.short	(.L_162 - .L_161)
	.align		4
.L_161:
        /*0388*/ 	.word	index@(_ZN5flash32flash_fwd_splitkv_combine_kernelI23Flash_fwd_kernel_traitsILi192ELi64ELi64ELi4ELb0ELb0EN7cutlass6half_tE19Flash_kernel_traitsILi192ELi64ELi64ELi4ES3_EELi8ELi3ELb0EEEvNS_16Flash_fwd_paramsE)
        /*038c*/ 	.word	0x00000036


	//----- nvinfo : EIATTR_FRAME_SIZE
	.align		4
.L_162:
        /*0390*/ 	.byte	0x04, 0x11
        /*0392*/ 	.short	(.L_164 - .L_163)
	.align		4
.L_163:
        /*0394*/ 	.word	index@($__internal_4_$__cuda_sm20_div_s64)
        /*0398*/ 	.word	0x00000000


	//----- nvinfo : EIATTR_FRAME_SIZE
	.align		4
.L_164:
        /*039c*/ 	.byte	0x04, 0x11
        /*039e*/ 	.short	(.L_166 - .L_165)
	.align		4
.L_165:
        /*03a0*/ 	.word	index@(_ZN5flash32flash_fwd_splitkv_combine_kernelI23Flash_fwd_kernel_traitsILi192ELi64ELi64ELi4ELb0ELb0EN7cutlass6half_tE19Flash_kernel_traitsILi192ELi64ELi64ELi4ES3_EELi8ELi3ELb0EEEvNS_16Flash_fwd_paramsE)
        /*03a4*/ 	.word	0x00000000


	//----- nvinfo : EIATTR_REGCOUNT
	.align		4
.L_166:
        /*03a8*/ 	.byte	0x04, 0x2f
        /*03aa*/ 	.short	(.L_168 - .L_167)
	.align		4
.L_167:
        /*03ac*/ 	.word	index@(_ZN5flash32flash_fwd_splitkv_combine_kernelI23Flash_fwd_kernel_traitsILi192ELi64ELi64ELi4ELb0ELb0EN7cutlass6half_tE19Flash_kernel_traitsILi192ELi64ELi64ELi4ES3_EELi8ELi4ELb0EEEvNS_16Flash_fwd_paramsE)
        /*03b0*/ 	.word	0x00000036


	//----- nvinfo : EIATTR_FRAME_SIZE
	.align		4
.L_168:
        /*03b4*/ 	.byte	0x04, 0x11
        /*03b6*/ 	.short	(.L_170 - .L_169)
	.align		4
.L_169:
        /*03b8*/ 	.word	index@($__internal_3_$__cuda_sm20_div_s64)
        /*03bc*/ 	.word	0x00000000


	//----- nvinfo : EIATTR_FRAME_SIZE
	.align		4
.L_170:
        /*03c0*/ 	.byte	0x04, 0x11
        /*03c2*/ 	.short	(.L_172 - .L_171)
	.align		4
.L_171:
        /*03c4*/ 	.word	index@(_ZN5flash32flash_fwd_splitkv_combine_kernelI23Flash_fwd_kernel_traitsILi192ELi64ELi64ELi4ELb0ELb0EN7cutlass6half_tE19Flash_kernel_traitsILi192ELi64ELi64ELi4ES3_EELi8ELi4ELb0EEEvNS_16Flash_fwd_paramsE)
        /*03c8*/ 	.word	0x00000000


	//----- nvinfo : EIATTR_REGCOUNT
	.align		4
.L_172:
        /*03cc*/ 	.byte	0x04, 0x2f
        /*03ce*/ 	.short	(.L_174 - .L_173)
	.align		4
.L_173:
        /*03d0*/ 	.word	index@(_ZN5flash32flash_fwd_splitkv_combine_kernelI23Flash_fwd_kernel_traitsILi192ELi64ELi64ELi4ELb0ELb0EN7cutlass6half_tE19Flash_kernel_traitsILi192ELi64ELi64ELi4ES3_EELi8ELi5ELb0EEEvNS_16Flash_fwd_paramsE)
        /*03d4*/ 	.word	0x0000003e


	//----- nvinfo : EIATTR_FRAME_SIZE
	.align		4
.L_174:
        /*03d8*/ 	.byte	0x04, 0x11
        /*03da*/ 	.short	(.L_176 - .L_175)
	.align		4
.L_175:
        /*03dc*/ 	.word	index@($__internal_2_$__cuda_sm20_div_s64)
        /*03e0*/ 	.word	0x00000000


	//----- nvinfo : EIATTR_FRAME_SIZE
	.align		4
.L_176:
        /*03e4*/ 	.byte	0x04, 0x11
        /*03e6*/ 	.short	(.L_178 - .L_177)
	.align		4
.L_177:
        /*03e8*/ 	.word	index@(_ZN5flash32flash_fwd_splitkv_combine_kernelI23Flash_fwd_kernel_traitsILi192ELi64ELi64ELi4ELb0ELb0EN7cutlass6half_tE19Flash_kernel_traitsILi192ELi64ELi64ELi4ES3_EELi8ELi5ELb0EEEvNS_16Flash_fwd_paramsE)
        /*03ec*/ 	.word	0x00000000


	//----- nvinfo : EIATTR_REGCOUNT
	.align		4
.L_178:
        /*03f0*/ 	.byte	0x04, 0x2f
        /*03f2*/ 	.short	(.L_180 - .L_179)
	.align		4
.L_179:
        /*03f4*/ 	.word	index@(_ZN5flash32flash_fwd_splitkv_combine_kernelI23Flash_fwd_kernel_traitsILi192ELi64ELi64ELi4ELb0ELb0EN7cutlass6half_tE19Flash_kernel_traitsILi192ELi64ELi64ELi4ES3_EELi8ELi6ELb0EEEvNS_16Flash_fwd_paramsE)
        /*03f8*/ 	.word	0x00000040


	//----- nvinfo : EIATTR_FRAME_SIZE
	.align		4
.L_180:
        /*03fc*/ 	.byte	0x04, 0x11
        /*03fe*/ 	.short	(.L_182 - .L_181)
	.align		4
.L_181:
        /*0400*/ 	.word	index@($__internal_1_$__cuda_sm20_div_s64)
        /*0404*/ 	.word	0x00000000


	//----- nvinfo : EIATTR_FRAME_SIZE
	.align		4
.L_182:
        /*0408*/ 	.byte	0x04, 0x11
        /*040a*/ 	.short	(.L_184 - .L_183)
	.align		4
.L_183:
        /*040c*/ 	.word	index@(_ZN5flash32flash_fwd_splitkv_combine_kernelI23Flash_fwd_kernel_traitsILi192ELi64ELi64ELi4ELb0ELb0EN7cutlass6half_tE19Flash_kernel_traitsILi192ELi64ELi64ELi4ES3_EELi8ELi6ELb0EEEvNS_16Flash_fwd_paramsE)
        /*0410*/ 	.word	0x00000000


	//----- nvinfo : EIATTR_REGCOUNT
	.align		4
.L_184:
        /*0414*/ 	.byte	0x04, 0x2f
        /*0416*/ 	.short	(.L_186 - .L_185)
	.align		4
.L_185:
        /*0418*/ 	.word	index@(_ZN5flash32flash_fwd_splitkv_combine_kernelI23Flash_fwd_kernel_traitsILi192ELi64ELi64ELi4ELb0ELb0EN7cutlass6half_tE19Flash_kernel_traitsILi192ELi64ELi64ELi4ES3_EELi8ELi7ELb0EEEvNS_16Flash_fwd_paramsE)
        /*041c*/ 	.word	0x0000003e


	//----- nvinfo : EIATTR_FRAME_SIZE
	.align		4
.L_186:
        /*0420*/ 	.byte	0x04, 0x11
        /*0422*/ 	.short	(.L_188 - .L_187)
	.align		4
.L_187:
        /*0424*/ 	.word	index@($__internal_0_$__cuda_sm20_div_s64)
        /*0428*/ 	.word	0x00000000


	//----- nvinfo : EIATTR_FRAME_SIZE
	.align		4
.L_188:
        /*042c*/ 	.byte	0x04, 0x11
        /*042e*/ 	.short	(.L_190 - .L_189)
	.align		4
.L_189:
        /*0430*/ 	.word	index@(_ZN5flash32flash_fwd_splitkv_combine_kernelI23Flash_fwd_kernel_traitsILi192ELi64ELi64ELi4ELb0ELb0EN7cutlass6half_tE19Flash_kernel_traitsILi192ELi64ELi64ELi4ES3_EELi8ELi7ELb0EEEvNS_16Flash_fwd_paramsE)
        /*0434*/ 	.word	0x00000000


	//----- nvinfo : EIATTR_MIN_STACK_SIZE
	.align		4
.L_190:
        /*0438*/ 	.byte	0x04, 0x12
        /*043a*/ 	.short	(.L_192 - .L_191)
	.align		4
.L_191:
        /*043c*/ 	.word	index@(_ZN5flash32flash_fwd_splitkv_combine_kernelI23Flash_fwd_kernel_traitsILi192ELi64ELi64ELi4ELb0ELb0EN7cutlass6half_tE19Flash_kernel_traitsILi192ELi64ELi64ELi4ES3_EELi8ELi7ELb0EEEvNS_16Flash_fwd_paramsE)
        /*0440*/ 	.word	0x00000000


	//----- nvinfo : EIATTR_MIN_STACK_SIZE
	.align		4
.L_192:
        /*0444*/ 	.byte	0x04, 0x12
        /*0446*/ 	.short	(.L_194 - .L_193)
	.align		4
.L_193:
        /*0448*/ 	.word	index@(_ZN5flash32flash_fwd_splitkv_combine_kernelI23Flash_fwd_kernel_traitsILi192ELi64ELi64ELi4ELb0ELb0EN7cutlass6half_tE19Flash_kernel_traitsILi192ELi64ELi64ELi4ES3_EELi8ELi6ELb0EEEvNS_16Flash_fwd_paramsE)
        /*044c*/ 	.word	0x00000000


	//----- nvinfo : EIATTR_MIN_STACK_SIZE
	.align		4
.L_194:
        /*0450*/ 	.byte	0x04, 0x12
        /*0452*/ 	.short	(.L_196 - .L_195)
	.align		4
.L_195:
        /*0454*/ 	.word	index@(_ZN5flash32flash_fwd_splitkv_combine_kernelI23Flash_fwd_kernel_traitsILi192ELi64ELi64ELi4ELb0ELb0EN7cutlass6half_tE19Flash_kernel_traitsILi192ELi64ELi64ELi4ES3_EELi8ELi5ELb0EEEvNS_16Flash_fwd_paramsE)
        /*0458*/ 	.word	0x00000000


	//----- nvinfo : EIATTR_MIN_STACK_SIZE
	.align		4
.L_196:
        /*045c*/ 	.byte	0x04, 0x12
        /*045e*/ 	.short	(.L_198 - .L_197)
	.align		4
.L_197:
        /*0460*/ 	.word	index@(_ZN5flash32flash_fwd_splitkv_combine_kernelI23Flash_fwd_kernel_traitsILi192ELi64ELi64ELi4ELb0ELb0EN7cutlass6half_tE19Flash_kernel_traitsILi192ELi64ELi64ELi4ES3_EELi8ELi4ELb0EEEvNS_16Flash_fwd_paramsE)
        /*0464*/ 	.word	0x00000000


	//----- nvinfo : EIATTR_MIN_STACK_SIZE
	.align		4
.L_198:
        /*0468*/ 	.byte	0x04, 0x12
        /*046a*/ 	.short	(.L_200 - .L_199)
	.align		4
.L_199:
        /*046c*/ 	.word	index@(_ZN5flash32flash_fwd_splitkv_combine_kernelI23Flash_fwd_kernel_traitsILi192ELi64ELi64ELi4ELb0ELb0EN7cutlass6half_tE19Flash_kernel_traitsILi192ELi64ELi64ELi4ES3_EELi8ELi3ELb0EEEvNS_16Flash_fwd_paramsE)
        /*0470*/ 	.word	0x00000000


	//----- nvinfo : EIATTR_MIN_STACK_SIZE
	.align		4
.L_200:
        /*0474*/ 	.byte	0x04, 0x12
        /*0476*/ 	.short	(.L_202 - .L_201)
	.align		4
.L_201:
        /*0478*/ 	.word	index@(_ZN5flash32flash_fwd_splitkv_combine_kernelI23Flash_fwd_kernel_traitsILi192ELi64ELi64ELi4ELb0ELb0EN7cutlass6half_tE19Flash_kernel_traitsILi192ELi64ELi64ELi4ES3_EELi8ELi2ELb0EEEvNS_16Flash_fwd_paramsE)
        /*047c*/ 	.word	0x00000000


	//----- nvinfo : EIATTR_MIN_STACK_SIZE
	.align		4
.L_202:
        /*0480*/ 	.byte	0x04, 0x12
        /*0482*/ 	.short	(.L_204 - .L_203)
	.align		4
.L_203:
        /*0484*/ 	.word	index@(_ZN5flash32flash_fwd_splitkv_combine_kernelI23Flash_fwd_kernel_traitsILi192ELi64ELi64ELi4ELb0ELb0EN7cutlass6half_tE19Flash_kernel_traitsILi192ELi64ELi64ELi4ES3_EELi8ELi1ELb0EEEvNS_16Flash_fwd_paramsE)
        /*0488*/ 	.word	0x00000000


	//----- nvinfo : EIATTR_MIN_STACK_SIZE
	.align		4
.L_204:
        /*048c*/ 	.byte	0x04, 0x12
        /*048e*/ 	.short	(.L_206 - .L_205)
	.align		4
.L_205:
        /*0490*/ 	.word	index@(_ZN5flash32flash_fwd_splitkv_combine_kernelI23Flash_fwd_kernel_traitsILi192ELi64ELi64ELi4ELb0ELb0EN7cutlass6half_tE19Flash_kernel_traitsILi192ELi64ELi64ELi4ES3_EELi8ELi7ELb1EEEvNS_16Flash_fwd_paramsE)
        /*0494*/ 	.word	0x00000000


	//----- nvinfo : EIATTR_MIN_STACK_SIZE
	.align		4
.L_206:
        /*0498*/ 	.byte	0x04, 0x12
        /*049a*/ 	.short	(.L_208 - .L_207)
	.align		4
.L_207:
        /*049c*/ 	.word	index@(_ZN5flash32flash_fwd_splitkv_combine_kernelI23Flash_fwd_kernel_traitsILi192ELi64ELi64ELi4ELb0ELb0EN7cutlass6half_tE19Flash_kernel_traitsILi192ELi64ELi64ELi4ES3_EELi8ELi6ELb1EEEvNS_16Flash_fwd_paramsE)
        /*04a0*/ 	.word	0x00000000


	//----- nvinfo : EIATTR_MIN_STACK_SIZE
	.align		4
.L_208:
        /*04a4*/ 	.byte	0x04, 0x12
        /*04a6*/ 	.short	(.L_210 - .L_209)
	.align		4
.L_209:
        /*04a8*/ 	.word	index@(_ZN5flash32flash_fwd_splitkv_combine_kernelI23Flash_fwd_kernel_traitsILi192ELi64ELi64ELi4ELb0ELb0EN7cutlass6half_tE19Flash_kernel_traitsILi192ELi64ELi64ELi4ES3_EELi8ELi5ELb1EEEvNS_16Flash_fwd_paramsE)
        /*04ac*/ 	.word	0x00000000


	//----- nvinfo : EIATTR_MIN_STACK_SIZE
	.align		4
.L_210:
        /*04b0*/ 	.byte	0x04, 0x12
        /*04b2*/ 	.short	(.L_212 - .L_211)
	.align		4
.L_211:
        /*04b4*/ 	.word	index@(_ZN5flash32flash_fwd_splitkv_combine_kernelI23Flash_fwd_kernel_traitsILi192ELi64ELi64ELi4ELb0ELb0EN7cutlass6half_tE19Flash_kernel_traitsILi192ELi64ELi64ELi4ES3_EELi8ELi4ELb1EEEvNS_16Flash_fwd_paramsE)
        /*04b8*/ 	.word	0x00000000


	//----- nvinfo : EIATTR_MIN_STACK_SIZE
	.align		4
.L_212:
        /*04bc*/ 	.byte	0x04, 0x12
        /*04be*/ 	.short	(.L_214 - .L_213)
	.align		4
.L_213:
        /*04c0*/ 	.word	index@(_ZN5flash32flash_fwd_splitkv_combine_kernelI23Flash_fwd_kernel_traitsILi192ELi64ELi64ELi4ELb0ELb0EN7cutlass6half_tE19Flash_kernel_traitsILi192ELi64ELi64ELi4ES3_EELi8ELi3ELb1EEEvNS_16Flash_fwd_paramsE)
        /*04c4*/ 	.word	0x00000000


	//----- nvinfo : EIATTR_MIN_STACK_SIZE
	.align		4
.L_214:
        /*04c8*/ 	.byte	0x04, 0x12
        /*04ca*/ 	.short	(.L_216 - .L_215)
	.align		4
.L_215:
        /*04cc*/ 	.word	index@(_ZN5flash32flash_fwd_splitkv_combine_kernelI23Flash_fwd_kernel_traitsILi192ELi64ELi64ELi4ELb0ELb0EN7cutlass6half_tE19Flash_kernel_traitsILi192ELi64ELi64ELi4ES3_EELi8ELi2ELb1EEEvNS_16Flash_fwd_paramsE)
        /*04d0*/ 	.word	0x00000000


	//----- nvinfo : EIATTR_MIN_STACK_SIZE
	.align		4
.L_216:
        /*04d4*/ 	.byte	0x04, 0x12
        /*04d6*/ 	.short	(.L_218 - .L_217)
	.align		4
.L_217:
        /*04d8*/ 	.word	index@(_ZN5flash32flash_fwd_splitkv_combine_kernelI23Flash_fwd_kernel_traitsILi192ELi64ELi64ELi4ELb0ELb0EN7cutlass6half_tE19Flash_kernel_traitsILi192ELi64ELi64ELi4ES3_EELi8ELi1ELb1EEEvNS_16Flash_fwd_paramsE)
        /*04dc*/ 	.word	0x00000000


	//----- nvinfo : EIATTR_MIN_STACK_SIZE
	.align		4
.L_218:
        /*04e0*/ 	.byte	0x04, 0x12
        /*04e2*/ 	.short	(.L_220 - .L_219)
	.align		4
.L_219:
        /*04e4*/ 	.word	index@(_ZN5flash24flash_fwd_splitkv_kernelI23Flash_fwd_kernel_traitsILi192ELi64ELi64ELi4ELb0ELb0EN7cutlass6half_tE19Flash_kernel_traitsILi192ELi64ELi64ELi4ES3_EELb1ELb0ELb0ELb0ELb0ELb0ELb0ELb0EEEvNS_16Flash_fwd_paramsE)
        /*04e8*/ 	.word	0x00000000


	//----- nvinfo : EIATTR_MIN_STACK_SIZE
	.align		4
.L_220:
        /*04ec*/ 	.byte	0x04, 0x12
        /*04ee*/ 	.short	(.L_222 - .L_221)
	.align		4
.L_221:
        /*04f0*/ 	.word	index@(_ZN5flash24flash_fwd_splitkv_kernelI23Flash_fwd_kernel_traitsILi192ELi64ELi64ELi4ELb0ELb0EN7cutlass6half_tE19Flash_kernel_traitsILi192ELi64ELi64ELi4ES3_EELb1ELb0ELb0ELb0ELb0ELb1ELb0ELb0EEEvNS_16Flash_fwd_paramsE)
        /*04f4*/ 	.word	0x00000000


	//----- nvinfo : EIATTR_MIN_STACK_SIZE
	.align		4
.L_222:
        /*04f8*/ 	.byte	0x04, 0x12
        /*04fa*/ 	.short	(.L_224 - .L_223)
	.align		4
.L_223:
        /*04fc*/ 	.word	index@(_ZN5flash24flash_fwd_splitkv_kernelI23Flash_fwd_kernel_traitsILi192ELi64ELi64ELi4ELb0ELb0EN7cutlass6half_tE19Flash_kernel_traitsILi192ELi64ELi64ELi4ES3_EELb1ELb0ELb0ELb0ELb0ELb0ELb0ELb1EEEvNS_16Flash_fwd_paramsE)
        /*0500*/ 	.word	0x00000000


	//----- nvinfo : EIATTR_MIN_STACK_SIZE
	.align		4
.L_224:
        /*0504*/ 	.byte	0x04, 0x12
        /*0506*/ 	.short	(.L_226 - .L_225)
	.align		4
.L_225:
        /*0508*/ 	.word	index@(_ZN5flash24flash_fwd_splitkv_kernelI23Flash_fwd_kernel_traitsILi192ELi64ELi64ELi4ELb0ELb0EN7cutlass6half_tE19Flash_kernel_traitsILi192ELi64ELi64ELi4ES3_EELb1ELb0ELb0ELb0ELb0ELb1ELb0ELb1EEEvNS_16Flash_fwd_paramsE)
        /*050c*/ 	.word	0x00000000


	//----- nvinfo : EIATTR_MIN_STACK_SIZE
	.align		4
.L_226:
        /*0510*/ 	.byte	0x04, 0x12
        /*0512*/ 	.short	(.L_228 - .L_227)
	.align		4
.L_227:
        /*0514*/ 	.word	index@(_ZN5flash24flash_fwd_splitkv_kernelI23Flash_fwd_kernel_traitsILi192ELi64ELi64ELi4ELb0ELb0EN7cutlass6half_tE19Flash_kernel_traitsILi192ELi64ELi64ELi4ES3_EELb1ELb0ELb0ELb0ELb0ELb0ELb1ELb0EEEvNS_16Flash_fwd_paramsE)
        /*0518*/ 	.word	0x00000000


	//----- nvinfo : EIATTR_MIN_STACK_SIZE
	.align		4
.L_228:
        /*051c*/ 	.byte	0x04, 0x12
        /*051e*/ 	.short	(.L_230 - .L_229)
	.align		4
.L_229:
        /*0520*/ 	.word	index@(_ZN5flash24flash_fwd_splitkv_kernelI23Flash_fwd_kernel_traitsILi192ELi64ELi64ELi4ELb0ELb0EN7cutlass6half_tE19Flash_kernel_traitsILi192ELi64ELi64ELi4ES3_EELb1ELb0ELb0ELb0ELb0ELb1ELb1ELb0EEEvNS_16Flash_fwd_paramsE)
        /*0524*/ 	.word	0x00000000


	//----- nvinfo : EIATTR_MIN_STACK_SIZE
	.align		4
.L_230:
        /*0528*/ 	.byte	0x04, 0x12
        /*052a*/ 	.short	(.L_232 - .L_231)
	.align		4
.L_231:
        /*052c*/ 	.word	index@(_ZN5flash24flash_fwd_splitkv_kernelI23Flash_fwd_kernel_traitsILi192ELi64ELi64ELi4ELb0ELb0EN7cutlass6half_tE19Flash_kernel_traitsILi192ELi64ELi64ELi4ES3_EELb1ELb0ELb0ELb0ELb0ELb0ELb1ELb1EEEvNS_16Flash_fwd_paramsE)
        /*0530*/ 	.word	0x00000000


	//----- nvinfo : EIATTR_MIN_STACK_SIZE
	.align		4
.L_232:
        /*0534*/ 	.byte	0x04, 0x12
        /*0536*/ 	.short	(.L_234 - .L_233)
	.align		4
.L_233:
        /*0538*/ 	.word	index@(_ZN5flash24flash_fwd_splitkv_kernelI23Flash_fwd_kernel_traitsILi192ELi64ELi64ELi4ELb0ELb0EN7cutlass6half_tE19Flash_kernel_traitsILi192ELi64ELi64ELi4ES3_EELb1ELb0ELb0ELb0ELb0ELb1ELb1ELb1EEEvNS_16Flash_fwd_paramsE)
        /*053c*/ 	.word	0x00000000


	//----- nvinfo : EIATTR_MIN_STACK_SIZE
	.align		4
.L_234:
        /*0540*/ 	.byte	0x04, 0x12
        /*0542*/ 	.short	(.L_236 - .L_235)
	.align		4
.L_235:
        /*0544*/ 	.word	index@(_ZN5flash24flash_fwd_splitkv_kernelI23Flash_fwd_kernel_traitsILi192ELi64ELi64ELi4ELb0ELb0EN7cutlass6half_tE19Flash_kernel_traitsILi192ELi64ELi64ELi4ES3_EELb1ELb0ELb0ELb0ELb1ELb0ELb0ELb0EEEvNS_16Flash_fwd_paramsE)
        /*0548*/ 	.word	0x00000000


	//----- nvinfo : EIATTR_MIN_STACK_SIZE
	.align		4
.L_236:
        /*054c*/ 	.byte	0x04, 0x12
        /*054e*/ 	.short	(.L_238 - .L_237)
	.align		4
.L_237:
        /*0550*/ 	.word	index@(_ZN5flash24flash_fwd_splitkv_kernelI23Flash_fwd_kernel_traitsILi192ELi64ELi64ELi4ELb0ELb0EN7cutlass6half_tE19Flash_kernel_traitsILi192ELi64ELi64ELi4ES3_EELb1ELb0ELb0ELb0ELb1ELb1ELb0ELb0EEEvNS_16Flash_fwd_paramsE)
        /*0554*/ 	.word	0x00000000


	//----- nvinfo : EIATTR_MIN_STACK_SIZE
	.align		4
.L_238:
        /*0558*/ 	.byte	0x04, 0x12
        /*055a*/ 	.short	(.L_240 - .L_239)
	.align		4
.L_239:
        /*055c*/ 	.word	index@(_ZN5flash24flash_fwd_splitkv_kernelI23Flash_fwd_kernel_traitsILi192ELi64ELi64ELi4ELb0ELb0EN7cutlass6half_tE19Flash_kernel_traitsILi192ELi64ELi64ELi4ES3_EELb1ELb0ELb1ELb0ELb0ELb0ELb0ELb0EEEvNS_16Flash_fwd_paramsE)
        /*0560*/ 	.word	0x00000000


	//----- nvinfo : EIATTR_MIN_STACK_SIZE
	.align		4
.L_240:
        /*0564*/ 	.byte	0x04, 0x12
        /*0566*/ 	.short	(.L_242 - .L_241)
	.align		4
.L_241:
        /*0568*/ 	.word	index@(_ZN5flash24flash_fwd_splitkv_kernelI23Flash_fwd_kernel_traitsILi192ELi64ELi64ELi4ELb0ELb0EN7cutlass6half_tE19Flash_kernel_traitsILi192ELi64ELi64ELi4ES3_EELb1ELb0ELb1ELb0ELb0ELb1ELb0ELb0EEEvNS_16Flash_fwd_paramsE)
        /*056c*/ 	.word	0x00000000


	//----- nvinfo : EIATTR_MIN_STACK_SIZE
	.align		4
.L_242:
        /*0570*/ 	.byte	0x04, 0x12
        /*0572*/ 	.short	(.L_244 - .L_243)
	.align		4
.L_243:
        /*0574*/ 	.word	index@(_ZN5flash24flash_fwd_splitkv_kernelI23Flash_fwd_kernel_traitsILi192ELi64ELi64ELi4ELb0ELb0EN7cutlass6half_tE19Flash_kernel_traitsILi192ELi64ELi64ELi4ES3_EELb1ELb0ELb0ELb0ELb1ELb0ELb0ELb1EEEvNS_16Flash_fwd_paramsE)
        /*0578*/ 	.word	0x00000000


	//----- nvinfo : EIATTR_MIN_STACK_SIZE
	.align		4
.L_244:
        /*057c*/ 	.byte	0x04, 0x12
        /*057e*/ 	.short	(.L_246 - .L_245)
	.align		4
.L_245:
        /*0580*/ 	.word	index@(_ZN5flash24flash_fwd_splitkv_kernelI23Flash_fwd_kernel_traitsILi192ELi64ELi64ELi4ELb0ELb0EN7cutlass6half_tE19Flash_kernel_traitsILi192ELi64ELi64ELi4ES3_EELb1ELb0ELb0ELb0ELb1ELb1ELb0ELb1EEEvNS_16Flash_fwd_paramsE)
        /*0584*/ 	.word	0x00000000


	//----- nvinfo : EIATTR_MIN_STACK_SIZE
	.align		4
.L_246:
        /*0588*/ 	.byte	0x04, 0x12
        /*058a*/ 	.short	(.L_248 - .L_247)
	.align		4
.L_247:
        /*058c*/ 	.word	index@(_ZN5flash24flash_fwd_splitkv_kernelI23Flash_fwd_kernel_traitsILi192ELi64ELi64ELi4ELb0ELb0EN7cutlass6half_tE19Flash_kernel_traitsILi192ELi64ELi64ELi4ES3_EELb1ELb0ELb1ELb0ELb0ELb0ELb0ELb1EEEvNS_16Flash_fwd_paramsE)
        /*0590*/ 	.word	0x00000000


	//----- nvinfo : EIATTR_MIN_STACK_SIZE
	.align		4
.L_248:
        /*0594*/ 	.byte	0x04, 0x12
        /*0596*/ 	.short	(.L_250 - .L_249)
	.align		4
.L_249:
        /*0598*/ 	.word	index@(_ZN5flash24flash_fwd_splitkv_kernelI23Flash_fwd_kernel_traitsILi192ELi64ELi64ELi4ELb0ELb0EN7cutlass6half_tE19Flash_kernel_traitsILi192ELi64ELi64ELi4ES3_EELb1ELb0ELb1ELb0ELb0ELb1ELb0ELb1EEEvNS_16Flash_fwd_paramsE)
        /*059c*/ 	.word	0x00000000


	//----- nvinfo : EIATTR_MIN_STACK_SIZE
	.align		4
.L_250:
        /*05a0*/ 	.byte	0x04, 0x12
        /*05a2*/ 	.short	(.L_252 - .L_251)
	.align		4
.L_251:
        /*05a4*/ 	.word	index@(_ZN5flash24flash_fwd_splitkv_kernelI23Flash_fwd_kernel_traitsILi192ELi64ELi64ELi4ELb0ELb0EN7cutlass6half_tE19Flash_kernel_traitsILi192ELi64ELi64ELi4ES3_EELb1ELb0ELb0ELb0ELb1ELb0ELb1ELb0EEEvNS_16Flash_fwd_paramsE)
        /*05a8*/ 	.word	0x00000000


	//----- nvinfo : EIATTR_MIN_STACK_SIZE
	.align		4
.L_252:
        /*05ac*/ 	.byte	0x04, 0x12
        /*05ae*/ 	.short	(.L_254 - .L_253)
	.align		4
.L_253:
        /*05b0*/ 	.word	index@(_ZN5flash24flash_fwd_splitkv_kernelI23Flash_fwd_kernel_traitsILi192ELi64ELi64ELi4ELb0ELb0EN7cutlass6half_tE19Flash_kernel_traitsILi192ELi64ELi64ELi4ES3_EELb1ELb0ELb0ELb0ELb1ELb1ELb1ELb0EEEvNS_16Flash_fwd_paramsE)
        /*05b4*/ 	.word	0x00000000


	//----- nvinfo : EIATTR_MIN_STACK_SIZE
	.align		4
.L_254:
        /*05b8*/ 	.byte	0x04, 0x12
        /*05ba*/ 	.short	(.L_256 - .L_255)
	.align		4
.L_255:
        /*05bc*/ 	.word	index@(_ZN5flash24flash_fwd_splitkv_kernelI23Flash_fwd_kernel_traitsILi192ELi64ELi64ELi4ELb0ELb0EN7cutlass6half_tE19Flash_kernel_traitsILi192ELi64ELi64ELi4ES3_EELb1ELb0ELb1ELb0ELb0ELb0ELb1ELb0EEEvNS_16Flash_fwd_paramsE)
        /*05c0*/ 	.word	0x00000000


	//----- nvinfo : EIATTR_MIN_STACK_SIZE
	.align		4
.L_256:
        /*05c4*/ 	.byte	0x04, 0x12
        /*05c6*/ 	.short	(.L_258 - .L_257)
	.align		4
.L_257:
        /*05c8*/ 	.word	index@(_ZN5flash24flash_fwd_splitkv_kernelI23Flash_fwd_kernel_traitsILi192ELi64ELi64ELi4ELb0ELb0EN7cutlass6half_tE19Flash_kernel_traitsILi192ELi64ELi64ELi4ES3_EELb1ELb0ELb1ELb0ELb0ELb1ELb1ELb0EEEvNS_16Flash_fwd_paramsE)
        /*05cc*/ 	.word	0x00000000


	//----- nvinfo : EIATTR_MIN_STACK_SIZE
	.align		4
.L_258:
        /*05d0*/ 	.byte	0x04, 0x12
        /*05d2*/ 	.short	(.L_260 - .L_259)
	.align		4
.L_259:
        /*05d4*/ 	.word	index@(_ZN5flash24flash_fwd_splitkv_kernelI23Flash_fwd_kernel_traitsILi192ELi64ELi64ELi4ELb0ELb0EN7cutlass6half_tE19Flash_kernel_traitsILi192ELi64ELi64ELi4ES3_EELb1ELb0ELb0ELb0ELb1ELb0ELb1ELb1EEEvNS_16Flash_fwd_paramsE)
        /*05d8*/ 	.word	0x00000000


	//----- nvinfo : EIATTR_MIN_STACK_SIZE
	.align		4
.L_260:
        /*05dc*/ 	.byte	0x04, 0x12
        /*05de*/ 	.short	(.L_262 - .L_261)
	.align		4
.L_261:
        /*05e0*/ 	.word	index@(_ZN5flash24flash_fwd_splitkv_kernelI23Flash_fwd_kernel_traitsILi192ELi64ELi64ELi4ELb0ELb0EN7cutlass6half_tE19Flash_kernel_traitsILi192ELi64ELi64ELi4ES3_EELb1ELb0ELb0ELb0ELb1ELb1ELb1ELb1EEEvNS_16Flash_fwd_paramsE)
        /*05e4*/ 	.word	0x00000000


	//----- nvinfo : EIATTR_MIN_STACK_SIZE
	.align		4
.L_262:
        /*05e8*/ 	.byte	0x04, 0x12
        /*05ea*/ 	.short	(.L_264 - .L_263)
	.align		4
.L_263:
        /*05ec*/ 	.word	index@(_ZN5flash24flash_fwd_splitkv_kernelI23Flash_fwd_kernel_traitsILi192ELi64ELi64ELi4ELb0ELb0EN7cutlass6half_tE19Flash_kernel_traitsILi192ELi64ELi64ELi4ES3_EELb1ELb0ELb1ELb0ELb0ELb0ELb1ELb1EEEvNS_16Flash_fwd_paramsE)
        /*05f0*/ 	.word	0x00000000


	//----- nvinfo : EIATTR_MIN_STACK_SIZE
	.align		4
.L_264:
        /*05f4*/ 	.byte	0x04, 0x12
        /*05f6*/ 	.short	(.L_266 - .L_265)
	.align		4
.L_265:
        /*05f8*/ 	.word	index@(_ZN5flash24flash_fwd_splitkv_kernelI23Flash_fwd_kernel_traitsILi192ELi64ELi64ELi4ELb0ELb0EN7cutlass6half_tE19Flash_kernel_traitsILi192ELi64ELi64ELi4ES3_EELb1ELb0ELb1ELb0ELb0ELb1ELb1ELb1EEEvNS_16Flash_fwd_paramsE)
        /*05fc*/ 	.word	0x00000000
.L_266:


//--------------------- .nv.info._ZN5flash32flash_fwd_splitkv_combine_kernelI23Flash_fwd_kernel_traitsILi192ELi64ELi64ELi4ELb0ELb0EN7cutlass6half_tE19Flash_kernel_traitsILi192ELi64ELi64ELi4ES3_EELi8ELi7ELb0EEEvNS_16Flash_fwd_paramsE --------------------------
	.section	.nv.info._ZN5flash32flash_fwd_splitkv_combine_kernelI23Flash_fwd_kernel_traitsILi192ELi64ELi64ELi4ELb0ELb0EN7cutlass6half_tE19Flash_kernel_traitsILi192ELi64ELi64ELi4ES3_EELi8ELi7ELb0EEEvNS_16Flash_fwd_paramsE,"",@"SHT_CUDA_INFO"
	.sectionflags	@""
	.align	4


	//----- nvinfo : EIATTR_CUDA_API_VERSION
	.align		4
        /*0000*/ 	.byte	0x04, 0x37
        /*0002*/ 	.short	(.L_268 - .L_267)
.L_267:
        /*0004*/ 	.word	0x00000082


	//----- nvinfo : EIATTR_SW2861232_WAR
	.align		4
.L_268:
        /*0008*/ 	.byte	0x01, 0x35
	.zero		2


	//----- nvinfo : EIATTR_PARAM_CBANK
	.align		4
        /*000c*/ 	.byte	0x04, 0x0a
        /*000e*/ 	.short	(.L_270 - .L_269)
	.align		4
.L_269:
        /*0010*/ 	.word	index@(.nv.constant0._ZN5flash32flash_fwd_splitkv_combine_kernelI23Flash_fwd_kernel_traitsILi192ELi64ELi64ELi4ELb0ELb0EN7cutlass6half_tE19Flash_kernel_traitsILi192ELi64ELi64ELi4ES3_EELi8ELi7ELb0EEEvNS_16Flash_fwd_paramsE)
        /*0014*/ 	.short	0x0160
        /*0016*/ 	.short	0x01d0


	//----- nvinfo : EIATTR_CBANK_PARAM_SIZE
	.align		4
.L_270:
        /*0018*/ 	.byte	0x03, 0x19
        /*001a*/ 	.short	0x01d0


	//----- nvinfo : EIATTR_KPARAM_INFO
	.align		4
        /*001c*/ 	.byte	0x04, 0x17
        /*001e*/ 	.short	(.L_272 - .L_271)
.L_271:
        /*0020*/ 	.word	0x00000000
        /*0024*/ 	.short	0x0000
        /*0026*/ 	.short	0x0000
        /*0028*/ 	.byte	0x00, 0xf0, 0x41, 0x07


	//----- nvinfo : EIATTR_MAXREG_COUNT
	.align		4
.L_272:
        /*002c*/ 	.byte	0x03, 0x1b
        /*002e*/ 	.short	0x00ff


	//----- nvinfo : EIATTR_NUM_BARRIERS
	.align		4
        /*0030*/ 	.byte	0x02, 0x4c
        /*0032*/ 	.byte	0x01
	.zero		1


	//----- nvinfo : EIATTR_MERCURY_ISA_VERSION
	.align		4
        /*0034*/ 	.byte	0x03, 0x5f
        /*0036*/ 	.short	0x0000


	//----- nvinfo : EIATTR_COOP_GROUP_MASK_REGIDS
	.align		4
        /*0038*/ 	.byte	0x04, 0x29
        /*003a*/ 	.short	(.L_274 - .L_273)


	//   ....[0]....
.L_273:
        /*003c*/ 	.word	0xffffffff


	//   ....[1]....
        /*0040*/ 	.word	0xffffffff


	//   ....[2]....
        /*0044*/ 	.word	0xffffffff


	//   ....[3]....
        /*0048*/ 	.word	0xffffffff


	//   ....[4]....
        /*004c*/ 	.word	0xffffffff


	//   ....[5]....
        /*0050*/ 	.word	0xffffffff


	//   ....[6]....
        /*0054*/ 	.word	0xffffffff


	//   ....[7]....
        /*0058*/ 	.word	0xffffffff


	//----- nvinfo : EIATTR_COOP_GROUP_INSTR_OFFSETS
	.align		4
.L_274:
        /*005c*/ 	.byte	0x04, 0x28
        /*005e*/ 	.short	(.L_276 - .L_275)


	//   ....[0]....
.L_275:
        /*0060*/ 	.word	0x00001fc0


	//   ....[1]....
        /*0064*/ 	.word	0x00001fe0


	//   ....[2]....
        /*0068*/ 	.word	0x00002000


	//   ....[3]....
        /*006c*/ 	.word	0x00002020


	//   ....[4]....
        /*0070*/ 	.word	0x00002290


	//   ....[5]....
        /*0074*/ 	.word	0x000022f0


	//   ....[6]....
        /*0078*/ 	.word	0x000023b0


	//   ....[7]....
        /*007c*/ 	.word	0x00002490


	//----- nvinfo : EIATTR_EXIT_INSTR_OFFSETS
	.align		4
.L_276:
        /*0080*/ 	.byte	0x04, 0x1c
        /*0082*/ 	.short	(.L_278 - .L_277)


	//   ....[0]....
.L_277:
        /*0084*/ 	.word	0x00004cd0


	//   ....[1]....
        /*0088*/ 	.word	0x000051f0


	//   ....[2]....
        /*008c*/ 	.word	0x00005250


	//----- nvinfo : EIATTR_CRS_STACK_SIZE
	.align		4
.L_278:
        /*0090*/ 	.byte	0x04, 0x1e
        /*0092*/ 	.short	(.L_280 - .L_279)
.L_279:
        /*0094*/ 	.word	0x00000000
.L_280:


//--------------------- .nv.info._ZN5flash32flash_fwd_splitkv_combine_kernelI23Flash_fwd_kernel_traitsILi192ELi64ELi64ELi4ELb0ELb0EN7cutlass6half_tE19Flash_kernel_traitsILi192ELi64ELi64ELi4ES3_EELi8ELi6ELb0EEEvNS_16Flash_fwd_paramsE --------------------------
	.section	.nv.info._ZN5flash32flash_fwd_splitkv_combine_kernelI23Flash_fwd_kernel_traitsILi192ELi64ELi64ELi4ELb0ELb0EN7cutlass6half_tE19Flash_kernel_traitsILi192ELi64ELi64ELi4ES3_EELi8ELi6ELb0EEEvNS_16Flash_fwd_paramsE,"",@"SHT_CUDA_INFO"
	.sectionflags	@""
	.align	4


	//----- nvinfo : EIATTR_CUDA_API_VERSION
	.align		4
        /*0000*/ 	.byte	0x04, 0x37
        /*0002*/ 	.short	(.L_282 - .L_281)
.L_281:
        /*0004*/ 	.word	0x00000082


	//----- nvinfo : EIATTR_SW2861232_WAR
	.align		4
.L_282:
        /*0008*/ 	.byte	0x01, 0x35
	.zero		2


	//----- nvinfo : EIATTR_PARAM_CBANK
	.align		4
        /*000c*/ 	.byte	0x04, 0x0a
        /*000e*/ 	.short	(.L_284 - .L_283)
	.align		4
.L_283:
        /*0010*/ 	.word	index@(.nv.constant0._ZN5flash32flash_fwd_splitkv_combine_kernelI23Flash_fwd_kernel_traitsILi192ELi64ELi64ELi4ELb0ELb0EN7cutlass6half_tE19Flash_kernel_traitsILi192ELi64ELi64ELi4ES3_EELi8ELi6ELb0EEEvNS_16Flash_fwd_paramsE)
        /*0014*/ 	.short	0x0160
        /*0016*/ 	.short	0x01d0


	//----- nvinfo : EIATTR_CBANK_PARAM_SIZE
	.align		4
.L_284:
        /*0018*/ 	.byte	0x03, 0x19
        /*001a*/ 	.short	0x01d0


	//----- nvinfo : EIATTR_KPARAM_INFO
	.align		4
        /*001c*/ 	.byte	0x04, 0x17
        /*001e*/ 	.short	(.L_286 - .L_285)
.L_285:
        /*0020*/ 	.word	0x00000000
        /*0024*/ 	.short	0x0000
        /*0026*/ 	.short	0x0000
        /*0028*/ 	.byte	0x00, 0xf0, 0x41, 0x07


	//----- nvinfo : EIATTR_MAXREG_COUNT
	.align		4
.L_286:
        /*002c*/ 	.byte	0x03, 0x1b
        /*002e*/ 	.short	0x00ff


	//----- nvinfo : EIATTR_NUM_BARRIERS
	.align		4
        /*0030*/ 	.byte	0x02, 0x4c
        /*0032*/ 	.byte	0x01
	.zero		1


	//----- nvinfo : EIATTR_MERCURY_ISA_VERSION
	.align		4
        /*0034*/ 	.byte	0x03, 0x5f
        /*0036*/ 	.short	0x0000


	//----- nvinfo : EIATTR_COOP_GROUP_MASK_REGIDS
	.align		4
        /*0038*/ 	.byte	0x04, 0x29
        /*003a*/ 	.short	(.L_288 - .L_287)


	//   ....[0]....
.L_287:
        /*003c*/ 	.word	0xffffffff


	//   ....[1]....
        /*0040*/ 	.word	0xffffffff


	//   ....[2]....
        /*0044*/ 	.word	0xffffffff


	//   ....[3]....
        /*0048*/ 	.word	0xffffffff


	//   ....[4]....
        /*004c*/ 	.word	0xffffffff


	//   ....[5]....
        /*0050*/ 	.word	0xffffffff


	//   ....[6]....
        /*0054*/ 	.word	0xffffffff


	//   ....[7]....
        /*0058*/ 	.word	0xffffffff


	//----- nvinfo : EIATTR_COOP_GROUP_INSTR_OFFSETS
	.align		4
.L_288:
        /*005c*/ 	.byte	0x04, 0x28
        /*005e*/ 	.short	(.L_290 - .L_289)


	//   ....[0]....
.L_289:
        /*0060*/ 	.word	0x00001aa0


	//   ....[1]....
        /*0064*/ 	.word	0x00001ac0


	//   ....[2]....
        /*0068*/ 	.word	0x00001ae0


	//   ....[3]....
        /*006c*/ 	.word	0x00001b00


	//   ....[4]....
        /*0070*/ 	.word	0x00001c60


	//   ....[5]....
        /*0074*/ 	.word	0x00001cd0


	//   ....[6]....
        /*0078*/ 	.word	0x00001dc0


	//   ....[7]....
        /*007c*/ 	.word	0x00001e90


	//----- nvinfo : EIATTR_EXIT_INSTR_OFFSETS
	.align		4
.L_290:
        /*0080*/ 	.byte	0x04, 0x1c
        /*0082*/ 	.short	(.L_292 - .L_291)


	//   ....[0]....
.L_291:
        /*0084*/ 	.word	0x00004470


	//   ....[1]....
        /*0088*/ 	.word	0x00004990


	//   ....[2]....
        /*008c*/ 	.word	0x000049f0


	//----- nvinfo : EIATTR_CRS_STACK_SIZE
	.align		4
.L_292:
        /*0090*/ 	.byte	0x04, 0x1e
        /*0092*/ 	.short	(.L_294 - .L_293)
.L_293:
        /*0094*/ 	.word	0x00000000
.L_294:


//--------------------- .nv.info._ZN5flash32flash_fwd_splitkv_combine_kernelI23Flash_fwd_kernel_traitsILi192ELi64ELi64ELi4ELb0ELb0EN7cutlass6half_tE19Flash_kernel_traitsILi192ELi64ELi64ELi4ES3_EELi8ELi5ELb0EEEvNS_16Flash_fwd_paramsE --------------------------
	.section	.nv.info._ZN5flash32flash_fwd_splitkv_combine_kernelI23Flash_fwd_kernel_traitsILi192ELi64ELi64ELi4ELb0ELb0EN7cutlass6half_tE19Flash_kernel_traitsILi192ELi64ELi64ELi4ES3_EELi8ELi5ELb0EEEvNS_16Flash_fwd_paramsE,"",@"SHT_CUDA_INFO"
	.sectionflags	@""
	.align	4


	//----- nvinfo : EIATTR_CUDA_API_VERSION
	.align		4
        /*0000*/ 	.byte	0x04, 0x37
        /*0002*/ 	.short	(.L_296 - .L_295)
.L_295:
        /*0004*/ 	.word	0x00000082


	//----- nvinfo : EIATTR_SW2861232_WAR
	.align		4
.L_296:
        /*0008*/ 	.byte	0x01, 0x35
	.zero		2


	//----- nvinfo : EIATTR_PARAM_CBANK
	.align		4
        /*000c*/ 	.byte	0x04, 0x0a
        /*000e*/ 	.short	(.L_298 - .L_297)
	.align		4
.L_297:
        /*0010*/ 	.word	index@(.nv.constant0._ZN5flash32flash_fwd_splitkv_combine_kernelI23Flash_fwd_kernel_traitsILi192ELi64ELi64ELi4ELb0ELb0EN7cutlass6half_tE19Flash_kernel_traitsILi192ELi64ELi64ELi4ES3_EELi8ELi5ELb0EEEvNS_16Flash_fwd_paramsE)
        /*0014*/ 	.short	0x0160
        /*0016*/ 	.short	0x01d0


	//----- nvinfo : EIATTR_CBANK_PARAM_SIZE
	.align		4
.L_298:
        /*0018*/ 	.byte	0x03, 0x19
        /*001a*/ 	.short	0x01d0


	//----- nvinfo : EIATTR_KPARAM_INFO
	.align		4
        /*001c*/ 	.byte	0x04, 0x17
        /*001e*/ 	.short	(.L_300 - .L_299)
.L_299:
        /*0020*/ 	.word	0x00000000
        /*0024*/ 	.short	0x0000
        /*0026*/ 	.short	0x0000
        /*0028*/ 	.byte	0x00, 0xf0, 0x41, 0x07


	//----- nvinfo : EIATTR_MAXREG_COUNT
	.align		4
.L_300:
        /*002c*/ 	.byte	0x03, 0x1b
        /*002e*/ 	.short	0x00ff


	//----- nvinfo : EIATTR_NUM_BARRIERS
	.align		4
        /*0030*/ 	.byte	0x02, 0x4c
        /*0032*/ 	.byte	0x01
	.zero		1


	//----- nvinfo : EIATTR_MERCURY_ISA_VERSION
	.align		4
        /*0034*/ 	.byte	0x03, 0x5f
        /*0036*/ 	.short	0x0000


	//----- nvinfo : EIATTR_COOP_GROUP_MASK_REGIDS
	.align		4
        /*0038*/ 	.byte	0x04, 0x29
        /*003a*/ 	.short	(.L_302 - .L_301)


	//   ....[0]....
.L_301:
        /*003c*/ 	.word	0xffffffff


	//   ....[1]....
        /*0040*/ 	.word	0xffffffff


	//   ....[2]....
        /*0044*/ 	.word	0xffffffff


	//   ....[3]....
        /*0048*/ 	.word	0xffffffff


	//   ....[4]....
        /*004c*/ 	.word	0xffffffff


	//   ....[5]....
        /*0050*/ 	.word	0xffffffff


	//   ....[6]....
        /*0054*/ 	.word	0xffffffff


	//   ....[7]....
        /*0058*/ 	.word	0xffffffff


	//----- nvinfo : EIATTR_COOP_GROUP_INSTR_OFFSETS
	.align		4
.L_302:
        /*005c*/ 	.byte	0x04, 0x28
        /*005e*/ 	.short	(.L_304 - .L_303)


	//   ....[0]....
.L_303:
        /*0060*/ 	.word	0x00001720


	//   ....[1]....
        /*0064*/ 	.word	0x00001740


	//   ....[2]....
        /*0068*/ 	.word	0x00001770


	//   ....[3]....
        /*006c*/ 	.word	0x000017f0


	//   ....[4]....
        /*0070*/ 	.word	0x00001980


	//   ....[5]....
        /*0074*/ 	.word	0x00001a30


	//   ....[6]....
        /*0078*/ 	.word	0x00001b10


	//   ....[7]....
        /*007c*/ 	.word	0x00001c30


	//----- nvinfo : EIATTR_EXIT_INSTR_OFFSETS
	.align		4
.L_304:
        /*0080*/ 	.byte	0x04, 0x1c
        /*0082*/ 	.short	(.L_306 - .L_305)


	//   ....[0]....
.L_305:
        /*0084*/ 	.word	0x00004120


	//   ....[1]....
        /*0088*/ 	.word	0x00004640


	//   ....[2]....
        /*008c*/ 	.word	0x000046a0


	//----- nvinfo : EIATTR_CRS_STACK_SIZE
	.align		4
.L_306:
        /*0090*/ 	.byte	0x04, 0x1e
        /*0092*/ 	.short	(.L_308 - .L_307)
.L_307:
        /*0094*/ 	.word	0x00000000
.L_308:


//--------------------- .nv.info._ZN5flash32flash_fwd_splitkv_combine_kernelI23Flash_fwd_kernel_traitsILi192ELi64ELi64ELi4ELb0ELb0EN7cutlass6half_tE19Flash_kernel_traitsILi192ELi64ELi64ELi4ES3_EELi8ELi4ELb0EEEvNS_16Flash_fwd_paramsE --------------------------
	.section	.nv.info._ZN5flash32flash_fwd_splitkv_combine_kernelI23Flash_fwd_kernel_traitsILi192ELi64ELi64ELi4ELb0ELb0EN7cutlass6half_tE19Flash_kernel_traitsILi192ELi64ELi64ELi4ES3_EELi8ELi4ELb0EEEvNS_16Flash_fwd_paramsE,"",@"SHT_CUDA_INFO"
	.sectionflags	@""
	.align	4


	//----- nvinfo : EIATTR_CUDA_API_VERSION
	.align		4
        /*0000*/ 	.byte	0x04, 0x37
        /*0002*/ 	.short	(.L_310 - .L_309)
.L_309:
        /*0004*/ 	.word	0x00000082


	//----- nvinfo : EIATTR_SW2861232_WAR
	.align		4
.L_310:
        /*0008*/ 	.byte	0x01, 0x35
	.zero		2


	//----- nvinfo : EIATTR_PARAM_CBANK
	.align		4
        /*000c*/ 	.byte	0x04, 0x0a
        /*000e*/ 	.short	(.L_312 - .L_311)
	.align		4
.L_311:
        /*0010*/ 	.word	index@(.nv.constant0._ZN5flash32flash_fwd_splitkv_combine_kernelI23Flash_fwd_kernel_traitsILi192ELi64ELi64ELi4ELb0ELb0EN7cutlass6half_tE19Flash_kernel_traitsILi192ELi64ELi64ELi4ES3_EELi8ELi4ELb0EEEvNS_16Flash_fwd_paramsE)
        /*0014*/ 	.short	0x0160
        /*0016*/ 	.short	0x01d0


	//----- nvinfo : EIATTR_CBANK_PARAM_SIZE
	.align		4
.L_312:
        /*0018*/ 	.byte	0x03, 0x19
        /*001a*/ 	.short	0x01d0


	//----- nvinfo : EIATTR_KPARAM_INFO
	.align		4
        /*001c*/ 	.byte	0x04, 0x17
        /*001e*/ 	.short	(.L_314 - .L_313)
.L_313:
        /*0020*/ 	.word	0x00000000
        /*0024*/ 	.short	0x0000
        /*0026*/ 	.short	0x0000
        /*0028*/ 	.byte	0x00, 0xf0, 0x41, 0x07


	//----- nvinfo : EIATTR_MAXREG_COUNT
	.align		4
.L_314:
        /*002c*/ 	.byte	0x03, 0x1b
        /*002e*/ 	.short	0x00ff


	//----- nvinfo : EIATTR_NUM_BARRIERS
	.align		4
        /*0030*/ 	.byte	0x02, 0x4c
        /*0032*/ 	.byte	0x01
	.zero		1


	//----- nvinfo : EIATTR_MERCURY_ISA_VERSION
	.align		4
        /*0034*/ 	.byte	0x03, 0x5f
        /*0036*/ 	.short	0x0000


	//----- nvinfo : EIATTR_COOP_GROUP_MASK_REGIDS
	.align		4
        /*0038*/ 	.byte	0x04, 0x29
        /*003a*/ 	.short	(.L_316 - .L_315)


	//   ....[0]....
.L_315:
        /*003c*/ 	.word	0xffffffff


	//   ....[1]....
        /*0040*/ 	.word	0xffffffff


	//   ....[2]....
        /*0044*/ 	.word	0xffffffff


	//   ....[3]....
        /*0048*/ 	.word	0xffffffff


	//   ....[4]....
        /*004c*/ 	.word	0xffffffff


	//   ....[5]....
        /*0050*/ 	.word	0xffffffff


	//   ....[6]....
        /*0054*/ 	.word	0xffffffff


	//   ....[7]....
        /*0058*/ 	.word	0xffffffff


	//----- nvinfo : EIATTR_COOP_GROUP_INSTR_OFFSETS
	.align		4
.L_316:
        /*005c*/ 	.byte	0x04, 0x28
        /*005e*/ 	.short	(.L_318 - .L_317)


	//   ....[0]....
.L_317:
        /*0060*/ 	.word	0x00001c20


	//   ....[1]....
        /*0064*/ 	.word	0x00001c40


	//   ....[2]....
        /*0068*/ 	.word	0x00001c60


	//   ....[3]....
        /*006c*/ 	.word	0x00001c80


	//   ....[4]....
        /*0070*/ 	.word	0x00001cf0


	//   ....[5]....
        /*0074*/ 	.word	0x00001d20


	//   ....[6]....
        /*0078*/ 	.word	0x00001d40


	//   ....[7]....
        /*007c*/ 	.word	0x00001d60


	//----- nvinfo : EIATTR_EXIT_INSTR_OFFSETS
	.align		4
.L_318:
        /*0080*/ 	.byte	0x04, 0x1c
        /*0082*/ 	.short	(.L_320 - .L_319)


	//   ....[0]....
.L_319:
        /*0084*/ 	.word	0x00004070


	//   ....[1]....
        /*0088*/ 	.word	0x00004590


	//   ....[2]....
        /*008c*/ 	.word	0x000045f0


	//----- nvinfo : EIATTR_CRS_STACK_SIZE
	.align		4
.L_320:
        /*0090*/ 	.byte	0x04, 0x1e
        /*0092*/ 	.short	(.L_322 - .L_321)
.L_321:
        /*0094*/ 	.word	0x00000000
.L_322:


//--------------------- .nv.info._ZN5flash32flash_fwd_splitkv_combine_kernelI23Flash_fwd_kernel_traitsILi192ELi64ELi64ELi4ELb0ELb0EN7cutlass6half_tE19Flash_kernel_traitsILi192ELi64ELi64ELi4ES3_EELi8ELi3ELb0EEEvNS_16Flash_fwd_paramsE --------------------------
	.section	.nv.info._ZN5flash32flash_fwd_splitkv_combine_kernelI23Flash_fwd_kernel_traitsILi192ELi64ELi64ELi4ELb0ELb0EN7cutlass6half_tE19Flash_kernel_traitsILi192ELi64ELi64ELi4ES3_EELi8ELi3ELb0EEEvNS_16Flash_fwd_paramsE,"",@"SHT_CUDA_INFO"
	.sectionflags	@""
	.align	4


	//----- nvinfo : EIATTR_CUDA_API_VERSION
	.align		4
        /*0000*/ 	.byte	0x04, 0x37
        /*0002*/ 	.short	(.L_324 - .L_323)
.L_323:
        /*0004*/ 	.word	0x00000082


	//----- nvinfo : EIATTR_SW2861232_WAR
	.align		4
.L_324:
        /*0008*/ 	.byte	0x01, 0x35
	.zero		2


	//----- nvinfo : EIATTR_PARAM_CBANK
	.align		4
        /*000c*/ 	.byte	0x04, 0x0a
        /*000e*/ 	.short	(.L_326 - .L_325)
	.align		4
.L_325:
        /*0010*/ 	.word	index@(.nv.constant0._ZN5flash32flash_fwd_splitkv_combine_kernelI23Flash_fwd_kernel_traitsILi192ELi64ELi64ELi4ELb0ELb0EN7cutlass6half_tE19Flash_kernel_traitsILi192ELi64ELi64ELi4ES3_EELi8ELi3ELb0EEEvNS_16Flash_fwd_paramsE)
        /*0014*/ 	.short	0x0160
        /*0016*/ 	.short	0x01d0


	//----- nvinfo : EIATTR_CBANK_PARAM_SIZE
	.align		4
.L_326:
        /*0018*/ 	.byte	0x03, 0x19
        /*001a*/ 	.short	0x01d0


	//----- nvinfo : EIATTR_KPARAM_INFO
	.align		4
        /*001c*/ 	.byte	0x04, 0x17
        /*001e*/ 	.short	(.L_328 - .L_327)
.L_327:
        /*0020*/ 	.word	0x00000000
        /*0024*/ 	.short	0x0000
        /*0026*/ 	.short	0x0000
        /*0028*/ 	.byte	0x00, 0xf0, 0x41, 0x07


	//----- nvinfo : EIATTR_MAXREG_COUNT
	.align		4
.L_328:
        /*002c*/ 	.byte	0x03, 0x1b
        /*002e*/ 	.short	0x00ff


	//----- nvinfo : EIATTR_NUM_BARRIERS
	.align		4
        /*0030*/ 	.byte	0x02, 0x4c
        /*0032*/ 	.byte	0x01
	.zero		1


	//----- nvinfo : EIATTR_MERCURY_ISA_VERSION
	.align		4
        /*0034*/ 	.byte	0x03, 0x5f
        /*0036*/ 	.short	0x0000


	//----- nvinfo : EIATTR_COOP_GROUP_MASK_REGIDS
	.align		4
        /*0038*/ 	.byte	0x04, 0x29
        /*003a*/ 	.short	(.L_330 - .L_329)


	//   ....[0]....
.L_329:
        /*003c*/ 	.word	0xffffffff


	//   ....[1]....
        /*0040*/ 	.word	0xffffffff


	//   ....[2]....
        /*0044*/ 	.word	0xffffffff


	//   ....[3]....
        /*0048*/ 	.word	0xffffffff


	//   ....[4]....
        /*004c*/ 	.word	0xffffffff


	//   ....[5]....
        /*0050*/ 	.word	0xffffffff


	//----- nvinfo : EIATTR_COOP_GROUP_INSTR_OFFSETS
	.align		4
.L_330:
        /*0054*/ 	.byte	0x04, 0x28
        /*0056*/ 	.short	(.L_332 - .L_331)


	//   ....[0]....
.L_331:
        /*0058*/ 	.word	0x00001c00


	//   ....[1]....
        /*005c*/ 	.word	0x00001c20


	//   ....[2]....
        /*0060*/ 	.word	0x00001c50


	//   ....[3]....
        /*0064*/ 	.word	0x00001cc0


	//   ....[4]....
        /*0068*/ 	.word	0x00001ce0


	//   ....[5]....
        /*006c*/ 	.word	0x00001d00


	//----- nvinfo : EIATTR_EXIT_INSTR_OFFSETS
	.align		4
.L_332:
        /*0070*/ 	.byte	0x04, 0x1c
        /*0072*/ 	.short	(.L_334 - .L_333)


	//   ....[0]....
.L_333:
        /*0074*/ 	.word	0x00004030


	//   ....[1]....
        /*0078*/ 	.word	0x00004550


	//   ....[2]....
        /*007c*/ 	.word	0x000045b0


	//----- nvinfo : EIATTR_CRS_STACK_SIZE
	.align		4
.L_334:
        /*0080*/ 	.byte	0x04, 0x1e
        /*0082*/ 	.short	(.L_336 - .L_335)
.L_335:
        /*0084*/ 	.word	0x00000000
.L_336:


//--------------------- .nv.info._ZN5flash32flash_fwd_splitkv_combine_kernelI23Flash_fwd_kernel_traitsILi192ELi64ELi64ELi4ELb0ELb0EN7cutlass6half_tE19Flash_kernel_traitsILi192ELi64ELi64ELi4ES3_EELi8ELi2ELb0EEEvNS_16Flash_fwd_paramsE --------------------------
	.section	.nv.info._ZN5flash32flash_fwd_splitkv_combine_kernelI23Flash_fwd_kernel_traitsILi192ELi64ELi64ELi4ELb0ELb0EN7cutlass6half_tE19Flash_kernel_traitsILi192ELi64ELi64ELi4ES3_EELi8ELi2ELb0EEEvNS_16Flash_fwd_paramsE,"",@"SHT_CUDA_INFO"
	.sectionflags	@""
	.align	4


	//----- nvinfo : EIATTR_CUDA_API_VERSION
	.align		4
        /*0000*/ 	.byte	0x04, 0x37
        /*0002*/ 	.short	(.L_338 - .L_337)
.L_337:
        /*0004*/ 	.word	0x00000082


	//----- nvinfo : EIATTR_SW2861232_WAR
	.align		4
.L_338:
        /*0008*/ 	.byte	0x01, 0x35
	.zero		2


	//----- nvinfo : EIATTR_PARAM_CBANK
	.align		4
        /*000c*/ 	.byte	0x04, 0x0a
        /*000e*/ 	.short	(.L_340 - .L_339)
	.align		4
.L_339:
        /*0010*/ 	.word	index@(.nv.constant0._ZN5flash32flash_fwd_splitkv_combine_kernelI23Flash_fwd_kernel_traitsILi192ELi64ELi64ELi4ELb0ELb0EN7cutlass6half_tE19Flash_kernel_traitsILi192ELi64ELi64ELi4ES3_EELi8ELi2ELb0EEEvNS_16Flash_fwd_paramsE)
        /*0014*/ 	.short	0x0160
        /*0016*/ 	.short	0x01d0


	//----- nvinfo : EIATTR_CBANK_PARAM_SIZE
	.align		4
.L_340:
        /*0018*/ 	.byte	0x03, 0x19
        /*001a*/ 	.short	0x01d0


	//----- nvinfo : EIATTR_KPARAM_INFO
	.align		4
        /*001c*/ 	.byte	0x04, 0x17
        /*001e*/ 	.short	(.L_342 - .L_341)
.L_341:
        /*0020*/ 	.word	0x00000000
        /*0024*/ 	.short	0x0000
        /*0026*/ 	.short	0x0000
        /*0028*/ 	.byte	0x00, 0xf0, 0x41, 0x07


	//----- nvinfo : EIATTR_MAXREG_COUNT
	.align		4
.L_342:
        /*002c*/ 	.byte	0x03, 0x1b
        /*002e*/ 	.short	0x00ff


	//----- nvinfo : EIATTR_NUM_BARRIERS
	.align		4
        /*0030*/ 	.byte	0x02, 0x4c
        /*0032*/ 	.byte	0x01
	.zero		1


	//----- nvinfo : EIATTR_MERCURY_ISA_VERSION
	.align		4
        /*0034*/ 	.byte	0x03, 0x5f
        /*0036*/ 	.short	0x0000


	//----- nvinfo : EIATTR_COOP_GROUP_MASK_REGIDS
	.align		4
        /*0038*/ 	.byte	0x04, 0x29
        /*003a*/ 	.short	(.L_344 - .L_343)


	//   ....[0]....
.L_343:
        /*003c*/ 	.word	0xffffffff


	//   ....[1]....
        /*0040*/ 	.word	0xffffffff


	//   ....[2]....
        /*0044*/ 	.word	0xffffffff


	//   ....[3]....
        /*0048*/ 	.word	0xffffffff


	//----- nvinfo : EIATTR_COOP_GROUP_INSTR_OFFSETS
	.align		4
.L_344:
        /*004c*/ 	.byte	0x04, 0x28
        /*004e*/ 	.short	(.L_346 - .L_345)


	//   ....[0]....
.L_345:
        /*0050*/ 	.word	0x00001c20


	//   ....[1]....
        /*0054*/ 	.word	0x00001c40


	//   ....[2]....
        /*0058*/ 	.word	0x00001cb0


	//   ....[3]....
        /*005c*/ 	.word	0x00001cd0


	//----- nvinfo : EIATTR_EXIT_INSTR_OFFSETS
	.align		4
.L_346:
        /*0060*/ 	.byte	0x04, 0x1c
        /*0062*/ 	.short	(.L_348 - .L_347)


	//   ....[0]....
.L_347:
        /*0064*/ 	.word	0x00004000


	//   ....[1]....
        /*0068*/ 	.word	0x00004520


	//   ....[2]....
        /*006c*/ 	.word	0x00004580


	//----- nvinfo : EIATTR_CRS_STACK_SIZE
	.align		4
.L_348:
        /*0070*/ 	.byte	0x04, 0x1e
        /*0072*/ 	.short	(.L_350 - .L_349)
.L_349:
        /*0074*/ 	.word	0x00000000
.L_350:


//--------------------- .nv.info._ZN5flash32flash_fwd_splitkv_combine_kernelI23Flash_fwd_kernel_traitsILi192ELi64ELi64ELi4ELb0ELb0EN7cutlass6half_tE19Flash_kernel_traitsILi192ELi64ELi64ELi4ES3_EELi8ELi1ELb0EEEvNS_16Flash_fwd_paramsE --------------------------
	.section	.nv.info._ZN5flash32flash_fwd_splitkv_combine_kernelI23Flash_fwd_kernel_traitsILi192ELi64ELi64ELi4ELb0ELb0EN7cutlass6half_tE19Flash_kernel_traitsILi192ELi64ELi64ELi4ES3_EELi8ELi1ELb0EEEvNS_16Flash_fwd_paramsE,"",@"SHT_CUDA_INFO"
	.sectionflags	@""
	.align	4


	//----- nvinfo : EIATTR_CUDA_API_VERSION
	.align		4
        /*0000*/ 	.byte	0x04, 0x37
        /*0002*/ 	.short	(.L_352 - .L_351)
.L_351:
        /*0004*/ 	.word	0x00000082


	//----- nvinfo : EIATTR_SW2861232_WAR
	.align		4
.L_352:
        /*0008*/ 	.byte	0x01, 0x35
	.zero		2


	//----- nvinfo : EIATTR_PARAM_CBANK
	.align		4
        /*000c*/ 	.byte	0x04, 0x0a
        /*000e*/ 	.short	(.L_354 - .L_353)
	.align		4
.L_353:
        /*0010*/ 	.word	index@(.nv.constant0._ZN5flash32flash_fwd_splitkv_combine_kernelI23Flash_fwd_kernel_traitsILi192ELi64ELi64ELi4ELb0ELb0EN7cutlass6half_tE19Flash_kernel_traitsILi192ELi64ELi64ELi4ES3_EELi8ELi1ELb0EEEvNS_16Flash_fwd_paramsE)
        /*0014*/ 	.short	0x0160
        /*0016*/ 	.short	0x01d0


	//----- nvinfo : EIATTR_CBANK_PARAM_SIZE
	.align		4
.L_354:
        /*0018*/ 	.byte	0x03, 0x19
        /*001a*/ 	.short	0x01d0


	//----- nvinfo : EIATTR_KPARAM_INFO
	.align		4
        /*001c*/ 	.byte	0x04, 0x17
        /*001e*/ 	.short	(.L_356 - .L_355)
.L_355:
        /*0020*/ 	.word	0x00000000
        /*0024*/ 	.short	0x0000
        /*0026*/ 	.short	0x0000
        /*0028*/ 	.byte	0x00, 0xf0, 0x41, 0x07


	//----- nvinfo : EIATTR_MAXREG_COUNT
	.align		4
.L_356:
        /*002c*/ 	.byte	0x03, 0x1b
        /*002e*/ 	.short	0x00ff


	//----- nvinfo : EIATTR_NUM_BARRIERS
	.align		4
        /*0030*/ 	.byte	0x02, 0x4c
        /*0032*/ 	.byte	0x01
	.zero		1


	//----- nvinfo : EIATTR_MERCURY_ISA_VERSION
	.align		4
        /*0034*/ 	.byte	0x03, 0x5f
        /*0036*/ 	.short	0x0000


	//----- nvinfo : EIATTR_COOP_GROUP_MASK_REGIDS
	.align		4
        /*0038*/ 	.byte	0x04, 0x29
        /*003a*/ 	.short	(.L_358 - .L_357)


	//   ....[0]....
.L_357:
        /*003c*/ 	.word	0xffffffff


	//   ....[1]....
        /*0040*/ 	.word	0xffffffff


	//----- nvinfo : EIATTR_COOP_GROUP_INSTR_OFFSETS
	.align		4
.L_358:
        /*0044*/ 	.byte	0x04, 0x28
        /*0046*/ 	.short	(.L_360 - .L_359)


	//   ....[0]....
.L_359:
        /*0048*/ 	.word	0x00001c60


	//   ....[1]....
        /*004c*/ 	.word	0x00001cd0


	//----- nvinfo : EIATTR_EXIT_INSTR_OFFSETS
	.align		4
.L_360:
        /*0050*/ 	.byte	0x04, 0x1c
        /*0052*/ 	.short	(.L_362 - .L_361)


	//   ....[0]....
.L_361:
        /*0054*/ 	.word	0x00004020


	//   ....[1]....
        /*0058*/ 	.word	0x00004540


	//   ....[2]....
        /*005c*/ 	.word	0x000045a0


	//----- nvinfo : EIATTR_CRS_STACK_SIZE
	.align		4
.L_362:
        /*0060*/ 	.byte	0x04, 0x1e
        /*0062*/ 	.short	(.L_364 - .L_363)
.L_363:
        /*0064*/ 	.word	0x00000000
.L_364:


//--------------------- .nv.info._ZN5flash32flash_fwd_splitkv_combine_kernelI23Flash_fwd_kernel_traitsILi192ELi64ELi64ELi4ELb0ELb0EN7cutlass6half_tE19Flash_kernel_traitsILi192ELi64ELi64ELi4ES3_EELi8ELi7ELb1EEEvNS_16Flash_fwd_paramsE --------------------------
	.section	.nv.info._ZN5flash32flash_fwd_splitkv_combine_kernelI23Flash_fwd_kernel_traitsILi192ELi64ELi64ELi4ELb0ELb0EN7cutlass6half_tE19Flash_kernel_traitsILi192ELi64ELi64ELi4ES3_EELi8ELi7ELb1EEEvNS_16Flash_fwd_paramsE,"",@"SHT_CUDA_INFO"
	.sectionflags	@""
	.align	4


	//----- nvinfo : EIATTR_CUDA_API_VERSION
	.align		4
        /*0000*/ 	.byte	0x04, 0x37
        /*0002*/ 	.short	(.L_366 - .L_365)
.L_365:
        /*0004*/ 	.word	0x00000082


	//----- nvinfo : EIATTR_SW2861232_WAR
	.align		4
.L_366:
        /*0008*/ 	.byte	0x01, 0x35
	.zero		2


	//----- nvinfo : EIATTR_PARAM_CBANK
	.align		4
        /*000c*/ 	.byte	0x04, 0x0a
        /*000e*/ 	.short	(.L_368 - .L_367)
	.align		4
.L_367:
        /*0010*/ 	.word	index@(.nv.constant0._ZN5flash32flash_fwd_splitkv_combine_kernelI23Flash_fwd_kernel_traitsILi192ELi64ELi64ELi4ELb0ELb0EN7cutlass6half_tE19Flash_kernel_traitsILi192ELi64ELi64ELi4ES3_EELi8ELi7ELb1EEEvNS_16Flash_fwd_paramsE)
        /*0014*/ 	.short	0x0160
        /*0016*/ 	.short	0x01d0


	//----- nvinfo : EIATTR_CBANK_PARAM_SIZE
	.align		4
.L_368:
        /*0018*/ 	.byte	0x03, 0x19
        /*001a*/ 	.short	0x01d0


	//----- nvinfo : EIATTR_KPARAM_INFO
	.align		4
        /*001c*/ 	.byte	0x04, 0x17
        /*001e*/ 	.short	(.L_370 - .L_369)
.L_369:
        /*0020*/ 	.word	0x00000000
        /*0024*/ 	.short	0x0000
        /*0026*/ 	.short	0x0000
        /*0028*/ 	.byte	0x00, 0xf0, 0x41, 0x07


	//----- nvinfo : EIATTR_MAXREG_COUNT
	.align		4
.L_370:
        /*002c*/ 	.byte	0x03, 0x1b
        /*002e*/ 	.short	0x00ff


	//----- nvinfo : EIATTR_NUM_BARRIERS
	.align		4
        /*0030*/ 	.byte	0x02, 0x4c
        /*0032*/ 	.byte	0x01
	.zero		1


	//----- nvinfo : EIATTR_MERCURY_ISA_VERSION
	.align		4
        /*0034*/ 	.byte	0x03, 0x5f
        /*0036*/ 	.short	0x0000


	//----- nvinfo : EIATTR_COOP_GROUP_MASK_REGIDS
	.align		4
        /*0038*/ 	.byte	0x04, 0x29
        /*003a*/ 	.short	(.L_372 - .L_371)


	//   ....[0]....
.L_371:
        /*003c*/ 	.word	0xffffffff


	//   ....[1]....
        /*0040*/ 	.word	0xffffffff


	//   ....[2]....
        /*0044*/ 	.word	0xffffffff


	//   ....[3]....
        /*0048*/ 	.word	0xffffffff


	//   ....[4]....
        /*004c*/ 	.word	0xffffffff


	//   ....[5]....
        /*0050*/ 	.word	0xffffffff


	//   ....[6]....
        /*0054*/ 	.word	0xffffffff


	//   ....[7]....
        /*0058*/ 	.word	0xffffffff


	//----- nvinfo : EIATTR_COOP_GROUP_INSTR_OFFSETS
	.align		4
.L_372:
        /*005c*/ 	.byte	0x04, 0x28
        /*005e*/ 	.short	(.L_374 - .L_373)


	//   ....[0]....
.L_373:
        /*0060*/ 	.word	0x00001fc0


	//   ....[1]....
        /*0064*/ 	.word	0x00001fe0


	//   ....[2]....
        /*0068*/ 	.word	0x00002000


	//   ....[3]....
        /*006c*/ 	.word	0x00002020


	//   ....[4]....
        /*0070*/ 	.word	0x00002290


	//   ....[5]....
        /*0074*/ 	.word	0x000022f0


	//   ....[6]....
        /*0078*/ 	.word	0x000023b0


	//   ....[7]....
        /*007c*/ 	.word	0x00002490


	//----- nvinfo : EIATTR_EXIT_INSTR_OFFSETS
	.align		4
.L_374:
        /*0080*/ 	.byte	0x04, 0x1c
        /*0082*/ 	.short	(.L_376 - .L_375)


	//   ....[0]....
.L_375:
        /*0084*/ 	.word	0x000053a0


	//   ....[1]....
        /*0088*/ 	.word	0x00005900


	//----- nvinfo : EIATTR_CRS_STACK_SIZE
	.align		4
.L_376:
        /*008c*/ 	.byte	0x04, 0x1e
        /*008e*/ 	.short	(.L_378 - .L_377)
.L_377:
        /*0090*/ 	.word	0x00000000
.L_378:


//--------------------- .nv.info._ZN5flash32flash_fwd_splitkv_combine_kernelI23Flash_fwd_kernel_traitsILi192ELi64ELi64ELi4ELb0ELb0EN7cutlass6half_tE19Flash_kernel_traitsILi192ELi64ELi64ELi4ES3_EELi8ELi6ELb1EEEvNS_16Flash_fwd_paramsE --------------------------
	.section	.nv.info._ZN5flash32flash_fwd_splitkv_combine_kernelI23Flash_fwd_kernel_traitsILi192ELi64ELi64ELi4ELb0ELb0EN7cutlass6half_tE19Flash_kernel_traitsILi192ELi64ELi64ELi4ES3_EELi8ELi6ELb1EEEvNS_16Flash_fwd_paramsE,"",@"SHT_CUDA_INFO"
	.sectionflags	@""
	.align	4


	//----- nvinfo : EIATTR_CUDA_API_VERSION
	.align		4
        /*0000*/ 	.byte	0x04, 0x37
        /*0002*/ 	.short	(.L_380 - .L_379)
.L_379:
        /*0004*/ 	.word	0x00000082


	//----- nvinfo : EIATTR_SW2861232_WAR
	.align		4
.L_380:
        /*0008*/ 	.byte	0x01, 0x35
	.zero		2


	//----- nvinfo : EIATTR_PARAM_CBANK
	.align		4
        /*000c*/ 	.byte	0x04, 0x0a
        /*000e*/ 	.short	(.L_382 - .L_381)
	.align		4
.L_381:
        /*0010*/ 	.word	index@(.nv.constant0._ZN5flash32flash_fwd_splitkv_combine_kernelI23Flash_fwd_kernel_traitsILi192ELi64ELi64ELi4ELb0ELb0EN7cutlass6half_tE19Flash_kernel_traitsILi192ELi64ELi64ELi4ES3_EELi8ELi6ELb1EEEvNS_16Flash_fwd_paramsE)
        /*0014*/ 	.short	0x0160
        /*0016*/ 	.short	0x01d0


	//----- nvinfo : EIATTR_CBANK_PARAM_SIZE
	.align		4
.L_382:
        /*0018*/ 	.byte	0x03, 0x19
        /*001a*/ 	.short	0x01d0


	//----- nvinfo : EIATTR_KPARAM_INFO
	.align		4
        /*001c*/ 	.byte	0x04, 0x17
        /*001e*/ 	.short	(.L_384 - .L_383)
.L_383:
        /*0020*/ 	.word	0x00000000
        /*0024*/ 	.short	0x0000
        /*0026*/ 	.short	0x0000
        /*0028*/ 	.byte	0x00, 0xf0, 0x41, 0x07


	//----- nvinfo : EIATTR_MAXREG_COUNT
	.align		4
.L_384:
        /*002c*/ 	.byte	0x03, 0x1b
        /*002e*/ 	.short	0x00ff


	//----- nvinfo : EIATTR_NUM_BARRIERS
	.align		4
        /*0030*/ 	.byte	0x02, 0x4c
        /*0032*/ 	.byte	0x01
	.zero		1


	//----- nvinfo : EIATTR_MERCURY_ISA_VERSION
	.align		4
        /*0034*/ 	.byte	0x03, 0x5f
        /*0036*/ 	.short	0x0000


	//----- nvinfo : EIATTR_COOP_GROUP_MASK_REGIDS
	.align		4
        /*0038*/ 	.byte	0x04, 0x29
        /*003a*/ 	.short	(.L_386 - .L_385)


	//   ....[0]....
.L_385:
        /*003c*/ 	.word	0xffffffff


	//   ....[1]....
        /*0040*/ 	.word	0xffffffff


	//   ....[2]....
        /*0044*/ 	.word	0xffffffff


	//   ....[3]....
        /*0048*/ 	.word	0xffffffff


	//   ....[4]....
        /*004c*/ 	.word	0xffffffff


	//   ....[5]....
        /*0050*/ 	.word	0xffffffff


	//   ....[6]....
        /*0054*/ 	.word	0xffffffff


	//   ....[7]....
        /*0058*/ 	.word	0xffffffff


	//----- nvinfo : EIATTR_COOP_GROUP_INSTR_OFFSETS
	.align		4
.L_386:
        /*005c*/ 	.byte	0x04, 0x28
        /*005e*/ 	.short	(.L_388 - .L_387)


	//   ....[0]....
.L_387:
        /*0060*/ 	.word	0x00001aa0


	//   ....[1]....
        /*0064*/ 	.word	0x00001ac0


	//   ....[2]....
        /*0068*/ 	.word	0x00001ae0


	//   ....[3]....
        /*006c*/ 	.word	0x00001b00


	//   ....[4]....
        /*0070*/ 	.word	0x00001c60


	//   ....[5]....
        /*0074*/ 	.word	0x00001cd0


	//   ....[6]....
        /*0078*/ 	.word	0x00001dc0


	//   ....[7]....
        /*007c*/ 	.word	0x00001e90


	//----- nvinfo : EIATTR_EXIT_INSTR_OFFSETS
	.align		4
.L_388:
        /*0080*/ 	.byte	0x04, 0x1c
        /*0082*/ 	.short	(.L_390 - .L_389)


	//   ....[0]....
.L_389:
        /*0084*/ 	.word	0x00004b50


	//   ....[1]....
        /*0088*/ 	.word	0x000050b0


	//----- nvinfo : EIATTR_CRS_STACK_SIZE
	.align		4
.L_390:
        /*008c*/ 	.byte	0x04, 0x1e
        /*008e*/ 	.short	(.L_392 - .L_391)
.L_391:
        /*0090*/ 	.word	0x00000000
.L_392:


//--------------------- .nv.info._ZN5flash32flash_fwd_splitkv_combine_kernelI23Flash_fwd_kernel_traitsILi192ELi64ELi64ELi4ELb0ELb0EN7cutlass6half_tE19Flash_kernel_traitsILi192ELi64ELi64ELi4ES3_EELi8ELi5ELb1EEEvNS_16Flash_fwd_paramsE --------------------------
	.section	.nv.info._ZN5flash32flash_fwd_splitkv_combine_kernelI23Flash_fwd_kernel_traitsILi192ELi64ELi64ELi4ELb0ELb0EN7cutlass6half_tE19Flash_kernel_traitsILi192ELi64ELi64ELi4ES3_EELi8ELi5ELb1EEEvNS_16Flash_fwd_paramsE,"",@"SHT_CUDA_INFO"
	.sectionflags	@""
	.align	4


	//----- nvinfo : EIATTR_CUDA_API_VERSION
	.align		4
        /*0000*/ 	.byte	0x04, 0x37
        /*0002*/ 	.short	(.L_394 - .L_393)
.L_393:
        /*0004*/ 	.word	0x00000082


	//----- nvinfo : EIATTR_SW2861232_WAR
	.align		4
.L_394:
        /*0008*/ 	.byte	0x01, 0x35
	.zero		2


	//----- nvinfo : EIATTR_PARAM_CBANK
	.align		4
        /*000c*/ 	.byte	0x04, 0x0a
        /*000e*/ 	.short	(.L_396 - .L_395)
	.align		4
.L_395:
        /*0010*/ 	.word	index@(.nv.constant0._ZN5flash32flash_fwd_splitkv_combine_kernelI23Flash_fwd_kernel_traitsILi192ELi64ELi64ELi4ELb0ELb0EN7cutlass6half_tE19Flash_kernel_traitsILi192ELi64ELi64ELi4ES3_EELi8ELi5ELb1EEEvNS_16Flash_fwd_paramsE)
        /*0014*/ 	.short	0x0160
        /*0016*/ 	.short	0x01d0


	//----- nvinfo : EIATTR_CBANK_PARAM_SIZE
	.align		4
.L_396:
        /*0018*/ 	.byte	0x03, 0x19
        /*001a*/ 	.short	0x01d0


	//----- nvinfo : EIATTR_KPARAM_INFO
	.align		4
        /*001c*/ 	.byte	0x04, 0x17
        /*001e*/ 	.short	(.L_398 - .L_397)
.L_397:
        /*0020*/ 	.word	0x00000000
        /*0024*/ 	.short	0x0000
        /*0026*/ 	.short	0x0000
        /*0028*/ 	.byte	0x00, 0xf0, 0x41, 0x07


	//----- nvinfo : EIATTR_MAXREG_COUNT
	.align		4
.L_398:
        /*002c*/ 	.byte	0x03, 0x1b
        /*002e*/ 	.short	0x00ff


	//----- nvinfo : EIATTR_NUM_BARRIERS
	.align		4
        /*0030*/ 	.byte	0x02, 0x4c
        /*0032*/ 	.byte	0x01
	.zero		1


	//----- nvinfo : EIATTR_MERCURY_ISA_VERSION
	.align		4
        /*0034*/ 	.byte	0x03, 0x5f
        /*0036*/ 	.short	0x0000


	//----- nvinfo : EIATTR_COOP_GROUP_MASK_REGIDS
	.align		4
        /*0038*/ 	.byte	0x04, 0x29
        /*003a*/ 	.short	(.L_400 - .L_399)


	//   ....[0]....
.L_399:
        /*003c*/ 	.word	0xffffffff


	//   ....[1]....
        /*0040*/ 	.word	0xffffffff


	//   ....[2]....
        /*0044*/ 	.word	0xffffffff


	//   ....[3]....
        /*0048*/ 	.word	0xffffffff


	//   ....[4]....
        /*004c*/ 	.word	0xffffffff


	//   ....[5]....
        /*0050*/ 	.word	0xffffffff


	//   ....[6]....
        /*0054*/ 	.word	0xffffffff


	//   ....[7]....
        /*0058*/ 	.word	0xffffffff


	//----- nvinfo : EIATTR_COOP_GROUP_INSTR_OFFSETS
	.align		4
.L_400:
        /*005c*/ 	.byte	0x04, 0x28
        /*005e*/ 	.short	(.L_402 - .L_401)


	//   ....[0]....
.L_401:
        /*0060*/ 	.word	0x00001720


	//   ....[1]....
        /*0064*/ 	.word	0x00001740


	//   ....[2]....
        /*0068*/ 	.word	0x00001770


	//   ....[3]....
        /*006c*/ 	.word	0x000017f0


	//   ....[4]....
        /*0070*/ 	.word	0x00001980


	//   ....[5]....
        /*0074*/ 	.word	0x00001a30


	//   ....[6]....
        /*0078*/ 	.word	0x00001b10


	//   ....[7]....
        /*007c*/ 	.word	0x00001c30


	//----- nvinfo : EIATTR_EXIT_INSTR_OFFSETS
	.align		4
.L_402:
        /*0080*/ 	.byte	0x04, 0x1c
        /*0082*/ 	.short	(.L_404 - .L_403)


	//   ....[0]....
.L_403:
        /*0084*/ 	.word	0x00004800


	//   ....[1]....
        /*0088*/ 	.word	0x00004d60


	//----- nvinfo : EIATTR_CRS_STACK_SIZE
	.align		4
.L_404:
        /*008c*/ 	.byte	0x04, 0x1e
        /*008e*/ 	.short	(.L_406 - .L_405)
.L_405:
        /*0090*/ 	.word	0x00000000
.L_406:


//--------------------- .nv.info._ZN5flash32flash_fwd_splitkv_combine_kernelI23Flash_fwd_kernel_traitsILi192ELi64ELi64ELi4ELb0ELb0EN7cutlass6half_tE19Flash_kernel_traitsILi192ELi64ELi64ELi4ES3_EELi8ELi4ELb1EEEvNS_16Flash_fwd_paramsE --------------------------
	.section	.nv.info._ZN5flash32flash_fwd_splitkv_combine_kernelI23Flash_fwd_kernel_traitsILi192ELi64ELi64ELi4ELb0ELb0EN7cutlass6half_tE19Flash_kernel_traitsILi192ELi64ELi64ELi4ES3_EELi8ELi4ELb1EEEvNS_16Flash_fwd_paramsE,"",@"SHT_CUDA_INFO"
	.sectionflags	@""
	.align	4


	//----- nvinfo : EIATTR_CUDA_API_VERSION
	.align		4
        /*0000*/ 	.byte	0x04, 0x37
        /*0002*/ 	.short	(.L_408 - .L_407)
.L_407:
        /*0004*/ 	.word	0x00000082


	//----- nvinfo : EIATTR_SW2861232_WAR
	.align		4
.L_408:
        /*0008*/ 	.byte	0x01, 0x35
	.zero		2


	//----- nvinfo : EIATTR_PARAM_CBANK
	.align		4
        /*000c*/ 	.byte	0x04, 0x0a
        /*000e*/ 	.short	(.L_410 - .L_409)
	.align		4
.L_409:
        /*0010*/ 	.word	index@(.nv.constant0._ZN5flash32flash_fwd_splitkv_combine_kernelI23Flash_fwd_kernel_traitsILi192ELi64ELi64ELi4ELb0ELb0EN7cutlass6half_tE19Flash_kernel_traitsILi192ELi64ELi64ELi4ES3_EELi8ELi4ELb1EEEvNS_16Flash_fwd_paramsE)
        /*0014*/ 	.short	0x0160
        /*0016*/ 	.short	0x01d0


	//----- nvinfo : EIATTR_CBANK_PARAM_SIZE
	.align		4
.L_410:
        /*0018*/ 	.byte	0x03, 0x19
        /*001a*/ 	.short	0x01d0


	//----- nvinfo : EIATTR_KPARAM_INFO
	.align		4
        /*001c*/ 	.byte	0x04, 0x17
        /*001e*/ 	.short	(.L_412 - .L_411)
.L_411:
        /*0020*/ 	.word	0x00000000
        /*0024*/ 	.short	0x0000
        /*0026*/ 	.short	0x0000
        /*0028*/ 	.byte	0x00, 0xf0, 0x41, 0x07


	//----- nvinfo : EIATTR_MAXREG_COUNT
	.align		4
.L_412:
        /*002c*/ 	.byte	0x03, 0x1b
        /*002e*/ 	.short	0x00ff


	//----- nvinfo : EIATTR_NUM_BARRIERS
	.align		4
        /*0030*/ 	.byte	0x02, 0x4c
        /*0032*/ 	.byte	0x01
	.zero		1


	//----- nvinfo : EIATTR_MERCURY_ISA_VERSION
	.align		4
        /*0034*/ 	.byte	0x03, 0x5f
        /*0036*/ 	.short	0x0000


	//----- nvinfo : EIATTR_COOP_GROUP_MASK_REGIDS
	.align		4
        /*0038*/ 	.byte	0x04, 0x29
        /*003a*/ 	.short	(.L_414 - .L_413)


	//   ....[0]....
.L_413:
        /*003c*/ 	.word	0xffffffff


	//   ....[1]....
        /*0040*/ 	.word	0xffffffff


	//   ....[2]....
        /*0044*/ 	.word	0xffffffff


	//   ....[3]....
        /*0048*/ 	.word	0xffffffff


	//   ....[4]....
        /*004c*/ 	.word	0xffffffff


	//   ....[5]....
        /*0050*/ 	.word	0xffffffff


	//   ....[6]....
        /*0054*/ 	.word	0xffffffff


	//   ....[7]....
        /*0058*/ 	.word	0xffffffff


	//----- nvinfo : EIATTR_COOP_GROUP_INSTR_OFFSETS
	.align		4
.L_414:
        /*005c*/ 	.byte	0x04, 0x28
        /*005e*/ 	.short	(.L_416 - .L_415)


	//   ....[0]....
.L_415:
        /*0060*/ 	.word	0x00001c70


	//   ....[1]....
        /*0064*/ 	.word	0x00001c90


	//   ....[2]....
        /*0068*/ 	.word	0x00001cb0


	//   ....[3]....
        /*006c*/ 	.word	0x00001cd0


	//   ....[4]....
        /*0070*/ 	.word	0x00001d40


	//   ....[5]....
        /*0074*/ 	.word	0x00001d70


	//   ....[6]....
        /*0078*/ 	.word	0x00001d90


	//   ....[7]....
        /*007c*/ 	.word	0x00001db0


	//----- nvinfo : EIATTR_EXIT_INSTR_OFFSETS
	.align		4
.L_416:
        /*0080*/ 	.byte	0x04, 0x1c
        /*0082*/ 	.short	(.L_418 - .L_417)


	//   ....[0]....
.L_417:
        /*0084*/ 	.word	0x000047c0


	//   ....[1]....
        /*0088*/ 	.word	0x00004d20


	//----- nvinfo : EIATTR_CRS_STACK_SIZE
	.align		4
.L_418:
        /*008c*/ 	.byte	0x04, 0x1e
        /*008e*/ 	.short	(.L_420 - .L_419)
.L_419:
        /*0090*/ 	.word	0x00000000
.L_420:


//--------------------- .nv.info._ZN5flash32flash_fwd_splitkv_combine_kernelI23Flash_fwd_kernel_traitsILi192ELi64ELi64ELi4ELb0ELb0EN7cutlass6half_tE19Flash_kernel_traitsILi192ELi64ELi64ELi4ES3_EELi8ELi3ELb1EEEvNS_16Flash_fwd_paramsE --------------------------
	.section	.nv.info._ZN5flash32flash_fwd_splitkv_combine_kernelI23Flash_fwd_kernel_traitsILi192ELi64ELi64ELi4ELb0ELb0EN7cutlass6half_tE19Flash_kernel_traitsILi192ELi64ELi64ELi4ES3_EELi8ELi3ELb1EEEvNS_16Flash_fwd_paramsE,"",@"SHT_CUDA_INFO"
	.sectionflags	@""
	.align	4


	//----- nvinfo : EIATTR_CUDA_API_VERSION
	.align		4
        /*0000*/ 	.byte	0x04, 0x37
        /*0002*/ 	.short	(.L_422 - .L_421)
.L_421:
        /*0004*/ 	.word	0x00000082


	//----- nvinfo : EIATTR_SW2861232_WAR
	.align		4
.L_422:
        /*0008*/ 	.byte	0x01, 0x35
	.zero		2


	//----- nvinfo : EIATTR_PARAM_CBANK
	.align		4
        /*000c*/ 	.byte	0x04, 0x0a
        /*000e*/ 	.short	(.L_424 - .L_423)
	.align		4
.L_423:
        /*0010*/ 	.word	index@(.nv.constant0._ZN5flash32flash_fwd_splitkv_combine_kernelI23Flash_fwd_kernel_traitsILi192ELi64ELi64ELi4ELb0ELb0EN7cutlass6half_tE19Flash_kernel_traitsILi192ELi64ELi64ELi4ES3_EELi8ELi3ELb1EEEvNS_16Flash_fwd_paramsE)
        /*0014*/ 	.short	0x0160
        /*0016*/ 	.short	0x01d0


	//----- nvinfo : EIATTR_CBANK_PARAM_SIZE
	.align		4
.L_424:
        /*0018*/ 	.byte	0x03, 0x19
        /*001a*/ 	.short	0x01d0


	//----- nvinfo : EIATTR_KPARAM_INFO
	.align		4
        /*001c*/ 	.byte	0x04, 0x17
        /*001e*/ 	.short	(.L_426 - .L_425)
.L_425:
        /*0020*/ 	.word	0x00000000
        /*0024*/ 	.short	0x0000
        /*0026*/ 	.short	0x0000
        /*0028*/ 	.byte	0x00, 0xf0, 0x41, 0x07


	//----- nvinfo : EIATTR_MAXREG_COUNT
	.align		4
.L_426:
        /*002c*/ 	.byte	0x03, 0x1b
        /*002e*/ 	.short	0x00ff


	//----- nvinfo : EIATTR_NUM_BARRIERS
	.align		4
        /*0030*/ 	.byte	0x02, 0x4c
        /*0032*/ 	.byte	0x01
	.zero		1


	//----- nvinfo : EIATTR_MERCURY_ISA_VERSION
	.align		4
        /*0034*/ 	.byte	0x03, 0x5f
        /*0036*/ 	.short	0x0000


	//----- nvinfo : EIATTR_COOP_GROUP_MASK_REGIDS
	.align		4
        /*0038*/ 	.byte	0x04, 0x29
        /*003a*/ 	.short	(.L_428 - .L_427)


	//   ....[0]....
.L_427:
        /*003c*/ 	.word	0xffffffff


	//   ....[1]....
        /*0040*/ 	.word	0xffffffff


	//   ....[2]....
        /*0044*/ 	.word	0xffffffff


	//   ....[3]....
        /*0048*/ 	.word	0xffffffff


	//   ....[4]....
        /*004c*/ 	.word	0xffffffff


	//   ....[5]....
        /*0050*/ 	.word	0xffffffff


	//----- nvinfo : EIATTR_COOP_GROUP_INSTR_OFFSETS
	.align		4
.L_428:
        /*0054*/ 	.byte	0x04, 0x28
        /*0056*/ 	.short	(.L_430 - .L_429)


	//   ....[0]....
.L_429:
        /*0058*/ 	.word	0x00001c30


	//   ....[1]....
        /*005c*/ 	.word	0x00001c50


	//   ....[2]....
        /*0060*/ 	.word	0x00001c70


	//   ....[3]....
        /*0064*/ 	.word	0x00001cf0


	//   ....[4]....
        /*0068*/ 	.word	0x00001d30


	//   ....[5]....
        /*006c*/ 	.word	0x00001d60


	//----- nvinfo : EIATTR_EXIT_INSTR_OFFSETS
	.align		4
.L_430:
        /*0070*/ 	.byte	0x04, 0x1c
        /*0072*/ 	.short	(.L_432 - .L_431)


	//   ....[0]....
.L_431:
        /*0074*/ 	.word	0x00004740


	//   ....[1]....
        /*0078*/ 	.word	0x00004ca0


	//----- nvinfo : EIATTR_CRS_STACK_SIZE
	.align		4
.L_432:
        /*007c*/ 	.byte	0x04, 0x1e
        /*007e*/ 	.short	(.L_434 - .L_433)
.L_433:
        /*0080*/ 	.word	0x00000000
.L_434:


//--------------------- .nv.info._ZN5flash32flash_fwd_splitkv_combine_kernelI23Flash_fwd_kernel_traitsILi192ELi64ELi64ELi4ELb0ELb0EN7cutlass6half_tE19Flash_kernel_traitsILi192ELi64ELi64ELi4ES3_EELi8ELi2ELb1EEEvNS_16Flash_fwd_paramsE --------------------------
	.section	.nv.info._ZN5flash32flash_fwd_splitkv_combine_kernelI23Flash_fwd_kernel_traitsILi192ELi64ELi64ELi4ELb0ELb0EN7cutlass6half_tE19Flash_kernel_traitsILi192ELi64ELi64ELi4ES3_EELi8ELi2ELb1EEEvNS_16Flash_fwd_paramsE,"",@"SHT_CUDA_INFO"
	.sectionflags	@""
	.align	4


	//----- nvinfo : EIATTR_CUDA_API_VERSION
	.align		4
        /*0000*/ 	.byte	0x04, 0x37
        /*0002*/ 	.short	(.L_436 - .L_435)
.L_435:
        /*0004*/ 	.word	0x00000082


	//----- nvinfo : EIATTR_SW2861232_WAR
	.align		4
.L_436:
        /*0008*/ 	.byte	0x01, 0x35
	.zero		2


	//----- nvinfo : EIATTR_PARAM_CBANK
	.align		4
        /*000c*/ 	.byte	0x04, 0x0a
        /*000e*/ 	.short	(.L_438 - .L_437)
	.align		4
.L_437:
        /*0010*/ 	.word	index@(.nv.constant0._ZN5flash32flash_fwd_splitkv_combine_kernelI23Flash_fwd_kernel_traitsILi192ELi64ELi64ELi4ELb0ELb0EN7cutlass6half_tE19Flash_kernel_traitsILi192ELi64ELi64ELi4ES3_EELi8ELi2ELb1EEEvNS_16Flash_fwd_paramsE)
        /*0014*/ 	.short	0x0160
        /*0016*/ 	.short	0x01d0


	//----- nvinfo : EIATTR_CBANK_PARAM_SIZE
	.align		4
.L_438:
        /*0018*/ 	.byte	0x03, 0x19
        /*001a*/ 	.short	0x01d0


	//----- nvinfo : EIATTR_KPARAM_INFO
	.align		4
        /*001c*/ 	.byte	0x04, 0x17
        /*001e*/ 	.short	(.L_440 - .L_439)
.L_439:
        /*0020*/ 	.word	0x00000000
        /*0024*/ 	.short	0x0000
        /*0026*/ 	.short	0x0000
        /*0028*/ 	.byte	0x00, 0xf0, 0x41, 0x07


	//----- nvinfo : EIATTR_MAXREG_COUNT
	.align		4
.L_440:
        /*002c*/ 	.byte	0x03, 0x1b
        /*002e*/ 	.short	0x00ff


	//----- nvinfo : EIATTR_NUM_BARRIERS
	.align		4
        /*0030*/ 	.byte	0x02, 0x4c
        /*0032*/ 	.byte	0x01
	.zero		1


	//----- nvinfo : EIATTR_MERCURY_ISA_VERSION
	.align		4
        /*0034*/ 	.byte	0x03, 0x5f
        /*0036*/ 	.short	0x0000


	//----- nvinfo : EIATTR_COOP_GROUP_MASK_REGIDS
	.align		4
        /*0038*/ 	.byte	0x04, 0x29
        /*003a*/ 	.short	(.L_442 - .L_441)


	//   ....[0]....
.L_441:
        /*003c*/ 	.word	0xffffffff


	//   ....[1]....
        /*0040*/ 	.word	0xffffffff


	//   ....[2]....
        /*0044*/ 	.word	0xffffffff


	//   ....[3]....
        /*0048*/ 	.word	0xffffffff


	//----- nvinfo : EIATTR_COOP_GROUP_INSTR_OFFSETS
	.align		4
.L_442:
        /*004c*/ 	.byte	0x04, 0x28
        /*004e*/ 	.short	(.L_444 - .L_443)


	//   ....[0]....
.L_443:
        /*0050*/ 	.word	0x00001c70


	//   ....[1]....
        /*0054*/ 	.word	0x00001c90


	//   ....[2]....
        /*0058*/ 	.word	0x00001d00


	//   ....[3]....
        /*005c*/ 	.word	0x00001d20


	//----- nvinfo : EIATTR_EXIT_INSTR_OFFSETS
	.align		4
.L_444:
        /*0060*/ 	.byte	0x04, 0x1c
        /*0062*/ 	.short	(.L_446 - .L_445)


	//   ....[0]....
.L_445:
        /*0064*/ 	.word	0x00004760


	//   ....[1]....
        /*0068*/ 	.word	0x00004cc0


	//----- nvinfo : EIATTR_CRS_STACK_SIZE
	.align		4
.L_446:
        /*006c*/ 	.byte	0x04, 0x1e
        /*006e*/ 	.short	(.L_448 - .L_447)
.L_447:
        /*0070*/ 	.word	0x00000000
.L_448:


//--------------------- .nv.info._ZN5flash32flash_fwd_splitkv_combine_kernelI23Flash_fwd_kernel_traitsILi192ELi64ELi64ELi4ELb0ELb0EN7cutlass6half_tE19Flash_kernel_traitsILi192ELi64ELi64ELi4ES3_EELi8ELi1ELb1EEEvNS_16Flash_fwd_paramsE --------------------------
	.section	.nv.info._ZN5flash32flash_fwd_splitkv_combine_kernelI23Flash_fwd_kernel_traitsILi192ELi64ELi64ELi4ELb0ELb0EN7cutlass6half_tE19Flash_kernel_traitsILi192ELi64ELi64ELi4ES3_EELi8ELi1ELb1EEEvNS_16Flash_fwd_paramsE,"",@"SHT_CUDA_INFO"
	.sectionflags	@""
	.align	4


	//----- nvinfo : EIATTR_CUDA_API_VERSION
	.align		4
        /*0000*/ 	.byte	0x04, 0x37
        /*0002*/ 	.short	(.L_450 - .L_449)
.L_449:
        /*0004*/ 	.word	0x00000082


	//----- nvinfo : EIATTR_SW2861232_WAR
	.align		4
.L_450:
        /*0008*/ 	.byte	0x01, 0x35
	.zero		2


	//----- nvinfo : EIATTR_PARAM_CBANK
	.align		4
        /*000c*/ 	.byte	0x04, 0x0a
        /*000e*/ 	.short	(.L_452 - .L_451)
	.align		4
.L_451:
        /*0010*/ 	.word	index@(.nv.constant0._ZN5flash32flash_fwd_splitkv_combine_kernelI23Flash_fwd_kernel_traitsILi192ELi64ELi64ELi4ELb0ELb0EN7cutlass6half_tE19Flash_kernel_traitsILi192ELi64ELi64ELi4ES3_EELi8ELi1ELb1EEEvNS_16Flash_fwd_paramsE)
        /*0014*/ 	.short	0x0160
        /*0016*/ 	.short	0x01d0


	//----- nvinfo : EIATTR_CBANK_PARAM_SIZE
	.align		4
.L_452:
        /*0018*/ 	.byte	0x03, 0x19
        /*001a*/ 	.short	0x01d0


	//----- nvinfo : EIATTR_KPARAM_INFO
	.align		4
        /*001c*/ 	.byte	0x04, 0x17
        /*001e*/ 	.short	(.L_454 - .L_453)
.L_453:
        /*0020*/ 	.word	0x00000000
        /*0024*/ 	.short	0x0000
        /*0026*/ 	.short	0x0000
        /*0028*/ 	.byte	0x00, 0xf0, 0x41, 0x07


	//----- nvinfo : EIATTR_MAXREG_COUNT
	.align		4
.L_454:
        /*002c*/ 	.byte	0x03, 0x1b
        /*002e*/ 	.short	0x00ff


	//----- nvinfo : EIATTR_NUM_BARRIERS
	.align		4
        /*0030*/ 	.byte	0x02, 0x4c
        /*0032*/ 	.byte	0x01
	.zero		1


	//----- nvinfo : EIATTR_MERCURY_ISA_VERSION
	.align		4
        /*0034*/ 	.byte	0x03, 0x5f
        /*0036*/ 	.short	0x0000


	//----- nvinfo : EIATTR_COOP_GROUP_MASK_REGIDS
	.align		4
        /*0038*/ 	.byte	0x04, 0x29
        /*003a*/ 	.short	(.L_456 - .L_455)


	//   ....[0]....
.L_455:
        /*003c*/ 	.word	0xffffffff


	//   ....[1]....
        /*0040*/ 	.word	0xffffffff


	//----- nvinfo : EIATTR_COOP_GROUP_INSTR_OFFSETS
	.align		4
.L_456:
        /*0044*/ 	.byte	0x04, 0x28
        /*0046*/ 	.short	(.L_458 - .L_457)


	//   ....[0]....
.L_457:
        /*0048*/ 	.word	0x00001ca0


	//   ....[1]....
        /*004c*/ 	.word	0x00001d30


	//----- nvinfo : EIATTR_EXIT_INSTR_OFFSETS
	.align		4
.L_458:
        /*0050*/ 	.byte	0x04, 0x1c
        /*0052*/ 	.short	(.L_460 - .L_459)


	//   ....[0]....
.L_459:
        /*0054*/ 	.word	0x000047c0


	//   ....[1]....
        /*0058*/ 	.word	0x00004d20


	//----- nvinfo : EIATTR_CRS_STACK_SIZE
	.align		4
.L_460:
        /*005c*/ 	.byte	0x04, 0x1e
        /*005e*/ 	.short	(.L_462 - .L_461)
.L_461:
        /*0060*/ 	.word	0x00000000
.L_462:


//--------------------- .nv.info._ZN5flash24flash_fwd_splitkv_kernelI23Flash_fwd_kernel_traitsILi192ELi64ELi64ELi4ELb0ELb0EN7cutlass6half_tE19Flash_kernel_traitsILi192ELi64ELi64ELi4ES3_EELb1ELb0ELb0ELb0ELb0ELb0ELb0ELb0EEEvNS_16Flash_fwd_paramsE --------------------------
	.section	.nv.info._ZN5flash24flash_fwd_splitkv_kernelI23Flash_fwd_kernel_traitsILi192ELi64ELi64ELi4ELb0ELb0EN7cutlass6half_tE19Flash_kernel_traitsILi192ELi64ELi64ELi4ES3_EELb1ELb0ELb0ELb0ELb0ELb0ELb0ELb0EEEvNS_16Flash_fwd_paramsE,"",@"SHT_CUDA_INFO"
	.sectionflags	@""
	.align	4


	//----- nvinfo : EIATTR_CUDA_API_VERSION
	.align		4
        /*0000*/ 	.byte	0x04, 0x37
        /*0002*/ 	.short	(.L_464 - .L_463)
.L_463:
        /*0004*/ 	.word	0x00000082


	//----- nvinfo : EIATTR_SW2861232_WAR
	.align		4
.L_464:
        /*0008*/ 	.byte	0x01, 0x35
	.zero		2


	//----- nvinfo : EIATTR_PARAM_CBANK
	.align		4
        /*000c*/ 	.byte	0x04, 0x0a
        /*000e*/ 	.short	(.L_466 - .L_465)
	.align		4
.L_465:
        /*0010*/ 	.word	index@(.nv.constant0._ZN5flash24flash_fwd_splitkv_kernelI23Flash_fwd_kernel_traitsILi192ELi64ELi64ELi4ELb0ELb0EN7cutlass6half_tE19Flash_kernel_traitsILi192ELi64ELi64ELi4ES3_EELb1ELb0ELb0ELb0ELb0ELb0ELb0ELb0EEEvNS_16Flash_fwd_paramsE)
        /*0014*/ 	.short	0x0160
        /*0016*/ 	.short	0x01d0


	//----- nvinfo : EIATTR_CBANK_PARAM_SIZE
	.align		4
.L_466:
        /*0018*/ 	.byte	0x03, 0x19
        /*001a*/ 	.short	0x01d0


	//----- nvinfo : EIATTR_KPARAM_INFO
	.align		4
        /*001c*/ 	.byte	0x04, 0x17
        /*001e*/ 	.short	(.L_468 - .L_467)
.L_467:
        /*0020*/ 	.word	0x00000000
        /*0024*/ 	.short	0x0000
        /*0026*/ 	.short	0x0000
        /*0028*/ 	.byte	0x00, 0xf0, 0x41, 0x07


	//----- nvinfo : EIATTR_MAXREG_COUNT
	.align		4
.L_468:
        /*002c*/ 	.byte	0x03, 0x1b
        /*002e*/ 	.short	0x00ff


	//----- nvinfo : EIATTR_NUM_BARRIERS
	.align		4
        /*0030*/ 	.byte	0x02, 0x4c
        /*0032*/ 	.byte	0x01
	.zero		1


	//----- nvinfo : EIATTR_MERCURY_ISA_VERSION
	.align		4
        /*0034*/ 	.byte	0x03, 0x5f
        /*0036*/ 	.short	0x0000


	//----- nvinfo : EIATTR_COOP_GROUP_MASK_REGIDS
	.align		4
        /*0038*/ 	.byte	0x04, 0x29
        /*003a*/ 	.short	(.L_470 - .L_469)


	//   ....[0]....
.L_469:
        /*003c*/ 	.word	0xffffffff


	//   ....[1]....
        /*0040*/ 	.word	0xffffffff


	//   ....[2]....
        /*0044*/ 	.word	0xffffffff


	//   ....[3]....
        /*0048*/ 	.word	0xffffffff


	//   ....[4]....
        /*004c*/ 	.word	0xffffffff


	//   ....[5]....
        /*0050*/ 	.word	0xffffffff


	//   ....[6]....
        /*0054*/ 	.word	0xffffffff


	//   ....[7]....
        /*0058*/ 	.word	0xffffffff


	//   ....[8]....
        /*005c*/ 	.word	0xffffffff


	//   ....[9]....
        /*0060*/ 	.word	0xffffffff


	//   ....[10]....
        /*0064*/ 	.word	0xffffffff


	//   ....[11]....
        /*0068*/ 	.word	0xffffffff


	//   ....[12]....
        /*006c*/ 	.word	0xffffffff


	//   ....[13]....
        /*0070*/ 	.word	0xffffffff


	//   ....[14]....
        /*0074*/ 	.word	0xffffffff


	//   ....[15]....
        /*0078*/ 	.word	0xffffffff


	//----- nvinfo : EIATTR_COOP_GROUP_INSTR_OFFSETS
	.align		4
.L_470:
        /*007c*/ 	.byte	0x04, 0x28
        /*007e*/ 	.short	(.L_472 - .L_471)


	//   ....[0]....
.L_471:
        /*0080*/ 	.word	0x000055c0


	//   ....[1]....
        /*0084*/ 	.word	0x000055e0


	//   ....[2]....
        /*0088*/ 	.word	0x00005600


	//   ....[3]....
        /*008c*/ 	.word	0x00005620


	//   ....[4]....
        /*0090*/ 	.word	0x00008d60


	//   ....[5]....
        /*0094*/ 	.word	0x00008d70


	//   ....[6]....
        /*0098*/ 	.word	0x00008da0


	//   ....[7]....
        /*009c*/ 	.word	0x00008db0


	//   ....[8]....
        /*00a0*/ 	.word	0x0000c540


	//   ....[9]....
        /*00a4*/ 	.word	0x0000c560


	//   ....[10]....
        /*00a8*/ 	.word	0x0000c590


	//   ....[11]....
        /*00ac*/ 	.word	0x0000c5a0


	//   ....[12]....
        /*00b0*/ 	.word	0x0000dc90


	//   ....[13]....
        /*00b4*/ 	.word	0x0000dcd0


	//   ....[14]....
        /*00b8*/ 	.word	0x0000dd50


	//   ....[15]....
        /*00bc*/ 	.word	0x0000dd60


	//----- nvinfo : EIATTR_EXIT_INSTR_OFFSETS
	.align		4
.L_472:
        /*00c0*/ 	.byte	0x04, 0x1c
        /*00c2*/ 	.short	(.L_474 - .L_473)


	//   ....[0]....
.L_473:
        /*00c4*/ 	.word	0x000002d0


	//   ....[1]....
        /*00c8*/ 	.word	0x00000c10


	//   ....[2]....
        /*00cc*/ 	.word	0x00000c40


	//   ....[3]....
        /*00d0*/ 	.word	0x0000f510


	//   ....[4]....
        /*00d4*/ 	.word	0x0000f600


	//   ....[5]....
        /*00d8*/ 	.word	0x0000f620


	//----- nvinfo : EIATTR_CTAIDZ_USED
	.align		4
.L_474:
        /*00dc*/ 	.byte	0x01, 0x04
	.zero		2


	//----- nvinfo : EIATTR_CRS_STACK_SIZE
	.align		4
        /*00e0*/ 	.byte	0x04, 0x1e
        /*00e2*/ 	.short	(.L_476 - .L_475)
.L_475:
        /*00e4*/ 	.word	0x00000000
.L_476:


//--------------------- .nv.info._ZN5flash24flash_fwd_splitkv_kernelI23Flash_fwd_kernel_traitsILi192ELi64ELi64ELi4ELb0ELb0EN7cutlass6half_tE19Flash_kernel_traitsILi192ELi64ELi64ELi4ES3_EELb1ELb0ELb0ELb0ELb0ELb1ELb0ELb0EEEvNS_16Flash_fwd_paramsE --------------------------
	.section	.nv.info._ZN5flash24flash_fwd_splitkv_kernelI23Flash_fwd_kernel_traitsILi192ELi64ELi64ELi4ELb0ELb0EN7cutlass6half_tE19Flash_kernel_traitsILi192ELi64ELi64ELi4ES3_EELb1ELb0ELb0ELb0ELb0ELb1ELb0ELb0EEEvNS_16Flash_fwd_paramsE,"",@"SHT_CUDA_INFO"
	.sectionflags	@""
	.align	4


	//----- nvinfo : EIATTR_CUDA_API_VERSION
	.align		4
        /*0000*/ 	.byte	0x04, 0x37
        /*0002*/ 	.short	(.L_478 - .L_477)
.L_477:
        /*0004*/ 	.word	0x00000082


	//----- nvinfo : EIATTR_SW2861232_WAR
	.align		4
.L_478:
        /*0008*/ 	.byte	0x01, 0x35
	.zero		2


	//----- nvinfo : EIATTR_PARAM_CBANK
	.align		4
        /*000c*/ 	.byte	0x04, 0x0a
        /*000e*/ 	.short	(.L_480 - .L_479)
	.align		4
.L_479:
        /*0010*/ 	.word	index@(.nv.constant0._ZN5flash24flash_fwd_splitkv_kernelI23Flash_fwd_kernel_traitsILi192ELi64ELi64ELi4ELb0ELb0EN7cutlass6half_tE19Flash_kernel_traitsILi192ELi64ELi64ELi4ES3_EELb1ELb0ELb0ELb0ELb0ELb1ELb0ELb0EEEvNS_16Flash_fwd_paramsE)
        /*0014*/ 	.short	0x0160
        /*0016*/ 	.short	0x01d0


	//----- nvinfo : EIATTR_CBANK_PARAM_SIZE
	.align		4
.L_480:
        /*0018*/ 	.byte	0x03, 0x19
        /*001a*/ 	.short	0x01d0


	//----- nvinfo : EIATTR_KPARAM_INFO
	.align		4
        /*001c*/ 	.byte	0x04, 0x17
        /*001e*/ 	.short	(.L_482 - .L_481)
.L_481:
        /*0020*/ 	.word	0x00000000
        /*0024*/ 	.short	0x0000
        /*0026*/ 	.short	0x0000
        /*0028*/ 	.byte	0x00, 0xf0, 0x41, 0x07


	//----- nvinfo : EIATTR_MAXREG_COUNT
	.align		4
.L_482:
        /*002c*/ 	.byte	0x03, 0x1b
        /*002e*/ 	.short	0x00ff


	//----- nvinfo : EIATTR_NUM_BARRIERS
	.align		4
        /*0030*/ 	.byte	0x02, 0x4c
        /*0032*/ 	.byte	0x01
	.zero		1


	//----- nvinfo : EIATTR_MERCURY_ISA_VERSION
	.align		4
        /*0034*/ 	.byte	0x03, 0x5f
        /*0036*/ 	.short	0x0000


	//----- nvinfo : EIATTR_COOP_GROUP_MASK_REGIDS
	.align		4
        /*0038*/ 	.byte	0x04, 0x29
        /*003a*/ 	.short	(.L_484 - .L_483)


	//   ....[0]....
.L_483:
        /*003c*/ 	.word	0xffffffff


	//   ....[1]....
        /*0040*/ 	.word	0xffffffff


	//   ....[2]....
        /*0044*/ 	.word	0xffffffff


	//   ....[3]....
        /*0048*/ 	.word	0xffffffff


	//   ....[4]....
        /*004c*/ 	.word	0xffffffff


	//   ....[5]....
        /*0050*/ 	.word	0xffffffff


	//   ....[6]....
        /*0054*/ 	.word	0xffffffff


	//   ....[7]....
        /*0058*/ 	.word	0xffffffff


	//   ....[8]....
        /*005c*/ 	.word	0xffffffff


	//   ....[9]....
        /*0060*/ 	.word	0xffffffff


	//   ....[10]....
        /*0064*/ 	.word	0xffffffff


	//   ....[11]....
        /*0068*/ 	.word	0xffffffff


	//   ....[12]....
        /*006c*/ 	.word	0xffffffff


	//   ....[13]....
        /*0070*/ 	.word	0xffffffff


	//   ....[14]....
        /*0074*/ 	.word	0xffffffff


	//   ....[15]....
        /*0078*/ 	.word	0xffffffff


	//----- nvinfo : EIATTR_COOP_GROUP_INSTR_OFFSETS
	.align		4
.L_484:
        /*007c*/ 	.byte	0x04, 0x28
        /*007e*/ 	.short	(.L_486 - .L_485)


	//   ....[0]....
.L_485:
        /*0080*/ 	.word	0x000059b0


	//   ....[1]....
        /*0084*/ 	.word	0x000059d0


	//   ....[2]....
        /*0088*/ 	.word	0x000059f0


	//   ....[3]....
        /*008c*/ 	.word	0x00005a10


	//   ....[4]....
        /*0090*/ 	.word	0x00009560


	//   ....[5]....
        /*0094*/ 	.word	0x00009570


	//   ....[6]....
        /*0098*/ 	.word	0x000095a0


	//   ....[7]....
        /*009c*/ 	.word	0x000095b0


	//   ....[8]....
        /*00a0*/ 	.word	0x0000d140


	//   ....[9]....
        /*00a4*/ 	.word	0x0000d150


	//   ....[10]....
        /*00a8*/ 	.word	0x0000d180


	//   ....[11]....
        /*00ac*/ 	.word	0x0000d1a0


	//   ....[12]....
        /*00b0*/ 	.word	0x0000e860


	//   ....[13]....
        /*00b4*/ 	.word	0x0000e8a0


	//   ....[14]....
        /*00b8*/ 	.word	0x0000e920


	//   ....[15]....
        /*00bc*/ 	.word	0x0000e930


	//----- nvinfo : EIATTR_EXIT_INSTR_OFFSETS
	.align		4
.L_486:
        /*00c0*/ 	.byte	0x04, 0x1c
        /*00c2*/ 	.short	(.L_488 - .L_487)


	//   ....[0]....
.L_487:
        /*00c4*/ 	.word	0x000002d0


	//   ....[1]....
        /*00c8*/ 	.word	0x00000c10


	//   ....[2]....
        /*00cc*/ 	.word	0x00000c40


	//   ....[3]....
        /*00d0*/ 	.word	0x000100e0


	//   ....[4]....
        /*00d4*/ 	.word	0x000101d0


	//   ....[5]....
        /*00d8*/ 	.word	0x000101f0


	//----- nvinfo : EIATTR_CTAIDZ_USED
	.align		4
.L_488:
        /*00dc*/ 	.byte	0x01, 0x04
	.zero		2


	//----- nvinfo : EIATTR_CRS_STACK_SIZE
	.align		4
        /*00e0*/ 	.byte	0x04, 0x1e
        /*00e2*/ 	.short	(.L_490 - .L_489)
.L_489:
        /*00e4*/ 	.word	0x00000000
.L_490:


//--------------------- .nv.info._ZN5flash24flash_fwd_splitkv_kernelI23Flash_fwd_kernel_traitsILi192ELi64ELi64ELi4ELb0ELb0EN7cutlass6half_tE19Flash_kernel_traitsILi192ELi64ELi64ELi4ES3_EELb1ELb0ELb0ELb0ELb0ELb0ELb0ELb1EEEvNS_16Flash_fwd_paramsE --------------------------
	.section	.nv.info._ZN5flash24flash_fwd_splitkv_kernelI23Flash_fwd_kernel_traitsILi192ELi64ELi64ELi4ELb0ELb0EN7cutlass6half_tE19Flash_kernel_traitsILi192ELi64ELi64ELi4ES3_EELb1ELb0ELb0ELb0ELb0ELb0ELb0ELb1EEEvNS_16Flash_fwd_paramsE,"",@"SHT_CUDA_INFO"
	.sectionflags	@""
	.align	4


	//----- nvinfo : EIATTR_CUDA_API_VERSION
	.align		4
        /*0000*/ 	.byte	0x04, 0x37
        /*0002*/ 	.short	(.L_492 - .L_491)
.L_491:
        /*0004*/ 	.word	0x00000082


	//----- nvinfo : EIATTR_SW2861232_WAR
	.align		4
.L_492:
        /*0008*/ 	.byte	0x01, 0x35
	.zero		2


	//----- nvinfo : EIATTR_PARAM_CBANK
	.align		4
        /*000c*/ 	.byte	0x04, 0x0a
        /*000e*/ 	.short	(.L_494 - .L_493)
	.align		4
.L_493:
        /*0010*/ 	.word	index@(.nv.constant0._ZN5flash24flash_fwd_splitkv_kernelI23Flash_fwd_kernel_traitsILi192ELi64ELi64ELi4ELb0ELb0EN7cutlass6half_tE19Flash_kernel_traitsILi192ELi64ELi64ELi4ES3_EELb1ELb0ELb0ELb0ELb0ELb0ELb0ELb1EEEvNS_16Flash_fwd_paramsE)
        /*0014*/ 	.short	0x0160
        /*0016*/ 	.short	0x01d0


	//----- nvinfo : EIATTR_CBANK_PARAM_SIZE
	.align		4
.L_494:
        /*0018*/ 	.byte	0x03, 0x19
        /*001a*/ 	.short	0x01d0


	//----- nvinfo : EIATTR_KPARAM_INFO
	.align		4
        /*001c*/ 	.byte	0x04, 0x17
        /*001e*/ 	.short	(.L_496 - .L_495)
.L_495:
        /*0020*/ 	.word	0x00000000
        /*0024*/ 	.short	0x0000
        /*0026*/ 	.short	0x0000
        /*0028*/ 	.byte	0x00, 0xf0, 0x41, 0x07


	//----- nvinfo : EIATTR_MAXREG_COUNT
	.align		4
.L_496:
        /*002c*/ 	.byte	0x03, 0x1b
        /*002e*/ 	.short	0x00ff


	//----- nvinfo : EIATTR_NUM_BARRIERS
	.align		4
        /*0030*/ 	.byte	0x02, 0x4c
        /*0032*/ 	.byte	0x01
	.zero		1


	//----- nvinfo : EIATTR_MERCURY_ISA_VERSION
	.align		4
        /*0034*/ 	.byte	0x03, 0x5f
        /*0036*/ 	.short	0x0000


	//----- nvinfo : EIATTR_COOP_GROUP_MASK_REGIDS
	.align		4
        /*0038*/ 	.byte	0x04, 0x29
        /*003a*/ 	.short	(.L_498 - .L_497)


	//   ....[0]....
.L_497:
        /*003c*/ 	.word	0xffffffff


	//   ....[1]....
        /*0040*/ 	.word	0xffffffff


	//   ....[2]....
        /*0044*/ 	.word	0xffffffff


	//   ....[3]....
        /*0048*/ 	.word	0xffffffff


	//   ....[4]....
        /*004c*/ 	.word	0xffffffff


	//   ....[5]....
        /*0050*/ 	.word	0xffffffff


	//   ....[6]....
        /*0054*/ 	.word	0xffffffff


	//   ....[7]....
        /*0058*/ 	.word	0xffffffff


	//   ....[8]....
        /*005c*/ 	.word	0xffffffff


	//   ....[9]....
        /*0060*/ 	.word	0xffffffff


	//   ....[10]....
        /*0064*/ 	.word	0xffffffff


	//   ....[11]....
        /*0068*/ 	.word	0xffffffff


	//   ....[12]....
        /*006c*/ 	.word	0xffffffff


	//   ....[13]....
        /*0070*/ 	.word	0xffffffff


	//   ....[14]....
        /*0074*/ 	.word	0xffffffff


	//   ....[15]....
        /*0078*/ 	.word	0xffffffff


	//----- nvinfo : EIATTR_COOP_GROUP_INSTR_OFFSETS
	.align		4
.L_498:
        /*007c*/ 	.byte	0x04, 0x28
        /*007e*/ 	.short	(.L_500 - .L_499)


	//   ....[0]....
.L_499:
        /*0080*/ 	.word	0x00015a40


	//   ....[1]....
        /*0084*/ 	.word	0x00015b00


	//   ....[2]....
        /*0088*/ 	.word	0x00015b10


	//   ....[3]....
        /*008c*/ 	.word	0x00015b40


	//   ....[4]....
        /*0090*/ 	.word	0x00019220


	//   ....[5]....
        /*0094*/ 	.word	0x00019230


	//   ....[6]....
        /*0098*/ 	.word	0x00019260


	//   ....[7]....
        /*009c*/ 	.word	0x00019270


	//   ....[8]....
        /*00a0*/ 	.word	0x0001c9f0


	//   ....[9]....
        /*00a4*/ 	.word	0x0001ca10


	//   ....[10]....
        /*00a8*/ 	.word	0x0001ca40


	//   ....[11]....
        /*00ac*/ 	.word	0x0001ca50


	//   ....[12]....
        /*00b0*/ 	.word	0x0001e140


	//   ....[13]....
        /*00b4*/ 	.word	0x0001e180


	//   ....[14]....
        /*00b8*/ 	.word	0x0001e1b0


	//   ....[15]....
        /*00bc*/ 	.word	0x0001e1c0


	//----- nvinfo : EIATTR_EXIT_INSTR_OFFSETS
	.align		4
.L_500:
        /*00c0*/ 	.byte	0x04, 0x1c
        /*00c2*/ 	.short	(.L_502 - .L_501)


	//   ....[0]....
.L_501:
        /*00c4*/ 	.word	0x00000310


	//   ....[1]....
        /*00c8*/ 	.word	0x00000c40


	//   ....[2]....
        /*00cc*/ 	.word	0x00000c70


	//   ....[3]....
        /*00d0*/ 	.word	0x0001fa80


	//   ....[4]....
        /*00d4*/ 	.word	0x0001fb80


	//   ....[5]....
        /*00d8*/ 	.word	0x0001fba0


	//----- nvinfo : EIATTR_CTAIDZ_USED
	.align		4
.L_502:
        /*00dc*/ 	.byte	0x01, 0x04
	.zero		2


	//----- nvinfo : EIATTR_CRS_STACK_SIZE
	.align		4
        /*00e0*/ 	.byte	0x04, 0x1e
        /*00e2*/ 	.short	(.L_504 - .L_503)
.L_503:
        /*00e4*/ 	.word	0x00000000
.L_504:


//--------------------- .nv.info._ZN5flash24flash_fwd_splitkv_kernelI23Flash_fwd_kernel_traitsILi192ELi64ELi64ELi4ELb0ELb0EN7cutlass6half_tE19Flash_kernel_traitsILi192ELi64ELi64ELi4ES3_EELb1ELb0ELb0ELb0ELb0ELb1ELb0ELb1EEEvNS_16Flash_fwd_paramsE --------------------------
	.section	.nv.info._ZN5flash24flash_fwd_splitkv_kernelI23Flash_fwd_kernel_traitsILi192ELi64ELi64ELi4ELb0ELb0EN7cutlass6half_tE19Flash_kernel_traitsILi192ELi64ELi64ELi4ES3_EELb1ELb0ELb0ELb0ELb0ELb1ELb0ELb1EEEvNS_16Flash_fwd_paramsE,"",@"SHT_CUDA_INFO"
	.sectionflags	@""
	.align	4


	//----- nvinfo : EIATTR_CUDA_API_VERSION
	.align		4
        /*0000*/ 	.byte	0x04, 0x37
        /*0002*/ 	.short	(.L_506 - .L_505)
.L_505:
        /*0004*/ 	.word	0x00000082


	//----- nvinfo : EIATTR_SW2861232_WAR
	.align		4
.L_506:
        /*0008*/ 	.byte	0x01, 0x35
	.zero		2


	//----- nvinfo : EIATTR_PARAM_CBANK
	.align		4
        /*000c*/ 	.byte	0x04, 0x0a
        /*000e*/ 	.short	(.L_508 - .L_507)
	.align		4
.L_507:
        /*0010*/ 	.word	index@(.nv.constant0._ZN5flash24flash_fwd_splitkv_kernelI23Flash_fwd_kernel_traitsILi192ELi64ELi64ELi4ELb0ELb0EN7cutlass6half_tE19Flash_kernel_traitsILi192ELi64ELi64ELi4ES3_EELb1ELb0ELb0ELb0ELb0ELb1ELb0ELb1EEEvNS_16Flash_fwd_paramsE)
        /*0014*/ 	.short	0x0160
        /*0016*/ 	.short	0x01d0


	//----- nvinfo : EIATTR_CBANK_PARAM_SIZE
	.align		4
.L_508:
        /*0018*/ 	.byte	0x03, 0x19
        /*001a*/ 	.short	0x01d0


	//----- nvinfo : EIATTR_KPARAM_INFO
	.align		4
        /*001c*/ 	.byte	0x04, 0x17
        /*001e*/ 	.short	(.L_510 - .L_509)
.L_509:
        /*0020*/ 	.word	0x00000000
        /*0024*/ 	.short	0x0000
        /*0026*/ 	.short	0x0000
        /*0028*/ 	.byte	0x00, 0xf0, 0x41, 0x07


	//----- nvinfo : EIATTR_MAXREG_COUNT
	.align		4
.L_510:
        /*002c*/ 	.byte	0x03, 0x1b
        /*002e*/ 	.short	0x00ff


	//----- nvinfo : EIATTR_NUM_BARRIERS
	.align		4
        /*0030*/ 	.byte	0x02, 0x4c
        /*0032*/ 	.byte	0x01
	.zero		1


	//----- nvinfo : EIATTR_MERCURY_ISA_VERSION
	.align		4
        /*0034*/ 	.byte	0x03, 0x5f
        /*0036*/ 	.short	0x0000


	//----- nvinfo : EIATTR_COOP_GROUP_MASK_REGIDS
	.align		4
        /*0038*/ 	.byte	0x04, 0x29
        /*003a*/ 	.short	(.L_512 - .L_511)


	//   ....[0]....
.L_511:
        /*003c*/ 	.word	0xffffffff


	//   ....[1]....
        /*0040*/ 	.word	0xffffffff


	//   ....[2]....
        /*0044*/ 	.word	0xffffffff


	//   ....[3]....
        /*0048*/ 	.word	0xffffffff


	//   ....[4]....
        /*004c*/ 	.word	0xffffffff


	//   ....[5]....
        /*0050*/ 	.word	0xffffffff


	//   ....[6]....
        /*0054*/ 	.word	0xffffffff


	//   ....[7]....
        /*0058*/ 	.word	0xffffffff


	//   ....[8]....
        /*005c*/ 	.word	0xffffffff


	//   ....[9]....
        /*0060*/ 	.word	0xffffffff


	//   ....[10]....
        /*0064*/ 	.word	0xffffffff


	//   ....[11]....
        /*0068*/ 	.word	0xffffffff


	//   ....[12]....
        /*006c*/ 	.word	0xffffffff


	//   ....[13]....
        /*0070*/ 	.word	0xffffffff


	//   ....[14]....
        /*0074*/ 	.word	0xffffffff


	//   ....[15]....
        /*0078*/ 	.word	0xffffffff


	//----- nvinfo : EIATTR_COOP_GROUP_INSTR_OFFSETS
	.align		4
.L_512:
        /*007c*/ 	.byte	0x04, 0x28
        /*007e*/ 	.short	(.L_514 - .L_513)


	//   ....[0]....
.L_513:
        /*0080*/ 	.word	0x00015ec0


	//   ....[1]....
        /*0084*/ 	.word	0x00015ee0


	//   ....[2]....
        /*0088*/ 	.word	0x00015f00


	//   ....[3]....
        /*008c*/ 	.word	0x00015f20


	//   ....[4]....
        /*0090*/ 	.word	0x00019a00


	//   ....[5]....
        /*0094*/ 	.word	0x00019a10


	//   ....[6]....
        /*0098*/ 	.word	0x00019a40


	//   ....[7]....
        /*009c*/ 	.word	0x00019a50


	//   ....[8]....
        /*00a0*/ 	.word	0x0001d5e0


	//   ....[9]....
        /*00a4*/ 	.word	0x0001d5f0


	//   ....[10]....
        /*00a8*/ 	.word	0x0001d620


	//   ....[11]....
        /*00ac*/ 	.word	0x0001d630


	//   ....[12]....
        /*00b0*/ 	.word	0x0001ed30


	//   ....[13]....
        /*00b4*/ 	.word	0x0001ed70


	//   ....[14]....
        /*00b8*/ 	.word	0x0001eda0


	//   ....[15]....
        /*00bc*/ 	.word	0x0001edb0


	//----- nvinfo : EIATTR_EXIT_INSTR_OFFSETS
	.align		4
.L_514:
        /*00c0*/ 	.byte	0x04, 0x1c
        /*00c2*/ 	.short	(.L_516 - .L_515)


	//   ....[0]....
.L_515:
        /*00c4*/ 	.word	0x00000310


	//   ....[1]....
        /*00c8*/ 	.word	0x00000c40


	//   ....[2]....
        /*00cc*/ 	.word	0x00000c70


	//   ....[3]....
        /*00d0*/ 	.word	0x00020670


	//   ....[4]....
        /*00d4*/ 	.word	0x00020770


	//   ....[5]....
        /*00d8*/ 	.word	0x00020790


	//----- nvinfo : EIATTR_CTAIDZ_USED
	.align		4
.L_516:
        /*00dc*/ 	.byte	0x01, 0x04
	.zero		2


	//----- nvinfo : EIATTR_CRS_STACK_SIZE
	.align		4
        /*00e0*/ 	.byte	0x04, 0x1e
        /*00e2*/ 	.short	(.L_518 - .L_517)
.L_517:
        /*00e4*/ 	.word	0x00000000
.L_518:


//--------------------- .nv.info._ZN5flash24flash_fwd_splitkv_kernelI23Flash_fwd_kernel_traitsILi192ELi64ELi64ELi4ELb0ELb0EN7cutlass6half_tE19Flash_kernel_traitsILi192ELi64ELi64ELi4ES3_EELb1ELb0ELb0ELb0ELb0ELb0ELb1ELb0EEEvNS_16Flash_fwd_paramsE --------------------------
	.section	.nv.info._ZN5flash24flash_fwd_splitkv_kernelI23Flash_fwd_kernel_traitsILi192ELi64ELi64ELi4ELb0ELb0EN7cutlass6half_tE19Flash_kernel_traitsILi192ELi64ELi64ELi4ES3_EELb1ELb0ELb0ELb0ELb0ELb0ELb1ELb0EEEvNS_16Flash_fwd_paramsE,"",@"SHT_CUDA_INFO"
	.sectionflags	@""
	.align	4


	//----- nvinfo : EIATTR_CUDA_API_VERSION
	.align		4
        /*0000*/ 	.byte	0x04, 0x37
        /*0002*/ 	.short	(.L_520 - .L_519)
.L_519:
        /*0004*/ 	.word	0x00000082


	//----- nvinfo : EIATTR_SW2861232_WAR
	.align		4
.L_520:
        /*0008*/ 	.byte	0x01, 0x35
	.zero		2


	//----- nvinfo : EIATTR_PARAM_CBANK
	.align		4
        /*000c*/ 	.byte	0x04, 0x0a
        /*000e*/ 	.short	(.L_522 - .L_521)
	.align		4
.L_521:
        /*0010*/ 	.word	index@(.nv.constant0._ZN5flash24flash_fwd_splitkv_kernelI23Flash_fwd_kernel_traitsILi192ELi64ELi64ELi4ELb0ELb0EN7cutlass6half_tE19Flash_kernel_traitsILi192ELi64ELi64ELi4ES3_EELb1ELb0ELb0ELb0ELb0ELb0ELb1ELb0EEEvNS_16Flash_fwd_paramsE)
        /*0014*/ 	.short	0x0160
        /*0016*/ 	.short	0x01d0


	//----- nvinfo : EIATTR_CBANK_PARAM_SIZE
	.align		4
.L_522:
        /*0018*/ 	.byte	0x03, 0x19
        /*001a*/ 	.short	0x01d0


	//----- nvinfo : EIATTR_KPARAM_INFO
	.align		4
        /*001c*/ 	.byte	0x04, 0x17
        /*001e*/ 	.short	(.L_524 - .L_523)
.L_523:
        /*0020*/ 	.word	0x00000000
        /*0024*/ 	.short	0x0000
        /*0026*/ 	.short	0x0000
        /*0028*/ 	.byte	0x00, 0xf0, 0x41, 0x07


	//----- nvinfo : EIATTR_MAXREG_COUNT
	.align		4
.L_524:
        /*002c*/ 	.byte	0x03, 0x1b
        /*002e*/ 	.short	0x00ff


	//----- nvinfo : EIATTR_NUM_BARRIERS
	.align		4
        /*0030*/ 	.byte	0x02, 0x4c
        /*0032*/ 	.byte	0x01
	.zero		1


	//----- nvinfo : EIATTR_MERCURY_ISA_VERSION
	.align		4
        /*0034*/ 	.byte	0x03, 0x5f
        /*0036*/ 	.short	0x0000


	//----- nvinfo : EIATTR_COOP_GROUP_MASK_REGIDS
	.align		4
        /*0038*/ 	.byte	0x04, 0x29
        /*003a*/ 	.short	(.L_526 - .L_525)


	//   ....[0]....
.L_525:
        /*003c*/ 	.word	0xffffffff


	//   ....[1]....
        /*0040*/ 	.word	0xffffffff


	//   ....[2]....
        /*0044*/ 	.word	0xffffffff


	//   ....[3]....
        /*0048*/ 	.word	0xffffffff


	//   ....[4]....
        /*004c*/ 	.word	0xffffffff


	//   ....[5]....
        /*0050*/ 	.word	0xffffffff


	//   ....[6]....
        /*0054*/ 	.word	0xffffffff


	//   ....[7]....
        /*0058*/ 	.word	0xffffffff


	//   ....[8]....
        /*005c*/ 	.word	0xffffffff


	//   ....[9]....
        /*0060*/ 	.word	0xffffffff


	//   ....[10]....
        /*0064*/ 	.word	0xffffffff


	//   ....[11]....
        /*0068*/ 	.word	0xffffffff


	//   ....[12]....
        /*006c*/ 	.word	0xffffffff


	//   ....[13]....
        /*0070*/ 	.word	0xffffffff


	//   ....[14]....
        /*0074*/ 	.word	0xffffffff


	//   ....[15]....
        /*0078*/ 	.word	0xffffffff


	//----- nvinfo : EIATTR_COOP_GROUP_INSTR_OFFSETS
	.align		4
.L_526:
        /*007c*/ 	.byte	0x04, 0x28
        /*007e*/ 	.short	(.L_528 - .L_527)


	//   ....[0]....
.L_527:
        /*0080*/ 	.word	0x00005980


	//   ....[1]....
        /*0084*/ 	.word	0x000059b0


	//   ....[2]....
        /*0088*/ 	.word	0x000059d0


	//   ....[3]....
        /*008c*/ 	.word	0x000059f0


	//   ....[4]....
        /*0090*/ 	.word	0x00009160


	//   ....[5]....
        /*0094*/ 	.word	0x00009170


	//   ....[6]....
        /*0098*/ 	.word	0x000091a0


	//   ....[7]....
        /*009c*/ 	.word	0x000091b0


	//   ....[8]....
        /*00a0*/ 	.word	0x0000c970


	//   ....[9]....
        /*00a4*/ 	.word	0x0000c990


	//   ....[10]....
        /*00a8*/ 	.word	0x0000c9c0


	//   ....[11]....
        /*00ac*/ 	.word	0x0000c9d0


	//   ....[12]....
        /*00b0*/ 	.word	0x0000e0a0


	//   ....[13]....
        /*00b4*/ 	.word	0x0000e0e0


	//   ....[14]....
        /*00b8*/ 	.word	0x0000e140


	//   ....[15]....
        /*00bc*/ 	.word	0x0000e150


	//----- nvinfo : EIATTR_EXIT_INSTR_OFFSETS
	.align		4
.L_528:
        /*00c0*/ 	.byte	0x04, 0x1c
        /*00c2*/ 	.short	(.L_530 - .L_529)


	//   ....[0]....
.L_529:
        /*00c4*/ 	.word	0x00000410


	//   ....[1]....
        /*00c8*/ 	.word	0x00000f70


	//   ....[2]....
        /*00cc*/ 	.word	0x00000fa0


	//   ....[3]....
        /*00d0*/ 	.word	0x0000f800


	//   ....[4]....
        /*00d4*/ 	.word	0x0000f870


	//   ....[5]....
        /*00d8*/ 	.word	0x0000f890


	//----- nvinfo : EIATTR_CTAIDZ_USED
	.align		4
.L_530:
        /*00dc*/ 	.byte	0x01, 0x04
	.zero		2


	//----- nvinfo : EIATTR_CRS_STACK_SIZE
	.align		4
        /*00e0*/ 	.byte	0x04, 0x1e
        /*00e2*/ 	.short	(.L_532 - .L_531)
.L_531:
        /*00e4*/ 	.word	0x00000000
.L_532:


//--------------------- .nv.info._ZN5flash24flash_fwd_splitkv_kernelI23Flash_fwd_kernel_traitsILi192ELi64ELi64ELi4ELb0ELb0EN7cutlass6half_tE19Flash_kernel_traitsILi192ELi64ELi64ELi4ES3_EELb1ELb0ELb0ELb0ELb0ELb1ELb1ELb0EEEvNS_16Flash_fwd_paramsE --------------------------
	.section	.nv.info._ZN5flash24flash_fwd_splitkv_kernelI23Flash_fwd_kernel_traitsILi192ELi64ELi64ELi4ELb0ELb0EN7cutlass6half_tE19Flash_kernel_traitsILi192ELi64ELi64ELi4ES3_EELb1ELb0ELb0ELb0ELb0ELb1ELb1ELb0EEEvNS_16Flash_fwd_paramsE,"",@"SHT_CUDA_INFO"
	.sectionflags	@""
	.align	4


	//----- nvinfo : EIATTR_CUDA_API_VERSION
	.align		4
        /*0000*/ 	.byte	0x04, 0x37
        /*0002*/ 	.short	(.L_534 - .L_533)
.L_533:
        /*0004*/ 	.word	0x00000082


	//----- nvinfo : EIATTR_SW2861232_WAR
	.align		4
.L_534:
        /*0008*/ 	.byte	0x01, 0x35
	.zero		2


	//----- nvinfo : EIATTR_PARAM_CBANK
	.align		4
        /*000c*/ 	.byte	0x04, 0x0a
        /*000e*/ 	.short	(.L_536 - .L_535)
	.align		4
.L_535:
        /*0010*/ 	.word	index@(.nv.constant0._ZN5flash24flash_fwd_splitkv_kernelI23Flash_fwd_kernel_traitsILi192ELi64ELi64ELi4ELb0ELb0EN7cutlass6half_tE19Flash_kernel_traitsILi192ELi64ELi64ELi4ES3_EELb1ELb0ELb0ELb0ELb0ELb1ELb1ELb0EEEvNS_16Flash_fwd_paramsE)
        /*0014*/ 	.short	0x0160
        /*0016*/ 	.short	0x01d0


	//----- nvinfo : EIATTR_CBANK_PARAM_SIZE
	.align		4
.L_536:
        /*0018*/ 	.byte	0x03, 0x19
        /*001a*/ 	.short	0x01d0


	//----- nvinfo : EIATTR_KPARAM_INFO
	.align		4
        /*001c*/ 	.byte	0x04, 0x17
        /*001e*/ 	.short	(.L_538 - .L_537)
.L_537:
        /*0020*/ 	.word	0x00000000
        /*0024*/ 	.short	0x0000
        /*0026*/ 	.short	0x0000
        /*0028*/ 	.byte	0x00, 0xf0, 0x41, 0x07


	//----- nvinfo : EIATTR_MAXREG_COUNT
	.align		4
.L_538:
        /*002c*/ 	.byte	0x03, 0x1b
        /*002e*/ 	.short	0x00ff


	//----- nvinfo : EIATTR_NUM_BARRIERS
	.align		4
        /*0030*/ 	.byte	0x02, 0x4c
        /*0032*/ 	.byte	0x01
	.zero		1


	//----- nvinfo : EIATTR_MERCURY_ISA_VERSION
	.align		4
        /*0034*/ 	.byte	0x03, 0x5f
        /*0036*/ 	.short	0x0000


	//----- nvinfo : EIATTR_COOP_GROUP_MASK_REGIDS
	.align		4
        /*0038*/ 	.byte	0x04, 0x29
        /*003a*/ 	.short	(.L_540 - .L_539)


	//   ....[0]....
.L_539:
        /*003c*/ 	.word	0xffffffff


	//   ....[1]....
        /*0040*/ 	.word	0xffffffff


	//   ....[2]....
        /*0044*/ 	.word	0xffffffff


	//   ....[3]....
        /*0048*/ 	.word	0xffffffff


	//   ....[4]....
        /*004c*/ 	.word	0xffffffff


	//   ....[5]....
        /*0050*/ 	.word	0xffffffff


	//   ....[6]....
        /*0054*/ 	.word	0xffffffff


	//   ....[7]....
        /*0058*/ 	.word	0xffffffff


	//   ....[8]....
        /*005c*/ 	.word	0xffffffff


	//   ....[9]....
        /*0060*/ 	.word	0xffffffff


	//   ....[10]....
        /*0064*/ 	.word	0xffffffff


	//   ....[11]....
        /*0068*/ 	.word	0xffffffff


	//   ....[12]....
        /*006c*/ 	.word	0xffffffff


	//   ....[13]....
        /*0070*/ 	.word	0xffffffff


	//   ....[14]....
        /*0074*/ 	.word	0xffffffff


	//   ....[15]....
        /*0078*/ 	.word	0xffffffff


	//----- nvinfo : EIATTR_COOP_GROUP_INSTR_OFFSETS
	.align		4
.L_540:
        /*007c*/ 	.byte	0x04, 0x28
        /*007e*/ 	.short	(.L_542 - .L_541)


	//   ....[0]....
.L_541:
        /*0080*/ 	.word	0x00005d70


	//   ....[1]....
        /*0084*/ 	.word	0x00005d90


	//   ....[2]....
        /*0088*/ 	.word	0x00005db0


	//   ....[3]....
        /*008c*/ 	.word	0x00005dd0


	//   ....[4]....
        /*0090*/ 	.word	0x00009960


	//   ....[5]....
        /*0094*/ 	.word	0x00009970


	//   ....[6]....
        /*0098*/ 	.word	0x000099a0


	//   ....[7]....
        /*009c*/ 	.word	0x000099b0


	//   ....[8]....
        /*00a0*/ 	.word	0x0000d580


	//   ....[9]....
        /*00a4*/ 	.word	0x0000d590


	//   ....[10]....
        /*00a8*/ 	.word	0x0000d5c0


	//   ....[11]....
        /*00ac*/ 	.word	0x0000d5e0


	//   ....[12]....
        /*00b0*/ 	.word	0x0000ec80


	//   ....[13]....
        /*00b4*/ 	.word	0x0000ecc0


	//   ....[14]....
        /*00b8*/ 	.word	0x0000ed20


	//   ....[15]....
        /*00bc*/ 	.word	0x0000ed30


	//----- nvinfo : EIATTR_EXIT_INSTR_OFFSETS
	.align		4
.L_542:
        /*00c0*/ 	.byte	0x04, 0x1c
        /*00c2*/ 	.short	(.L_544 - .L_543)


	//   ....[0]....
.L_543:
        /*00c4*/ 	.word	0x00000410


	//   ....[1]....
        /*00c8*/ 	.word	0x00000f70


	//   ....[2]....
        /*00cc*/ 	.word	0x00000fa0


	//   ....[3]....
        /*00d0*/ 	.word	0x000103e0


	//   ....[4]....
        /*00d4*/ 	.word	0x00010450


	//   ....[5]....
        /*00d8*/ 	.word	0x00010470


	//----- nvinfo : EIATTR_CTAIDZ_USED
	.align		4
.L_544:
        /*00dc*/ 	.byte	0x01, 0x04
	.zero		2


	//----- nvinfo : EIATTR_CRS_STACK_SIZE
	.align		4
        /*00e0*/ 	.byte	0x04, 0x1e
        /*00e2*/ 	.short	(.L_546 - .L_545)
.L_545:
        /*00e4*/ 	.word	0x00000000
.L_546:


//--------------------- .nv.info._ZN5flash24flash_fwd_splitkv_kernelI23Flash_fwd_kernel_traitsILi192ELi64ELi64ELi4ELb0ELb0EN7cutlass6half_tE19Flash_kernel_traitsILi192ELi64ELi64ELi4ES3_EELb1ELb0ELb0ELb0ELb0ELb0ELb1ELb1EEEvNS_16Flash_fwd_paramsE --------------------------
	.section	.nv.info._ZN5flash24flash_fwd_splitkv_kernelI23Flash_fwd_kernel_traitsILi192ELi64ELi64ELi4ELb0ELb0EN7cutlass6half_tE19Flash_kernel_traitsILi192ELi64ELi64ELi4ES3_EELb1ELb0ELb0ELb0ELb0ELb0ELb1ELb1EEEvNS_16Flash_fwd_paramsE,"",@"SHT_CUDA_INFO"
	.sectionflags	@""
	.align	4


	//----- nvinfo : EIATTR_CUDA_API_VERSION
	.align		4
        /*0000*/ 	.byte	0x04, 0x37
        /*0002*/ 	.short	(.L_548 - .L_547)
.L_547:
        /*0004*/ 	.word	0x00000082


	//----- nvinfo : EIATTR_SW2861232_WAR
	.align		4
.L_548:
        /*0008*/ 	.byte	0x01, 0x35
	.zero		2


	//----- nvinfo : EIATTR_PARAM_CBANK
	.align		4
        /*000c*/ 	.byte	0x04, 0x0a
        /*000e*/ 	.short	(.L_550 - .L_549)
	.align		4
.L_549:
        /*0010*/ 	.word	index@(.nv.constant0._ZN5flash24flash_fwd_splitkv_kernelI23Flash_fwd_kernel_traitsILi192ELi64ELi64ELi4ELb0ELb0EN7cutlass6half_tE19Flash_kernel_traitsILi192ELi64ELi64ELi4ES3_EELb1ELb0ELb0ELb0ELb0ELb0ELb1ELb1EEEvNS_16Flash_fwd_paramsE)
        /*0014*/ 	.short	0x0160
        /*0016*/ 	.short	0x01d0


	//----- nvinfo : EIATTR_CBANK_PARAM_SIZE
	.align		4
.L_550:
        /*0018*/ 	.byte	0x03, 0x19
        /*001a*/ 	.short	0x01d0


	//----- nvinfo : EIATTR_KPARAM_INFO
	.align		4
        /*001c*/ 	.byte	0x04, 0x17
        /*001e*/ 	.short	(.L_552 - .L_551)
.L_551:
        /*0020*/ 	.word	0x00000000
        /*0024*/ 	.short	0x0000
        /*0026*/ 	.short	0x0000
        /*0028*/ 	.byte	0x00, 0xf0, 0x41, 0x07


	//----- nvinfo : EIATTR_MAXREG_COUNT
	.align		4
.L_552:
        /*002c*/ 	.byte	0x03, 0x1b
        /*002e*/ 	.short	0x00ff


	//----- nvinfo : EIATTR_NUM_BARRIERS
	.align		4
        /*0030*/ 	.byte	0x02, 0x4c
        /*0032*/ 	.byte	0x01
	.zero		1


	//----- nvinfo : EIATTR_MERCURY_ISA_VERSION
	.align		4
        /*0034*/ 	.byte	0x03, 0x5f
        /*0036*/ 	.short	0x0000


	//----- nvinfo : EIATTR_COOP_GROUP_MASK_REGIDS
	.align		4
        /*0038*/ 	.byte	0x04, 0x29
        /*003a*/ 	.short	(.L_554 - .L_553)


	//   ....[0]....
.L_553:
        /*003c*/ 	.word	0xffffffff


	//   ....[1]....
        /*0040*/ 	.word	0xffffffff


	//   ....[2]....
        /*0044*/ 	.word	0xffffffff


	//   ....[3]....
        /*0048*/ 	.word	0xffffffff


	//   ....[4]....
        /*004c*/ 	.word	0xffffffff


	//   ....[5]....
        /*0050*/ 	.word	0xffffffff


	//   ....[6]....
        /*0054*/ 	.word	0xffffffff


	//   ....[7]....
        /*0058*/ 	.word	0xffffffff


	//   ....[8]....
        /*005c*/ 	.word	0xffffffff


	//   ....[9]....
        /*0060*/ 	.word	0xffffffff


	//   ....[10]....
        /*0064*/ 	.word	0xffffffff


	//   ....[11]....
        /*0068*/ 	.word	0xffffffff


	//   ....[12]....
        /*006c*/ 	.word	0xffffffff


	//   ....[13]....
        /*0070*/ 	.word	0xffffffff


	//   ....[14]....
        /*0074*/ 	.word	0xffffffff


	//   ....[15]....
        /*0078*/ 	.word	0xffffffff


	//----- nvinfo : EIATTR_COOP_GROUP_INSTR_OFFSETS
	.align		4
.L_554:
        /*007c*/ 	.byte	0x04, 0x28
        /*007e*/ 	.short	(.L_556 - .L_555)


	//   ....[0]....
.L_555:
        /*0080*/ 	.word	0x00015e00


	//   ....[1]....
        /*0084*/ 	.word	0x00015ed0


	//   ....[2]....
        /*0088*/ 	.word	0x00015ee0


	//   ....[3]....
        /*008c*/ 	.word	0x00015f10


	//   ....[4]....
        /*0090*/ 	.word	0x000195b0


	//   ....[5]....
        /*0094*/ 	.word	0x000195c0


	//   ....[6]....
        /*0098*/ 	.word	0x000195f0


	//   ....[7]....
        /*009c*/ 	.word	0x00019600


	//   ....[8]....
        /*00a0*/ 	.word	0x0001cdb0


	//   ....[9]....
        /*00a4*/ 	.word	0x0001cdd0


	//   ....[10]....
        /*00a8*/ 	.word	0x0001ce00


	//   ....[11]....
        /*00ac*/ 	.word	0x0001ce10


	//   ....[12]....
        /*00b0*/ 	.word	0x0001e4e0


	//   ....[13]....
        /*00b4*/ 	.word	0x0001e520


	//   ....[14]....
        /*00b8*/ 	.word	0x0001e580


	//   ....[15]....
        /*00bc*/ 	.word	0x0001e590


	//----- nvinfo : EIATTR_EXIT_INSTR_OFFSETS
	.align		4
.L_556:
        /*00c0*/ 	.byte	0x04, 0x1c
        /*00c2*/ 	.short	(.L_558 - .L_557)


	//   ....[0]....
.L_557:
        /*00c4*/ 	.word	0x00000420


	//   ....[1]....
        /*00c8*/ 	.word	0x00000f70


	//   ....[2]....
        /*00cc*/ 	.word	0x00000fa0


	//   ....[3]....
        /*00d0*/ 	.word	0x0001fc60


	//   ....[4]....
        /*00d4*/ 	.word	0x0001fcd0


	//   ....[5]....
        /*00d8*/ 	.word	0x0001fcf0


	//----- nvinfo : EIATTR_CTAIDZ_USED
	.align		4
.L_558:
        /*00dc*/ 	.byte	0x01, 0x04
	.zero		2


	//----- nvinfo : EIATTR_CRS_STACK_SIZE
	.align		4
        /*00e0*/ 	.byte	0x04, 0x1e
        /*00e2*/ 	.short	(.L_560 - .L_559)
.L_559:
        /*00e4*/ 	.word	0x00000000
.L_560:


//--------------------- .nv.info._ZN5flash24flash_fwd_splitkv_kernelI23Flash_fwd_kernel_traitsILi192ELi64ELi64ELi4ELb0ELb0EN7cutlass6half_tE19Flash_kernel_traitsILi192ELi64ELi64ELi4ES3_EELb1ELb0ELb0ELb0ELb0ELb1ELb1ELb1EEEvNS_16Flash_fwd_paramsE --------------------------
	.section	.nv.info._ZN5flash24flash_fwd_splitkv_kernelI23Flash_fwd_kernel_traitsILi192ELi64ELi64ELi4ELb0ELb0EN7cutlass6half_tE19Flash_kernel_traitsILi192ELi64ELi64ELi4ES3_EELb1ELb0ELb0ELb0ELb0ELb1ELb1ELb1EEEvNS_16Flash_fwd_paramsE,"",@"SHT_CUDA_INFO"
	.sectionflags	@""
	.align	4


	//----- nvinfo : EIATTR_CUDA_API_VERSION
	.align		4
        /*0000*/ 	.byte	0x04, 0x37
        /*0002*/ 	.short	(.L_562 - .L_561)
.L_561:
        /*0004*/ 	.word	0x00000082


	//----- nvinfo : EIATTR_SW2861232_WAR
	.align		4
.L_562:
        /*0008*/ 	.byte	0x01, 0x35
	.zero		2


	//----- nvinfo : EIATTR_PARAM_CBANK
	.align		4
        /*000c*/ 	.byte	0x04, 0x0a
        /*000e*/ 	.short	(.L_564 - .L_563)
	.align		4
.L_563:
        /*0010*/ 	.word	index@(.nv.constant0._ZN5flash24flash_fwd_splitkv_kernelI23Flash_fwd_kernel_traitsILi192ELi64ELi64ELi4ELb0ELb0EN7cutlass6half_tE19Flash_kernel_traitsILi192ELi64ELi64ELi4ES3_EELb1ELb0ELb0ELb0ELb0ELb1ELb1ELb1EEEvNS_16Flash_fwd_paramsE)
        /*0014*/ 	.short	0x0160
        /*0016*/ 	.short	0x01d0


	//----- nvinfo : EIATTR_CBANK_PARAM_SIZE
	.align		4
.L_564:
        /*0018*/ 	.byte	0x03, 0x19
        /*001a*/ 	.short	0x01d0


	//----- nvinfo : EIATTR_KPARAM_INFO
	.align		4
        /*001c*/ 	.byte	0x04, 0x17
        /*001e*/ 	.short	(.L_566 - .L_565)
.L_565:
        /*0020*/ 	.word	0x00000000
        /*0024*/ 	.short	0x0000
        /*0026*/ 	.short	0x0000
        /*0028*/ 	.byte	0x00, 0xf0, 0x41, 0x07


	//----- nvinfo : EIATTR_MAXREG_COUNT
	.align		4
.L_566:
        /*002c*/ 	.byte	0x03, 0x1b
        /*002e*/ 	.short	0x00ff


	//----- nvinfo : EIATTR_NUM_BARRIERS
	.align		4
        /*0030*/ 	.byte	0x02, 0x4c
        /*0032*/ 	.byte	0x01
	.zero		1


	//----- nvinfo : EIATTR_MERCURY_ISA_VERSION
	.align		4
        /*0034*/ 	.byte	0x03, 0x5f
        /*0036*/ 	.short	0x0000


	//----- nvinfo : EIATTR_COOP_GROUP_MASK_REGIDS
	.align		4
        /*0038*/ 	.byte	0x04, 0x29
        /*003a*/ 	.short	(.L_568 - .L_567)


	//   ....[0]....
.L_567:
        /*003c*/ 	.word	0xffffffff


	//   ....[1]....
        /*0040*/ 	.word	0xffffffff


	//   ....[2]....
        /*0044*/ 	.word	0xffffffff


	//   ....[3]....
        /*0048*/ 	.word	0xffffffff


	//   ....[4]....
        /*004c*/ 	.word	0xffffffff


	//   ....[5]....
        /*0050*/ 	.word	0xffffffff


	//   ....[6]....
        /*0054*/ 	.word	0xffffffff


	//   ....[7]....
        /*0058*/ 	.word	0xffffffff


	//   ....[8]....
        /*005c*/ 	.word	0xffffffff


	//   ....[9]....
        /*0060*/ 	.word	0xffffffff


	//   ....[10]....
        /*0064*/ 	.word	0xffffffff


	//   ....[11]....
        /*0068*/ 	.word	0xffffffff


	//   ....[12]....
        /*006c*/ 	.word	0xffffffff


	//   ....[13]....
        /*0070*/ 	.word	0xffffffff


	//   ....[14]....
        /*0074*/ 	.word	0xffffffff


	//   ....[15]....
        /*0078*/ 	.word	0xffffffff


	//----- nvinfo : EIATTR_COOP_GROUP_INSTR_OFFSETS
	.align		4
.L_568:
        /*007c*/ 	.byte	0x04, 0x28
        /*007e*/ 	.short	(.L_570 - .L_569)


	//   ....[0]....
.L_569:
        /*0080*/ 	.word	0x00016290


	//   ....[1]....
        /*0084*/ 	.word	0x000162b0


	//   ....[2]....
        /*0088*/ 	.word	0x000162d0


	//   ....[3]....
        /*008c*/ 	.word	0x000162f0


	//   ....[4]....
        /*0090*/ 	.word	0x00019da0


	//   ....[5]....
        /*0094*/ 	.word	0x00019db0


	//   ....[6]....
        /*0098*/ 	.word	0x00019df0


	//   ....[7]....
        /*009c*/ 	.word	0x00019e00


	//   ....[8]....
        /*00a0*/ 	.word	0x0001d9a0


	//   ....[9]....
        /*00a4*/ 	.word	0x0001d9b0


	//   ....[10]....
        /*00a8*/ 	.word	0x0001d9e0


	//   ....[11]....
        /*00ac*/ 	.word	0x0001d9f0


	//   ....[12]....
        /*00b0*/ 	.word	0x0001f0d0


	//   ....[13]....
        /*00b4*/ 	.word	0x0001f110


	//   ....[14]....
        /*00b8*/ 	.word	0x0001f170


	//   ....[15]....
        /*00bc*/ 	.word	0x0001f180


	//----- nvinfo : EIATTR_EXIT_INSTR_OFFSETS
	.align		4
.L_570:
        /*00c0*/ 	.byte	0x04, 0x1c
        /*00c2*/ 	.short	(.L_572 - .L_571)


	//   ....[0]....
.L_571:
        /*00c4*/ 	.word	0x00000420


	//   ....[1]....
        /*00c8*/ 	.word	0x00000f70


	//   ....[2]....
        /*00cc*/ 	.word	0x00000fa0


	//   ....[3]....
        /*00d0*/ 	.word	0x00020850


	//   ....[4]....
        /*00d4*/ 	.word	0x000208c0


	//   ....[5]....
        /*00d8*/ 	.word	0x000208e0


	//----- nvinfo : EIATTR_CTAIDZ_USED
	.align		4
.L_572:
        /*00dc*/ 	.byte	0x01, 0x04
	.zero		2


	//----- nvinfo : EIATTR_CRS_STACK_SIZE
	.align		4
        /*00e0*/ 	.byte	0x04, 0x1e
        /*00e2*/ 	.short	(.L_574 - .L_573)
.L_573:
        /*00e4*/ 	.word	0x00000000
.L_574:


//--------------------- .nv.info._ZN5flash24flash_fwd_splitkv_kernelI23Flash_fwd_kernel_traitsILi192ELi64ELi64ELi4ELb0ELb0EN7cutlass6half_tE19Flash_kernel_traitsILi192ELi64ELi64ELi4ES3_EELb1ELb0ELb0ELb0ELb1ELb0ELb0ELb0EEEvNS_16Flash_fwd_paramsE --------------------------
	.section	.nv.info._ZN5flash24flash_fwd_splitkv_kernelI23Flash_fwd_kernel_traitsILi192ELi64ELi64ELi4ELb0ELb0EN7cutlass6half_tE19Flash_kernel_traitsILi192ELi64ELi64ELi4ES3_EELb1ELb0ELb0ELb0ELb1ELb0ELb0ELb0EEEvNS_16Flash_fwd_paramsE,"",@"SHT_CUDA_INFO"
	.sectionflags	@""
	.align	4


	//----- nvinfo : EIATTR_CUDA_API_VERSION
	.align		4
        /*0000*/ 	.byte	0x04, 0x37
        /*0002*/ 	.short	(.L_576 - .L_575)
.L_575:
        /*0004*/ 	.word	0x00000082


	//----- nvinfo : EIATTR_SW2861232_WAR
	.align		4
.L_576:
        /*0008*/ 	.byte	0x01, 0x35
	.zero		2


	//----- nvinfo : EIATTR_PARAM_CBANK
	.align		4
        /*000c*/ 	.byte	0x04, 0x0a
        /*000e*/ 	.short	(.L_578 - .L_577)
	.align		4
.L_577:
        /*0010*/ 	.word	index@(.nv.constant0._ZN5flash24flash_fwd_splitkv_kernelI23Flash_fwd_kernel_traitsILi192ELi64ELi64ELi4ELb0ELb0EN7cutlass6half_tE19Flash_kernel_traitsILi192ELi64ELi64ELi4ES3_EELb1ELb0ELb0ELb0ELb1ELb0ELb0ELb0EEEvNS_16Flash_fwd_paramsE)
        /*0014*/ 	.short	0x0160
        /*0016*/ 	.short	0x01d0


	//----- nvinfo : EIATTR_CBANK_PARAM_SIZE
	.align		4
.L_578:
        /*0018*/ 	.byte	0x03, 0x19
        /*001a*/ 	.short	0x01d0


	//----- nvinfo : EIATTR_KPARAM_INFO
	.align		4
        /*001c*/ 	.byte	0x04, 0x17
        /*001e*/ 	.short	(.L_580 - .L_579)
.L_579:
        /*0020*/ 	.word	0x00000000
        /*0024*/ 	.short	0x0000
        /*0026*/ 	.short	0x0000
        /*0028*/ 	.byte	0x00, 0xf0, 0x41, 0x07


	//----- nvinfo : EIATTR_MAXREG_COUNT
	.align		4
.L_580:
        /*002c*/ 	.byte	0x03, 0x1b
        /*002e*/ 	.short	0x00ff


	//----- nvinfo : EIATTR_NUM_BARRIERS
	.align		4
        /*0030*/ 	.byte	0x02, 0x4c
        /*0032*/ 	.byte	0x01
	.zero		1


	//----- nvinfo : EIATTR_MERCURY_ISA_VERSION
	.align		4
        /*0034*/ 	.byte	0x03, 0x5f
        /*0036*/ 	.short	0x0000


	//----- nvinfo : EIATTR_COOP_GROUP_MASK_REGIDS
	.align		4
        /*0038*/ 	.byte	0x04, 0x29
        /*003a*/ 	.short	(.L_582 - .L_581)


	//   ....[0]....
.L_581:
        /*003c*/ 	.word	0xffffffff


	//   ....[1]....
        /*0040*/ 	.word	0xffffffff


	//   ....[2]....
        /*0044*/ 	.word	0xffffffff


	//   ....[3]....
        /*0048*/ 	.word	0xffffffff


	//   ....[4]....
        /*004c*/ 	.word	0xffffffff


	//   ....[5]....
        /*0050*/ 	.word	0xffffffff


	//   ....[6]....
        /*0054*/ 	.word	0xffffffff


	//   ....[7]....
        /*0058*/ 	.word	0xffffffff


	//   ....[8]....
        /*005c*/ 	.word	0xffffffff


	//   ....[9]....
        /*0060*/ 	.word	0xffffffff


	//   ....[10]....
        /*0064*/ 	.word	0xffffffff


	//   ....[11]....
        /*0068*/ 	.word	0xffffffff


	//   ....[12]....
        /*006c*/ 	.word	0xffffffff


	//   ....[13]....
        /*0070*/ 	.word	0xffffffff


	//   ....[14]....
        /*0074*/ 	.word	0xffffffff


	//   ....[15]....
        /*0078*/ 	.word	0xffffffff


	//----- nvinfo : EIATTR_COOP_GROUP_INSTR_OFFSETS
	.align		4
.L_582:
        /*007c*/ 	.byte	0x04, 0x28
        /*007e*/ 	.short	(.L_584 - .L_583)


	//   ....[0]....
.L_583:
        /*0080*/ 	.word	0x00003db0


	//   ....[1]....
        /*0084*/ 	.word	0x00003dd0


	//   ....[2]....
        /*0088*/ 	.word	0x00003e70


	//   ....[3]....
        /*008c*/ 	.word	0x00003e80


	//   ....[4]....
        /*0090*/ 	.word	0x00006c40


	//   ....[5]....
        /*0094*/ 	.word	0x00006c50


	//   ....[6]....
        /*0098*/ 	.word	0x00006c80


	//   ....[7]....
        /*009c*/ 	.word	0x00006c90


	//   ....[8]....
        /*00a0*/ 	.word	0x00009bc0


	//   ....[9]....
        /*00a4*/ 	.word	0x00009be0


	//   ....[10]....
        /*00a8*/ 	.word	0x00009c10


	//   ....[11]....
        /*00ac*/ 	.word	0x00009c20


	//   ....[12]....
        /*00b0*/ 	.word	0x0000b310


	//   ....[13]....
        /*00b4*/ 	.word	0x0000b350


	//   ....[14]....
        /*00b8*/ 	.word	0x0000b3c0


	//   ....[15]....
        /*00bc*/ 	.word	0x0000b3d0


	//----- nvinfo : EIATTR_EXIT_INSTR_OFFSETS
	.align		4
.L_584:
        /*00c0*/ 	.byte	0x04, 0x1c
        /*00c2*/ 	.short	(.L_586 - .L_585)


	//   ....[0]....
.L_585:
        /*00c4*/ 	.word	0x000002e0


	//   ....[1]....
        /*00c8*/ 	.word	0x00000b20


	//   ....[2]....
        /*00cc*/ 	.word	0x00000b50


	//   ....[3]....
        /*00d0*/ 	.word	0x0000caf0


	//   ....[4]....
        /*00d4*/ 	.word	0x0000cbc0


	//----- nvinfo : EIATTR_CTAIDZ_USED
	.align		4
.L_586:
        /*00d8*/ 	.byte	0x01, 0x04
	.zero		2


	//----- nvinfo : EIATTR_CRS_STACK_SIZE
	.align		4
        /*00dc*/ 	.byte	0x04, 0x1e
        /*00de*/ 	.short	(.L_588 - .L_587)
.L_587:
        /*00e0*/ 	.word	0x00000000
.L_588:


//--------------------- .nv.info._ZN5flash24flash_fwd_splitkv_kernelI23Flash_fwd_kernel_traitsILi192ELi64ELi64ELi4ELb0ELb0EN7cutlass6half_tE19Flash_kernel_traitsILi192ELi64ELi64ELi4ES3_EELb1ELb0ELb0ELb0ELb1ELb1ELb0ELb0EEEvNS_16Flash_fwd_paramsE --------------------------
	.section	.nv.info._ZN5flash24flash_fwd_splitkv_kernelI23Flash_fwd_kernel_traitsILi192ELi64ELi64ELi4ELb0ELb0EN7cutlass6half_tE19Flash_kernel_traitsILi192ELi64ELi64ELi4ES3_EELb1ELb0ELb0ELb0ELb1ELb1ELb0ELb0EEEvNS_16Flash_fwd_paramsE,"",@"SHT_CUDA_INFO"
	.sectionflags	@""
	.align	4


	//----- nvinfo : EIATTR_CUDA_API_VERSION
	.align		4
        /*0000*/ 	.byte	0x04, 0x37
        /*0002*/ 	.short	(.L_590 - .L_589)
.L_589:
        /*0004*/ 	.word	0x00000082


	//----- nvinfo : EIATTR_SW2861232_WAR
	.align		4
.L_590:
        /*0008*/ 	.byte	0x01, 0x35
	.zero		2


	//----- nvinfo : EIATTR_PARAM_CBANK
	.align		4
        /*000c*/ 	.byte	0x04, 0x0a
        /*000e*/ 	.short	(.L_592 - .L_591)
	.align		4
.L_591:
        /*0010*/ 	.word	index@(.nv.constant0._ZN5flash24flash_fwd_splitkv_kernelI23Flash_fwd_kernel_traitsILi192ELi64ELi64ELi4ELb0ELb0EN7cutlass6half_tE19Flash_kernel_traitsILi192ELi64ELi64ELi4ES3_EELb1ELb0ELb0ELb0ELb1ELb1ELb0ELb0EEEvNS_16Flash_fwd_paramsE)
        /*0014*/ 	.short	0x0160
        /*0016*/ 	.short	0x01d0


	//----- nvinfo : EIATTR_CBANK_PARAM_SIZE
	.align		4
.L_592:
        /*0018*/ 	.byte	0x03, 0x19
        /*001a*/ 	.short	0x01d0


	//----- nvinfo : EIATTR_KPARAM_INFO
	.align		4
        /*001c*/ 	.byte	0x04, 0x17
        /*001e*/ 	.short	(.L_594 - .L_593)
.L_593:
        /*0020*/ 	.word	0x00000000
        /*0024*/ 	.short	0x0000
        /*0026*/ 	.short	0x0000
        /*0028*/ 	.byte	0x00, 0xf0, 0x41, 0x07


	//----- nvinfo : EIATTR_MAXREG_COUNT
	.align		4
.L_594:
        /*002c*/ 	.byte	0x03, 0x1b
        /*002e*/ 	.short	0x00ff


	//----- nvinfo : EIATTR_NUM_BARRIERS
	.align		4
        /*0030*/ 	.byte	0x02, 0x4c
        /*0032*/ 	.byte	0x01
	.zero		1


	//----- nvinfo : EIATTR_MERCURY_ISA_VERSION
	.align		4
        /*0034*/ 	.byte	0x03, 0x5f
        /*0036*/ 	.short	0x0000


	//----- nvinfo : EIATTR_COOP_GROUP_MASK_REGIDS
	.align		4
        /*0038*/ 	.byte	0x04, 0x29
        /*003a*/ 	.short	(.L_596 - .L_595)


	//   ....[0]....
.L_595:
        /*003c*/ 	.word	0xffffffff


	//   ....[1]....
        /*0040*/ 	.word	0xffffffff


	//   ....[2]....
        /*0044*/ 	.word	0xffffffff


	//   ....[3]....
        /*0048*/ 	.word	0xffffffff


	//   ....[4]....
        /*004c*/ 	.word	0xffffffff


	//   ....[5]....
        /*0050*/ 	.word	0xffffffff


	//   ....[6]....
        /*0054*/ 	.word	0xffffffff


	//   ....[7]....
        /*0058*/ 	.word	0xffffffff


	//   ....[8]....
        /*005c*/ 	.word	0xffffffff


	//   ....[9]....
        /*0060*/ 	.word	0xffffffff


	//   ....[10]....
        /*0064*/ 	.word	0xffffffff


	//   ....[11]....
        /*0068*/ 	.word	0xffffffff


	//   ....[12]....
        /*006c*/ 	.word	0xffffffff


	//   ....[13]....
        /*0070*/ 	.word	0xffffffff


	//   ....[14]....
        /*0074*/ 	.word	0xffffffff


	//   ....[15]....
        /*0078*/ 	.word	0xffffffff


	//----- nvinfo : EIATTR_COOP_GROUP_INSTR_OFFSETS
	.align		4
.L_596:
        /*007c*/ 	.byte	0x04, 0x28
        /*007e*/ 	.short	(.L_598 - .L_597)


	//   ....[0]....
.L_597:
        /*0080*/ 	.word	0x000041b0


	//   ....[1]....
        /*0084*/ 	.word	0x000041d0


	//   ....[2]....
        /*0088*/ 	.word	0x00004270


	//   ....[3]....
        /*008c*/ 	.word	0x00004280


	//   ....[4]....
        /*0090*/ 	.word	0x00007440


	//   ....[5]....
        /*0094*/ 	.word	0x00007450


	//   ....[6]....
        /*0098*/ 	.word	0x00007480


	//   ....[7]....
        /*009c*/ 	.word	0x00007490


	//   ....[8]....
        /*00a0*/ 	.word	0x0000a7e0


	//   ....[9]....
        /*00a4*/ 	.word	0x0000a7f0


	//   ....[10]....
        /*00a8*/ 	.word	0x0000a840


	//   ....[11]....
        /*00ac*/ 	.word	0x0000a850


	//   ....[12]....
        /*00b0*/ 	.word	0x0000bf00


	//   ....[13]....
        /*00b4*/ 	.word	0x0000bf40


	//   ....[14]....
        /*00b8*/ 	.word	0x0000bfb0


	//   ....[15]....
        /*00bc*/ 	.word	0x0000bfc0


	//----- nvinfo : EIATTR_EXIT_INSTR_OFFSETS
	.align		4
.L_598:
        /*00c0*/ 	.byte	0x04, 0x1c
        /*00c2*/ 	.short	(.L_600 - .L_599)


	//   ....[0]....
.L_599:
        /*00c4*/ 	.word	0x000002e0


	//   ....[1]....
        /*00c8*/ 	.word	0x00000b20


	//   ....[2]....
        /*00cc*/ 	.word	0x00000b50


	//   ....[3]....
        /*00d0*/ 	.word	0x0000d6e0


	//   ....[4]....
        /*00d4*/ 	.word	0x0000d7b0


	//----- nvinfo : EIATTR_CTAIDZ_USED
	.align		4
.L_600:
        /*00d8*/ 	.byte	0x01, 0x04
	.zero		2


	//----- nvinfo : EIATTR_CRS_STACK_SIZE
	.align		4
        /*00dc*/ 	.byte	0x04, 0x1e
        /*00de*/ 	.short	(.L_602 - .L_601)
.L_601:
        /*00e0*/ 	.word	0x00000000
.L_602:


//--------------------- .nv.info._ZN5flash24flash_fwd_splitkv_kernelI23Flash_fwd_kernel_traitsILi192ELi64ELi64ELi4ELb0ELb0EN7cutlass6half_tE19Flash_kernel_traitsILi192ELi64ELi64ELi4ES3_EELb1ELb0ELb1ELb0ELb0ELb0ELb0ELb0EEEvNS_16Flash_fwd_paramsE --------------------------
	.section	.nv.info._ZN5flash24flash_fwd_splitkv_kernelI23Flash_fwd_kernel_traitsILi192ELi64ELi64ELi4ELb0ELb0EN7cutlass6half_tE19Flash_kernel_traitsILi192ELi64ELi64ELi4ES3_EELb1ELb0ELb1ELb0ELb0ELb0ELb0ELb0EEEvNS_16Flash_fwd_paramsE,"",@"SHT_CUDA_INFO"
	.sectionflags	@""
	.align	4


	//----- nvinfo : EIATTR_CUDA_API_VERSION
	.align		4
        /*0000*/ 	.byte	0x04, 0x37
        /*0002*/ 	.short	(.L_604 - .L_603)
.L_603:
        /*0004*/ 	.word	0x00000082


	//----- nvinfo : EIATTR_SW2861232_WAR
	.align		4
.L_604:
        /*0008*/ 	.byte	0x01, 0x35
	.zero		2


	//----- nvinfo : EIATTR_PARAM_CBANK
	.align		4
        /*000c*/ 	.byte	0x04, 0x0a
        /*000e*/ 	.short	(.L_606 - .L_605)
	.align		4
.L_605:
        /*0010*/ 	.word	index@(.nv.constant0._ZN5flash24flash_fwd_splitkv_kernelI23Flash_fwd_kernel_traitsILi192ELi64ELi64ELi4ELb0ELb0EN7cutlass6half_tE19Flash_kernel_traitsILi192ELi64ELi64ELi4ES3_EELb1ELb0ELb1ELb0ELb0ELb0ELb0ELb0EEEvNS_16Flash_fwd_paramsE)
        /*0014*/ 	.short	0x0160
        /*0016*/ 	.short	0x01d0


	//----- nvinfo : EIATTR_CBANK_PARAM_SIZE
	.align		4
.L_606:
        /*0018*/ 	.byte	0x03, 0x19
        /*001a*/ 	.short	0x01d0


	//----- nvinfo : EIATTR_KPARAM_INFO
	.align		4
        /*001c*/ 	.byte	0x04, 0x17
        /*001e*/ 	.short	(.L_608 - .L_607)
.L_607:
        /*0020*/ 	.word	0x00000000
        /*0024*/ 	.short	0x0000
        /*0026*/ 	.short	0x0000
        /*0028*/ 	.byte	0x00, 0xf0, 0x41, 0x07


	//----- nvinfo : EIATTR_MAXREG_COUNT
	.align		4
.L_608:
        /*002c*/ 	.byte	0x03, 0x1b
        /*002e*/ 	.short	0x00ff


	//----- nvinfo : EIATTR_NUM_BARRIERS
	.align		4
        /*0030*/ 	.byte	0x02, 0x4c
        /*0032*/ 	.byte	0x01
	.zero		1


	//----- nvinfo : EIATTR_MERCURY_ISA_VERSION
	.align		4
        /*0034*/ 	.byte	0x03, 0x5f
        /*0036*/ 	.short	0x0000


	//----- nvinfo : EIATTR_COOP_GROUP_MASK_REGIDS
	.align		4
        /*0038*/ 	.byte	0x04, 0x29
        /*003a*/ 	.short	(.L_610 - .L_609)


	//   ....[0]....
.L_609:
        /*003c*/ 	.word	0xffffffff


	//   ....[1]....
        /*0040*/ 	.word	0xffffffff


	//   ....[2]....
        /*0044*/ 	.word	0xffffffff


	//   ....[3]....
        /*0048*/ 	.word	0xffffffff


	//   ....[4]....
        /*004c*/ 	.word	0xffffffff


	//   ....[5]....
        /*0050*/ 	.word	0xffffffff


	//   ....[6]....
        /*0054*/ 	.word	0xffffffff


	//   ....[7]....
        /*0058*/ 	.word	0xffffffff


	//   ....[8]....
        /*005c*/ 	.word	0xffffffff


	//   ....[9]....
        /*0060*/ 	.word	0xffffffff


	//   ....[10]....
        /*0064*/ 	.word	0xffffffff


	//   ....[11]....
        /*0068*/ 	.word	0xffffffff


	//   ....[12]....
        /*006c*/ 	.word	0xffffffff


	//   ....[13]....
        /*0070*/ 	.word	0xffffffff


	//   ....[14]....
        /*0074*/ 	.word	0xffffffff


	//   ....[15]....
        /*0078*/ 	.word	0xffffffff


	//----- nvinfo : EIATTR_COOP_GROUP_INSTR_OFFSETS
	.align		4
.L_610:
        /*007c*/ 	.byte	0x04, 0x28
        /*007e*/ 	.short	(.L_612 - .L_611)


	//   ....[0]....
.L_611:
        /*0080*/ 	.word	0x00005880


	//   ....[1]....
        /*0084*/ 	.word	0x000058a0


	//   ....[2]....
        /*0088*/ 	.word	0x00005940


	//   ....[3]....
        /*008c*/ 	.word	0x00005950


	//   ....[4]....
        /*0090*/ 	.word	0x000093a0


	//   ....[5]....
        /*0094*/ 	.word	0x000093b0


	//   ....[6]....
        /*0098*/ 	.word	0x000093e0


	//   ....[7]....
        /*009c*/ 	.word	0x000093f0


	//   ....[8]....
        /*00a0*/ 	.word	0x0000cfa0


	//   ....[9]....
        /*00a4*/ 	.word	0x0000cfc0


	//   ....[10]....
        /*00a8*/ 	.word	0x0000cfe0


	//   ....[11]....
        /*00ac*/ 	.word	0x0000d000


	//   ....[12]....
        /*00b0*/ 	.word	0x0000e700


	//   ....[13]....
        /*00b4*/ 	.word	0x0000e740


	//   ....[14]....
        /*00b8*/ 	.word	0x0000e770


	//   ....[15]....
        /*00bc*/ 	.word	0x0000e780


	//----- nvinfo : EIATTR_EXIT_INSTR_OFFSETS
	.align		4
.L_612:
        /*00c0*/ 	.byte	0x04, 0x1c
        /*00c2*/ 	.short	(.L_614 - .L_613)


	//   ....[0]....
.L_613:
        /*00c4*/ 	.word	0x000002d0


	//   ....[1]....
        /*00c8*/ 	.word	0x00000c00


	//   ....[2]....
        /*00cc*/ 	.word	0x00000c30


	//   ....[3]....
        /*00d0*/ 	.word	0x0000ffc0


	//   ....[4]....
        /*00d4*/ 	.word	0x000100b0


	//   ....[5]....
        /*00d8*/ 	.word	0x000100d0


	//----- nvinfo : EIATTR_CTAIDZ_USED
	.align		4
.L_614:
        /*00dc*/ 	.byte	0x01, 0x04
	.zero		2


	//----- nvinfo : EIATTR_CRS_STACK_SIZE
	.align		4
        /*00e0*/ 	.byte	0x04, 0x1e
        /*00e2*/ 	.short	(.L_616 - .L_615)
.L_615:
        /*00e4*/ 	.word	0x00000000
.L_616:


//--------------------- .nv.info._ZN5flash24flash_fwd_splitkv_kernelI23Flash_fwd_kernel_traitsILi192ELi64ELi64ELi4ELb0ELb0EN7cutlass6half_tE19Flash_kernel_traitsILi192ELi64ELi64ELi4ES3_EELb1ELb0ELb1ELb0ELb0ELb1ELb0ELb0EEEvNS_16Flash_fwd_paramsE --------------------------
	.section	.nv.info._ZN5flash24flash_fwd_splitkv_kernelI23Flash_fwd_kernel_traitsILi192ELi64ELi64ELi4ELb0ELb0EN7cutlass6half_tE19Flash_kernel_traitsILi192ELi64ELi64ELi4ES3_EELb1ELb0ELb1ELb0ELb0ELb1ELb0ELb0EEEvNS_16Flash_fwd_paramsE,"",@"SHT_CUDA_INFO"
	.sectionflags	@""
	.align	4


	//----- nvinfo : EIATTR_CUDA_API_VERSION
	.align		4
        /*0000*/ 	.byte	0x04, 0x37
        /*0002*/ 	.short	(.L_618 - .L_617)
.L_617:
        /*0004*/ 	.word	0x00000082


	//----- nvinfo : EIATTR_SW2861232_WAR
	.align		4
.L_618:
        /*0008*/ 	.byte	0x01, 0x35
	.zero		2


	//----- nvinfo : EIATTR_PARAM_CBANK
	.align		4
        /*000c*/ 	.byte	0x04, 0x0a
        /*000e*/ 	.short	(.L_620 - .L_619)
	.align		4
.L_619:
        /*0010*/ 	.word	index@(.nv.constant0._ZN5flash24flash_fwd_splitkv_kernelI23Flash_fwd_kernel_traitsILi192ELi64ELi64ELi4ELb0ELb0EN7cutlass6half_tE19Flash_kernel_traitsILi192ELi64ELi64ELi4ES3_EELb1ELb0ELb1ELb0ELb0ELb1ELb0ELb0EEEvNS_16Flash_fwd_paramsE)
        /*0014*/ 	.short	0x0160
        /*0016*/ 	.short	0x01d0


	//----- nvinfo : EIATTR_CBANK_PARAM_SIZE
	.align		4
.L_620:
        /*0018*/ 	.byte	0x03, 0x19
        /*001a*/ 	.short	0x01d0


	//----- nvinfo : EIATTR_KPARAM_INFO
	.align		4
        /*001c*/ 	.byte	0x04, 0x17
        /*001e*/ 	.short	(.L_622 - .L_621)
.L_621:
        /*0020*/ 	.word	0x00000000
        /*0024*/ 	.short	0x0000
        /*0026*/ 	.short	0x0000
        /*0028*/ 	.byte	0x00, 0xf0, 0x41, 0x07


	//----- nvinfo : EIATTR_MAXREG_COUNT
	.align		4
.L_622:
        /*002c*/ 	.byte	0x03, 0x1b
        /*002e*/ 	.short	0x00ff


	//----- nvinfo : EIATTR_NUM_BARRIERS
	.align		4
        /*0030*/ 	.byte	0x02, 0x4c
        /*0032*/ 	.byte	0x01
	.zero		1


	//----- nvinfo : EIATTR_MERCURY_ISA_VERSION
	.align		4
        /*0034*/ 	.byte	0x03, 0x5f
        /*0036*/ 	.short	0x0000


	//----- nvinfo : EIATTR_COOP_GROUP_MASK_REGIDS
	.align		4
        /*0038*/ 	.byte	0x04, 0x29
        /*003a*/ 	.short	(.L_624 - .L_623)


	//   ....[0]....
.L_623:
        /*003c*/ 	.word	0xffffffff


	//   ....[1]....
        /*0040*/ 	.word	0xffffffff


	//   ....[2]....
        /*0044*/ 	.word	0xffffffff


	//   ....[3]....
        /*0048*/ 	.word	0xffffffff


	//   ....[4]....
        /*004c*/ 	.word	0xffffffff


	//   ....[5]....
        /*0050*/ 	.word	0xffffffff


	//   ....[6]....
        /*0054*/ 	.word	0xffffffff


	//   ....[7]....
        /*0058*/ 	.word	0xffffffff


	//   ....[8]....
        /*005c*/ 	.word	0xffffffff


	//   ....[9]....
        /*0060*/ 	.word	0xffffffff


	//   ....[10]....
        /*0064*/ 	.word	0xffffffff


	//   ....[11]....
        /*0068*/ 	.word	0xffffffff


	//   ....[12]....
        /*006c*/ 	.word	0xffffffff


	//   ....[13]....
        /*0070*/ 	.word	0xffffffff


	//   ....[14]....
        /*0074*/ 	.word	0xffffffff


	//   ....[15]....
        /*0078*/ 	.word	0xffffffff


	//----- nvinfo : EIATTR_COOP_GROUP_INSTR_OFFSETS
	.align		4
.L_624:
        /*007c*/ 	.byte	0x04, 0x28
        /*007e*/ 	.short	(.L_626 - .L_625)


	//   ....[0]....
.L_625:
        /*0080*/ 	.word	0x00005c80


	//   ....[1]....
        /*0084*/ 	.word	0x00005ca0


	//   ....[2]....
        /*0088*/ 	.word	0x00005d40


	//   ....[3]....
        /*008c*/ 	.word	0x00005d50


	//   ....[4]....
        /*0090*/ 	.word	0x00009bc0


	//   ....[5]....
        /*0094*/ 	.word	0x00009bd0


	//   ....[6]....
        /*0098*/ 	.word	0x00009c00


	//   ....[7]....
        /*009c*/ 	.word	0x00009c10


	//   ....[8]....
        /*00a0*/ 	.word	0x0000db80


	//   ....[9]....
        /*00a4*/ 	.word	0x0000db90


	//   ....[10]....
        /*00a8*/ 	.word	0x0000dbb0


	//   ....[11]....
        /*00ac*/ 	.word	0x0000dbd0


	//   ....[12]....
        /*00b0*/ 	.word	0x0000f2e0


	//   ....[13]....
        /*00b4*/ 	.word	0x0000f320


	//   ....[14]....
        /*00b8*/ 	.word	0x0000f350


	//   ....[15]....
        /*00bc*/ 	.word	0x0000f360


	//----- nvinfo : EIATTR_EXIT_INSTR_OFFSETS
	.align		4
.L_626:
        /*00c0*/ 	.byte	0x04, 0x1c
        /*00c2*/ 	.short	(.L_628 - .L_627)


	//   ....[0]....
.L_627:
        /*00c4*/ 	.word	0x000002d0


	//   ....[1]....
        /*00c8*/ 	.word	0x00000c00


	//   ....[2]....
        /*00cc*/ 	.word	0x00000c30


	//   ....[3]....
        /*00d0*/ 	.word	0x00010ba0


	//   ....[4]....
        /*00d4*/ 	.word	0x00010c90


	//   ....[5]....
        /*00d8*/ 	.word	0x00010cb0


	//----- nvinfo : EIATTR_CTAIDZ_USED
	.align		4
.L_628:
        /*00dc*/ 	.byte	0x01, 0x04
	.zero		2


	//----- nvinfo : EIATTR_CRS_STACK_SIZE
	.align		4
        /*00e0*/ 	.byte	0x04, 0x1e
        /*00e2*/ 	.short	(.L_630 - .L_629)
.L_629:
        /*00e4*/ 	.word	0x00000000
.L_630:


//--------------------- .nv.info._ZN5flash24flash_fwd_splitkv_kernelI23Flash_fwd_kernel_traitsILi192ELi64ELi64ELi4ELb0ELb0EN7cutlass6half_tE19Flash_kernel_traitsILi192ELi64ELi64ELi4ES3_EELb1ELb0ELb0ELb0ELb1ELb0ELb0ELb1EEEvNS_16Flash_fwd_paramsE --------------------------
	.section	.nv.info._ZN5flash24flash_fwd_splitkv_kernelI23Flash_fwd_kernel_traitsILi192ELi64ELi64ELi4ELb0ELb0EN7cutlass6half_tE19Flash_kernel_traitsILi192ELi64ELi64ELi4ES3_EELb1ELb0ELb0ELb0ELb1ELb0ELb0ELb1EEEvNS_16Flash_fwd_paramsE,"",@"SHT_CUDA_INFO"
	.sectionflags	@""
	.align	4


	//----- nvinfo : EIATTR_CUDA_API_VERSION
	.align		4
        /*0000*/ 	.byte	0x04, 0x37
        /*0002*/ 	.short	(.L_632 - .L_631)
.L_631:
        /*0004*/ 	.word	0x00000082


	//----- nvinfo : EIATTR_SW2861232_WAR
	.align		4
.L_632:
        /*0008*/ 	.byte	0x01, 0x35
	.zero		2


	//----- nvinfo : EIATTR_PARAM_CBANK
	.align		4
        /*000c*/ 	.byte	0x04, 0x0a
        /*000e*/ 	.short	(.L_634 - .L_633)
	.align		4
.L_633:
        /*0010*/ 	.word	index@(.nv.constant0._ZN5flash24flash_fwd_splitkv_kernelI23Flash_fwd_kernel_traitsILi192ELi64ELi64ELi4ELb0ELb0EN7cutlass6half_tE19Flash_kernel_traitsILi192ELi64ELi64ELi4ES3_EELb1ELb0ELb0ELb0ELb1ELb0ELb0ELb1EEEvNS_16Flash_fwd_paramsE)
        /*0014*/ 	.short	0x0160
        /*0016*/ 	.short	0x01d0


	//----- nvinfo : EIATTR_CBANK_PARAM_SIZE
	.align		4
.L_634:
        /*0018*/ 	.byte	0x03, 0x19
        /*001a*/ 	.short	0x01d0


	//----- nvinfo : EIATTR_KPARAM_INFO
	.align		4
        /*001c*/ 	.byte	0x04, 0x17
        /*001e*/ 	.short	(.L_636 - .L_635)
.L_635:
        /*0020*/ 	.word	0x00000000
        /*0024*/ 	.short	0x0000
        /*0026*/ 	.short	0x0000
        /*0028*/ 	.byte	0x00, 0xf0, 0x41, 0x07


	//----- nvinfo : EIATTR_MAXREG_COUNT
	.align		4
.L_636:
        /*002c*/ 	.byte	0x03, 0x1b
        /*002e*/ 	.short	0x00ff


	//----- nvinfo : EIATTR_NUM_BARRIERS
	.align		4
        /*0030*/ 	.byte	0x02, 0x4c
        /*0032*/ 	.byte	0x01
	.zero		1


	//----- nvinfo : EIATTR_MERCURY_ISA_VERSION
	.align		4
        /*0034*/ 	.byte	0x03, 0x5f
        /*0036*/ 	.short	0x0000


	//----- nvinfo : EIATTR_COOP_GROUP_MASK_REGIDS
	.align		4
        /*0038*/ 	.byte	0x04, 0x29
        /*003a*/ 	.short	(.L_638 - .L_637)


	//   ....[0]....
.L_637:
        /*003c*/ 	.word	0xffffffff


	//   ....[1]....
        /*0040*/ 	.word	0xffffffff


	//   ....[2]....
        /*0044*/ 	.word	0xffffffff


	//   ....[3]....
        /*0048*/ 	.word	0xffffffff


	//   ....[4]....
        /*004c*/ 	.word	0xffffffff


	//   ....[5]....
        /*0050*/ 	.word	0xffffffff


	//   ....[6]....
        /*0054*/ 	.word	0xffffffff


	//   ....[7]....
        /*0058*/ 	.word	0xffffffff


	//   ....[8]....
        /*005c*/ 	.word	0xffffffff


	//   ....[9]....
        /*0060*/ 	.word	0xffffffff


	//   ....[10]....
        /*0064*/ 	.word	0xffffffff


	//   ....[11]....
        /*0068*/ 	.word	0xffffffff


	//   ....[12]....
        /*006c*/ 	.word	0xffffffff


	//   ....[13]....
        /*0070*/ 	.word	0xffffffff


	//   ....[14]....
        /*0074*/ 	.word	0xffffffff


	//   ....[15]....
        /*0078*/ 	.word	0xffffffff


	//----- nvinfo : EIATTR_COOP_GROUP_INSTR_OFFSETS
	.align		4
.L_638:
        /*007c*/ 	.byte	0x04, 0x28
        /*007e*/ 	.short	(.L_640 - .L_639)


	//   ....[0]....
.L_639:
        /*0080*/ 	.word	0x000134a0


	//   ....[1]....
        /*0084*/ 	.word	0x000134c0


	//   ....[2]....
        /*0088*/ 	.word	0x00013560


	//   ....[3]....
        /*008c*/ 	.word	0x00013570


	//   ....[4]....
        /*0090*/ 	.word	0x00016370


	//   ....[5]....
        /*0094*/ 	.word	0x00016380


	//   ....[6]....
        /*0098*/ 	.word	0x000163b0


	//   ....[7]....
        /*009c*/ 	.word	0x000163c0


	//   ....[8]....
        /*00a0*/ 	.word	0x00019350


	//   ....[9]....
        /*00a4*/ 	.word	0x00019370


	//   ....[10]....
        /*00a8*/ 	.word	0x000193a0


	//   ....[11]....
        /*00ac*/ 	.word	0x000193b0


	//   ....[12]....
        /*00b0*/ 	.word	0x0001aaa0


	//   ....[13]....
        /*00b4*/ 	.word	0x0001aae0


	//   ....[14]....
        /*00b8*/ 	.word	0x0001ab10


	//   ....[15]....
        /*00bc*/ 	.word	0x0001ab20


	//----- nvinfo : EIATTR_EXIT_INSTR_OFFSETS
	.align		4
.L_640:
        /*00c0*/ 	.byte	0x04, 0x1c
        /*00c2*/ 	.short	(.L_642 - .L_641)


	//   ....[0]....
.L_641:
        /*00c4*/ 	.word	0x00000320


	//   ....[1]....
        /*00c8*/ 	.word	0x00000b50


	//   ....[2]....
        /*00cc*/ 	.word	0x00000b80


	//   ....[3]....
        /*00d0*/ 	.word	0x0001c310


	//   ....[4]....
        /*00d4*/ 	.word	0x0001c3f0


	//----- nvinfo : EIATTR_CTAIDZ_USED
	.align		4
.L_642:
        /*00d8*/ 	.byte	0x01, 0x04
	.zero		2


	//----- nvinfo : EIATTR_CRS_STACK_SIZE
	.align		4
        /*00dc*/ 	.byte	0x04, 0x1e
        /*00de*/ 	.short	(.L_644 - .L_643)
.L_643:
        /*00e0*/ 	.word	0x00000000
.L_644:


//--------------------- .nv.info._ZN5flash24flash_fwd_splitkv_kernelI23Flash_fwd_kernel_traitsILi192ELi64ELi64ELi4ELb0ELb0EN7cutlass6half_tE19Flash_kernel_traitsILi192ELi64ELi64ELi4ES3_EELb1ELb0ELb0ELb0ELb1ELb1ELb0ELb1EEEvNS_16Flash_fwd_paramsE --------------------------
	.section	.nv.info._ZN5flash24flash_fwd_splitkv_kernelI23Flash_fwd_kernel_traitsILi192ELi64ELi64ELi4ELb0ELb0EN7cutlass6half_tE19Flash_kernel_traitsILi192ELi64ELi64ELi4ES3_EELb1ELb0ELb0ELb0ELb1ELb1ELb0ELb1EEEvNS_16Flash_fwd_paramsE,"",@"SHT_CUDA_INFO"
	.sectionflags	@""
	.align	4


	//----- nvinfo : EIATTR_CUDA_API_VERSION
	.align		4
        /*0000*/ 	.byte	0x04, 0x37
        /*0002*/ 	.short	(.L_646 - .L_645)
.L_645:
        /*0004*/ 	.word	0x00000082


	//----- nvinfo : EIATTR_SW2861232_WAR
	.align		4
.L_646:
        /*0008*/ 	.byte	0x01, 0x35
	.zero		2


	//----- nvinfo : EIATTR_PARAM_CBANK
	.align		4
        /*000c*/ 	.byte	0x04, 0x0a
        /*000e*/ 	.short	(.L_648 - .L_647)
	.align		4
.L_647:
        /*0010*/ 	.word	index@(.nv.constant0._ZN5flash24flash_fwd_splitkv_kernelI23Flash_fwd_kernel_traitsILi192ELi64ELi64ELi4ELb0ELb0EN7cutlass6half_tE19Flash_kernel_traitsILi192ELi64ELi64ELi4ES3_EELb1ELb0ELb0ELb0ELb1ELb1ELb0ELb1EEEvNS_16Flash_fwd_paramsE)
        /*0014*/ 	.short	0x0160
        /*0016*/ 	.short	0x01d0


	//----- nvinfo : EIATTR_CBANK_PARAM_SIZE
	.align		4
.L_648:
        /*0018*/ 	.byte	0x03, 0x19
        /*001a*/ 	.short	0x01d0


	//----- nvinfo : EIATTR_KPARAM_INFO
	.align		4
        /*001c*/ 	.byte	0x04, 0x17
        /*001e*/ 	.short	(.L_650 - .L_649)
.L_649:
        /*0020*/ 	.word	0x00000000
        /*0024*/ 	.short	0x0000
        /*0026*/ 	.short	0x0000
        /*0028*/ 	.byte	0x00, 0xf0, 0x41, 0x07


	//----- nvinfo : EIATTR_MAXREG_COUNT
	.align		4
.L_650:
        /*002c*/ 	.byte	0x03, 0x1b
        /*002e*/ 	.short	0x00ff


	//----- nvinfo : EIATTR_NUM_BARRIERS
	.align		4
        /*0030*/ 	.byte	0x02, 0x4c
        /*0032*/ 	.byte	0x01
	.zero		1


	//----- nvinfo : EIATTR_MERCURY_ISA_VERSION
	.align		4
        /*0034*/ 	.byte	0x03, 0x5f
        /*0036*/ 	.short	0x0000


	//----- nvinfo : EIATTR_COOP_GROUP_MASK_REGIDS
	.align		4
        /*0038*/ 	.byte	0x04, 0x29
        /*003a*/ 	.short	(.L_652 - .L_651)


	//   ....[0]....
.L_651:
        /*003c*/ 	.word	0xffffffff


	//   ....[1]....
        /*0040*/ 	.word	0xffffffff


	//   ....[2]....
        /*0044*/ 	.word	0xffffffff


	//   ....[3]....
        /*0048*/ 	.word	0xffffffff


	//   ....[4]....
        /*004c*/ 	.word	0xffffffff


	//   ....[5]....
        /*0050*/ 	.word	0xffffffff


	//   ....[6]....
        /*0054*/ 	.word	0xffffffff


	//   ....[7]....
        /*0058*/ 	.word	0xffffffff


	//   ....[8]....
        /*005c*/ 	.word	0xffffffff


	//   ....[9]....
        /*0060*/ 	.word	0xffffffff


	//   ....[10]....
        /*0064*/ 	.word	0xffffffff


	//   ....[11]....
        /*0068*/ 	.word	0xffffffff


	//   ....[12]....
        /*006c*/ 	.word	0xffffffff


	//   ....[13]....
        /*0070*/ 	.word	0xffffffff


	//   ....[14]....
        /*0074*/ 	.word	0xffffffff


	//   ....[15]....
        /*0078*/ 	.word	0xffffffff


	//----- nvinfo : EIATTR_COOP_GROUP_INSTR_OFFSETS
	.align		4
.L_652:
        /*007c*/ 	.byte	0x04, 0x28
        /*007e*/ 	.short	(.L_654 - .L_653)


	//   ....[0]....
.L_653:
        /*0080*/ 	.word	0x000138a0


	//   ....[1]....
        /*0084*/ 	.word	0x000138c0


	//   ....[2]....
        /*0088*/ 	.word	0x00013960


	//   ....[3]....
        /*008c*/ 	.word	0x00013970


	//   ....[4]....
        /*0090*/ 	.word	0x00016b60


	//   ....[5]....
        /*0094*/ 	.word	0x00016b70


	//   ....[6]....
        /*0098*/ 	.word	0x00016ba0


	//   ....[7]....
        /*009c*/ 	.word	0x00016bb0


	//   ....[8]....
        /*00a0*/ 	.word	0x00019f10


	//   ....[9]....
        /*00a4*/ 	.word	0x00019f30


	//   ....[10]....
        /*00a8*/ 	.word	0x00019f60


	//   ....[11]....
        /*00ac*/ 	.word	0x00019f70


	//   ....[12]....
        /*00b0*/ 	.word	0x0001b690


	//   ....[13]....
        /*00b4*/ 	.word	0x0001b6d0


	//   ....[14]....
        /*00b8*/ 	.word	0x0001b700


	//   ....[15]....
        /*00bc*/ 	.word	0x0001b710


	//----- nvinfo : EIATTR_EXIT_INSTR_OFFSETS
	.align		4
.L_654:
        /*00c0*/ 	.byte	0x04, 0x1c
        /*00c2*/ 	.short	(.L_656 - .L_655)


	//   ....[0]....
.L_655:
        /*00c4*/ 	.word	0x00000320


	//   ....[1]....
        /*00c8*/ 	.word	0x00000b50


	//   ....[2]....
        /*00cc*/ 	.word	0x00000b80


	//   ....[3]....
        /*00d0*/ 	.word	0x0001cf00


	//   ....[4]....
        /*00d4*/ 	.word	0x0001cfe0


	//----- nvinfo : EIATTR_CTAIDZ_USED
	.align		4
.L_656:
        /*00d8*/ 	.byte	0x01, 0x04
	.zero		2


	//----- nvinfo : EIATTR_CRS_STACK_SIZE
	.align		4
        /*00dc*/ 	.byte	0x04, 0x1e
        /*00de*/ 	.short	(.L_658 - .L_657)
.L_657:
        /*00e0*/ 	.word	0x00000000
.L_658:


//--------------------- .nv.info._ZN5flash24flash_fwd_splitkv_kernelI23Flash_fwd_kernel_traitsILi192ELi64ELi64ELi4ELb0ELb0EN7cutlass6half_tE19Flash_kernel_traitsILi192ELi64ELi64ELi4ES3_EELb1ELb0ELb1ELb0ELb0ELb0ELb0ELb1EEEvNS_16Flash_fwd_paramsE --------------------------
	.section	.nv.info._ZN5flash24flash_fwd_splitkv_kernelI23Flash_fwd_kernel_traitsILi192ELi64ELi64ELi4ELb0ELb0EN7cutlass6half_tE19Flash_kernel_traitsILi192ELi64ELi64ELi4ES3_EELb1ELb0ELb1ELb0ELb0ELb0ELb0ELb1EEEvNS_16Flash_fwd_paramsE,"",@"SHT_CUDA_INFO"
	.sectionflags	@""
	.align	4


	//----- nvinfo : EIATTR_CUDA_API_VERSION
	.align		4
        /*0000*/ 	.byte	0x04, 0x37
        /*0002*/ 	.short	(.L_660 - .L_659)
.L_659:
        /*0004*/ 	.word	0x00000082


	//----- nvinfo : EIATTR_SW2861232_WAR
	.align		4
.L_660:
        /*0008*/ 	.byte	0x01, 0x35
	.zero		2


	//----- nvinfo : EIATTR_PARAM_CBANK
	.align		4
        /*000c*/ 	.byte	0x04, 0x0a
        /*000e*/ 	.short	(.L_662 - .L_661)
	.align		4
.L_661:
        /*0010*/ 	.word	index@(.nv.constant0._ZN5flash24flash_fwd_splitkv_kernelI23Flash_fwd_kernel_traitsILi192ELi64ELi64ELi4ELb0ELb0EN7cutlass6half_tE19Flash_kernel_traitsILi192ELi64ELi64ELi4ES3_EELb1ELb0ELb1ELb0ELb0ELb0ELb0ELb1EEEvNS_16Flash_fwd_paramsE)
        /*0014*/ 	.short	0x0160
        /*0016*/ 	.short	0x01d0


	//----- nvinfo : EIATTR_CBANK_PARAM_SIZE
	.align		4
.L_662:
        /*0018*/ 	.byte	0x03, 0x19
        /*001a*/ 	.short	0x01d0


	//----- nvinfo : EIATTR_KPARAM_INFO
	.align		4
        /*001c*/ 	.byte	0x04, 0x17
        /*001e*/ 	.short	(.L_664 - .L_663)
.L_663:
        /*0020*/ 	.word	0x00000000
        /*0024*/ 	.short	0x0000
        /*0026*/ 	.short	0x0000
        /*0028*/ 	.byte	0x00, 0xf0, 0x41, 0x07


	//----- nvinfo : EIATTR_MAXREG_COUNT
	.align		4
.L_664:
        /*002c*/ 	.byte	0x03, 0x1b
        /*002e*/ 	.short	0x00ff


	//----- nvinfo : EIATTR_NUM_BARRIERS
	.align		4
        /*0030*/ 	.byte	0x02, 0x4c
        /*0032*/ 	.byte	0x01
	.zero		1


	//----- nvinfo : EIATTR_MERCURY_ISA_VERSION
	.align		4
        /*0034*/ 	.byte	0x03, 0x5f
        /*0036*/ 	.short	0x0000


	//----- nvinfo : EIATTR_COOP_GROUP_MASK_REGIDS
	.align		4
        /*0038*/ 	.byte	0x04, 0x29
        /*003a*/ 	.short	(.L_666 - .L_665)


	//   ....[0]....
.L_665:
        /*003c*/ 	.word	0xffffffff


	//   ....[1]....
        /*0040*/ 	.word	0xffffffff


	//   ....[2]....
        /*0044*/ 	.word	0xffffffff


	//   ....[3]....
        /*0048*/ 	.word	0xffffffff


	//   ....[4]....
        /*004c*/ 	.word	0xffffffff


	//   ....[5]....
        /*0050*/ 	.word	0xffffffff


	//   ....[6]....
        /*0054*/ 	.word	0xffffffff


	//   ....[7]....
        /*0058*/ 	.word	0xffffffff


	//   ....[8]....
        /*005c*/ 	.word	0xffffffff


	//   ....[9]....
        /*0060*/ 	.word	0xffffffff


	//   ....[10]....
        /*0064*/ 	.word	0xffffffff


	//   ....[11]....
        /*0068*/ 	.word	0xffffffff


	//   ....[12]....
        /*006c*/ 	.word	0xffffffff


	//   ....[13]....
        /*0070*/ 	.word	0xffffffff


	//   ....[14]....
        /*0074*/ 	.word	0xffffffff


	//   ....[15]....
        /*0078*/ 	.word	0xffffffff


	//----- nvinfo : EIATTR_COOP_GROUP_INSTR_OFFSETS
	.align		4
.L_666:
        /*007c*/ 	.byte	0x04, 0x28
        /*007e*/ 	.short	(.L_668 - .L_667)


	//   ....[0]....
.L_667:
        /*0080*/ 	.word	0x00015d30


	//   ....[1]....
        /*0084*/ 	.word	0x00015d50


	//   ....[2]....
        /*0088*/ 	.word	0x00015df0


	//   ....[3]....
        /*008c*/ 	.word	0x00015e00


	//   ....[4]....
        /*0090*/ 	.word	0x00019880


	//   ....[5]....
        /*0094*/ 	.word	0x00019890


	//   ....[6]....
        /*0098*/ 	.word	0x000198c0


	//   ....[7]....
        /*009c*/ 	.word	0x000198d0


	//   ....[8]....
        /*00a0*/ 	.word	0x0001d470


	//   ....[9]....
        /*00a4*/ 	.word	0x0001d490


	//   ....[10]....
        /*00a8*/ 	.word	0x0001d4b0


	//   ....[11]....
        /*00ac*/ 	.word	0x0001d4d0


	//   ....[12]....
        /*00b0*/ 	.word	0x0001ebd0


	//   ....[13]....
        /*00b4*/ 	.word	0x0001ec10


	//   ....[14]....
        /*00b8*/ 	.word	0x0001ec40


	//   ....[15]....
        /*00bc*/ 	.word	0x0001ec50


	//----- nvinfo : EIATTR_EXIT_INSTR_OFFSETS
	.align		4
.L_668:
        /*00c0*/ 	.byte	0x04, 0x1c
        /*00c2*/ 	.short	(.L_670 - .L_669)


	//   ....[0]....
.L_669:
        /*00c4*/ 	.word	0x00000310


	//   ....[1]....
        /*00c8*/ 	.word	0x00000c30


	//   ....[2]....
        /*00cc*/ 	.word	0x00000c60


	//   ....[3]....
        /*00d0*/ 	.word	0x00020510


	//   ....[4]....
        /*00d4*/ 	.word	0x00020610


	//   ....[5]....
        /*00d8*/ 	.word	0x00020630


	//----- nvinfo : EIATTR_CTAIDZ_USED
	.align		4
.L_670:
        /*00dc*/ 	.byte	0x01, 0x04
	.zero		2


	//----- nvinfo : EIATTR_CRS_STACK_SIZE
	.align		4
        /*00e0*/ 	.byte	0x04, 0x1e
        /*00e2*/ 	.short	(.L_672 - .L_671)
.L_671:
        /*00e4*/ 	.word	0x00000000
.L_672:


//--------------------- .nv.info._ZN5flash24flash_fwd_splitkv_kernelI23Flash_fwd_kernel_traitsILi192ELi64ELi64ELi4ELb0ELb0EN7cutlass6half_tE19Flash_kernel_traitsILi192ELi64ELi64ELi4ES3_EELb1ELb0ELb1ELb0ELb0ELb1ELb0ELb1EEEvNS_16Flash_fwd_paramsE --------------------------
	.section	.nv.info._ZN5flash24flash_fwd_splitkv_kernelI23Flash_fwd_kernel_traitsILi192ELi64ELi64ELi4ELb0ELb0EN7cutlass6half_tE19Flash_kernel_traitsILi192ELi64ELi64ELi4ES3_EELb1ELb0ELb1ELb0ELb0ELb1ELb0ELb1EEEvNS_16Flash_fwd_paramsE,"",@"SHT_CUDA_INFO"
	.sectionflags	@""
	.align	4


	//----- nvinfo : EIATTR_CUDA_API_VERSION
	.align		4
        /*0000*/ 	.byte	0x04, 0x37
        /*0002*/ 	.short	(.L_674 - .L_673)
.L_673:
        /*0004*/ 	.word	0x00000082


	//----- nvinfo : EIATTR_SW2861232_WAR
	.align		4
.L_674:
        /*0008*/ 	.byte	0x01, 0x35
	.zero		2


	//----- nvinfo : EIATTR_PARAM_CBANK
	.align		4
        /*000c*/ 	.byte	0x04, 0x0a
        /*000e*/ 	.short	(.L_676 - .L_675)
	.align		4
.L_675:
        /*0010*/ 	.word	index@(.nv.constant0._ZN5flash24flash_fwd_splitkv_kernelI23Flash_fwd_kernel_traitsILi192ELi64ELi64ELi4ELb0ELb0EN7cutlass6half_tE19Flash_kernel_traitsILi192ELi64ELi64ELi4ES3_EELb1ELb0ELb1ELb0ELb0ELb1ELb0ELb1EEEvNS_16Flash_fwd_paramsE)
        /*0014*/ 	.short	0x0160
        /*0016*/ 	.short	0x01d0


	//----- nvinfo : EIATTR_CBANK_PARAM_SIZE
	.align		4
.L_676:
        /*0018*/ 	.byte	0x03, 0x19
        /*001a*/ 	.short	0x01d0


	//----- nvinfo : EIATTR_KPARAM_INFO
	.align		4
        /*001c*/ 	.byte	0x04, 0x17
        /*001e*/ 	.short	(.L_678 - .L_677)
.L_677:
        /*0020*/ 	.word	0x00000000
        /*0024*/ 	.short	0x0000
        /*0026*/ 	.short	0x0000
        /*0028*/ 	.byte	0x00, 0xf0, 0x41, 0x07


	//----- nvinfo : EIATTR_MAXREG_COUNT
	.align		4
.L_678:
        /*002c*/ 	.byte	0x03, 0x1b
        /*002e*/ 	.short	0x00ff


	//----- nvinfo : EIATTR_NUM_BARRIERS
	.align		4
        /*0030*/ 	.byte	0x02, 0x4c
        /*0032*/ 	.byte	0x01
	.zero		1


	//----- nvinfo : EIATTR_MERCURY_ISA_VERSION
	.align		4
        /*0034*/ 	.byte	0x03, 0x5f
        /*0036*/ 	.short	0x0000


	//----- nvinfo : EIATTR_COOP_GROUP_MASK_REGIDS
	.align		4
        /*0038*/ 	.byte	0x04, 0x29
        /*003a*/ 	.short	(.L_680 - .L_679)


	//   ....[0]....
.L_679:
        /*003c*/ 	.word	0xffffffff


	//   ....[1]....
        /*0040*/ 	.word	0xffffffff


	//   ....[2]....
        /*0044*/ 	.word	0xffffffff


	//   ....[3]....
        /*0048*/ 	.word	0xffffffff


	//   ....[4]....
        /*004c*/ 	.word	0xffffffff


	//   ....[5]....
        /*0050*/ 	.word	0xffffffff


	//   ....[6]....
        /*0054*/ 	.word	0xffffffff


	//   ....[7]....
        /*0058*/ 	.word	0xffffffff


	//   ....[8]....
        /*005c*/ 	.word	0xffffffff


	//   ....[9]....
        /*0060*/ 	.word	0xffffffff


	//   ....[10]....
        /*0064*/ 	.word	0xffffffff


	//   ....[11]....
        /*0068*/ 	.word	0xffffffff


	//   ....[12]....
        /*006c*/ 	.word	0xffffffff


	//   ....[13]....
        /*0070*/ 	.word	0xffffffff


	//   ....[14]....
        /*0074*/ 	.word	0xffffffff


	//   ....[15]....
        /*0078*/ 	.word	0xffffffff


	//----- nvinfo : EIATTR_COOP_GROUP_INSTR_OFFSETS
	.align		4
.L_680:
        /*007c*/ 	.byte	0x04, 0x28
        /*007e*/ 	.short	(.L_682 - .L_681)


	//   ....[0]....
.L_681:
        /*0080*/ 	.word	0x00016130


	//   ....[1]....
        /*0084*/ 	.word	0x00016150


	//   ....[2]....
        /*0088*/ 	.word	0x000161f0


	//   ....[3]....
        /*008c*/ 	.word	0x00016200


	//   ....[4]....
        /*0090*/ 	.word	0x0001a060


	//   ....[5]....
        /*0094*/ 	.word	0x0001a070


	//   ....[6]....
        /*0098*/ 	.word	0x0001a0a0


	//   ....[7]....
        /*009c*/ 	.word	0x0001a0b0


	//   ....[8]....
        /*00a0*/ 	.word	0x0001e050


	//   ....[9]....
        /*00a4*/ 	.word	0x0001e060


	//   ....[10]....
        /*00a8*/ 	.word	0x0001e080


	//   ....[11]....
        /*00ac*/ 	.word	0x0001e0a0


	//   ....[12]....
        /*00b0*/ 	.word	0x0001f7c0


	//   ....[13]....
        /*00b4*/ 	.word	0x0001f800


	//   ....[14]....
        /*00b8*/ 	.word	0x0001f830


	//   ....[15]....
        /*00bc*/ 	.word	0x0001f840


	//----- nvinfo : EIATTR_EXIT_INSTR_OFFSETS
	.align		4
.L_682:
        /*00c0*/ 	.byte	0x04, 0x1c
        /*00c2*/ 	.short	(.L_684 - .L_683)


	//   ....[0]....
.L_683:
        /*00c4*/ 	.word	0x00000310


	//   ....[1]....
        /*00c8*/ 	.word	0x00000c30


	//   ....[2]....
        /*00cc*/ 	.word	0x00000c60


	//   ....[3]....
        /*00d0*/ 	.word	0x00021100


	//   ....[4]....
        /*00d4*/ 	.word	0x00021200


	//   ....[5]....
        /*00d8*/ 	.word	0x00021220


	//----- nvinfo : EIATTR_CTAIDZ_USED
	.align		4
.L_684:
        /*00dc*/ 	.byte	0x01, 0x04
	.zero		2


	//----- nvinfo : EIATTR_CRS_STACK_SIZE
	.align		4
        /*00e0*/ 	.byte	0x04, 0x1e
        /*00e2*/ 	.short	(.L_686 - .L_685)
.L_685:
        /*00e4*/ 	.word	0x00000000
.L_686:


//--------------------- .nv.info._ZN5flash24flash_fwd_splitkv_kernelI23Flash_fwd_kernel_traitsILi192ELi64ELi64ELi4ELb0ELb0EN7cutlass6half_tE19Flash_kernel_traitsILi192ELi64ELi64ELi4ES3_EELb1ELb0ELb0ELb0ELb1ELb0ELb1ELb0EEEvNS_16Flash_fwd_paramsE --------------------------
	.section	.nv.info._ZN5flash24flash_fwd_splitkv_kernelI23Flash_fwd_kernel_traitsILi192ELi64ELi64ELi4ELb0ELb0EN7cutlass6half_tE19Flash_kernel_traitsILi192ELi64ELi64ELi4ES3_EELb1ELb0ELb0ELb0ELb1ELb0ELb1ELb0EEEvNS_16Flash_fwd_paramsE,"",@"SHT_CUDA_INFO"
	.sectionflags	@""
	.align	4


	//----- nvinfo : EIATTR_CUDA_API_VERSION
	.align		4
        /*0000*/ 	.byte	0x04, 0x37
        /*0002*/ 	.short	(.L_688 - .L_687)
.L_687:
        /*0004*/ 	.word	0x00000082


	//----- nvinfo : EIATTR_SW2861232_WAR
	.align		4
.L_688:
        /*0008*/ 	.byte	0x01, 0x35
	.zero		2


	//----- nvinfo : EIATTR_PARAM_CBANK
	.align		4
        /*000c*/ 	.byte	0x04, 0x0a
        /*000e*/ 	.short	(.L_690 - .L_689)
	.align		4
.L_689:
        /*0010*/ 	.word	index@(.nv.constant0._ZN5flash24flash_fwd_splitkv_kernelI23Flash_fwd_kernel_traitsILi192ELi64ELi64ELi4ELb0ELb0EN7cutlass6half_tE19Flash_kernel_traitsILi192ELi64ELi64ELi4ES3_EELb1ELb0ELb0ELb0ELb1ELb0ELb1ELb0EEEvNS_16Flash_fwd_paramsE)
        /*0014*/ 	.short	0x0160
        /*0016*/ 	.short	0x01d0


	//----- nvinfo : EIATTR_CBANK_PARAM_SIZE
	.align		4
.L_690:
        /*0018*/ 	.byte	0x03, 0x19
        /*001a*/ 	.short	0x01d0


	//----- nvinfo : EIATTR_KPARAM_INFO
	.align		4
        /*001c*/ 	.byte	0x04, 0x17
        /*001e*/ 	.short	(.L_692 - .L_691)
.L_691:
        /*0020*/ 	.word	0x00000000
        /*0024*/ 	.short	0x0000
        /*0026*/ 	.short	0x0000
        /*0028*/ 	.byte	0x00, 0xf0, 0x41, 0x07


	//----- nvinfo : EIATTR_MAXREG_COUNT
	.align		4
.L_692:
        /*002c*/ 	.byte	0x03, 0x1b
        /*002e*/ 	.short	0x00ff


	//----- nvinfo : EIATTR_NUM_BARRIERS
	.align		4
        /*0030*/ 	.byte	0x02, 0x4c
        /*0032*/ 	.byte	0x01
	.zero		1


	//----- nvinfo : EIATTR_MERCURY_ISA_VERSION
	.align		4
        /*0034*/ 	.byte	0x03, 0x5f
        /*0036*/ 	.short	0x0000


	//----- nvinfo : EIATTR_COOP_GROUP_MASK_REGIDS
	.align		4
        /*0038*/ 	.byte	0x04, 0x29
        /*003a*/ 	.short	(.L_694 - .L_693)


	//   ....[0]....
.L_693:
        /*003c*/ 	.word	0xffffffff


	//   ....[1]....
        /*0040*/ 	.word	0xffffffff


	//   ....[2]....
        /*0044*/ 	.word	0xffffffff


	//   ....[3]....
        /*0048*/ 	.word	0xffffffff


	//   ....[4]....
        /*004c*/ 	.word	0xffffffff


	//   ....[5]....
        /*0050*/ 	.word	0xffffffff


	//   ....[6]....
        /*0054*/ 	.word	0xffffffff


	//   ....[7]....
        /*0058*/ 	.word	0xffffffff


	//   ....[8]....
        /*005c*/ 	.word	0xffffffff


	//   ....[9]....
        /*0060*/ 	.word	0xffffffff


	//   ....[10]....
        /*0064*/ 	.word	0xffffffff


	//   ....[11]....
        /*0068*/ 	.word	0xffffffff


	//   ....[12]....
        /*006c*/ 	.word	0xffffffff


	//   ....[13]....
        /*0070*/ 	.word	0xffffffff


	//   ....[14]....
        /*0074*/ 	.word	0xffffffff


	//   ....[15]....
        /*0078*/ 	.word	0xffffffff


	//----- nvinfo : EIATTR_COOP_GROUP_INSTR_OFFSETS
	.align		4
.L_694:
        /*007c*/ 	.byte	0x04, 0x28
        /*007e*/ 	.short	(.L_696 - .L_695)


	//   ....[0]....
.L_695:
        /*0080*/ 	.word	0x00003fe0


	//   ....[1]....
        /*0084*/ 	.word	0x00004020


	//   ....[2]....
        /*0088*/ 	.word	0x00004040


	//   ....[3]....
        /*008c*/ 	.word	0x00004060


	//   ....[4]....
        /*0090*/ 	.word	0x00006dc0


	//   ....[5]....
        /*0094*/ 	.word	0x00006dd0


	//   ....[6]....
        /*0098*/ 	.word	0x00006e10


	//   ....[7]....
        /*009c*/ 	.word	0x00006e20


	//   ....[8]....
        /*00a0*/ 	.word	0x00009d60


	//   ....[9]....
        /*00a4*/ 	.word	0x00009d80


	//   ....[10]....
        /*00a8*/ 	.word	0x00009db0


	//   ....[11]....
        /*00ac*/ 	.word	0x00009dc0


	//   ....[12]....
        /*00b0*/ 	.word	0x0000b490


	//   ....[13]....
        /*00b4*/ 	.word	0x0000b4d0


	//   ....[14]....
        /*00b8*/ 	.word	0x0000b520


	//   ....[15]....
        /*00bc*/ 	.word	0x0000b530


	//----- nvinfo : EIATTR_EXIT_INSTR_OFFSETS
	.align		4
.L_696:
        /*00c0*/ 	.byte	0x04, 0x1c
        /*00c2*/ 	.short	(.L_698 - .L_697)


	//   ....[0]....
.L_697:
        /*00c4*/ 	.word	0x00000420


	//   ....[1]....
        /*00c8*/ 	.word	0x00000c40


	//   ....[2]....
        /*00cc*/ 	.word	0x00000c70


	//   ....[3]....
        /*00d0*/ 	.word	0x0000c8b0


	//   ....[4]....
        /*00d4*/ 	.word	0x0000c8f0


	//----- nvinfo : EIATTR_CTAIDZ_USED
	.align		4
.L_698:
        /*00d8*/ 	.byte	0x01, 0x04
	.zero		2


	//----- nvinfo : EIATTR_CRS_STACK_SIZE
	.align		4
        /*00dc*/ 	.byte	0x04, 0x1e
        /*00de*/ 	.short	(.L_700 - .L_699)
.L_699:
        /*00e0*/ 	.word	0x00000000
.L_700:


//--------------------- .nv.info._ZN5flash24flash_fwd_splitkv_kernelI23Flash_fwd_kernel_traitsILi192ELi64ELi64ELi4ELb0ELb0EN7cutlass6half_tE19Flash_kernel_traitsILi192ELi64ELi64ELi4ES3_EELb1ELb0ELb0ELb0ELb1ELb1ELb1ELb0EEEvNS_16Flash_fwd_paramsE --------------------------
	.section	.nv.info._ZN5flash24flash_fwd_splitkv_kernelI23Flash_fwd_kernel_traitsILi192ELi64ELi64ELi4ELb0ELb0EN7cutlass6half_tE19Flash_kernel_traitsILi192ELi64ELi64ELi4ES3_EELb1ELb0ELb0ELb0ELb1ELb1ELb1ELb0EEEvNS_16Flash_fwd_paramsE,"",@"SHT_CUDA_INFO"
	.sectionflags	@""
	.align	4


	//----- nvinfo : EIATTR_CUDA_API_VERSION
	.align		4
        /*0000*/ 	.byte	0x04, 0x37
        /*0002*/ 	.short	(.L_702 - .L_701)
.L_701:
        /*0004*/ 	.word	0x00000082


	//----- nvinfo : EIATTR_SW2861232_WAR
	.align		4
.L_702:
        /*0008*/ 	.byte	0x01, 0x35
	.zero		2


	//----- nvinfo : EIATTR_PARAM_CBANK
	.align		4
        /*000c*/ 	.byte	0x04, 0x0a
        /*000e*/ 	.short	(.L_704 - .L_703)
	.align		4
.L_703:
        /*0010*/ 	.word	index@(.nv.constant0._ZN5flash24flash_fwd_splitkv_kernelI23Flash_fwd_kernel_traitsILi192ELi64ELi64ELi4ELb0ELb0EN7cutlass6half_tE19Flash_kernel_traitsILi192ELi64ELi64ELi4ES3_EELb1ELb0ELb0ELb0ELb1ELb1ELb1ELb0EEEvNS_16Flash_fwd_paramsE)
        /*0014*/ 	.short	0x0160
        /*0016*/ 	.short	0x01d0


	//----- nvinfo : EIATTR_CBANK_PARAM_SIZE
	.align		4
.L_704:
        /*0018*/ 	.byte	0x03, 0x19
        /*001a*/ 	.short	0x01d0


	//----- nvinfo : EIATTR_KPARAM_INFO
	.align		4
        /*001c*/ 	.byte	0x04, 0x17
        /*001e*/ 	.short	(.L_706 - .L_705)
.L_705:
        /*0020*/ 	.word	0x00000000
        /*0024*/ 	.short	0x0000
        /*0026*/ 	.short	0x0000
        /*0028*/ 	.byte	0x00, 0xf0, 0x41, 0x07


	//----- nvinfo : EIATTR_MAXREG_COUNT
	.align		4
.L_706:
        /*002c*/ 	.byte	0x03, 0x1b
        /*002e*/ 	.short	0x00ff


	//----- nvinfo : EIATTR_NUM_BARRIERS
	.align		4
        /*0030*/ 	.byte	0x02, 0x4c
        /*0032*/ 	.byte	0x01
	.zero		1


	//----- nvinfo : EIATTR_MERCURY_ISA_VERSION
	.align		4
        /*0034*/ 	.byte	0x03, 0x5f
        /*0036*/ 	.short	0x0000


	//----- nvinfo : EIATTR_COOP_GROUP_MASK_REGIDS
	.align		4
        /*0038*/ 	.byte	0x04, 0x29
        /*003a*/ 	.short	(.L_708 - .L_707)


	//   ....[0]....
.L_707:
        /*003c*/ 	.word	0xffffffff


	//   ....[1]....
        /*0040*/ 	.word	0xffffffff


	//   ....[2]....
        /*0044*/ 	.word	0xffffffff


	//   ....[3]....
        /*0048*/ 	.word	0xffffffff


	//   ....[4]....
        /*004c*/ 	.word	0xffffffff


	//   ....[5]....
        /*0050*/ 	.word	0xffffffff


	//   ....[6]....
        /*0054*/ 	.word	0xffffffff


	//   ....[7]....
        /*0058*/ 	.word	0xffffffff


	//   ....[8]....
        /*005c*/ 	.word	0xffffffff


	//   ....[9]....
        /*0060*/ 	.word	0xffffffff


	//   ....[10]....
        /*0064*/ 	.word	0xffffffff


	//   ....[11]....
        /*0068*/ 	.word	0xffffffff


	//   ....[12]....
        /*006c*/ 	.word	0xffffffff


	//   ....[13]....
        /*0070*/ 	.word	0xffffffff


	//   ....[14]....
        /*0074*/ 	.word	0xffffffff


	//   ....[15]....
        /*0078*/ 	.word	0xffffffff


	//----- nvinfo : EIATTR_COOP_GROUP_INSTR_OFFSETS
	.align		4
.L_708:
        /*007c*/ 	.byte	0x04, 0x28
        /*007e*/ 	.short	(.L_710 - .L_709)


	//   ....[0]....
.L_709:
        /*0080*/ 	.word	0x000043d0


	//   ....[1]....
        /*0084*/ 	.word	0x00004400


	//   ....[2]....
        /*0088*/ 	.word	0x00004420


	//   ....[3]....
        /*008c*/ 	.word	0x00004440


	//   ....[4]....
        /*0090*/ 	.word	0x000075a0


	//   ....[5]....
        /*0094*/ 	.word	0x000075b0


	//   ....[6]....
        /*0098*/ 	.word	0x000075e0


	//   ....[7]....
        /*009c*/ 	.word	0x000075f0


	//   ....[8]....
        /*00a0*/ 	.word	0x0000a950


	//   ....[9]....
        /*00a4*/ 	.word	0x0000a970


	//   ....[10]....
        /*00a8*/ 	.word	0x0000a9a0


	//   ....[11]....
        /*00ac*/ 	.word	0x0000a9c0


	//   ....[12]....
        /*00b0*/ 	.word	0x0000c060


	//   ....[13]....
        /*00b4*/ 	.word	0x0000c0a0


	//   ....[14]....
        /*00b8*/ 	.word	0x0000c0f0


	//   ....[15]....
        /*00bc*/ 	.word	0x0000c100


	//----- nvinfo : EIATTR_EXIT_INSTR_OFFSETS
	.align		4
.L_710:
        /*00c0*/ 	.byte	0x04, 0x1c
        /*00c2*/ 	.short	(.L_712 - .L_711)


	//   ....[0]....
.L_711:
        /*00c4*/ 	.word	0x00000420


	//   ....[1]....
        /*00c8*/ 	.word	0x00000c40


	//   ....[2]....
        /*00cc*/ 	.word	0x00000c70


	//   ....[3]....
        /*00d0*/ 	.word	0x0000d480


	//   ....[4]....
        /*00d4*/ 	.word	0x0000d4c0


	//----- nvinfo : EIATTR_CTAIDZ_USED
	.align		4
.L_712:
        /*00d8*/ 	.byte	0x01, 0x04
	.zero		2


	//----- nvinfo : EIATTR_CRS_STACK_SIZE
	.align		4
        /*00dc*/ 	.byte	0x04, 0x1e
        /*00de*/ 	.short	(.L_714 - .L_713)
.L_713:
        /*00e0*/ 	.word	0x00000000
.L_714:


//--------------------- .nv.info._ZN5flash24flash_fwd_splitkv_kernelI23Flash_fwd_kernel_traitsILi192ELi64ELi64ELi4ELb0ELb0EN7cutlass6half_tE19Flash_kernel_traitsILi192ELi64ELi64ELi4ES3_EELb1ELb0ELb1ELb0ELb0ELb0ELb1ELb0EEEvNS_16Flash_fwd_paramsE --------------------------
	.section	.nv.info._ZN5flash24flash_fwd_splitkv_kernelI23Flash_fwd_kernel_traitsILi192ELi64ELi64ELi4ELb0ELb0EN7cutlass6half_tE19Flash_kernel_traitsILi192ELi64ELi64ELi4ES3_EELb1ELb0ELb1ELb0ELb0ELb0ELb1ELb0EEEvNS_16Flash_fwd_paramsE,"",@"SHT_CUDA_INFO"
	.sectionflags	@""
	.align	4


	//----- nvinfo : EIATTR_CUDA_API_VERSION
	.align		4
        /*0000*/ 	.byte	0x04, 0x37
        /*0002*/ 	.short	(.L_716 - .L_715)
.L_715:
        /*0004*/ 	.word	0x00000082


	//----- nvinfo : EIATTR_SW2861232_WAR
	.align		4
.L_716:
        /*0008*/ 	.byte	0x01, 0x35
	.zero		2


	//----- nvinfo : EIATTR_PARAM_CBANK
	.align		4
        /*000c*/ 	.byte	0x04, 0x0a
        /*000e*/ 	.short	(.L_718 - .L_717)
	.align		4
.L_717:
        /*0010*/ 	.word	index@(.nv.constant0._ZN5flash24flash_fwd_splitkv_kernelI23Flash_fwd_kernel_traitsILi192ELi64ELi64ELi4ELb0ELb0EN7cutlass6half_tE19Flash_kernel_traitsILi192ELi64ELi64ELi4ES3_EELb1ELb0ELb1ELb0ELb0ELb0ELb1ELb0EEEvNS_16Flash_fwd_paramsE)
        /*0014*/ 	.short	0x0160
        /*0016*/ 	.short	0x01d0


	//----- nvinfo : EIATTR_CBANK_PARAM_SIZE
	.align		4
.L_718:
        /*0018*/ 	.byte	0x03, 0x19
        /*001a*/ 	.short	0x01d0


	//----- nvinfo : EIATTR_KPARAM_INFO
	.align		4
        /*001c*/ 	.byte	0x04, 0x17
        /*001e*/ 	.short	(.L_720 - .L_719)
.L_719:
        /*0020*/ 	.word	0x00000000
        /*0024*/ 	.short	0x0000
        /*0026*/ 	.short	0x0000
        /*0028*/ 	.byte	0x00, 0xf0, 0x41, 0x07


	//----- nvinfo : EIATTR_MAXREG_COUNT
	.align		4
.L_720:
        /*002c*/ 	.byte	0x03, 0x1b
        /*002e*/ 	.short	0x00ff


	//----- nvinfo : EIATTR_NUM_BARRIERS
	.align		4
        /*0030*/ 	.byte	0x02, 0x4c
        /*0032*/ 	.byte	0x01
	.zero		1


	//----- nvinfo : EIATTR_MERCURY_ISA_VERSION
	.align		4
        /*0034*/ 	.byte	0x03, 0x5f
        /*0036*/ 	.short	0x0000


	//----- nvinfo : EIATTR_COOP_GROUP_MASK_REGIDS
	.align		4
        /*0038*/ 	.byte	0x04, 0x29
        /*003a*/ 	.short	(.L_722 - .L_721)


	//   ....[0]....
.L_721:
        /*003c*/ 	.word	0xffffffff


	//   ....[1]....
        /*0040*/ 	.word	0xffffffff


	//   ....[2]....
        /*0044*/ 	.word	0xffffffff


	//   ....[3]....
        /*0048*/ 	.word	0xffffffff


	//   ....[4]....
        /*004c*/ 	.word	0xffffffff


	//   ....[5]....
        /*0050*/ 	.word	0xffffffff


	//   ....[6]....
        /*0054*/ 	.word	0xffffffff


	//   ....[7]....
        /*0058*/ 	.word	0xffffffff


	//   ....[8]....
        /*005c*/ 	.word	0xffffffff


	//   ....[9]....
        /*0060*/ 	.word	0xffffffff


	//   ....[10]....
        /*0064*/ 	.word	0xffffffff


	//   ....[11]....
        /*0068*/ 	.word	0xffffffff


	//   ....[12]....
        /*006c*/ 	.word	0xffffffff


	//   ....[13]....
        /*0070*/ 	.word	0xffffffff


	//   ....[14]....
        /*0074*/ 	.word	0xffffffff


	//   ....[15]....
        /*0078*/ 	.word	0xffffffff


	//----- nvinfo : EIATTR_COOP_GROUP_INSTR_OFFSETS
	.align		4
.L_722:
        /*007c*/ 	.byte	0x04, 0x28
        /*007e*/ 	.short	(.L_724 - .L_723)


	//   ....[0]....
.L_723:
        /*0080*/ 	.word	0x00005c00


	//   ....[1]....
        /*0084*/ 	.word	0x00005c20


	//   ....[2]....
        /*0088*/ 	.word	0x00005cc0


	//   ....[3]....
        /*008c*/ 	.word	0x00005cd0


	//   ....[4]....
        /*0090*/ 	.word	0x00009760


	//   ....[5]....
        /*0094*/ 	.word	0x00009770


	//   ....[6]....
        /*0098*/ 	.word	0x000097a0


	//   ....[7]....
        /*009c*/ 	.word	0x000097b0


	//   ....[8]....
        /*00a0*/ 	.word	0x0000d350


	//   ....[9]....
        /*00a4*/ 	.word	0x0000d370


	//   ....[10]....
        /*00a8*/ 	.word	0x0000d390


	//   ....[11]....
        /*00ac*/ 	.word	0x0000d3b0


	//   ....[12]....
        /*00b0*/ 	.word	0x0000ea90


	//   ....[13]....
        /*00b4*/ 	.word	0x0000ead0


	//   ....[14]....
        /*00b8*/ 	.word	0x0000eb30


	//   ....[15]....
        /*00bc*/ 	.word	0x0000eb40


	//----- nvinfo : EIATTR_EXIT_INSTR_OFFSETS
	.align		4
.L_724:
        /*00c0*/ 	.byte	0x04, 0x1c
        /*00c2*/ 	.short	(.L_726 - .L_725)


	//   ....[0]....
.L_725:
        /*00c4*/ 	.word	0x00000410


	//   ....[1]....
        /*00c8*/ 	.word	0x00000f60


	//   ....[2]....
        /*00cc*/ 	.word	0x00000f90


	//   ....[3]....
        /*00d0*/ 	.word	0x000101f0


	//   ....[4]....
        /*00d4*/ 	.word	0x00010260


	//   ....[5]....
        /*00d8*/ 	.word	0x00010280


	//----- nvinfo : EIATTR_CTAIDZ_USED
	.align		4
.L_726:
        /*00dc*/ 	.byte	0x01, 0x04
	.zero		2


	//----- nvinfo : EIATTR_CRS_STACK_SIZE
	.align		4
        /*00e0*/ 	.byte	0x04, 0x1e
        /*00e2*/ 	.short	(.L_728 - .L_727)
.L_727:
        /*00e4*/ 	.word	0x00000000
.L_728:


//--------------------- .nv.info._ZN5flash24flash_fwd_splitkv_kernelI23Flash_fwd_kernel_traitsILi192ELi64ELi64ELi4ELb0ELb0EN7cutlass6half_tE19Flash_kernel_traitsILi192ELi64ELi64ELi4ES3_EELb1ELb0ELb1ELb0ELb0ELb1ELb1ELb0EEEvNS_16Flash_fwd_paramsE --------------------------
	.section	.nv.info._ZN5flash24flash_fwd_splitkv_kernelI23Flash_fwd_kernel_traitsILi192ELi64ELi64ELi4ELb0ELb0EN7cutlass6half_tE19Flash_kernel_traitsILi192ELi64ELi64ELi4ES3_EELb1ELb0ELb1ELb0ELb0ELb1ELb1ELb0EEEvNS_16Flash_fwd_paramsE,"",@"SHT_CUDA_INFO"
	.sectionflags	@""
	.align	4


	//----- nvinfo : EIATTR_CUDA_API_VERSION
	.align		4
        /*0000*/ 	.byte	0x04, 0x37
        /*0002*/ 	.short	(.L_730 - .L_729)
.L_729:
        /*0004*/ 	.word	0x00000082


	//----- nvinfo : EIATTR_SW2861232_WAR
	.align		4
.L_730:
        /*0008*/ 	.byte	0x01, 0x35
	.zero		2


	//----- nvinfo : EIATTR_PARAM_CBANK
	.align		4
        /*000c*/ 	.byte	0x04, 0x0a
        /*000e*/ 	.short	(.L_732 - .L_731)
	.align		4
.L_731:
        /*0010*/ 	.word	index@(.nv.constant0._ZN5flash24flash_fwd_splitkv_kernelI23Flash_fwd_kernel_traitsILi192ELi64ELi64ELi4ELb0ELb0EN7cutlass6half_tE19Flash_kernel_traitsILi192ELi64ELi64ELi4ES3_EELb1ELb0ELb1ELb0ELb0ELb1ELb1ELb0EEEvNS_16Flash_fwd_paramsE)
        /*0014*/ 	.short	0x0160
        /*0016*/ 	.short	0x01d0


	//----- nvinfo : EIATTR_CBANK_PARAM_SIZE
	.align		4
.L_732:
        /*0018*/ 	.byte	0x03, 0x19
        /*001a*/ 	.short	0x01d0


	//----- nvinfo : EIATTR_KPARAM_INFO
	.align		4
        /*001c*/ 	.byte	0x04, 0x17
        /*001e*/ 	.short	(.L_734 - .L_733)
.L_733:
        /*0020*/ 	.word	0x00000000
        /*0024*/ 	.short	0x0000
        /*0026*/ 	.short	0x0000
        /*0028*/ 	.byte	0x00, 0xf0, 0x41, 0x07


	//----- nvinfo : EIATTR_MAXREG_COUNT
	.align		4
.L_734:
        /*002c*/ 	.byte	0x03, 0x1b
        /*002e*/ 	.short	0x00ff


	//----- nvinfo : EIATTR_NUM_BARRIERS
	.align		4
        /*0030*/ 	.byte	0x02, 0x4c
        /*0032*/ 	.byte	0x01
	.zero		1


	//----- nvinfo : EIATTR_MERCURY_ISA_VERSION
	.align		4
        /*0034*/ 	.byte	0x03, 0x5f
        /*0036*/ 	.short	0x0000


	//----- nvinfo : EIATTR_COOP_GROUP_MASK_REGIDS
	.align		4
        /*0038*/ 	.byte	0x04, 0x29
        /*003a*/ 	.short	(.L_736 - .L_735)


	//   ....[0]....
.L_735:
        /*003c*/ 	.word	0xffffffff


	//   ....[1]....
        /*0040*/ 	.word	0xffffffff


	//   ....[2]....
        /*0044*/ 	.word	0xffffffff


	//   ....[3]....
        /*0048*/ 	.word	0xffffffff


	//   ....[4]....
        /*004c*/ 	.word	0xffffffff


	//   ....[5]....
        /*0050*/ 	.word	0xffffffff


	//   ....[6]....
        /*0054*/ 	.word	0xffffffff


	//   ....[7]....
        /*0058*/ 	.word	0xffffffff


	//   ....[8]....
        /*005c*/ 	.word	0xffffffff


	//   ....[9]....
        /*0060*/ 	.word	0xffffffff


	//   ....[10]....
        /*0064*/ 	.word	0xffffffff


	//   ....[11]....
        /*0068*/ 	.word	0xffffffff


	//   ....[12]....
        /*006c*/ 	.word	0xffffffff


	//   ....[13]....
        /*0070*/ 	.word	0xffffffff


	//   ....[14]....
        /*0074*/ 	.word	0xffffffff


	//   ....[15]....
        /*0078*/ 	.word	0xffffffff


	//----- nvinfo : EIATTR_COOP_GROUP_INSTR_OFFSETS
	.align		4
.L_736:
        /*007c*/ 	.byte	0x04, 0x28
        /*007e*/ 	.short	(.L_738 - .L_737)


	//   ....[0]....
.L_737:
        /*0080*/ 	.word	0x00005ff0


	//   ....[1]....
        /*0084*/ 	.word	0x00006010


	//   ....[2]....
        /*0088*/ 	.word	0x000060b0


	//   ....[3]....
        /*008c*/ 	.word	0x000060c0


	//   ....[4]....
        /*0090*/ 	.word	0x00009f60


	//   ....[5]....
        /*0094*/ 	.word	0x00009f70


	//   ....[6]....
        /*0098*/ 	.word	0x00009fa0


	//   ....[7]....
        /*009c*/ 	.word	0x00009fb0


	//   ....[8]....
        /*00a0*/ 	.word	0x0000df10


	//   ....[9]....
        /*00a4*/ 	.word	0x0000df30


	//   ....[10]....
        /*00a8*/ 	.word	0x0000df50


	//   ....[11]....
        /*00ac*/ 	.word	0x0000df70


	//   ....[12]....
        /*00b0*/ 	.word	0x0000f670


	//   ....[13]....
        /*00b4*/ 	.word	0x0000f6b0


	//   ....[14]....
        /*00b8*/ 	.word	0x0000f710


	//   ....[15]....
        /*00bc*/ 	.word	0x0000f720


	//----- nvinfo : EIATTR_EXIT_INSTR_OFFSETS
	.align		4
.L_738:
        /*00c0*/ 	.byte	0x04, 0x1c
        /*00c2*/ 	.short	(.L_740 - .L_739)


	//   ....[0]....
.L_739:
        /*00c4*/ 	.word	0x00000410


	//   ....[1]....
        /*00c8*/ 	.word	0x00000f60


	//   ....[2]....
        /*00cc*/ 	.word	0x00000f90


	//   ....[3]....
        /*00d0*/ 	.word	0x00010dd0


	//   ....[4]....
        /*00d4*/ 	.word	0x00010e40


	//   ....[5]....
        /*00d8*/ 	.word	0x00010e60


	//----- nvinfo : EIATTR_CTAIDZ_USED
	.align		4
.L_740:
        /*00dc*/ 	.byte	0x01, 0x04
	.zero		2


	//----- nvinfo : EIATTR_CRS_STACK_SIZE
	.align		4
        /*00e0*/ 	.byte	0x04, 0x1e
        /*00e2*/ 	.short	(.L_742 - .L_741)
.L_741:
        /*00e4*/ 	.word	0x00000000
.L_742:


//--------------------- .nv.info._ZN5flash24flash_fwd_splitkv_kernelI23Flash_fwd_kernel_traitsILi192ELi64ELi64ELi4ELb0ELb0EN7cutlass6half_tE19Flash_kernel_traitsILi192ELi64ELi64ELi4ES3_EELb1ELb0ELb0ELb0ELb1ELb0ELb1ELb1EEEvNS_16Flash_fwd_paramsE --------------------------
	.section	.nv.info._ZN5flash24flash_fwd_splitkv_kernelI23Flash_fwd_kernel_traitsILi192ELi64ELi64ELi4ELb0ELb0EN7cutlass6half_tE19Flash_kernel_traitsILi192ELi64ELi64ELi4ES3_EELb1ELb0ELb0ELb0ELb1ELb0ELb1ELb1EEEvNS_16Flash_fwd_paramsE,"",@"SHT_CUDA_INFO"
	.sectionflags	@""
	.align	4


	//----- nvinfo : EIATTR_CUDA_API_VERSION
	.align		4
        /*0000*/ 	.byte	0x04, 0x37
        /*0002*/ 	.short	(.L_744 - .L_743)
.L_743:
        /*0004*/ 	.word	0x00000082


	//----- nvinfo : EIATTR_SW2861232_WAR
	.align		4
.L_744:
        /*0008*/ 	.byte	0x01, 0x35
	.zero		2


	//----- nvinfo : EIATTR_PARAM_CBANK
	.align		4
        /*000c*/ 	.byte	0x04, 0x0a
        /*000e*/ 	.short	(.L_746 - .L_745)
	.align		4
.L_745:
        /*0010*/ 	.word	index@(.nv.constant0._ZN5flash24flash_fwd_splitkv_kernelI23Flash_fwd_kernel_traitsILi192ELi64ELi64ELi4ELb0ELb0EN7cutlass6half_tE19Flash_kernel_traitsILi192ELi64ELi64ELi4ES3_EELb1ELb0ELb0ELb0ELb1ELb0ELb1ELb1EEEvNS_16Flash_fwd_paramsE)
        /*0014*/ 	.short	0x0160
        /*0016*/ 	.short	0x01d0


	//----- nvinfo : EIATTR_CBANK_PARAM_SIZE
	.align		4
.L_746:
        /*0018*/ 	.byte	0x03, 0x19
        /*001a*/ 	.short	0x01d0


	//----- nvinfo : EIATTR_KPARAM_INFO
	.align		4
        /*001c*/ 	.byte	0x04, 0x17
        /*001e*/ 	.short	(.L_748 - .L_747)
.L_747:
        /*0020*/ 	.word	0x00000000
        /*0024*/ 	.short	0x0000
        /*0026*/ 	.short	0x0000
        /*0028*/ 	.byte	0x00, 0xf0, 0x41, 0x07


	//----- nvinfo : EIATTR_MAXREG_COUNT
	.align		4
.L_748:
        /*002c*/ 	.byte	0x03, 0x1b
        /*002e*/ 	.short	0x00ff


	//----- nvinfo : EIATTR_NUM_BARRIERS
	.align		4
        /*0030*/ 	.byte	0x02, 0x4c
        /*0032*/ 	.byte	0x01
	.zero		1


	//----- nvinfo : EIATTR_MERCURY_ISA_VERSION
	.align		4
        /*0034*/ 	.byte	0x03, 0x5f
        /*0036*/ 	.short	0x0000


	//----- nvinfo : EIATTR_COOP_GROUP_MASK_REGIDS
	.align		4
        /*0038*/ 	.byte	0x04, 0x29
        /*003a*/ 	.short	(.L_750 - .L_749)


	//   ....[0]....
.L_749:
        /*003c*/ 	.word	0xffffffff


	//   ....[1]....
        /*0040*/ 	.word	0xffffffff


	//   ....[2]....
        /*0044*/ 	.word	0xffffffff


	//   ....[3]....
        /*0048*/ 	.word	0xffffffff


	//   ....[4]....
        /*004c*/ 	.word	0xffffffff


	//   ....[5]....
        /*0050*/ 	.word	0xffffffff


	//   ....[6]....
        /*0054*/ 	.word	0xffffffff


	//   ....[7]....
        /*0058*/ 	.word	0xffffffff


	//   ....[8]....
        /*005c*/ 	.word	0xffffffff


	//   ....[9]....
        /*0060*/ 	.word	0xffffffff


	//   ....[10]....
        /*0064*/ 	.word	0xffffffff


	//   ....[11]....
        /*0068*/ 	.word	0xffffffff


	//   ....[12]....
        /*006c*/ 	.word	0xffffffff


	//   ....[13]....
        /*0070*/ 	.word	0xffffffff


	//   ....[14]....
        /*0074*/ 	.word	0xffffffff


	//   ....[15]....
        /*0078*/ 	.word	0xffffffff


	//----- nvinfo : EIATTR_COOP_GROUP_INSTR_OFFSETS
	.align		4
.L_750:
        /*007c*/ 	.byte	0x04, 0x28
        /*007e*/ 	.short	(.L_752 - .L_751)


	//   ....[0]....
.L_751:
        /*0080*/ 	.word	0x00013590


	//   ....[1]....
        /*0084*/ 	.word	0x000135b0


	//   ....[2]....
        /*0088*/ 	.word	0x00013650


	//   ....[3]....
        /*008c*/ 	.word	0x00013660


	//   ....[4]....
        /*0090*/ 	.word	0x00016480


	//   ....[5]....
        /*0094*/ 	.word	0x00016490


	//   ....[6]....
        /*0098*/ 	.word	0x000164c0


	//   ....[7]....
        /*009c*/ 	.word	0x000164d0


	//   ....[8]....
        /*00a0*/ 	.word	0x00019480


	//   ....[9]....
        /*00a4*/ 	.word	0x000194a0


	//   ....[10]....
        /*00a8*/ 	.word	0x000194d0


	//   ....[11]....
        /*00ac*/ 	.word	0x000194e0


	//   ....[12]....
        /*00b0*/ 	.word	0x0001abb0


	//   ....[13]....
        /*00b4*/ 	.word	0x0001abf0


	//   ....[14]....
        /*00b8*/ 	.word	0x0001ac50


	//   ....[15]....
        /*00bc*/ 	.word	0x0001ac60


	//----- nvinfo : EIATTR_EXIT_INSTR_OFFSETS
	.align		4
.L_752:
        /*00c0*/ 	.byte	0x04, 0x1c
        /*00c2*/ 	.short	(.L_754 - .L_753)


	//   ....[0]....
.L_753:
        /*00c4*/ 	.word	0x00000430


	//   ....[1]....
        /*00c8*/ 	.word	0x00000c50


	//   ....[2]....
        /*00cc*/ 	.word	0x00000c80


	//   ....[3]....
        /*00d0*/ 	.word	0x0001c010


	//   ....[4]....
        /*00d4*/ 	.word	0x0001c050


	//----- nvinfo : EIATTR_CTAIDZ_USED
	.align		4
.L_754:
        /*00d8*/ 	.byte	0x01, 0x04
	.zero		2


	//----- nvinfo : EIATTR_CRS_STACK_SIZE
	.align		4
        /*00dc*/ 	.byte	0x04, 0x1e
        /*00de*/ 	.short	(.L_756 - .L_755)
.L_755:
        /*00e0*/ 	.word	0x00000000
.L_756:


//--------------------- .nv.info._ZN5flash24flash_fwd_splitkv_kernelI23Flash_fwd_kernel_traitsILi192ELi64ELi64ELi4ELb0ELb0EN7cutlass6half_tE19Flash_kernel_traitsILi192ELi64ELi64ELi4ES3_EELb1ELb0ELb0ELb0ELb1ELb1ELb1ELb1EEEvNS_16Flash_fwd_paramsE --------------------------
	.section	.nv.info._ZN5flash24flash_fwd_splitkv_kernelI23Flash_fwd_kernel_traitsILi192ELi64ELi64ELi4ELb0ELb0EN7cutlass6half_tE19Flash_kernel_traitsILi192ELi64ELi64ELi4ES3_EELb1ELb0ELb0ELb0ELb1ELb1ELb1ELb1EEEvNS_16Flash_fwd_paramsE,"",@"SHT_CUDA_INFO"
	.sectionflags	@""
	.align	4


	//----- nvinfo : EIATTR_CUDA_API_VERSION
	.align		4
        /*0000*/ 	.byte	0x04, 0x37
        /*0002*/ 	.short	(.L_758 - .L_757)
.L_757:
        /*0004*/ 	.word	0x00000082


	//----- nvinfo : EIATTR_SW2861232_WAR
	.align		4
.L_758:
        /*0008*/ 	.byte	0x01, 0x35
	.zero		2


	//----- nvinfo : EIATTR_PARAM_CBANK
	.align		4
        /*000c*/ 	.byte	0x04, 0x0a
        /*000e*/ 	.short	(.L_760 - .L_759)
	.align		4
.L_759:
        /*0010*/ 	.word	index@(.nv.constant0._ZN5flash24flash_fwd_splitkv_kernelI23Flash_fwd_kernel_traitsILi192ELi64ELi64ELi4ELb0ELb0EN7cutlass6half_tE19Flash_kernel_traitsILi192ELi64ELi64ELi4ES3_EELb1ELb0ELb0ELb0ELb1ELb1ELb1ELb1EEEvNS_16Flash_fwd_paramsE)
        /*0014*/ 	.short	0x0160
        /*0016*/ 	.short	0x01d0


	//----- nvinfo : EIATTR_CBANK_PARAM_SIZE
	.align		4
.L_760:
        /*0018*/ 	.byte	0x03, 0x19
        /*001a*/ 	.short	0x01d0


	//----- nvinfo : EIATTR_KPARAM_INFO
	.align		4
        /*001c*/ 	.byte	0x04, 0x17
        /*001e*/ 	.short	(.L_762 - .L_761)
.L_761:
        /*0020*/ 	.word	0x00000000
        /*0024*/ 	.short	0x0000
        /*0026*/ 	.short	0x0000
        /*0028*/ 	.byte	0x00, 0xf0, 0x41, 0x07


	//----- nvinfo : EIATTR_MAXREG_COUNT
	.align		4
.L_762:
        /*002c*/ 	.byte	0x03, 0x1b
        /*002e*/ 	.short	0x00ff


	//----- nvinfo : EIATTR_NUM_BARRIERS
	.align		4
        /*0030*/ 	.byte	0x02, 0x4c
        /*0032*/ 	.byte	0x01
	.zero		1


	//----- nvinfo : EIATTR_MERCURY_ISA_VERSION
	.align		4
        /*0034*/ 	.byte	0x03, 0x5f
        /*0036*/ 	.short	0x0000


	//----- nvinfo : EIATTR_COOP_GROUP_MASK_REGIDS
	.align		4
        /*0038*/ 	.byte	0x04, 0x29
        /*003a*/ 	.short	(.L_764 - .L_763)


	//   ....[0]....
.L_763:
        /*003c*/ 	.word	0xffffffff


	//   ....[1]....
        /*0040*/ 	.word	0xffffffff


	//   ....[2]....
        /*0044*/ 	.word	0xffffffff


	//   ....[3]....
        /*0048*/ 	.word	0xffffffff


	//   ....[4]....
        /*004c*/ 	.word	0xffffffff


	//   ....[5]....
        /*0050*/ 	.word	0xffffffff


	//   ....[6]....
        /*0054*/ 	.word	0xffffffff


	//   ....[7]....
        /*0058*/ 	.word	0xffffffff


	//   ....[8]....
        /*005c*/ 	.word	0xffffffff


	//   ....[9]....
        /*0060*/ 	.word	0xffffffff


	//   ....[10]....
        /*0064*/ 	.word	0xffffffff


	//   ....[11]....
        /*0068*/ 	.word	0xffffffff


	//   ....[12]....
        /*006c*/ 	.word	0xffffffff


	//   ....[13]....
        /*0070*/ 	.word	0xffffffff


	//   ....[14]....
        /*0074*/ 	.word	0xffffffff


	//   ....[15]....
        /*0078*/ 	.word	0xffffffff


	//----- nvinfo : EIATTR_COOP_GROUP_INSTR_OFFSETS
	.align		4
.L_764:
        /*007c*/ 	.byte	0x04, 0x28
        /*007e*/ 	.short	(.L_766 - .L_765)


	//   ....[0]....
.L_765:
        /*0080*/ 	.word	0x00013980


	//   ....[1]....
        /*0084*/ 	.word	0x000139a0


	//   ....[2]....
        /*0088*/ 	.word	0x00013a40


	//   ....[3]....
        /*008c*/ 	.word	0x00013a50


	//   ....[4]....
        /*0090*/ 	.word	0x00016c70


	//   ....[5]....
        /*0094*/ 	.word	0x00016c80


	//   ....[6]....
        /*0098*/ 	.word	0x00016cb0


	//   ....[7]....
        /*009c*/ 	.word	0x00016cc0


	//   ....[8]....
        /*00a0*/ 	.word	0x0001a040


	//   ....[9]....
        /*00a4*/ 	.word	0x0001a050


	//   ....[10]....
        /*00a8*/ 	.word	0x0001a080


	//   ....[11]....
        /*00ac*/ 	.word	0x0001a090


	//   ....[12]....
        /*00b0*/ 	.word	0x0001b790


	//   ....[13]....
        /*00b4*/ 	.word	0x0001b7d0


	//   ....[14]....
        /*00b8*/ 	.word	0x0001b830


	//   ....[15]....
        /*00bc*/ 	.word	0x0001b840


	//----- nvinfo : EIATTR_EXIT_INSTR_OFFSETS
	.align		4
.L_766:
        /*00c0*/ 	.byte	0x04, 0x1c
        /*00c2*/ 	.short	(.L_768 - .L_767)


	//   ....[0]....
.L_767:
        /*00c4*/ 	.word	0x00000430


	//   ....[1]....
        /*00c8*/ 	.word	0x00000c50


	//   ....[2]....
        /*00cc*/ 	.word	0x00000c80


	//   ....[3]....
        /*00d0*/ 	.word	0x0001cbf0


	//   ....[4]....
        /*00d4*/ 	.word	0x0001cc30


	//----- nvinfo : EIATTR_CTAIDZ_USED
	.align		4
.L_768:
        /*00d8*/ 	.byte	0x01, 0x04
	.zero		2


	//----- nvinfo : EIATTR_CRS_STACK_SIZE
	.align		4
        /*00dc*/ 	.byte	0x04, 0x1e
        /*00de*/ 	.short	(.L_770 - .L_769)
.L_769:
        /*00e0*/ 	.word	0x00000000
.L_770:


//--------------------- .nv.info._ZN5flash24flash_fwd_splitkv_kernelI23Flash_fwd_kernel_traitsILi192ELi64ELi64ELi4ELb0ELb0EN7cutlass6half_tE19Flash_kernel_traitsILi192ELi64ELi64ELi4ES3_EELb1ELb0ELb1ELb0ELb0ELb0ELb1ELb1EEEvNS_16Flash_fwd_paramsE --------------------------
	.section	.nv.info._ZN5flash24flash_fwd_splitkv_kernelI23Flash_fwd_kernel_traitsILi192ELi64ELi64ELi4ELb0ELb0EN7cutlass6half_tE19Flash_kernel_traitsILi192ELi64ELi64ELi4ES3_EELb1ELb0ELb1ELb0ELb0ELb0ELb1ELb1EEEvNS_16Flash_fwd_paramsE,"",@"SHT_CUDA_INFO"
	.sectionflags	@""
	.align	4


	//----- nvinfo : EIATTR_CUDA_API_VERSION
	.align		4
        /*0000*/ 	.byte	0x04, 0x37
        /*0002*/ 	.short	(.L_772 - .L_771)
.L_771:
        /*0004*/ 	.word	0x00000082


	//----- nvinfo : EIATTR_SW2861232_WAR
	.align		4
.L_772:
        /*0008*/ 	.byte	0x01, 0x35
	.zero		2


	//----- nvinfo : EIATTR_PARAM_CBANK
	.align		4
        /*000c*/ 	.byte	0x04, 0x0a
        /*000e*/ 	.short	(.L_774 - .L_773)
	.align		4
.L_773:
        /*0010*/ 	.word	index@(.nv.constant0._ZN5flash24flash_fwd_splitkv_kernelI23Flash_fwd_kernel_traitsILi192ELi64ELi64ELi4ELb0ELb0EN7cutlass6half_tE19Flash_kernel_traitsILi192ELi64ELi64ELi4ES3_EELb1ELb0ELb1ELb0ELb0ELb0ELb1ELb1EEEvNS_16Flash_fwd_paramsE)
        /*0014*/ 	.short	0x0160
        /*0016*/ 	.short	0x01d0


	//----- nvinfo : EIATTR_CBANK_PARAM_SIZE
	.align		4
.L_774:
        /*0018*/ 	.byte	0x03, 0x19
        /*001a*/ 	.short	0x01d0


	//----- nvinfo : EIATTR_KPARAM_INFO
	.align		4
        /*001c*/ 	.byte	0x04, 0x17
        /*001e*/ 	.short	(.L_776 - .L_775)
.L_775:
        /*0020*/ 	.word	0x00000000
        /*0024*/ 	.short	0x0000
        /*0026*/ 	.short	0x0000
        /*0028*/ 	.byte	0x00, 0xf0, 0x41, 0x07


	//----- nvinfo : EIATTR_MAXREG_COUNT
	.align		4
.L_776:
        /*002c*/ 	.byte	0x03, 0x1b
        /*002e*/ 	.short	0x00ff


	//----- nvinfo : EIATTR_NUM_BARRIERS
	.align		4
        /*0030*/ 	.byte	0x02, 0x4c
        /*0032*/ 	.byte	0x01
	.zero		1


	//----- nvinfo : EIATTR_MERCURY_ISA_VERSION
	.align		4
        /*0034*/ 	.byte	0x03, 0x5f
        /*0036*/ 	.short	0x0000


	//----- nvinfo : EIATTR_COOP_GROUP_MASK_REGIDS
	.align		4
        /*0038*/ 	.byte	0x04, 0x29
        /*003a*/ 	.short	(.L_778 - .L_777)


	//   ....[0]....
.L_777:
        /*003c*/ 	.word	0xffffffff


	//   ....[1]....
        /*0040*/ 	.word	0xffffffff


	//   ....[2]....
        /*0044*/ 	.word	0xffffffff


	//   ....[3]....
        /*0048*/ 	.word	0xffffffff


	//   ....[4]....
        /*004c*/ 	.word	0xffffffff


	//   ....[5]....
        /*0050*/ 	.word	0xffffffff


	//   ....[6]....
        /*0054*/ 	.word	0xffffffff


	//   ....[7]....
        /*0058*/ 	.word	0xffffffff


	//   ....[8]....
        /*005c*/ 	.word	0xffffffff


	//   ....[9]....
        /*0060*/ 	.word	0xffffffff


	//   ....[10]....
        /*0064*/ 	.word	0xffffffff


	//   ....[11]....
        /*0068*/ 	.word	0xffffffff


	//   ....[12]....
        /*006c*/ 	.word	0xffffffff


	//   ....[13]....
        /*0070*/ 	.word	0xffffffff


	//   ....[14]....
        /*0074*/ 	.word	0xffffffff


	//   ....[15]....
        /*0078*/ 	.word	0xffffffff


	//----- nvinfo : EIATTR_COOP_GROUP_INSTR_OFFSETS
	.align		4
.L_778:
        /*007c*/ 	.byte	0x04, 0x28
        /*007e*/ 	.short	(.L_780 - .L_779)


	//   ....[0]....
.L_779:
        /*0080*/ 	.word	0x00016160


	//   ....[1]....
        /*0084*/ 	.word	0x00016180


	//   ....[2]....
        /*0088*/ 	.word	0x00016220


	//   ....[3]....
        /*008c*/ 	.word	0x00016230


	//   ....[4]....
        /*0090*/ 	.word	0x00019c50


	//   ....[5]....
        /*0094*/ 	.word	0x00019c60


	//   ....[6]....
        /*0098*/ 	.word	0x00019c90


	//   ....[7]....
        /*009c*/ 	.word	0x00019ca0


	//   ....[8]....
        /*00a0*/ 	.word	0x0001d860


	//   ....[9]....
        /*00a4*/ 	.word	0x0001d880


	//   ....[10]....
        /*00a8*/ 	.word	0x0001d8a0


	//   ....[11]....
        /*00ac*/ 	.word	0x0001d8c0


	//   ....[12]....
        /*00b0*/ 	.word	0x0001efa0


	//   ....[13]....
        /*00b4*/ 	.word	0x0001efe0


	//   ....[14]....
        /*00b8*/ 	.word	0x0001f040


	//   ....[15]....
        /*00bc*/ 	.word	0x0001f050


	//----- nvinfo : EIATTR_EXIT_INSTR_OFFSETS
	.align		4
.L_780:
        /*00c0*/ 	.byte	0x04, 0x1c
        /*00c2*/ 	.short	(.L_782 - .L_781)


	//   ....[0]....
.L_781:
        /*00c4*/ 	.word	0x00000420


	//   ....[1]....
        /*00c8*/ 	.word	0x00000f70


	//   ....[2]....
        /*00cc*/ 	.word	0x00000fa0


	//   ....[3]....
        /*00d0*/ 	.word	0x00020720


	//   ....[4]....
        /*00d4*/ 	.word	0x00020790


	//   ....[5]....
        /*00d8*/ 	.word	0x000207b0


	//----- nvinfo : EIATTR_CTAIDZ_USED
	.align		4
.L_782:
        /*00dc*/ 	.byte	0x01, 0x04
	.zero		2


	//----- nvinfo : EIATTR_CRS_STACK_SIZE
	.align		4
        /*00e0*/ 	.byte	0x04, 0x1e
        /*00e2*/ 	.short	(.L_784 - .L_783)
.L_783:
        /*00e4*/ 	.word	0x00000000
.L_784:


//--------------------- .nv.info._ZN5flash24flash_fwd_splitkv_kernelI23Flash_fwd_kernel_traitsILi192ELi64ELi64ELi4ELb0ELb0EN7cutlass6half_tE19Flash_kernel_traitsILi192ELi64ELi64ELi4ES3_EELb1ELb0ELb1ELb0ELb0ELb1ELb1ELb1EEEvNS_16Flash_fwd_paramsE --------------------------
	.section	.nv.info._ZN5flash24flash_fwd_splitkv_kernelI23Flash_fwd_kernel_traitsILi192ELi64ELi64ELi4ELb0ELb0EN7cutlass6half_tE19Flash_kernel_traitsILi192ELi64ELi64ELi4ES3_EELb1ELb0ELb1ELb0ELb0ELb1ELb1ELb1EEEvNS_16Flash_fwd_paramsE,"",@"SHT_CUDA_INFO"
	.sectionflags	@""
	.align	4


	//----- nvinfo : EIATTR_CUDA_API_VERSION
	.align		4
        /*0000*/ 	.byte	0x04, 0x37
        /*0002*/ 	.short	(.L_786 - .L_785)
.L_785:
        /*0004*/ 	.word	0x00000082


	//----- nvinfo : EIATTR_SW2861232_WAR
	.align		4
.L_786:
        /*0008*/ 	.byte	0x01, 0x35
	.zero		2


	//----- nvinfo : EIATTR_PARAM_CBANK
	.align		4
        /*000c*/ 	.byte	0x04, 0x0a
        /*000e*/ 	.short	(.L_788 - .L_787)
	.align		4
.L_787:
        /*0010*/ 	.word	index@(.nv.constant0._ZN5flash24flash_fwd_splitkv_kernelI23Flash_fwd_kernel_traitsILi192ELi64ELi64ELi4ELb0ELb0EN7cutlass6half_tE19Flash_kernel_traitsILi192ELi64ELi64ELi4ES3_EELb1ELb0ELb1ELb0ELb0ELb1ELb1ELb1EEEvNS_16Flash_fwd_paramsE)
        /*0014*/ 	.short	0x0160
        /*0016*/ 	.short	0x01d0


	//----- nvinfo : EIATTR_CBANK_PARAM_SIZE
	.align		4
.L_788:
        /*0018*/ 	.byte	0x03, 0x19
        /*001a*/ 	.short	0x01d0


	//----- nvinfo : EIATTR_KPARAM_INFO
	.align		4
        /*001c*/ 	.byte	0x04, 0x17
        /*001e*/ 	.short	(.L_790 - .L_789)
.L_789:
        /*0020*/ 	.word	0x00000000
        /*0024*/ 	.short	0x0000
        /*0026*/ 	.short	0x0000
        /*0028*/ 	.byte	0x00, 0xf0, 0x41, 0x07


	//----- nvinfo : EIATTR_MAXREG_COUNT
	.align		4
.L_790:
        /*002c*/ 	.byte	0x03, 0x1b
        /*002e*/ 	.short	0x00ff


	//----- nvinfo : EIATTR_NUM_BARRIERS
	.align		4
        /*0030*/ 	.byte	0x02, 0x4c
        /*0032*/ 	.byte	0x01
	.zero		1


	//----- nvinfo : EIATTR_MERCURY_ISA_VERSION
	.align		4
        /*0034*/ 	.byte	0x03, 0x5f
        /*0036*/ 	.short	0x0000


	//----- nvinfo : EIATTR_COOP_GROUP_MASK_REGIDS
	.align		4
        /*0038*/ 	.byte	0x04, 0x29
        /*003a*/ 	.short	(.L_792 - .L_791)


	//   ....[0]....
.L_791:
        /*003c*/ 	.word	0xffffffff


	//   ....[1]....
        /*0040*/ 	.word	0xffffffff


	//   ....[2]....
        /*0044*/ 	.word	0xffffffff


	//   ....[3]....
        /*0048*/ 	.word	0xffffffff


	//   ....[4]....
        /*004c*/ 	.word	0xffffffff


	//   ....[5]....
        /*0050*/ 	.word	0xffffffff


	//   ....[6]....
        /*0054*/ 	.word	0xffffffff


	//   ....[7]....
        /*0058*/ 	.word	0xffffffff


	//   ....[8]....
        /*005c*/ 	.word	0xffffffff


	//   ....[9]....
        /*0060*/ 	.word	0xffffffff


	//   ....[10]....
        /*0064*/ 	.word	0xffffffff


	//   ....[11]....
        /*0068*/ 	.word	0xffffffff


	//   ....[12]....
        /*006c*/ 	.word	0xffffffff


	//   ....[13]....
        /*0070*/ 	.word	0xffffffff


	//   ....[14]....
        /*0074*/ 	.word	0xffffffff


	//   ....[15]....
        /*0078*/ 	.word	0xffffffff


	//----- nvinfo : EIATTR_COOP_GROUP_INSTR_OFFSETS
	.align		4
.L_792:
        /*007c*/ 	.byte	0x04, 0x28
        /*007e*/ 	.short	(.L_794 - .L_793)


	//   ....[0]....
.L_793:
        /*0080*/ 	.word	0x00016570


	//   ....[1]....
        /*0084*/ 	.word	0x00016590


	//   ....[2]....
        /*0088*/ 	.word	0x00016630


	//   ....[3]....
        /*008c*/ 	.word	0x00016640


	//   ....[4]....
        /*0090*/ 	.word	0x0001a460


	//   ....[5]....
        /*0094*/ 	.word	0x0001a470


	//   ....[6]....
        /*0098*/ 	.word	0x0001a4a0


	//   ....[7]....
        /*009c*/ 	.word	0x0001a4b0


	//   ....[8]....
        /*00a0*/ 	.word	0x0001e440


	//   ....[9]....
        /*00a4*/ 	.word	0x0001e460


	//   ....[10]....
        /*00a8*/ 	.word	0x0001e480


	//   ....[11]....
        /*00ac*/ 	.word	0x0001e4a0


	//   ....[12]....
        /*00b0*/ 	.word	0x0001fbb0


	//   ....[13]....
        /*00b4*/ 	.word	0x0001fbf0


	//   ....[14]....
        /*00b8*/ 	.word	0x0001fc50


	//   ....[15]....
        /*00bc*/ 	.word	0x0001fc60


	//----- nvinfo : EIATTR_EXIT_INSTR_OFFSETS
	.align		4
.L_794:
        /*00c0*/ 	.byte	0x04, 0x1c
        /*00c2*/ 	.short	(.L_796 - .L_795)


	//   ....[0]....
.L_795:
        /*00c4*/ 	.word	0x00000420


	//   ....[1]....
        /*00c8*/ 	.word	0x00000f70


	//   ....[2]....
        /*00cc*/ 	.word	0x00000fa0


	//   ....[3]....
        /*00d0*/ 	.word	0x00021330


	//   ....[4]....
        /*00d4*/ 	.word	0x000213a0


	//   ....[5]....
        /*00d8*/ 	.word	0x000213c0


	//----- nvinfo : EIATTR_CTAIDZ_USED
	.align		4
.L_796:
        /*00dc*/ 	.byte	0x01, 0x04
	.zero		2


	//----- nvinfo : EIATTR_CRS_STACK_SIZE
	.align		4
        /*00e0*/ 	.byte	0x04, 0x1e
        /*00e2*/ 	.short	(.L_798 - .L_797)
.L_797:
        /*00e4*/ 	.word	0x00000000
.L_798:


//--------------------- .nv.callgraph             --------------------------
	.section	.nv.callgraph,"",@"SHT_CUDA_CALLGRAPH"
	.align	4
	.sectionentsize	8
	.align		4
        /*0000*/ 	.word	0x00000000
	.align		4
        /*0004*/ 	.word	0xffffffff
	.align		4
        /*0008*/ 	.word	0x00000000
	.align		4
        /*000c*/ 	.word	0xfffffffe
	.align		4
        /*0010*/ 	.word	0x00000000
	.align		4
        /*0014*/ 	.word	0xfffffffd
	.align		4
        /*0018*/ 	.word	0x00000000
	.align		4
        /*001c*/ 	.word	0xfffffffc


//--------------------- .nv.rel.action            --------------------------
	.section	.nv.rel.action,"",@"SHT_CUDA_RELOCINFO"
	.align	8
	.sectionentsize	8
        /*0000*/ 	.byte	0x73, 0x00, 0x00, 0x00, 0x00, 0x00, 0x00, 0x00, 0x00, 0x00, 0x00, 0x11, 0x25, 0x00, 0x05, 0x36


//--------------------- .nv.constant4             --------------------------
	.section	.nv.constant4,"a",@progbits
	.align	8
	.align		8
.nv.constant4:
        /*0000*/ 	.dword	_ZN79_INTERNAL_fb7b40c3_43_flash_fwd_split_hdim192_fp16_causal_sm80_cu_8761d306_28144cuda3std3__45__cpo5beginE
	.align		8
        /*0008*/ 	.dword	_ZN79_INTERNAL_fb7b40c3_43_flash_fwd_split_hdim192_fp16_causal_sm80_cu_8761d306_28144cuda3std3__45__cpo3endE
	.align		8
        /*0010*/ 	.dword	_ZN79_INTERNAL_fb7b40c3_43_flash_fwd_split_hdim192_fp16_causal_sm80_cu_8761d306_28144cuda3std3__45__cpo6cbeginE
	.align		8
        /*0018*/ 	.dword	_ZN79_INTERNAL_fb7b40c3_43_flash_fwd_split_hdim192_fp16_causal_sm80_cu_8761d306_28144cuda3std3__45__cpo4cendE
	.align		8
        /*0020*/ 	.dword	_ZN79_INTERNAL_fb7b40c3_43_flash_fwd_split_hdim192_fp16_causal_sm80_cu_8761d306_28144cuda3std3__481_GLOBAL__N__fb7b40c3_43_flash_fwd_split_hdim192_fp16_causal_sm80_cu_8761d306_28146ignoreE
	.align		8
        /*0028*/ 	.dword	_ZN79_INTERNAL_fb7b40c3_43_flash_fwd_split_hdim192_fp16_causal_sm80_cu_8761d306_28144cuda3std3__419piecewise_constructE
	.align		8
        /*0030*/ 	.dword	_ZN79_INTERNAL_fb7b40c3_43_flash_fwd_split_hdim192_fp16_causal_sm80_cu_8761d306_28144cuda3std3__48in_placeE
	.align		8
        /*0038*/ 	.dword	_ZN79_INTERNAL_fb7b40c3_43_flash_fwd_split_hdim192_fp16_causal_sm80_cu_8761d306_28144cuda3std6ranges3__45__cpo4swapE
	.align		8
        /*0040*/ 	.dword	_ZN79_INTERNAL_fb7b40c3_43_flash_fwd_split_hdim192_fp16_causal_sm80_cu_8761d306_28144cuda3std6ranges3__45__cpo9iter_moveE
	.align		8
        /*0048*/ 	.dword	_ZN79_INTERNAL_fb7b40c3_43_flash_fwd_split_hdim192_fp16_causal_sm80_cu_8761d306_28144cute7productE
	.align		8
        /*0050*/ 	.dword	_ZN79_INTERNAL_fb7b40c3_43_flash_fwd_split_hdim192_fp16_causal_sm80_cu_8761d306_28144cute1_E


//--------------------- .nv.constant0._ZN5flash32flash_fwd_splitkv_combine_kernelI23Flash_fwd_kernel_traitsILi192ELi64ELi64ELi4ELb0ELb0EN7cutlass6half_tE19Flash_kernel_traitsILi192ELi64ELi64ELi4ES3_EELi8ELi7ELb0EEEvNS_16Flash_fwd_paramsE --------------------------
	.section	.nv.constant0._ZN5flash32flash_fwd_splitkv_combine_kernelI23Flash_fwd_kernel_traitsILi192ELi64ELi64ELi4ELb0ELb0EN7cutlass6half_tE19Flash_kernel_traitsILi192ELi64ELi64ELi4ES3_EELi8ELi7ELb0EEEvNS_16Flash_fwd_paramsE,"a",@progbits
	.sectionflags	@""
	.align	4
.nv.constant0._ZN5flash32flash_fwd_splitkv_combine_kernelI23Flash_fwd_kernel_traitsILi192ELi64ELi64ELi4ELb0ELb0EN7cutlass6half_tE19Flash_kernel_traitsILi192ELi64ELi64ELi4ES3_EELi8ELi7ELb0EEEvNS_16Flash_fwd_paramsE:
	.zero		816


//--------------------- .nv.constant0._ZN5flash32flash_fwd_splitkv_combine_kernelI23Flash_fwd_kernel_traitsILi192ELi64ELi64ELi4ELb0ELb0EN7cutlass6half_tE19Flash_kernel_traitsILi192ELi64ELi64ELi4ES3_EELi8ELi6ELb0EEEvNS_16Flash_fwd_paramsE --------------------------
	.section	.nv.constant0._ZN5flash32flash_fwd_splitkv_combine_kernelI23Flash_fwd_kernel_traitsILi192ELi64ELi64ELi4ELb0ELb0EN7cutlass6half_tE19Flash_kernel_traitsILi192ELi64ELi64ELi4ES3_EELi8ELi6ELb0EEEvNS_16Flash_fwd_paramsE,"a",@progbits
	.sectionflags	@""
	.align	4
.nv.constant0._ZN5flash32flash_fwd_splitkv_combine_kernelI23Flash_fwd_kernel_traitsILi192ELi64ELi64ELi4ELb0ELb0EN7cutlass6half_tE19Flash_kernel_traitsILi192ELi64ELi64ELi4ES3_EELi8ELi6ELb0EEEvNS_16Flash_fwd_paramsE:
	.zero		816


//--------------------- .nv.constant0._ZN5flash32flash_fwd_splitkv_combine_kernelI23Flash_fwd_kernel_traitsILi192ELi64ELi64ELi4ELb0ELb0EN7cutlass6half_tE19Flash_kernel_traitsILi192ELi64ELi64ELi4ES3_EELi8ELi5ELb0EEEvNS_16Flash_fwd_paramsE --------------------------
	.section	.nv.constant0._ZN5flash32flash_fwd_splitkv_combine_kernelI23Flash_fwd_kernel_traitsILi192ELi64ELi64ELi4ELb0ELb0EN7cutlass6half_tE19Flash_kernel_traitsILi192ELi64ELi64ELi4ES3_EELi8ELi5ELb0EEEvNS_16Flash_fwd_paramsE,"a",@progbits
	.sectionflags	@""
	.align	4
.nv.constant0._ZN5flash32flash_fwd_splitkv_combine_kernelI23Flash_fwd_kernel_traitsILi192ELi64ELi64ELi4ELb0ELb0EN7cutlass6half_tE19Flash_kernel_traitsILi192ELi64ELi64ELi4ES3_EELi8ELi5ELb0EEEvNS_16Flash_fwd_paramsE:
	.zero		816


//--------------------- .nv.constant0._ZN5flash32flash_fwd_splitkv_combine_kernelI23Flash_fwd_kernel_traitsILi192ELi64ELi64ELi4ELb0ELb0EN7cutlass6half_tE19Flash_kernel_traitsILi192ELi64ELi64ELi4ES3_EELi8ELi4ELb0EEEvNS_16Flash_fwd_paramsE --------------------------
	.section	.nv.constant0._ZN5flash32flash_fwd_splitkv_combine_kernelI23Flash_fwd_kernel_traitsILi192ELi64ELi64ELi4ELb0ELb0EN7cutlass6half_tE19Flash_kernel_traitsILi192ELi64ELi64ELi4ES3_EELi8ELi4ELb0EEEvNS_16Flash_fwd_paramsE,"a",@progbits
	.sectionflags	@""
	.align	4
.nv.constant0._ZN5flash32flash_fwd_splitkv_combine_kernelI23Flash_fwd_kernel_traitsILi192ELi64ELi64ELi4ELb0ELb0EN7cutlass6half_tE19Flash_kernel_traitsILi192ELi64ELi64ELi4ES3_EELi8ELi4ELb0EEEvNS_16Flash_fwd_paramsE:
	.zero		816


//--------------------- .nv.constant0._ZN5flash32flash_fwd_splitkv_combine_kernelI23Flash_fwd_kernel_traitsILi192ELi64ELi64ELi4ELb0ELb0EN7cutlass6half_tE19Flash_kernel_traitsILi192ELi64ELi64ELi4ES3_EELi8ELi3ELb0EEEvNS_16Flash_fwd_paramsE --------------------------
	.section	.nv.constant0._ZN5flash32flash_fwd_splitkv_combine_kernelI23Flash_fwd_kernel_traitsILi192ELi64ELi64ELi4ELb0ELb0EN7cutlass6half_tE19Flash_kernel_traitsILi192ELi64ELi64ELi4ES3_EELi8ELi3ELb0EEEvNS_16Flash_fwd_paramsE,"a",@progbits
	.sectionflags	@""
	.align	4
.nv.constant0._ZN5flash32flash_fwd_splitkv_combine_kernelI23Flash_fwd_kernel_traitsILi192ELi64ELi64ELi4ELb0ELb0EN7cutlass6half_tE19Flash_kernel_traitsILi192ELi64ELi64ELi4ES3_EELi8ELi3ELb0EEEvNS_16Flash_fwd_paramsE:
	.zero		816


//--------------------- .nv.constant0._ZN5flash32flash_fwd_splitkv_combine_kernelI23Flash_fwd_kernel_traitsILi192ELi64ELi64ELi4ELb0ELb0EN7cutlass6half_tE19Flash_kernel_traitsILi192ELi64ELi64ELi4ES3_EELi8ELi2ELb0EEEvNS_16Flash_fwd_paramsE --------------------------
	.section	.nv.constant0._ZN5flash32flash_fwd_splitkv_combine_kernelI23Flash_fwd_kernel_traitsILi192ELi64ELi64ELi4ELb0ELb0EN7cutlass6half_tE19Flash_kernel_traitsILi192ELi64ELi64ELi4ES3_EELi8ELi2ELb0EEEvNS_16Flash_fwd_paramsE,"a",@progbits
	.sectionflags	@""
	.align	4
.nv.constant0._ZN5flash32flash_fwd_splitkv_combine_kernelI23Flash_fwd_kernel_traitsILi192ELi64ELi64ELi4ELb0ELb0EN7cutlass6half_tE19Flash_kernel_traitsILi192ELi64ELi64ELi4ES3_EELi8ELi2ELb0EEEvNS_16Flash_fwd_paramsE:
	.zero		816


//--------------------- .nv.constant0._ZN5flash32flash_fwd_splitkv_combine_kernelI23Flash_fwd_kernel_traitsILi192ELi64ELi64ELi4ELb0ELb0EN7cutlass6half_tE19Flash_kernel_traitsILi192ELi64ELi64ELi4ES3_EELi8ELi1ELb0EEEvNS_16Flash_fwd_paramsE --------------------------
	.section	.nv.constant0._ZN5flash32flash_fwd_splitkv_combine_kernelI23Flash_fwd_kernel_traitsILi192ELi64ELi64ELi4ELb0ELb0EN7cutlass6half_tE19Flash_kernel_traitsILi192ELi64ELi64ELi4ES3_EELi8ELi1ELb0EEEvNS_16Flash_fwd_paramsE,"a",@progbits
	.sectionflags	@""
	.align	4
.nv.constant0._ZN5flash32flash_fwd_splitkv_combine_kernelI23Flash_fwd_kernel_traitsILi192ELi64ELi64ELi4ELb0ELb0EN7cutlass6half_tE19Flash_kernel_traitsILi192ELi64ELi64ELi4ES3_EELi8ELi1ELb0EEEvNS_16Flash_fwd_paramsE:
	.zero		816


//--------------------- .nv.constant0._ZN5flash32flash_fwd_splitkv_combine_kernelI23Flash_fwd_kernel_traitsILi192ELi64ELi64ELi4ELb0ELb0EN7cutlass6half_tE19Flash_kernel_traitsILi192ELi64ELi64ELi4ES3_EELi8ELi7ELb1EEEvNS_16Flash_fwd_paramsE --------------------------
	.section	.nv.constant0._ZN5flash32flash_fwd_splitkv_combine_kernelI23Flash_fwd_kernel_traitsILi192ELi64ELi64ELi4ELb0ELb0EN7cutlass6half_tE19Flash_kernel_traitsILi192ELi64ELi64ELi4ES3_EELi8ELi7ELb1EEEvNS_16Flash_fwd_paramsE,"a",@progbits
	.sectionflags	@""
	.align	4
.nv.constant0._ZN5flash32flash_fwd_splitkv_combine_kernelI23Flash_fwd_kernel_traitsILi192ELi64ELi64ELi4ELb0ELb0EN7cutlass6half_tE19Flash_kernel_traitsILi192ELi64ELi64ELi4ES3_EELi8ELi7ELb1EEEvNS_16Flash_fwd_paramsE:
	.zero		816


//--------------------- .nv.constant0._ZN5flash32flash_fwd_splitkv_combine_kernelI23Flash_fwd_kernel_traitsILi192ELi64ELi64ELi4ELb0ELb0EN7cutlass6half_tE19Flash_kernel_traitsILi192ELi64ELi64ELi4ES3_EELi8ELi6ELb1EEEvNS_16Flash_fwd_paramsE --------------------------
	.section	.nv.constant0._ZN5flash32flash_fwd_splitkv_combine_kernelI23Flash_fwd_kernel_traitsILi192ELi64ELi64ELi4ELb0ELb0EN7cutlass6half_tE19Flash_kernel_traitsILi192ELi64ELi64ELi4ES3_EELi8ELi6ELb1EEEvNS_16Flash_fwd_paramsE,"a",@progbits
	.sectionflags	@""
	.align	4
.nv.constant0._ZN5flash32flash_fwd_splitkv_combine_kernelI23Flash_fwd_kernel_traitsILi192ELi64ELi64ELi4ELb0ELb0EN7cutlass6half_tE19Flash_kernel_traitsILi192ELi64ELi64ELi4ES3_EELi8ELi6ELb1EEEvNS_16Flash_fwd_paramsE:
	.zero		816


//--------------------- .nv.constant0._ZN5flash32flash_fwd_splitkv_combine_kernelI23Flash_fwd_kernel_traitsILi192ELi64ELi64ELi4ELb0ELb0EN7cutlass6half_tE19Flash_kernel_traitsILi192ELi64ELi64ELi4ES3_EELi8ELi5ELb1EEEvNS_16Flash_fwd_paramsE --------------------------
	.section	.nv.constant0._ZN5flash32flash_fwd_splitkv_combine_kernelI23Flash_fwd_kernel_traitsILi192ELi64ELi64ELi4ELb0ELb0EN7cutlass6half_tE19Flash_kernel_traitsILi192ELi64ELi64ELi4ES3_EELi8ELi5ELb1EEEvNS_16Flash_fwd_paramsE,"a",@progbits
	.sectionflags	@""
	.align	4
.nv.constant0._ZN5flash32flash_fwd_splitkv_combine_kernelI23Flash_fwd_kernel_traitsILi192ELi64ELi64ELi4ELb0ELb0EN7cutlass6half_tE19Flash_kernel_traitsILi192ELi64ELi64ELi4ES3_EELi8ELi5ELb1EEEvNS_16Flash_fwd_paramsE:
	.zero		816


//--------------------- .nv.constant0._ZN5flash32flash_fwd_splitkv_combine_kernelI23Flash_fwd_kernel_traitsILi192ELi64ELi64ELi4ELb0ELb0EN7cutlass6half_tE19Flash_kernel_traitsILi192ELi64ELi64ELi4ES3_EELi8ELi4ELb1EEEvNS_16Flash_fwd_paramsE --------------------------
	.section	.nv.constant0._ZN5flash32flash_fwd_splitkv_combine_kernelI23Flash_fwd_kernel_traitsILi192ELi64ELi64ELi4ELb0ELb0EN7cutlass6half_tE19Flash_kernel_traitsILi192ELi64ELi64ELi4ES3_EELi8ELi4ELb1EEEvNS_16Flash_fwd_paramsE,"a",@progbits
	.sectionflags	@""
	.align	4
.nv.constant0._ZN5flash32flash_fwd_splitkv_combine_kernelI23Flash_fwd_kernel_traitsILi192ELi64ELi64ELi4ELb0ELb0EN7cutlass6half_tE19Flash_kernel_traitsILi192ELi64ELi64ELi4ES3_EELi8ELi4ELb1EEEvNS_16Flash_fwd_paramsE:
	.zero		816


//--------------------- .nv.constant0._ZN5flash32flash_fwd_splitkv_combine_kernelI23Flash_fwd_kernel_traitsILi192ELi64ELi64ELi4ELb0ELb0EN7cutlass6half_tE19Flash_kernel_traitsILi192ELi64ELi64ELi4ES3_EELi8ELi3ELb1EEEvNS_16Flash_fwd_paramsE --------------------------
	.section	.nv.constant0._ZN5flash32flash_fwd_splitkv_combine_kernelI23Flash_fwd_kernel_traitsILi192ELi64ELi64ELi4ELb0ELb0EN7cutlass6half_tE19Flash_kernel_traitsILi192ELi64ELi64ELi4ES3_EELi8ELi3ELb1EEEvNS_16Flash_fwd_paramsE,"a",@progbits
	.sectionflags	@""
	.align	4
.nv.constant0._ZN5flash32flash_fwd_splitkv_combine_kernelI23Flash_fwd_kernel_traitsILi192ELi64ELi64ELi4ELb0ELb0EN7cutlass6half_tE19Flash_kernel_traitsILi192ELi64ELi64ELi4ES3_EELi8ELi3ELb1EEEvNS_16Flash_fwd_paramsE:
	.zero		816


//--------------------- .nv.constant0._ZN5flash32flash_fwd_splitkv_combine_kernelI23Flash_fwd_kernel_traitsILi192ELi64ELi64ELi4ELb0ELb0EN7cutlass6half_tE19Flash_kernel_traitsILi192ELi64ELi64ELi4ES3_EELi8ELi2ELb1EEEvNS_16Flash_fwd_paramsE --------------------------
	.section	.nv.constant0._ZN5flash32flash_fwd_splitkv_combine_kernelI23Flash_fwd_kernel_traitsILi192ELi64ELi64ELi4ELb0ELb0EN7cutlass6half_tE19Flash_kernel_traitsILi192ELi64ELi64ELi4ES3_EELi8ELi2ELb1EEEvNS_16Flash_fwd_paramsE,"a",@progbits
	.sectionflags	@""
	.align	4
.nv.constant0._ZN5flash32flash_fwd_splitkv_combine_kernelI23Flash_fwd_kernel_traitsILi192ELi64ELi64ELi4ELb0ELb0EN7cutlass6half_tE19Flash_kernel_traitsILi192ELi64ELi64ELi4ES3_EELi8ELi2ELb1EEEvNS_16Flash_fwd_paramsE:
	.zero		816


//--------------------- .nv.constant0._ZN5flash32flash_fwd_splitkv_combine_kernelI23Flash_fwd_kernel_traitsILi192ELi64ELi64ELi4ELb0ELb0EN7cutlass6half_tE19Flash_kernel_traitsILi192ELi64ELi64ELi4ES3_EELi8ELi1ELb1EEEvNS_16Flash_fwd_paramsE --------------------------
	.section	.nv.constant0._ZN5flash32flash_fwd_splitkv_combine_kernelI23Flash_fwd_kernel_traitsILi192ELi64ELi64ELi4ELb0ELb0EN7cutlass6half_tE19Flash_kernel_traitsILi192ELi64ELi64ELi4ES3_EELi8ELi1ELb1EEEvNS_16Flash_fwd_paramsE,"a",@progbits
	.sectionflags	@""
	.align	4
.nv.constant0._ZN5flash32flash_fwd_splitkv_combine_kernelI23Flash_fwd_kernel_traitsILi192ELi64ELi64ELi4ELb0ELb0EN7cutlass6half_tE19Flash_kernel_traitsILi192ELi64ELi64ELi4ES3_EELi8ELi1ELb1EEEvNS_16Flash_fwd_paramsE:
	.zero		816


//--------------------- .nv.constant0._ZN5flash24flash_fwd_splitkv_kernelI23Flash_fwd_kernel_traitsILi192ELi64ELi64ELi4ELb0ELb0EN7cutlass6half_tE19Flash_kernel_traitsILi192ELi64ELi64ELi4ES3_EELb1ELb0ELb0ELb0ELb0ELb0ELb0ELb0EEEvNS_16Flash_fwd_paramsE --------------------------
	.section	.nv.constant0._ZN5flash24flash_fwd_splitkv_kernelI23Flash_fwd_kernel_traitsILi192ELi64ELi64ELi4ELb0ELb0EN7cutlass6half_tE19Flash_kernel_traitsILi192ELi64ELi64ELi4ES3_EELb1ELb0ELb0ELb0ELb0ELb0ELb0ELb0EEEvNS_16Flash_fwd_paramsE,"a",@progbits
	.sectionflags	@""
	.align	4
.nv.constant0._ZN5flash24flash_fwd_splitkv_kernelI23Flash_fwd_kernel_traitsILi192ELi64ELi64ELi4ELb0ELb0EN7cutlass6half_tE19Flash_kernel_traitsILi192ELi64ELi64ELi4ES3_EELb1ELb0ELb0ELb0ELb0ELb0ELb0ELb0EEEvNS_16Flash_fwd_paramsE:
	.zero		816


//--------------------- .nv.constant0._ZN5flash24flash_fwd_splitkv_kernelI23Flash_fwd_kernel_traitsILi192ELi64ELi64ELi4ELb0ELb0EN7cutlass6half_tE19Flash_kernel_traitsILi192ELi64ELi64ELi4ES3_EELb1ELb0ELb0ELb0ELb0ELb1ELb0ELb0EEEvNS_16Flash_fwd_paramsE --------------------------
	.section	.nv.constant0._ZN5flash24flash_fwd_splitkv_kernelI23Flash_fwd_kernel_traitsILi192ELi64ELi64ELi4ELb0ELb0EN7cutlass6half_tE19Flash_kernel_traitsILi192ELi64ELi64ELi4ES3_EELb1ELb0ELb0ELb0ELb0ELb1ELb0ELb0EEEvNS_16Flash_fwd_paramsE,"a",@progbits
	.sectionflags	@""
	.align	4
.nv.constant0._ZN5flash24flash_fwd_splitkv_kernelI23Flash_fwd_kernel_traitsILi192ELi64ELi64ELi4ELb0ELb0EN7cutlass6half_tE19Flash_kernel_traitsILi192ELi64ELi64ELi4ES3_EELb1ELb0ELb0ELb0ELb0ELb1ELb0ELb0EEEvNS_16Flash_fwd_paramsE:
	.zero		816


//--------------------- .nv.constant0._ZN5flash24flash_fwd_splitkv_kernelI23Flash_fwd_kernel_traitsILi192ELi64ELi64ELi4ELb0ELb0EN7cutlass6half_tE19Flash_kernel_traitsILi192ELi64ELi64ELi4ES3_EELb1ELb0ELb0ELb0ELb0ELb0ELb0ELb1EEEvNS_16Flash_fwd_paramsE --------------------------
	.section	.nv.constant0._ZN5flash24flash_fwd_splitkv_kernelI23Flash_fwd_kernel_traitsILi192ELi64ELi64ELi4ELb0ELb0EN7cutlass6half_tE19Flash_kernel_traitsILi192ELi64ELi64ELi4ES3_EELb1ELb0ELb0ELb0ELb0ELb0ELb0ELb1EEEvNS_16Flash_fwd_paramsE,"a",@progbits
	.sectionflags	@""
	.align	4
.nv.constant0._ZN5flash24flash_fwd_splitkv_kernelI23Flash_fwd_kernel_traitsILi192ELi64ELi64ELi4ELb0ELb0EN7cutlass6half_tE19Flash_kernel_traitsILi192ELi64ELi64ELi4ES3_EELb1ELb0ELb0ELb0ELb0ELb0ELb0ELb1EEEvNS_16Flash_fwd_paramsE:
	.zero		816


//--------------------- .nv.constant0._ZN5flash24flash_fwd_splitkv_kernelI23Flash_fwd_kernel_traitsILi192ELi64ELi64ELi4ELb0ELb0EN7cutlass6half_tE19Flash_kernel_traitsILi192ELi64ELi64ELi4ES3_EELb1ELb0ELb0ELb0ELb0ELb1ELb0ELb1EEEvNS_16Flash_fwd_paramsE --------------------------
	.section	.nv.constant0._ZN5flash24flash_fwd_splitkv_kernelI23Flash_fwd_kernel_traitsILi192ELi64ELi64ELi4ELb0ELb0EN7cutlass6half_tE19Flash_kernel_traitsILi192ELi64ELi64ELi4ES3_EELb1ELb0ELb0ELb0ELb0ELb1ELb0ELb1EEEvNS_16Flash_fwd_paramsE,"a",@progbits
	.sectionflags	@""
	.align	4
.nv.constant0._ZN5flash24flash_fwd_splitkv_kernelI23Flash_fwd_kernel_traitsILi192ELi64ELi64ELi4ELb0ELb0EN7cutlass6half_tE19Flash_kernel_traitsILi192ELi64ELi64ELi4ES3_EELb1ELb0ELb0ELb0ELb0ELb1ELb0ELb1EEEvNS_16Flash_fwd_paramsE:
	.zero		816


//--------------------- .nv.constant0._ZN5flash24flash_fwd_splitkv_kernelI23Flash_fwd_kernel_traitsILi192ELi64ELi64ELi4ELb0ELb0EN7cutlass6half_tE19Flash_kernel_traitsILi192ELi64ELi64ELi4ES3_EELb1ELb0ELb0ELb0ELb0ELb0ELb1ELb0EEEvNS_16Flash_fwd_paramsE --------------------------
	.section	.nv.constant0._ZN5flash24flash_fwd_splitkv_kernelI23Flash_fwd_kernel_traitsILi192ELi64ELi64ELi4ELb0ELb0EN7cutlass6half_tE19Flash_kernel_traitsILi192ELi64ELi64ELi4ES3_EELb1ELb0ELb0ELb0ELb0ELb0ELb1ELb0EEEvNS_16Flash_fwd_paramsE,"a",@progbits
	.sectionflags	@""
	.align	4
.nv.constant0._ZN5flash24flash_fwd_splitkv_kernelI23Flash_fwd_kernel_traitsILi192ELi64ELi64ELi4ELb0ELb0EN7cutlass6half_tE19Flash_kernel_traitsILi192ELi64ELi64ELi4ES3_EELb1ELb0ELb0ELb0ELb0ELb0ELb1ELb0EEEvNS_16Flash_fwd_paramsE:
	.zero		816


//--------------------- .nv.constant0._ZN5flash24flash_fwd_splitkv_kernelI23Flash_fwd_kernel_traitsILi192ELi64ELi64ELi4ELb0ELb0EN7cutlass6half_tE19Flash_kernel_traitsILi192ELi64ELi64ELi4ES3_EELb1ELb0ELb0ELb0ELb0ELb1ELb1ELb0EEEvNS_16Flash_fwd_paramsE --------------------------
	.section	.nv.constant0._ZN5flash24flash_fwd_splitkv_kernelI23Flash_fwd_kernel_traitsILi192ELi64ELi64ELi4ELb0ELb0EN7cutlass6half_tE19Flash_kernel_traitsILi192ELi64ELi64ELi4ES3_EELb1ELb0ELb0ELb0ELb0ELb1ELb1ELb0EEEvNS_16Flash_fwd_paramsE,"a",@progbits
	.sectionflags	@""
	.align	4
.nv.constant0._ZN5flash24flash_fwd_splitkv_kernelI23Flash_fwd_kernel_traitsILi192ELi64ELi64ELi4ELb0ELb0EN7cutlass6half_tE19Flash_kernel_traitsILi192ELi64ELi64ELi4ES3_EELb1ELb0ELb0ELb0ELb0ELb1ELb1ELb0EEEvNS_16Flash_fwd_paramsE:
	.zero		816


//--------------------- .nv.constant0._ZN5flash24flash_fwd_splitkv_kernelI23Flash_fwd_kernel_traitsILi192ELi64ELi64ELi4ELb0ELb0EN7cutlass6half_tE19Flash_kernel_traitsILi192ELi64ELi64ELi4ES3_EELb1ELb0ELb0ELb0ELb0ELb0ELb1ELb1EEEvNS_16Flash_fwd_paramsE --------------------------
	.section	.nv.constant0._ZN5flash24flash_fwd_splitkv_kernelI23Flash_fwd_kernel_traitsILi192ELi64ELi64ELi4ELb0ELb0EN7cutlass6half_tE19Flash_kernel_traitsILi192ELi64ELi64ELi4ES3_EELb1ELb0ELb0ELb0ELb0ELb0ELb1ELb1EEEvNS_16Flash_fwd_paramsE,"a",@progbits
	.sectionflags	@""
	.align	4
.nv.constant0._ZN5flash24flash_fwd_splitkv_kernelI23Flash_fwd_kernel_traitsILi192ELi64ELi64ELi4ELb0ELb0EN7cutlass6half_tE19Flash_kernel_traitsILi192ELi64ELi64ELi4ES3_EELb1ELb0ELb0ELb0ELb0ELb0ELb1ELb1EEEvNS_16Flash_fwd_paramsE:
	.zero		816


//--------------------- .nv.constant0._ZN5flash24flash_fwd_splitkv_kernelI23Flash_fwd_kernel_traitsILi192ELi64ELi64ELi4ELb0ELb0EN7cutlass6half_tE19Flash_kernel_traitsILi192ELi64ELi64ELi4ES3_EELb1ELb0ELb0ELb0ELb0ELb1ELb1ELb1EEEvNS_16Flash_fwd_paramsE --------------------------
	.section	.nv.constant0._ZN5flash24flash_fwd_splitkv_kernelI23Flash_fwd_kernel_traitsILi192ELi64ELi64ELi4ELb0ELb0EN7cutlass6half_tE19Flash_kernel_traitsILi192ELi64ELi64ELi4ES3_EELb1ELb0ELb0ELb0ELb0ELb1ELb1ELb1EEEvNS_16Flash_fwd_paramsE,"a",@progbits
	.sectionflags	@""
	.align	4
.nv.constant0._ZN5flash24flash_fwd_splitkv_kernelI23Flash_fwd_kernel_traitsILi192ELi64ELi64ELi4ELb0ELb0EN7cutlass6half_tE19Flash_kernel_traitsILi192ELi64ELi64ELi4ES3_EELb1ELb0ELb0ELb0ELb0ELb1ELb1ELb1EEEvNS_16Flash_fwd_paramsE:
	.zero		816


//--------------------- .nv.constant0._ZN5flash24flash_fwd_splitkv_kernelI23Flash_fwd_kernel_traitsILi192ELi64ELi64ELi4ELb0ELb0EN7cutlass6half_tE19Flash_kernel_traitsILi192ELi64ELi64ELi4ES3_EELb1ELb0ELb0ELb0ELb1ELb0ELb0ELb0EEEvNS_16Flash_fwd_paramsE --------------------------
	.section	.nv.constant0._ZN5flash24flash_fwd_splitkv_kernelI23Flash_fwd_kernel_traitsILi192ELi64ELi64ELi4ELb0ELb0EN7cutlass6half_tE19Flash_kernel_traitsILi192ELi64ELi64ELi4ES3_EELb1ELb0ELb0ELb0ELb1ELb0ELb0ELb0EEEvNS_16Flash_fwd_paramsE,"a",@progbits
	.sectionflags	@""
	.align	4
.nv.constant0._ZN5flash24flash_fwd_splitkv_kernelI23Flash_fwd_kernel_traitsILi192ELi64ELi64ELi4ELb0ELb0EN7cutlass6half_tE19Flash_kernel_traitsILi192ELi64ELi64ELi4ES3_EELb1ELb0ELb0ELb0ELb1ELb0ELb0ELb0EEEvNS_16Flash_fwd_paramsE:
	.zero		816


//--------------------- .nv.constant0._ZN5flash24flash_fwd_splitkv_kernelI23Flash_fwd_kernel_traitsILi192ELi64ELi64ELi4ELb0ELb0EN7cutlass6half_tE19Flash_kernel_traitsILi192ELi64ELi64ELi4ES3_EELb1ELb0ELb0ELb0ELb1ELb1ELb0ELb0EEEvNS_16Flash_fwd_paramsE --------------------------
	.section	.nv.constant0._ZN5flash24flash_fwd_splitkv_kernelI23Flash_fwd_kernel_traitsILi192ELi64ELi64ELi4ELb0ELb0EN7cutlass6half_tE19Flash_kernel_traitsILi192ELi64ELi64ELi4ES3_EELb1ELb0ELb0ELb0ELb1ELb1ELb0ELb0EEEvNS_16Flash_fwd_paramsE,"a",@progbits
	.sectionflags	@""
	.align	4
.nv.constant0._ZN5flash24flash_fwd_splitkv_kernelI23Flash_fwd_kernel_traitsILi192ELi64ELi64ELi4ELb0ELb0EN7cutlass6half_tE19Flash_kernel_traitsILi192ELi64ELi64ELi4ES3_EELb1ELb0ELb0ELb0ELb1ELb1ELb0ELb0EEEvNS_16Flash_fwd_paramsE:
	.zero		816


//--------------------- .nv.constant0._ZN5flash24flash_fwd_splitkv_kernelI23Flash_fwd_kernel_traitsILi192ELi64ELi64ELi4ELb0ELb0EN7cutlass6half_tE19Flash_kernel_traitsILi192ELi64ELi64ELi4ES3_EELb1ELb0ELb1ELb0ELb0ELb0ELb0ELb0EEEvNS_16Flash_fwd_paramsE --------------------------
	.section	.nv.constant0._ZN5flash24flash_fwd_splitkv_kernelI23Flash_fwd_kernel_traitsILi192ELi64ELi64ELi4ELb0ELb0EN7cutlass6half_tE19Flash_kernel_traitsILi192ELi64ELi64ELi4ES3_EELb1ELb0ELb1ELb0ELb0ELb0ELb0ELb0EEEvNS_16Flash_fwd_paramsE,"a",@progbits
	.sectionflags	@""
	.align	4
.nv.constant0._ZN5flash24flash_fwd_splitkv_kernelI23Flash_fwd_kernel_traitsILi192ELi64ELi64ELi4ELb0ELb0EN7cutlass6half_tE19Flash_kernel_traitsILi192ELi64ELi64ELi4ES3_EELb1ELb0ELb1ELb0ELb0ELb0ELb0ELb0EEEvNS_16Flash_fwd_paramsE:
	.zero		816


//--------------------- .nv.constant0._ZN5flash24flash_fwd_splitkv_kernelI23Flash_fwd_kernel_traitsILi192ELi64ELi64ELi4ELb0ELb0EN7cutlass6half_tE19Flash_kernel_traitsILi192ELi64ELi64ELi4ES3_EELb1ELb0ELb1ELb0ELb0ELb1ELb0ELb0EEEvNS_16Flash_fwd_paramsE --------------------------
	.section	.nv.constant0._ZN5flash24flash_fwd_splitkv_kernelI23Flash_fwd_kernel_traitsILi192ELi64ELi64ELi4ELb0ELb0EN7cutlass6half_tE19Flash_kernel_traitsILi192ELi64ELi64ELi4ES3_EELb1ELb0ELb1ELb0ELb0ELb1ELb0ELb0EEEvNS_16Flash_fwd_paramsE,"a",@progbits
	.sectionflags	@""
	.align	4
.nv.constant0._ZN5flash24flash_fwd_splitkv_kernelI23Flash_fwd_kernel_traitsILi192ELi64ELi64ELi4ELb0ELb0EN7cutlass6half_tE19Flash_kernel_traitsILi192ELi64ELi64ELi4ES3_EELb1ELb0ELb1ELb0ELb0ELb1ELb0ELb0EEEvNS_16Flash_fwd_paramsE:
	.zero		816


//--------------------- .nv.constant0._ZN5flash24flash_fwd_splitkv_kernelI23Flash_fwd_kernel_traitsILi192ELi64ELi64ELi4ELb0ELb0EN7cutlass6half_tE19Flash_kernel_traitsILi192ELi64ELi64ELi4ES3_EELb1ELb0ELb0ELb0ELb1ELb0ELb0ELb1EEEvNS_16Flash_fwd_paramsE --------------------------
	.section	.nv.constant0._ZN5flash24flash_fwd_splitkv_kernelI23Flash_fwd_kernel_traitsILi192ELi64ELi64ELi4ELb0ELb0EN7cutlass6half_tE19Flash_kernel_traitsILi192ELi64ELi64ELi4ES3_EELb1ELb0ELb0ELb0ELb1ELb0ELb0ELb1EEEvNS_16Flash_fwd_paramsE,"a",@progbits
	.sectionflags	@""
	.align	4
.nv.constant0._ZN5flash24flash_fwd_splitkv_kernelI23Flash_fwd_kernel_traitsILi192ELi64ELi64ELi4ELb0ELb0EN7cutlass6half_tE19Flash_kernel_traitsILi192ELi64ELi64ELi4ES3_EELb1ELb0ELb0ELb0ELb1ELb0ELb0ELb1EEEvNS_16Flash_fwd_paramsE:
	.zero		816


//--------------------- .nv.constant0._ZN5flash24flash_fwd_splitkv_kernelI23Flash_fwd_kernel_traitsILi192ELi64ELi64ELi4ELb0ELb0EN7cutlass6half_tE19Flash_kernel_traitsILi192ELi64ELi64ELi4ES3_EELb1ELb0ELb0ELb0ELb1ELb1ELb0ELb1EEEvNS_16Flash_fwd_paramsE --------------------------
	.section	.nv.constant0._ZN5flash24flash_fwd_splitkv_kernelI23Flash_fwd_kernel_traitsILi192ELi64ELi64ELi4ELb0ELb0EN7cutlass6half_tE19Flash_kernel_traitsILi192ELi64ELi64ELi4ES3_EELb1ELb0ELb0ELb0ELb1ELb1ELb0ELb1EEEvNS_16Flash_fwd_paramsE,"a",@progbits
	.sectionflags	@""
	.align	4
.nv.constant0._ZN5flash24flash_fwd_splitkv_kernelI23Flash_fwd_kernel_traitsILi192ELi64ELi64ELi4ELb0ELb0EN7cutlass6half_tE19Flash_kernel_traitsILi192ELi64ELi64ELi4ES3_EELb1ELb0ELb0ELb0ELb1ELb1ELb0ELb1EEEvNS_16Flash_fwd_paramsE:
	.zero		816


//--------------------- .nv.constant0._ZN5flash24flash_fwd_splitkv_kernelI23Flash_fwd_kernel_traitsILi192ELi64ELi64ELi4ELb0ELb0EN7cutlass6half_tE19Flash_kernel_traitsILi192ELi64ELi64ELi4ES3_EELb1ELb0ELb1ELb0ELb0ELb0ELb0ELb1EEEvNS_16Flash_fwd_paramsE --------------------------
	.section	.nv.constant0._ZN5flash24flash_fwd_splitkv_kernelI23Flash_fwd_kernel_traitsILi192ELi64ELi64ELi4ELb0ELb0EN7cutlass6half_tE19Flash_kernel_traitsILi192ELi64ELi64ELi4ES3_EELb1ELb0ELb1ELb0ELb0ELb0ELb0ELb1EEEvNS_16Flash_fwd_paramsE,"a",@progbits
	.sectionflags	@""
	.align	4
.nv.constant0._ZN5flash24flash_fwd_splitkv_kernelI23Flash_fwd_kernel_traitsILi192ELi64ELi64ELi4ELb0ELb0EN7cutlass6half_tE19Flash_kernel_traitsILi192ELi64ELi64ELi4ES3_EELb1ELb0ELb1ELb0ELb0ELb0ELb0ELb1EEEvNS_16Flash_fwd_paramsE:
	.zero		816


//--------------------- .nv.constant0._ZN5flash24flash_fwd_splitkv_kernelI23Flash_fwd_kernel_traitsILi192ELi64ELi64ELi4ELb0ELb0EN7cutlass6half_tE19Flash_kernel_traitsILi192ELi64ELi64ELi4ES3_EELb1ELb0ELb1ELb0ELb0ELb1ELb0ELb1EEEvNS_16Flash_fwd_paramsE --------------------------
	.section	.nv.constant0._ZN5flash24flash_fwd_splitkv_kernelI23Flash_fwd_kernel_traitsILi192ELi64ELi64ELi4ELb0ELb0EN7cutlass6half_tE19Flash_kernel_traitsILi192ELi64ELi64ELi4ES3_EELb1ELb0ELb1ELb0ELb0ELb1ELb0ELb1EEEvNS_16Flash_fwd_paramsE,"a",@progbits
	.sectionflags	@""
	.align	4
.nv.constant0._ZN5flash24flash_fwd_splitkv_kernelI23Flash_fwd_kernel_traitsILi192ELi64ELi64ELi4ELb0ELb0EN7cutlass6half_tE19Flash_kernel_traitsILi192ELi64ELi64ELi4ES3_EELb1ELb0ELb1ELb0ELb0ELb1ELb0ELb1EEEvNS_16Flash_fwd_paramsE:
	.zero		816


//--------------------- .nv.constant0._ZN5flash24flash_fwd_splitkv_kernelI23Flash_fwd_kernel_traitsILi192ELi64ELi64ELi4ELb0ELb0EN7cutlass6half_tE19Flash_kernel_traitsILi192ELi64ELi64ELi4ES3_EELb1ELb0ELb0ELb0ELb1ELb0ELb1ELb0EEEvNS_16Flash_fwd_paramsE --------------------------
	.section	.nv.constant0._ZN5flash24flash_fwd_splitkv_kernelI23Flash_fwd_kernel_traitsILi192ELi64ELi64ELi4ELb0ELb0EN7cutlass6half_tE19Flash_kernel_traitsILi192ELi64ELi64ELi4ES3_EELb1ELb0ELb0ELb0ELb1ELb0ELb1ELb0EEEvNS_16Flash_fwd_paramsE,"a",@progbits
	.sectionflags	@""
	.align	4
.nv.constant0._ZN5flash24flash_fwd_splitkv_kernelI23Flash_fwd_kernel_traitsILi192ELi64ELi64ELi4ELb0ELb0EN7cutlass6half_tE19Flash_kernel_traitsILi192ELi64ELi64ELi4ES3_EELb1ELb0ELb0ELb0ELb1ELb0ELb1ELb0EEEvNS_16Flash_fwd_paramsE:
	.zero		816


//--------------------- .nv.constant0._ZN5flash24flash_fwd_splitkv_kernelI23Flash_fwd_kernel_traitsILi192ELi64ELi64ELi4ELb0ELb0EN7cutlass6half_tE19Flash_kernel_traitsILi192ELi64ELi64ELi4ES3_EELb1ELb0ELb0ELb0ELb1ELb1ELb1ELb0EEEvNS_16Flash_fwd_paramsE --------------------------
	.section	.nv.constant0._ZN5flash24flash_fwd_splitkv_kernelI23Flash_fwd_kernel_traitsILi192ELi64ELi64ELi4ELb0ELb0EN7cutlass6half_tE19Flash_kernel_traitsILi192ELi64ELi64ELi4ES3_EELb1ELb0ELb0ELb0ELb1ELb1ELb1ELb0EEEvNS_16Flash_fwd_paramsE,"a",@progbits
	.sectionflags	@""
	.align	4
.nv.constant0._ZN5flash24flash_fwd_splitkv_kernelI23Flash_fwd_kernel_traitsILi192ELi64ELi64ELi4ELb0ELb0EN7cutlass6half_tE19Flash_kernel_traitsILi192ELi64ELi64ELi4ES3_EELb1ELb0ELb0ELb0ELb1ELb1ELb1ELb0EEEvNS_16Flash_fwd_paramsE:
	.zero		816


//--------------------- .nv.constant0._ZN5flash24flash_fwd_splitkv_kernelI23Flash_fwd_kernel_traitsILi192ELi64ELi64ELi4ELb0ELb0EN7cutlass6half_tE19Flash_kernel_traitsILi192ELi64ELi64ELi4ES3_EELb1ELb0ELb1ELb0ELb0ELb0ELb1ELb0EEEvNS_16Flash_fwd_paramsE --------------------------
	.section	.nv.constant0._ZN5flash24flash_fwd_splitkv_kernelI23Flash_fwd_kernel_traitsILi192ELi64ELi64ELi4ELb0ELb0EN7cutlass6half_tE19Flash_kernel_traitsILi192ELi64ELi64ELi4ES3_EELb1ELb0ELb1ELb0ELb0ELb0ELb1ELb0EEEvNS_16Flash_fwd_paramsE,"a",@progbits
	.sectionflags	@""
	.align	4
.nv.constant0._ZN5flash24flash_fwd_splitkv_kernelI23Flash_fwd_kernel_traitsILi192ELi64ELi64ELi4ELb0ELb0EN7cutlass6half_tE19Flash_kernel_traitsILi192ELi64ELi64ELi4ES3_EELb1ELb0ELb1ELb0ELb0ELb0ELb1ELb0EEEvNS_16Flash_fwd_paramsE:
	.zero		816


//--------------------- .nv.constant0._ZN5flash24flash_fwd_splitkv_kernelI23Flash_fwd_kernel_traitsILi192ELi64ELi64ELi4ELb0ELb0EN7cutlass6half_tE19Flash_kernel_traitsILi192ELi64ELi64ELi4ES3_EELb1ELb0ELb1ELb0ELb0ELb1ELb1ELb0EEEvNS_16Flash_fwd_paramsE --------------------------
	.section	.nv.constant0._ZN5flash24flash_fwd_splitkv_kernelI23Flash_fwd_kernel_traitsILi192ELi64ELi64ELi4ELb0ELb0EN7cutlass6half_tE19Flash_kernel_traitsILi192ELi64ELi64ELi4ES3_EELb1ELb0ELb1ELb0ELb0ELb1ELb1ELb0EEEvNS_16Flash_fwd_paramsE,"a",@progbits
	.sectionflags	@""
	.align	4
.nv.constant0._ZN5flash24flash_fwd_splitkv_kernelI23Flash_fwd_kernel_traitsILi192ELi64ELi64ELi4ELb0ELb0EN7cutlass6half_tE19Flash_kernel_traitsILi192ELi64ELi64ELi4ES3_EELb1ELb0ELb1ELb0ELb0ELb1ELb1ELb0EEEvNS_16Flash_fwd_paramsE:
	.zero		816


//--------------------- .nv.constant0._ZN5flash24flash_fwd_splitkv_kernelI23Flash_fwd_kernel_traitsILi192ELi64ELi64ELi4ELb0ELb0EN7cutlass6half_tE19Flash_kernel_traitsILi192ELi64ELi64ELi4ES3_EELb1ELb0ELb0ELb0ELb1ELb0ELb1ELb1EEEvNS_16Flash_fwd_paramsE --------------------------
	.section	.nv.constant0._ZN5flash24flash_fwd_splitkv_kernelI23Flash_fwd_kernel_traitsILi192ELi64ELi64ELi4ELb0ELb0EN7cutlass6half_tE19Flash_kernel_traitsILi192ELi64ELi64ELi4ES3_EELb1ELb0ELb0ELb0ELb1ELb0ELb1ELb1EEEvNS_16Flash_fwd_paramsE,"a",@progbits
	.sectionflags	@""
	.align	4
.nv.constant0._ZN5flash24flash_fwd_splitkv_kernelI23Flash_fwd_kernel_traitsILi192ELi64ELi64ELi4ELb0ELb0EN7cutlass6half_tE19Flash_kernel_traitsILi192ELi64ELi64ELi4ES3_EELb1ELb0ELb0ELb0ELb1ELb0ELb1ELb1EEEvNS_16Flash_fwd_paramsE:
	.zero		816


//--------------------- .nv.constant0._ZN5flash24flash_fwd_splitkv_kernelI23Flash_fwd_kernel_traitsILi192ELi64ELi64ELi4ELb0ELb0EN7cutlass6half_tE19Flash_kernel_traitsILi192ELi64ELi64ELi4ES3_EELb1ELb0ELb0ELb0ELb1ELb1ELb1ELb1EEEvNS_16Flash_fwd_paramsE --------------------------
	.section	.nv.constant0._ZN5flash24flash_fwd_splitkv_kernelI23Flash_fwd_kernel_traitsILi192ELi64ELi64ELi4ELb0ELb0EN7cutlass6half_tE19Flash_kernel_traitsILi192ELi64ELi64ELi4ES3_EELb1ELb0ELb0ELb0ELb1ELb1ELb1ELb1EEEvNS_16Flash_fwd_paramsE,"a",@progbits
	.sectionflags	@""
	.align	4
.nv.constant0._ZN5flash24flash_fwd_splitkv_kernelI23Flash_fwd_kernel_traitsILi192ELi64ELi64ELi4ELb0ELb0EN7cutlass6half_tE19Flash_kernel_traitsILi192ELi64ELi64ELi4ES3_EELb1ELb0ELb0ELb0ELb1ELb1ELb1ELb1EEEvNS_16Flash_fwd_paramsE:
	.zero		816


//--------------------- .nv.constant0._ZN5flash24flash_fwd_splitkv_kernelI23Flash_fwd_kernel_traitsILi192ELi64ELi64ELi4ELb0ELb0EN7cutlass6half_tE19Flash_kernel_traitsILi192ELi64ELi64ELi4ES3_EELb1ELb0ELb1ELb0ELb0ELb0ELb1ELb1EEEvNS_16Flash_fwd_paramsE --------------------------
	.section	.nv.constant0._ZN5flash24flash_fwd_splitkv_kernelI23Flash_fwd_kernel_traitsILi192ELi64ELi64ELi4ELb0ELb0EN7cutlass6half_tE19Flash_kernel_traitsILi192ELi64ELi64ELi4ES3_EELb1ELb0ELb1ELb0ELb0ELb0ELb1ELb1EEEvNS_16Flash_fwd_paramsE,"a",@progbits
	.sectionflags	@""
	.align	4
.nv.constant0._ZN5flash24flash_fwd_splitkv_kernelI23Flash_fwd_kernel_traitsILi192ELi64ELi64ELi4ELb0ELb0EN7cutlass6half_tE19Flash_kernel_traitsILi192ELi64ELi64ELi4ES3_EELb1ELb0ELb1ELb0ELb0ELb0ELb1ELb1EEEvNS_16Flash_fwd_paramsE:
	.zero		816


//--------------------- .nv.constant0._ZN5flash24flash_fwd_splitkv_kernelI23Flash_fwd_kernel_traitsILi192ELi64ELi64ELi4ELb0ELb0EN7cutlass6half_tE19Flash_kernel_traitsILi192ELi64ELi64ELi4ES3_EELb1ELb0ELb1ELb0ELb0ELb1ELb1ELb1EEEvNS_16Flash_fwd_paramsE --------------------------
	.section	.nv.constant0._ZN5flash24flash_fwd_splitkv_kernelI23Flash_fwd_kernel_traitsILi192ELi64ELi64ELi4ELb0ELb0EN7cutlass6half_tE19Flash_kernel_traitsILi192ELi64ELi64ELi4ES3_EELb1ELb0ELb1ELb0ELb0ELb1ELb1ELb1EEEvNS_16Flash_fwd_paramsE,"a",@progbits
	.sectionflags	@""
	.align	4
.nv.constant0._ZN5flash24flash_fwd_splitkv_kernelI23Flash_fwd_kernel_traitsILi192ELi64ELi64ELi4ELb0ELb0EN7cutlass6half_tE19Flash_kernel_traitsILi192ELi64ELi64ELi4ES3_EELb1ELb0ELb1ELb0ELb0ELb1ELb1ELb1EEEvNS_16Flash_fwd_paramsE:
	.zero		816


//--------------------- .text._ZN5flash32flash_fwd_splitkv_combine_kernelI23Flash_fwd_kernel_traitsILi192ELi64ELi64ELi4ELb0ELb0EN7cutlass6half_tE19Flash_kernel_traitsILi192ELi64ELi64ELi4ES3_EELi8ELi7ELb0EEEvNS_16Flash_fwd_paramsE --------------------------
	.section	.text._ZN5flash32flash_fwd_splitkv_combine_kernelI23Flash_fwd_kernel_traitsILi192ELi64ELi64ELi4ELb0ELb0EN7cutlass6half_tE19Flash_kernel_traitsILi192ELi64ELi64ELi4ES3_EELi8ELi7ELb0EEEvNS_16Flash_fwd_paramsE,"ax",@progbits
	.sectioninfo	@"SHI_REGISTERS=62"
	.align	128
        .global         _ZN5flash32flash_fwd_splitkv_combine_kernelI23Flash_fwd_kernel_traitsILi192ELi64ELi64ELi4ELb0ELb0EN7cutlass6half_tE19Flash_kernel_traitsILi192ELi64ELi64ELi4ES3_EELi8ELi7ELb0EEEvNS_16Flash_fwd_paramsE
        .type           _ZN5flash32flash_fwd_splitkv_combine_kernelI23Flash_fwd_kernel_traitsILi192ELi64ELi64ELi4ELb0ELb0EN7cutlass6half_tE19Flash_kernel_traitsILi192ELi64ELi64ELi4ES3_EELi8ELi7ELb0EEEvNS_16Flash_fwd_paramsE,@function
        .size           _ZN5flash32flash_fwd_splitkv_combine_kernelI23Flash_fwd_kernel_traitsILi192ELi64ELi64ELi4ELb0ELb0EN7cutlass6half_tE19Flash_kernel_traitsILi192ELi64ELi64ELi4ES3_EELi8ELi7ELb0EEEvNS_16Flash_fwd_paramsE,(.L_x_4070 - _ZN5flash32flash_fwd_splitkv_combine_kernelI23Flash_fwd_kernel_traitsILi192ELi64ELi64ELi4ELb0ELb0EN7cutlass6half_tE19Flash_kernel_traitsILi192ELi64ELi64ELi4ES3_EELi8ELi7ELb0EEEvNS_16Flash_fwd_paramsE)
        .other          _ZN5flash32flash_fwd_splitkv_combine_kernelI23Flash_fwd_kernel_traitsILi192ELi64ELi64ELi4ELb0ELb0EN7cutlass6half_tE19Flash_kernel_traitsILi192ELi64ELi64ELi4ES3_EELi8ELi7ELb0EEEvNS_16Flash_fwd_paramsE,@"STO_CUDA_ENTRY STV_DEFAULT"
_ZN5flash32flash_fwd_splitkv_combine_kernelI23Flash_fwd_kernel_traitsILi192ELi64ELi64ELi4ELb0ELb0EN7cutlass6half_tE19Flash_kernel_traitsILi192ELi64ELi64ELi4ES3_EELi8ELi7ELb0EEEvNS_16Flash_fwd_paramsE:
.text._ZN5flash32flash_fwd_splitkv_combine_kernelI23Flash_fwd_kernel_traitsILi192ELi64ELi64ELi4ELb0ELb0EN7cutlass6half_tE19Flash_kernel_traitsILi192ELi64ELi64ELi4ES3_EELi8ELi7ELb0EEEvNS_16Flash_fwd_paramsE:
[----:B------:R-:W-:Y:S02]  /*0000*/  MOV R1, c[0x0][0x28] ;  /* 0x00000a0000017a02 */ /* 0x000fe40000000f00 */
[----:B------:R-:W-:Y:S01]  /*0010*/  IMAD.MOV.U32 R3, RZ, RZ, c[0x0][0x1c0] ;  /* 0x00007000ff037624 */ /* 0x000fe200078e00ff */
[----:B------:R-:W0:Y:S01]  /*0020*/  S2UR UR7, SR_CTAID.X ;  /* 0x00000000000779c3 */ /* 0x000e220000002500 */
[----:B------:R-:W-:Y:S02]  /*0030*/  IMAD.MOV.U32 R2, RZ, RZ, c[0x0][0x214] ;  /* 0x00008500ff027624 */ /* 0x000fe400078e00ff */
[----:B------:R-:W-:Y:S01]  /*0040*/  IMAD R28, R3, c[0x0][0x210], RZ ;  /* 0x00008400031c7a24 */ /* 0x000fe200078e02ff */
[----:B------:R-:W-:Y:S02]  /*0050*/  SHF.R.S32.HI R3, RZ, 0x1f, R3 ;  /* 0x0000001fff037819 */ /* 0x000fe40000011403 */
[----:B------:R-:W-:Y:S01]  /*0060*/  SHF.R.S32.HI R2, RZ, 0x1f, R2 ;  /* 0x0000001fff027819 */ /* 0x000fe20000011402 */
[----:B------:R-:W-:-:S05]  /*0070*/  IMAD R28, R28, c[0x0][0x214], RZ ;  /* 0x000085001c1c7a24 */ /* 0x000fca00078e02ff */
[----:B------:R-:W-:Y:S02]  /*0080*/  ISETP.LT.U32.AND P0, PT, R28, c[0x0][0x214], PT ;  /* 0x000085001c007a0c */ /* 0x000fe40003f01070 */
[----:B------:R-:W-:-:S04]  /*0090*/  SHF.R.S32.HI R5, RZ, 0x1f, R28 ;  /* 0x0000001fff057819 */ /* 0x000fc8000001141c */
[----:B------:R-:W-:-:S04]  /*00a0*/  ISETP.LT.AND.EX P0, PT, R5, R2, PT, P0 ;  /* 0x000000020500720c */ /* 0x000fc80003f01300 */
[C---:B------:R-:W-:Y:S01]  /*00b0*/  SEL R2, R5.reuse, R2, P0 ;  /* 0x0000000205027207 */ /* 0x040fe20000000000 */
[----:B0-----:R-:W-:Y:S01]  /*00c0*/  USHF.L.U32 UR7, UR7, 0x3, URZ ;  /* 0x0000000307077899 */ /* 0x001fe2000800063f */
[----:B------:R-:W-:Y:S02]  /*00d0*/  SEL R40, R28, c[0x0][0x214], P0 ;  /* 0x000085001c287a07 */ /* 0x000fe40000000000 */
[----:B------:R-:W-:Y:S01]  /*00e0*/  LOP3.LUT R0, R5, R2, RZ, 0xfc, !PT ;  /* 0x0000000205007212 */ /* 0x000fe200078efcff */
[----:B------:R-:W-:-:S03]  /*00f0*/  USHF.R.S32.HI UR6, URZ, 0x1f, UR7 ;  /* 0x0000001f3f067899 */ /* 0x000fc60008011407 */
[----:B------:R-:W-:-:S13]  /*0100*/  ISETP.NE.U32.AND P1, PT, R0, RZ, PT ;  /* 0x000000ff0000720c */ /* 0x000fda0003f25070 */
[----:B------:R-:W-:Y:S05]  /*0110*/  @!P1 BRA `(.L_x_0) ;  /* 0x0000009000009947 */ /* 0x000fea0003800000 */
[----:B------:R-:W-:Y:S01]  /*0120*/  IMAD.MOV.U32 R27, RZ, RZ, R28 ;  /* 0x000000ffff1b7224 */ /* 0x000fe200078e001c */
[----:B------:R-:W-:Y:S01]  /*0130*/  MOV R24, R40 ;  /* 0x0000002800187202 */ /* 0x000fe20000000f00 */
[----:B------:R-:W-:Y:S01]  /*0140*/  IMAD.MOV.U32 R18, RZ, RZ, R5 ;  /* 0x000000ffff127224 */ /* 0x000fe200078e0005 */
[----:B------:R-:W-:Y:S02]  /*0150*/  MOV R23, R2 ;  /* 0x0000000200177202 */ /* 0x000fe40000000f00 */
[----:B------:R-:W-:Y:S02]  /*0160*/  MOV R22, 0x180 ;  /* 0x0000018000167802 */ /* 0x000fe40000000f00 */
[----:B------:R-:W-:Y:S05]  /*0170*/  CALL.REL.NOINC `($__internal_0_$__cuda_sm20_div_s64) ;  /* 0x000050e000007944 */ /* 0x000fea0003c00000 */
[----:B------:R-:W-:Y:S02]  /*0180*/  MOV R8, R0 ;  /* 0x0000000000087202 */ /* 0x000fe40000000f00 */
[----:B------:R-:W-:Y:S01]  /*0190*/  MOV R9, R21 ;  /* 0x0000001500097202 */ /* 0x000fe20000000f00 */
[----:B------:R-:W-:Y:S05]  /*01a0*/  BRA `(.L_x_1) ;  /* 0x0000013000007947 */ /* 0x000fea0003800000 */
.L_x_0:
[----:B------:R-:W0:Y:S01]  /*01b0*/  I2F.U32.RP R6, R40 ;  /* 0x0000002800067306 */ /* 0x000e220000209000 */
[----:B------:R-:W-:Y:S01]  /*01c0*/  ISETP.NE.U32.AND P0, PT, R40, RZ, PT ;  /* 0x000000ff2800720c */ /* 0x000fe20003f05070 */
[----:B------:R-:W-:-:S06]  /*01d0*/  HFMA2.MMA R9, -RZ, RZ, 0, 0 ;  /* 0x00000000ff097435 */ /* 0x000fcc00000001ff */
[----:B0-----:R-:W0:Y:S02]  /*01e0*/  MUFU.RCP R6, R6 ;  /* 0x0000000600067308 */ /* 0x001e240000001000 */
[----:B0-----:R-:W-:-:S06]  /*01f0*/  IADD3 R6, R6, 0xffffffe, RZ ;  /* 0x0ffffffe06067810 */ /* 0x001fcc0007ffe0ff */
[----:B------:R-:W0:Y:S02]  /*0200*/  F2I.FTZ.U32.TRUNC.NTZ R7, R6 ;  /* 0x0000000600077305 */ /* 0x000e24000021f000 */
[----:B0-----:R-:W-:Y:S02]  /*0210*/  IMAD.MOV R0, RZ, RZ, -R7 ;  /* 0x000000ffff007224 */ /* 0x001fe400078e0a07 */
[----:B------:R-:W-:Y:S02]  /*0220*/  IMAD.MOV.U32 R6, RZ, RZ, RZ ;  /* 0x000000ffff067224 */ /* 0x000fe400078e00ff */
[----:B------:R-:W-:-:S04]  /*0230*/  IMAD R0, R0, R40, RZ ;  /* 0x0000002800007224 */ /* 0x000fc800078e02ff */
[----:B------:R-:W-:-:S06]  /*0240*/  IMAD.HI.U32 R0, R7, R0, R6 ;  /* 0x0000000007007227 */ /* 0x000fcc00078e0006 */
[----:B------:R-:W-:-:S05]  /*0250*/  IMAD.HI.U32 R8, R0, R28, RZ ;  /* 0x0000001c00087227 */ /* 0x000fca00078e00ff */
[----:B------:R-:W-:-:S05]  /*0260*/  IADD3 R0, -R8, RZ, RZ ;  /* 0x000000ff08007210 */ /* 0x000fca0007ffe1ff */
[----:B------:R-:W-:-:S05]  /*0270*/  IMAD R0, R40, R0, R28 ;  /* 0x0000000028007224 */ /* 0x000fca00078e021c */
[----:B------:R-:W-:-:S13]  /*0280*/  ISETP.GE.U32.AND P2, PT, R0, R40, PT ;  /* 0x000000280000720c */ /* 0x000fda0003f46070 */
[----:B------:R-:W-:Y:S01]  /*0290*/  @P2 IMAD.IADD R0, R0, 0x1, -R40 ;  /* 0x0000000100002824 */ /* 0x000fe200078e0a28 */
[----:B------:R-:W-:-:S04]  /*02a0*/  @P2 IADD3 R8, R8, 0x1, RZ ;  /* 0x0000000108082810 */ /* 0x000fc80007ffe0ff */
[----:B------:R-:W-:-:S13]  /*02b0*/  ISETP.GE.U32.AND P1, PT, R0, R40, PT ;  /* 0x000000280000720c */ /* 0x000fda0003f26070 */
[----:B------:R-:W-:Y:S02]  /*02c0*/  @P1 IADD3 R8, R8, 0x1, RZ ;  /* 0x0000000108081810 */ /* 0x000fe40007ffe0ff */
[----:B------:R-:W-:-:S04]  /*02d0*/  @!P0 LOP3.LUT R8, RZ, R40, RZ, 0x33, !PT ;  /* 0x00000028ff088212 */ /* 0x000fc800078e33ff */
.L_x_1:
[----:B------:R-:W-:Y:S01]  /*02e0*/  ISETP.LT.U32.AND P0, PT, R8, c[0x0][0x1c0], PT ;  /* 0x0000700008007a0c */ /* 0x000fe20003f01070 */
[----:B------:R-:W-:Y:S03]  /*02f0*/  BSSY B0, `(.L_x_2) ;  /* 0x0000024000007945 */ /* 0x000fe60003800000 */
[----:B------:R-:W-:-:S04]  /*0300*/  ISETP.LT.AND.EX P0, PT, R9, R3, PT, P0 ;  /* 0x000000030900720c */ /* 0x000fc80003f01300 */
[C---:B------:R-:W-:Y:S02]  /*0310*/  SEL R3, R9.reuse, R3, P0 ;  /* 0x0000000309037207 */ /* 0x040fe40000000000 */
[----:B------:R-:W-:Y:S02]  /*0320*/  SEL R6, R8, c[0x0][0x1c0], P0 ;  /* 0x0000700008067a07 */ /* 0x000fe40000000000 */
[----:B------:R-:W-:-:S04]  /*0330*/  LOP3.LUT R0, R9, R3, RZ, 0xfc, !PT ;  /* 0x0000000309007212 */ /* 0x000fc800078efcff */
        /* <DEDUP_REMOVED lines=11> */
.L_x_3:
[----:B------:R-:W0:Y:S01]  /*03f0*/  I2F.U32.RP R10, R6 ;  /* 0x00000006000a7306 */ /* 0x000e220000209000 */
[----:B------:R-:W-:-:S07]  /*0400*/  ISETP.NE.U32.AND P0, PT, R6, RZ, PT ;  /* 0x000000ff0600720c */ /* 0x000fce0003f05070 */
        /* <DEDUP_REMOVED lines=16> */
[----:B------:R-:W-:Y:S01]  /*0510*/  MOV R8, R9 ;  /* 0x0000000900087202 */ /* 0x000fe20000000f00 */
[----:B------:R-:W-:Y:S02]  /*0520*/  IMAD.MOV.U32 R9, RZ, RZ, RZ ;  /* 0x000000ffff097224 */ /* 0x000fe400078e00ff */
.L_x_4:
[----:B------:R-:W-:Y:S05]  /*0530*/  BSYNC B0 ;  /* 0x0000000000007941 */ /* 0x000fea0003800000 */
.L_x_2:
[----:B------:R-:W-:Y:S01]  /*0540*/  IABS R7, c[0x0][0x214] ;  /* 0x0000850000077a13 */ /* 0x000fe20000000000 */
[----:B------:R-:W-:Y:S01]  /*0550*/  ULDC UR4, c[0x0][0x214] ;  /* 0x0000850000047ab9 */ /* 0x000fe20000000800 */
[----:B------:R-:W-:Y:S01]  /*0560*/  BSSY B0, `(.L_x_5) ;  /* 0x000004a000007945 */ /* 0x000fe20003800000 */
[----:B------:R-:W-:Y:S01]  /*0570*/  UIADD3 UR8, UR4, -0x1, URZ ;  /* 0xffffffff04087890 */ /* 0x000fe2000fffe03f */
[----:B------:R-:W0:Y:S01]  /*0580*/  I2F.RP R12, R7 ;  /* 0x00000007000c7306 */ /* 0x000e220000209400 */
[----:B------:R-:W-:Y:S02]  /*0590*/  UISETP.LT.AND UP0, UPT, URZ, UR4, UPT ;  /* 0x000000043f00728c */ /* 0x000fe4000bf01270 */
[----:B------:R-:W-:Y:S02]  /*05a0*/  USHF.R.S32.HI UR5, URZ, 0x1f, UR4 ;  /* 0x0000001f3f057899 */ /* 0x000fe40008011404 */
[----:B------:R-:W-:Y:S01]  /*05b0*/  IADD3 R10, R7, UR8, RZ ;  /* 0x00000008070a7c10 */ /* 0x000fe2000fffe0ff */
[----:B------:R-:W-:-:S03]  /*05c0*/  ULEA.HI.SX32 UR4, UR4, 0x1, 0x1 ;  /* 0x0000000104047891 */ /* 0x000fc6000f8f0a3f */
[----:B------:R-:W-:-:S03]  /*05d0*/  IABS R0, R10 ;  /* 0x0000000a00007213 */ /* 0x000fc60000000000 */
[----:B------:R-:W-:Y:S02]  /*05e0*/  @!UP0 UIADD3 UR4, UR5, URZ, URZ ;  /* 0x0000003f05048290 */ /* 0x000fe4000fffe03f */
[----:B------:R-:W-:Y:S01]  /*05f0*/  IMAD.MOV.U32 R11, RZ, RZ, R0 ;  /* 0x000000ffff0b7224 */ /* 0x000fe200078e0000 */
[----:B0-----:R-:W0:Y:S02]  /*0600*/  MUFU.RCP R12, R12 ;  /* 0x0000000c000c7308 */ /* 0x001e240000001000 */
[----:B0-----:R-:W-:-:S06]  /*0610*/  IADD3 R12, R12, 0xffffffe, RZ ;  /* 0x0ffffffe0c0c7810 */ /* 0x001fcc0007ffe0ff */
[----:B------:R-:W0:Y:S02]  /*0620*/  F2I.FTZ.U32.TRUNC.NTZ R13, R12 ;  /* 0x0000000c000d7305 */ /* 0x000e24000021f000 */
[----:B0-----:R-:W-:Y:S02]  /*0630*/  IMAD.MOV R4, RZ, RZ, -R13 ;  /* 0x000000ffff047224 */ /* 0x001fe400078e0a0d */
[----:B------:R-:W-:Y:S02]  /*0640*/  IMAD.MOV.U32 R12, RZ, RZ, RZ ;  /* 0x000000ffff0c7224 */ /* 0x000fe400078e00ff */
[----:B------:R-:W-:-:S04]  /*0650*/  IMAD R4, R4, R7, RZ ;  /* 0x0000000704047224 */ /* 0x000fc800078e02ff */
[----:B------:R-:W-:-:S06]  /*0660*/  IMAD.HI.U32 R4, R13, R4, R12 ;  /* 0x000000040d047227 */ /* 0x000fcc00078e000c */
[----:B------:R-:W-:-:S04]  /*0670*/  IMAD.HI.U32 R0, R4, R11, RZ ;  /* 0x0000000b04007227 */ /* 0x000fc800078e00ff */
[----:B------:R-:W-:-:S04]  /*0680*/  IMAD.MOV R4, RZ, RZ, -R0 ;  /* 0x000000ffff047224 */ /* 0x000fc800078e0a00 */
[----:B------:R-:W-:-:S05]  /*0690*/  IMAD R4, R7, R4, R11 ;  /* 0x0000000407047224 */ /* 0x000fca00078e020b */
[----:B------:R-:W-:-:S13]  /*06a0*/  ISETP.GT.U32.AND P1, PT, R7, R4, PT ;  /* 0x000000040700720c */ /* 0x000fda0003f24070 */
[----:B------:R-:W-:Y:S01]  /*06b0*/  @!P1 IMAD.IADD R4, R4, 0x1, -R7 ;  /* 0x0000000104049824 */ /* 0x000fe200078e0a07 */
[----:B------:R-:W-:Y:S02]  /*06c0*/  @!P1 IADD3 R0, R0, 0x1, RZ ;  /* 0x0000000100009810 */ /* 0x000fe40007ffe0ff */
[----:B------:R-:W-:Y:S02]  /*06d0*/  ISETP.NE.AND P1, PT, RZ, c[0x0][0x214], PT ;  /* 0x00008500ff007a0c */ /* 0x000fe40003f25270 */
[-C--:B------:R-:W-:Y:S02]  /*06e0*/  ISETP.GE.U32.AND P2, PT, R4, R7.reuse, PT ;  /* 0x000000070400720c */ /* 0x080fe40003f46070 */
[C---:B------:R-:W-:Y:S02]  /*06f0*/  LOP3.LUT R4, R10.reuse, R7, RZ, 0x3c, !PT ;  /* 0x000000070a047212 */ /* 0x040fe400078e3cff */
[----:B------:R-:W-:Y:S02]  /*0700*/  LOP3.LUT R10, R10, c[0x0][0x214], RZ, 0x3c, !PT ;  /* 0x000085000a0a7a12 */ /* 0x000fe400078e3cff */
[----:B------:R-:W-:-:S07]  /*0710*/  ISETP.GE.AND P0, PT, R4, RZ, PT ;  /* 0x000000ff0400720c */ /* 0x000fce0003f06270 */
[----:B------:R-:W-:Y:S02]  /*0720*/  @P2 IADD3 R0, R0, 0x1, RZ ;  /* 0x0000000100002810 */ /* 0x000fe40007ffe0ff */
[----:B------:R-:W-:-:S03]  /*0730*/  ISETP.NE.AND P2, PT, RZ, c[0x0][0x214], PT ;  /* 0x00008500ff007a0c */ /* 0x000fc60003f45270 */
[--C-:B------:R-:W-:Y:S02]  /*0740*/  IMAD.MOV.U32 R17, RZ, RZ, R0.reuse ;  /* 0x000000ffff117224 */ /* 0x100fe400078e0000 */
[----:B------:R-:W-:Y:S02]  /*0750*/  IMAD.MOV.U32 R4, RZ, RZ, R0 ;  /* 0x000000ffff047224 */ /* 0x000fe400078e0000 */
[----:B------:R-:W-:Y:S01]  /*0760*/  @!P0 IMAD.MOV R17, RZ, RZ, -R17 ;  /* 0x000000ffff118224 */ /* 0x000fe200078e0a11 */
[----:B------:R-:W-:Y:S02]  /*0770*/  @!P1 LOP3.LUT R17, RZ, R7, RZ, 0x33, !PT ;  /* 0x00000007ff119212 */ /* 0x000fe400078e33ff */
[----:B------:R-:W-:Y:S02]  /*0780*/  ISETP.GE.AND P1, PT, R10, RZ, PT ;  /* 0x000000ff0a00720c */ /* 0x000fe40003f26270 */
[----:B------:R-:W-:Y:S02]  /*0790*/  ISETP.LT.U32.AND P0, PT, R6, R17, PT ;  /* 0x000000110600720c */ /* 0x000fe40003f01070 */
[----:B------:R-:W-:-:S04]  /*07a0*/  SHF.R.S32.HI R16, RZ, 0x1f, R17 ;  /* 0x0000001fff107819 */ /* 0x000fc80000011411 */
[----:B------:R-:W-:-:S04]  /*07b0*/  ISETP.LT.AND.EX P0, PT, R3, R16, PT, P0 ;  /* 0x000000100300720c */ /* 0x000fc80003f01300 */
[C---:B------:R-:W-:Y:S01]  /*07c0*/  SEL R16, R3.reuse, R16, P0 ;  /* 0x0000001003107207 */ /* 0x040fe20000000000 */
[----:B------:R-:W-:Y:S01]  /*07d0*/  @!P1 IMAD.MOV R4, RZ, RZ, -R4 ;  /* 0x000000ffff049224 */ /* 0x000fe200078e0a04 */
[----:B------:R-:W-:Y:S02]  /*07e0*/  @!P2 LOP3.LUT R4, RZ, c[0x0][0x214], RZ, 0x33, !PT ;  /* 0x00008500ff04aa12 */ /* 0x000fe400078e33ff */
[----:B------:R-:W-:Y:S02]  /*07f0*/  LOP3.LUT R0, R3, R16, RZ, 0xfc, !PT ;  /* 0x0000001003007212 */ /* 0x000fe400078efcff */
[----:B------:R-:W-:Y:S01]  /*0800*/  SEL R17, R6, R17, P0 ;  /* 0x0000001106117207 */ /* 0x000fe20000000000 */
[----:B------:R-:W-:Y:S01]  /*0810*/  IMAD R4, R4, UR4, RZ ;  /* 0x0000000404047c24 */ /* 0x000fe2000f8e02ff */
        /* <DEDUP_REMOVED lines=11> */
.L_x_6:
        /* <DEDUP_REMOVED lines=18> */
[----:B------:R-:W-:Y:S02]  /*09f0*/  @!P0 LOP3.LUT R30, RZ, R17, RZ, 0x33, !PT ;  /* 0x00000011ff1e8212 */ /* 0x000fe400078e33ff */
.L_x_7:
[----:B------:R-:W-:Y:S05]  /*0a00*/  BSYNC B0 ;  /* 0x0000000000007941 */ /* 0x000fea0003800000 */
.L_x_5:
[----:B------:R-:W-:Y:S01]  /*0a10*/  IMAD.MOV.U32 R7, RZ, RZ, c[0x0][0x1c0] ;  /* 0x00007000ff077624 */ /* 0x000fe200078e00ff */
[----:B------:R-:W-:Y:S01]  /*0a20*/  IABS R18, R4 ;  /* 0x0000000400127213 */ /* 0x000fe20000000000 */
[----:B------:R-:W-:Y:S01]  /*0a30*/  IMAD.MOV.U32 R24, RZ, RZ, RZ ;  /* 0x000000ffff187224 */ /* 0x000fe200078e00ff */
[----:B------:R-:W-:Y:S01]  /*0a40*/  IABS R13, c[0x0][0x214] ;  /* 0x00008500000d7a13 */ /* 0x000fe20000000000 */
[C---:B------:R-:W-:Y:S01]  /*0a50*/  IMAD R0, R7.reuse, c[0x0][0x214], RZ ;  /* 0x0000850007007a24 */ /* 0x040fe200078e02ff */
[----:B------:R-:W0:Y:S01]  /*0a60*/  I2F.RP R3, R18 ;  /* 0x0000001200037306 */ /* 0x000e220000209400 */
[----:B------:R-:W-:Y:S01]  /*0a70*/  IADD3 R7, R7, -0x1, RZ ;  /* 0xffffffff07077810 */ /* 0x000fe20007ffe0ff */
[----:B------:R-:W1:Y:S01]  /*0a80*/  S2R R39, SR_TID.X ;  /* 0x0000000000277919 */ /* 0x000e620000002100 */
[----:B------:R-:W-:Y:S01]  /*0a90*/  ISETP.NE.AND P5, PT, R4, RZ, PT ;  /* 0x000000ff0400720c */ /* 0x000fe20003fa5270 */
[----:B------:R-:W-:Y:S01]  /*0aa0*/  BSSY B0, `(.L_x_8) ;  /* 0x0000075000007945 */ /* 0x000fe20003800000 */
[----:B------:R-:W-:Y:S01]  /*0ab0*/  IABS R15, R0 ;  /* 0x00000000000f7213 */ /* 0x000fe20000000000 */
[----:B------:R-:W-:-:S02]  /*0ac0*/  IMAD.IADD R6, R7, 0x1, R18 ;  /* 0x0000000107067824 */ /* 0x000fc400078e0212 */
[----:B------:R-:W-:Y:S01]  /*0ad0*/  I2F.RP R22, R13 ;  /* 0x0000000d00167306 */ /* 0x000fe20000209400 */
[----:B------:R-:W-:Y:S02]  /*0ae0*/  IADD3 R20, R15, UR8, RZ ;  /* 0x000000080f147c10 */ /* 0x000fe4000fffe0ff */
[----:B------:R-:W-:Y:S02]  /*0af0*/  IABS R12, R6 ;  /* 0x00000006000c7213 */ /* 0x000fe40000000000 */
[----:B------:R-:W-:-:S03]  /*0b00*/  IABS R14, R20 ;  /* 0x00000014000e7213 */ /* 0x000fc60000000000 */
[----:B------:R-:W2:Y:S08]  /*0b10*/  I2F.RP R10, R15 ;  /* 0x0000000f000a7306 */ /* 0x000eb00000209400 */
[----:B0-----:R-:W0:Y:S08]  /*0b20*/  MUFU.RCP R3, R3 ;  /* 0x0000000300037308 */ /* 0x001e300000001000 */
[----:B--2---:R-:W2:Y:S08]  /*0b30*/  MUFU.RCP R10, R10 ;  /* 0x0000000a000a7308 */ /* 0x004eb00000001000 */
[----:B------:R-:W3:Y:S01]  /*0b40*/  MUFU.RCP R22, R22 ;  /* 0x0000001600167308 */ /* 0x000ee20000001000 */
[----:B0-----:R-:W-:-:S02]  /*0b50*/  IADD3 R3, R3, 0xffffffe, RZ ;  /* 0x0ffffffe03037810 */ /* 0x001fc40007ffe0ff */
[----:B--2---:R-:W-:-:S05]  /*0b60*/  IADD3 R10, R10, 0xffffffe, RZ ;  /* 0x0ffffffe0a0a7810 */ /* 0x004fca0007ffe0ff */
[----:B------:R-:W0:Y:S01]  /*0b70*/  F2I.FTZ.U32.TRUNC.NTZ R25, R3 ;  /* 0x0000000300197305 */ /* 0x000e22000021f000 */
[----:B---3--:R-:W-:-:S07]  /*0b80*/  IADD3 R22, R22, 0xffffffe, RZ ;  /* 0x0ffffffe16167810 */ /* 0x008fce0007ffe0ff */
[----:B------:R-:W2:Y:S08]  /*0b90*/  F2I.FTZ.U32.TRUNC.NTZ R11, R10 ;  /* 0x0000000a000b7305 */ /* 0x000eb0000021f000 */
[----:B------:R-:W3:Y:S01]  /*0ba0*/  F2I.FTZ.U32.TRUNC.NTZ R23, R22 ;  /* 0x0000001600177305 */ /* 0x000ee2000021f000 */
[----:B0-----:R-:W-:-:S04]  /*0bb0*/  IMAD.MOV R21, RZ, RZ, -R25 ;  /* 0x000000ffff157224 */ /* 0x001fc800078e0a19 */
[----:B------:R-:W-:Y:S02]  /*0bc0*/  IMAD R21, R21, R18, RZ ;  /* 0x0000001215157224 */ /* 0x000fe400078e02ff */
[----:B--2---:R-:W-:Y:S02]  /*0bd0*/  IMAD.MOV R19, RZ, RZ, -R11 ;  /* 0x000000ffff137224 */ /* 0x004fe400078e0a0b */
[----:B------:R-:W-:Y:S02]  /*0be0*/  IMAD.MOV.U32 R10, RZ, RZ, RZ ;  /* 0x000000ffff0a7224 */ /* 0x000fe400078e00ff */
[----:B------:R-:W-:Y:S02]  /*0bf0*/  IMAD R19, R19, R15, RZ ;  /* 0x0000000f13137224 */ /* 0x000fe400078e02ff */
[----:B------:R-:W-:-:S04]  /*0c00*/  IMAD.HI.U32 R21, R25, R21, R24 ;  /* 0x0000001519157227 */ /* 0x000fc800078e0018 */
[----:B------:R-:W-:Y:S01]  /*0c10*/  IMAD.HI.U32 R19, R11, R19, R10 ;  /* 0x000000130b137227 */ /* 0x000fe200078e000a */
[----:B------:R-:W-:Y:S02]  /*0c20*/  IABS R10, R0 ;  /* 0x00000000000a7213 */ /* 0x000fe40000000000 */
[----:B------:R-:W-:Y:S01]  /*0c30*/  IABS R11, R4 ;  /* 0x00000004000b7213 */ /* 0x000fe20000000000 */
[----:B---3--:R-:W-:Y:S02]  /*0c40*/  IMAD.MOV R3, RZ, RZ, -R23 ;  /* 0x000000ffff037224 */ /* 0x008fe400078e0a17 */
[----:B------:R-:W-:Y:S02]  /*0c50*/  IMAD.MOV R10, RZ, RZ, -R10 ;  /* 0x000000ffff0a7224 */ /* 0x000fe400078e0a0a */
[----:B------:R-:W-:-:S04]  /*0c60*/  IMAD.HI.U32 R19, R19, R14, RZ ;  /* 0x0000000e13137227 */ /* 0x000fc800078e00ff */
[----:B------:R-:W-:Y:S02]  /*0c70*/  IMAD R3, R3, R13, RZ ;  /* 0x0000000d03037224 */ /* 0x000fe400078e02ff */
[----:B------:R-:W-:Y:S02]  /*0c80*/  IMAD.MOV.U32 R22, RZ, RZ, RZ ;  /* 0x000000ffff167224 */ /* 0x000fe400078e00ff */
[----:B------:R-:W-:Y:S02]  /*0c90*/  IMAD R10, R19, R10, R14 ;  /* 0x0000000a130a7224 */ /* 0x000fe400078e020e */
[----:B------:R-:W-:Y:S02]  /*0ca0*/  IMAD.MOV R11, RZ, RZ, -R11 ;  /* 0x000000ffff0b7224 */ /* 0x000fe400078e0a0b */
[----:B------:R-:W-:Y:S01]  /*0cb0*/  IMAD.HI.U32 R21, R21, R12, RZ ;  /* 0x0000000c15157227 */ /* 0x000fe200078e00ff */
[----:B------:R-:W-:-:S03]  /*0cc0*/  ISETP.GT.U32.AND P4, PT, R15, R10, PT ;  /* 0x0000000a0f00720c */ /* 0x000fc60003f84070 */
[----:B------:R-:W-:-:S04]  /*0cd0*/  IMAD.HI.U32 R3, R23, R3, R22 ;  /* 0x0000000317037227 */ /* 0x000fc800078e0016 */
[----:B------:R-:W-:Y:S02]  /*0ce0*/  IMAD R12, R21, R11, R12 ;  /* 0x0000000b150c7224 */ /* 0x000fe400078e020c */
[----:B------:R-:W-:-:S03]  /*0cf0*/  IMAD.HI.U32 R3, R3, R14, RZ ;  /* 0x0000000e03037227 */ /* 0x000fc600078e00ff */
[----:B------:R-:W-:Y:S01]  /*0d00*/  ISETP.GT.U32.AND P3, PT, R18, R12, PT ;  /* 0x0000000c1200720c */ /* 0x000fe20003f64070 */
[----:B------:R-:W-:Y:S01]  /*0d10*/  IMAD.MOV R11, RZ, RZ, -R3 ;  /* 0x000000ffff0b7224 */ /* 0x000fe200078e0a03 */
[----:B------:R-:W-:Y:S01]  /*0d20*/  @!P4 IADD3 R19, R19, 0x1, RZ ;  /* 0x000000011313c810 */ /* 0x000fe20007ffe0ff */
[----:B------:R-:W-:Y:S01]  /*0d30*/  @!P4 IMAD.IADD R10, R10, 0x1, -R15 ;  /* 0x000000010a0ac824 */ /* 0x000fe200078e0a0f */
[----:B------:R-:W-:Y:S01]  /*0d40*/  ISETP.NE.AND P4, PT, R0, RZ, PT ;  /* 0x000000ff0000720c */ /* 0x000fe20003f85270 */
[----:B------:R-:W-:-:S03]  /*0d50*/  IMAD R11, R13, R11, R14 ;  /* 0x0000000b0d0b7224 */ /* 0x000fc600078e020e */
[----:B------:R-:W-:Y:S02]  /*0d60*/  ISETP.GE.U32.AND P2, PT, R10, R15, PT ;  /* 0x0000000f0a00720c */ /* 0x000fe40003f46070 */
[----:B------:R-:W-:Y:S02]  /*0d70*/  ISETP.GT.U32.AND P0, PT, R13, R11, PT ;  /* 0x0000000b0d00720c */ /* 0x000fe40003f04070 */
[----:B------:R-:W-:Y:S01]  /*0d80*/  LOP3.LUT R10, R20, R15, RZ, 0x3c, !PT ;  /* 0x0000000f140a7212 */ /* 0x000fe200078e3cff */
[----:B------:R-:W-:Y:S01]  /*0d90*/  @!P3 IMAD.IADD R12, R12, 0x1, -R18 ;  /* 0x000000010c0cb824 */ /* 0x000fe200078e0a12 */
[----:B------:R-:W-:Y:S02]  /*0da0*/  @!P3 IADD3 R21, R21, 0x1, RZ ;  /* 0x000000011515b810 */ /* 0x000fe40007ffe0ff */
[----:B------:R-:W-:Y:S02]  /*0db0*/  ISETP.GE.AND P1, PT, R10, RZ, PT ;  /* 0x000000ff0a00720c */ /* 0x000fe40003f26270 */
[----:B------:R-:W-:-:S02]  /*0dc0*/  ISETP.GE.U32.AND P6, PT, R12, R18, PT ;  /* 0x000000120c00720c */ /* 0x000fc40003fc6070 */
[----:B------:R-:W-:Y:S02]  /*0dd0*/  LOP3.LUT R10, R6, R18, RZ, 0x3c, !PT ;  /* 0x00000012060a7212 */ /* 0x000fe400078e3cff */
[----:B------:R-:W-:Y:S01]  /*0de0*/  @P2 IADD3 R19, R19, 0x1, RZ ;  /* 0x0000000113132810 */ /* 0x000fe20007ffe0ff */
[----:B------:R-:W-:Y:S01]  /*0df0*/  @!P0 IMAD.IADD R11, R11, 0x1, -R13 ;  /* 0x000000010b0b8824 */ /* 0x000fe200078e0a0d */
[----:B------:R-:W-:Y:S02]  /*0e00*/  ISETP.GE.AND P2, PT, R10, RZ, PT ;  /* 0x000000ff0a00720c */ /* 0x000fe40003f46270 */
[----:B------:R-:W-:Y:S01]  /*0e10*/  @!P0 IADD3 R3, R3, 0x1, RZ ;  /* 0x0000000103038810 */ /* 0x000fe20007ffe0ff */
[----:B------:R-:W-:Y:S01]  /*0e20*/  IMAD.MOV.U32 R12, RZ, RZ, R19 ;  /* 0x000000ffff0c7224 */ /* 0x000fe200078e0013 */
[----:B------:R-:W-:Y:S02]  /*0e30*/  ISETP.GE.U32.AND P3, PT, R11, R13, PT ;  /* 0x0000000d0b00720c */ /* 0x000fe40003f66070 */
[----:B------:R-:W-:Y:S01]  /*0e40*/  LOP3.LUT R20, R20, c[0x0][0x214], RZ, 0x3c, !PT ;  /* 0x0000850014147a12 */ /* 0x000fe200078e3cff */
[----:B------:R-:W-:Y:S01]  /*0e50*/  @!P1 IMAD.MOV R12, RZ, RZ, -R12 ;  /* 0x000000ffff0c9224 */ /* 0x000fe200078e0a0c */
[----:B------:R-:W-:-:S02]  /*0e60*/  @P6 IADD3 R21, R21, 0x1, RZ ;  /* 0x0000000115156810 */ /* 0x000fc40007ffe0ff */
[----:B------:R-:W-:Y:S02]  /*0e70*/  @!P4 LOP3.LUT R12, RZ, R15, RZ, 0x33, !PT ;  /* 0x0000000fff0cc212 */ /* 0x000fe400078e33ff */
[----:B------:R-:W-:Y:S01]  /*0e80*/  ISETP.GE.AND P1, PT, R20, RZ, PT ;  /* 0x000000ff1400720c */ /* 0x000fe20003f26270 */
[----:B------:R-:W-:Y:S01]  /*0e90*/  IMAD.MOV.U32 R14, RZ, RZ, R21 ;  /* 0x000000ffff0e7224 */ /* 0x000fe200078e0015 */
[----:B------:R-:W-:Y:S02]  /*0ea0*/  ISETP.LT.U32.AND P0, PT, R8, R12, PT ;  /* 0x0000000c0800720c */ /* 0x000fe40003f01070 */
[----:B------:R-:W-:Y:S01]  /*0eb0*/  SHF.R.S32.HI R11, RZ, 0x1f, R12 ;  /* 0x0000001fff0b7819 */ /* 0x000fe2000001140c */
[----:B------:R-:W-:Y:S01]  /*0ec0*/  @!P2 IMAD.MOV R14, RZ, RZ, -R14 ;  /* 0x000000ffff0ea224 */ /* 0x000fe200078e0a0e */
[----:B------:R-:W-:Y:S02]  /*0ed0*/  ISETP.GT.AND P2, PT, R0, RZ, PT ;  /* 0x000000ff0000720c */ /* 0x000fe40003f44270 */
[----:B------:R-:W-:-:S02]  /*0ee0*/  @P3 IADD3 R3, R3, 0x1, RZ ;  /* 0x0000000103033810 */ /* 0x000fc40007ffe0ff */
[CC--:B------:R-:W-:Y:S02]  /*0ef0*/  ISETP.LT.AND.EX P0, PT, R9.reuse, R11.reuse, PT, P0 ;  /* 0x0000000b0900720c */ /* 0x0c0fe40003f01300 */
[----:B------:R-:W-:Y:S01]  /*0f00*/  LEA.HI.SX32 R15, R0, 0x1, 0x1 ;  /* 0x00000001000f7811 */ /* 0x000fe200078f0aff */
[----:B------:R-:W-:Y:S01]  /*0f10*/  IMAD.MOV.U32 R10, RZ, RZ, R3 ;  /* 0x000000ffff0a7224 */ /* 0x000fe200078e0003 */
[C---:B------:R-:W-:Y:S02]  /*0f20*/  SEL R11, R9.reuse, R11, P0 ;  /* 0x0000000b090b7207 */ /* 0x040fe40000000000 */
[----:B------:R-:W-:Y:S01]  /*0f30*/  SHF.R.S32.HI R3, RZ, 0x1f, R0 ;  /* 0x0000001fff037819 */ /* 0x000fe20000011400 */
[----:B------:R-:W-:Y:S01]  /*0f40*/  @!P1 IMAD.MOV R10, RZ, RZ, -R10 ;  /* 0x000000ffff0a9224 */ /* 0x000fe200078e0a0a */
[----:B------:R-:W-:Y:S02]  /*0f50*/  LOP3.LUT R0, R9, R11, RZ, 0xfc, !PT ;  /* 0x0000000b09007212 */ /* 0x000fe400078efcff */
[----:B------:R-:W-:Y:S01]  /*0f60*/  ISETP.NE.AND P4, PT, RZ, c[0x0][0x214], PT ;  /* 0x00008500ff007a0c */ /* 0x000fe20003f85270 */
[----:B------:R-:W-:Y:S01]  /*0f70*/  @!P2 IMAD.MOV R15, RZ, RZ, R3 ;  /* 0x000000ffff0fa224 */ /* 0x000fe200078e0203 */
[----:B------:R-:W-:-:S02]  /*0f80*/  ISETP.NE.U32.AND P2, PT, R0, RZ, PT ;  /* 0x000000ff0000720c */ /* 0x000fc40003f45070 */
[----:B------:R-:W-:Y:S02]  /*0f90*/  @!P5 LOP3.LUT R14, RZ, R18, RZ, 0x33, !PT ;  /* 0x00000012ff0ed212 */ /* 0x000fe400078e33ff */
[----:B------:R-:W-:Y:S02]  /*0fa0*/  SEL R12, R8, R12, P0 ;  /* 0x0000000c080c7207 */ /* 0x000fe40000000000 */
[----:B------:R-:W-:Y:S02]  /*0fb0*/  ISETP.LT.U32.AND P1, PT, R30, R14, PT ;  /* 0x0000000e1e00720c */ /* 0x000fe40003f21070 */
[----:B------:R-:W-:-:S03]  /*0fc0*/  SHF.R.S32.HI R13, RZ, 0x1f, R14 ;  /* 0x0000001fff0d7819 */ /* 0x000fc6000001140e */
[----:B------:R-:W-:Y:S02]  /*0fd0*/  @!P4 LOP3.LUT R10, RZ, c[0x0][0x214], RZ, 0x33, !PT ;  /* 0x00008500ff0aca12 */ /* 0x000fe400078e33ff */
[----:B------:R-:W-:-:S03]  /*0fe0*/  ISETP.LT.AND.EX P1, PT, R31, R13, PT, P1 ;  /* 0x0000000d1f00720c */ /* 0x000fc60003f21310 */
[----:B------:R-:W-:Y:S01]  /*0ff0*/  IMAD R3, R10, R15, RZ ;  /* 0x0000000f0a037224 */ /* 0x000fe200078e02ff */
[----:B------:R-:W-:Y:S02]  /*1000*/  SEL R14, R30, R14, P1 ;  /* 0x0000000e1e0e7207 */ /* 0x000fe40000800000 */
[----:B------:R-:W-:Y:S01]  /*1010*/  SEL R13, R31, R13, P1 ;  /* 0x0000000d1f0d7207 */ /* 0x000fe20000800000 */
[----:B------:R-:W-:Y:S05]  /*1020*/  @!P2 BRA `(.L_x_9) ;  /* 0x000000900000a947 */ /* 0x000fea0003800000 */
[----:B-1----:R-:W-:Y:S01]  /*1030*/  IMAD.MOV.U32 R27, RZ, RZ, R8 ;  /* 0x000000ffff1b7224 */ /* 0x002fe200078e0008 */
        /* <DEDUP_REMOVED lines=8> */
.L_x_9:
[----:B-1----:R-:W0:Y:S01]  /*10c0*/  I2F.U32.RP R18, R12 ;  /* 0x0000000c00127306 */ /* 0x002e220000209000 */
        /* <DEDUP_REMOVED lines=18> */
.L_x_10:
[----:B------:R-:W-:Y:S05]  /*11f0*/  BSYNC B0 ;  /* 0x0000000000007941 */ /* 0x000fea0003800000 */
.L_x_8:
[----:B------:R-:W-:Y:S01]  /*1200*/  SHF.R.S32.HI R8, RZ, 0x1f, R39 ;  /* 0x0000001fff087819 */ /* 0x000fe20000011427 */
[----:B------:R-:W-:Y:S01]  /*1210*/  IMAD.MOV.U32 R22, RZ, RZ, -0x800000 ;  /* 0xff800000ff167424 */ /* 0x000fe200078e00ff */
[----:B------:R-:W-:Y:S01]  /*1220*/  IADD3 R9, P0, R28, -UR7, RZ ;  /* 0x800000071c097c10 */ /* 0x000fe2000ff1e0ff */
[----:B------:R-:W-:Y:S01]  /*1230*/  ULDC.64 UR8, c[0x0][0x118] ;  /* 0x0000460000087ab9 */ /* 0x000fe20000000a00 */
[----:B------:R-:W-:Y:S02]  /*1240*/  LEA.HI R24, R8, R39, RZ, 0x3 ;  /* 0x0000002708187211 */ /* 0x000fe400078f18ff */
[----:B------:R-:W-:Y:S02]  /*1250*/  IADD3.X R0, R5, ~UR6, RZ, P0, !PT ;  /* 0x8000000605007c10 */ /* 0x000fe400087fe4ff */
[----:B------:R-:W-:-:S02]  /*1260*/  LOP3.LUT R25, R24, 0xfffffff8, RZ, 0xc0, !PT ;  /* 0xfffffff818197812 */ /* 0x000fc400078ec0ff */
[----:B------:R-:W-:-:S03]  /*1270*/  SHF.R.S32.HI R24, RZ, 0x3, R24 ;  /* 0x00000003ff187819 */ /* 0x000fc60000011418 */
[----:B------:R-:W-:Y:S01]  /*1280*/  IMAD.IADD R25, R39, 0x1, -R25 ;  /* 0x0000000127197824 */ /* 0x000fe200078e0a19 */
[C---:B------:R-:W-:Y:S02]  /*1290*/  IADD3 R18, R24.reuse, 0x10, RZ ;  /* 0x0000001018127810 */ /* 0x040fe40007ffe0ff */
[----:B------:R-:W-:Y:S02]  /*12a0*/  IADD3 R15, R24, 0x30, RZ ;  /* 0x00000030180f7810 */ /* 0x000fe40007ffe0ff */
[----:B------:R-:W-:Y:S02]  /*12b0*/  ISETP.GT.U32.AND P2, PT, R9, R25, PT ;  /* 0x000000190900720c */ /* 0x000fe40003f44070 */
[----:B------:R-:W-:Y:S02]  /*12c0*/  SHF.R.S32.HI R10, RZ, 0x1f, R25 ;  /* 0x0000001fff0a7819 */ /* 0x000fe40000011419 */
[----:B------:R-:W-:Y:S02]  /*12d0*/  IADD3 R26, P0, R25, UR7, RZ ;  /* 0x00000007191a7c10 */ /* 0x000fe4000ff1e0ff */
[----:B------:R-:W-:-:S02]  /*12e0*/  ISETP.GT.AND.EX P2, PT, R0, R10, PT, P2 ;  /* 0x0000000a0000720c */ /* 0x000fc40003f44320 */
[----:B------:R-:W-:Y:S02]  /*12f0*/  IADD3.X R27, R10, UR6, RZ, P0, !PT ;  /* 0x000000060a1b7c10 */ /* 0x000fe400087fe4ff */
[----:B------:R-:W-:Y:S02]  /*1300*/  ISETP.GE.OR P4, PT, R18, c[0x0][0x314], !P2 ;  /* 0x0000c50012007a0c */ /* 0x000fe40005786670 */
[C---:B------:R-:W-:Y:S02]  /*1310*/  ISETP.GE.OR P0, PT, R24.reuse, c[0x0][0x314], !P2 ;  /* 0x0000c50018007a0c */ /* 0x040fe40005706670 */
[----:B------:R-:W-:Y:S02]  /*1320*/  IADD3 R9, R24, 0x20, RZ ;  /* 0x0000002018097810 */ /* 0x000fe40007ffe0ff */
[----:B------:R-:W-:Y:S02]  /*1330*/  ISETP.GE.OR P6, PT, R15, c[0x0][0x314], !P2 ;  /* 0x0000c5000f007a0c */ /* 0x000fe400057c6670 */
[----:B------:R-:W-:-:S05]  /*1340*/  ISETP.GE.OR P1, PT, R9, c[0x0][0x314], !P2 ;  /* 0x0000c50009007a0c */ /* 0x000fca0005726670 */
[----:B------:R-:W-:Y:S01]  /*1350*/  @!P4 SHF.R.S32.HI R0, RZ, 0x1f, R18 ;  /* 0x0000001fff00c819 */ /* 0x000fe20000011412 */
[----:B------:R-:W-:-:S04]  /*1360*/  @!P4 IMAD.WIDE.U32 R20, R28, R18, R26 ;  /* 0x000000121c14c225 */ /* 0x000fc800078e001a */
[----:B------:R-:W-:-:S03]  /*1370*/  @!P4 IMAD R0, R0, R28, RZ ;  /* 0x0000001c0000c224 */ /* 0x000fc600078e02ff */
[----:B------:R-:W-:Y:S01]  /*1380*/  @!P1 SHF.R.S32.HI R10, RZ, 0x1f, R9 ;  /* 0x0000001fff0a9819 */ /* 0x000fe20000011409 */
[-C--:B------:R-:W-:Y:S01]  /*1390*/  @!P4 IMAD R0, R18, R5.reuse, R0 ;  /* 0x000000051200c224 */ /* 0x080fe200078e0200 */
[----:B------:R-:W-:Y:S01]  /*13a0*/  @!P4 LEA R18, P3, R20, c[0x0][0x208], 0x2 ;  /* 0x000082001412ca11 */ /* 0x000fe200078610ff */
[----:B------:R-:W-:Y:S02]  /*13b0*/  @!P1 IMAD.MOV.U32 R42, RZ, RZ, R26 ;  /* 0x000000ffff2a9224 */ /* 0x000fe400078e001a */
[----:B------:R-:W-:Y:S01]  /*13c0*/  @!P4 IMAD.IADD R0, R21, 0x1, R0 ;  /* 0x000000011500c824 */ /* 0x000fe200078e0200 */
[----:B------:R-:W-:Y:S01]  /*13d0*/  IADD3 R21, R24, 0x40, RZ ;  /* 0x0000004018157810 */ /* 0x000fe20007ffe0ff */
[----:B------:R-:W-:Y:S02]  /*13e0*/  @!P1 IMAD R10, R10, R28, RZ ;  /* 0x0000001c0a0a9224 */ /* 0x000fe400078e02ff */
[----:B------:R-:W-:Y:S01]  /*13f0*/  @!P1 IMAD.MOV.U32 R43, RZ, RZ, R27 ;  /* 0x000000ffff2b9224 */ /* 0x000fe200078e001b */
[----:B------:R-:W-:Y:S01]  /*1400*/  @!P4 LEA.HI.X R19, R20, c[0x0][0x20c], R0, 0x2, P3 ;  /* 0x000083001413ca11 */ /* 0x000fe200018f1400 */
[----:B------:R-:W-:Y:S01]  /*1410*/  @!P1 IMAD R10, R9, R5, R10 ;  /* 0x00000005090a9224 */ /* 0x000fe200078e020a */
[----:B------:R-:W-:Y:S01]  /*1420*/  @!P0 SHF.R.S32.HI R0, RZ, 0x1f, R24 ;  /* 0x0000001fff008819 */ /* 0x000fe20000011418 */
[----:B------:R-:W-:-:S02]  /*1430*/  @!P1 IMAD.WIDE.U32 R42, R28, R9, R42 ;  /* 0x000000091c2a9225 */ /* 0x000fc400078e002a */
[----:B------:R0:W2:Y:S01]  /*1440*/  @!P4 LDG.E R22, [R18.64] ;  /* 0x000000081216c981 */ /* 0x0000a2000c1e1900 */
[----:B------:R-:W-:Y:S01]  /*1450*/  IADD3 R20, R24, 0x50, RZ ;  /* 0x0000005018147810 */ /* 0x000fe20007ffe0ff */
[----:B------:R-:W-:Y:S01]  /*1460*/  @!P0 IMAD R0, R0, R28, RZ ;  /* 0x0000001c00008224 */ /* 0x000fe200078e02ff */
[----:B------:R-:W-:Y:S01]  /*1470*/  ISETP.GE.OR P5, PT, R21, c[0x0][0x314], !P2 ;  /* 0x0000c50015007a0c */ /* 0x000fe200057a6670 */
[----:B------:R-:W-:Y:S01]  /*1480*/  IMAD.MOV.U32 R23, RZ, RZ, -0x800000 ;  /* 0xff800000ff177424 */ /* 0x000fe200078e00ff */
[----:B------:R-:W-:Y:S01]  /*1490*/  @!P6 SHF.R.S32.HI R9, RZ, 0x1f, R15 ;  /* 0x0000001fff09e819 */ /* 0x000fe2000001140f */
[----:B------:R-:W-:Y:S01]  /*14a0*/  @!P0 IMAD R0, R24, R5, R0 ;  /* 0x0000000518008224 */ /* 0x000fe200078e0200 */
[----:B------:R-:W-:Y:S01]  /*14b0*/  ISETP.GE.OR P4, PT, R20, c[0x0][0x314], !P2 ;  /* 0x0000c50014007a0c */ /* 0x000fe20005786670 */
[----:B------:R-:W-:Y:S02]  /*14c0*/  @!P6 IMAD.MOV.U32 R34, RZ, RZ, R26 ;  /* 0x000000ffff22e224 */ /* 0x000fe400078e001a */
[----:B------:R-:W-:-:S02]  /*14d0*/  @!P6 IMAD.MOV.U32 R35, RZ, RZ, R27 ;  /* 0x000000ffff23e224 */ /* 0x000fc400078e001b */
[----:B------:R-:W-:Y:S02]  /*14e0*/  @!P6 IMAD R9, R9, R28, RZ ;  /* 0x0000001c0909e224 */ /* 0x000fe400078e02ff */
[----:B------:R-:W-:Y:S02]  /*14f0*/  @!P1 IMAD.IADD R10, R43, 0x1, R10 ;  /* 0x000000012b0a9824 */ /* 0x000fe400078e020a */
[----:B------:R-:W-:-:S04]  /*1500*/  @!P6 IMAD.WIDE.U32 R34, R28, R15, R34 ;  /* 0x0000000f1c22e225 */ /* 0x000fc800078e0022 */
[----:B------:R-:W-:Y:S02]  /*1510*/  @!P6 IMAD R9, R15, R5, R9 ;  /* 0x000000050f09e224 */ /* 0x000fe400078e0209 */
[----:B0-----:R-:W-:Y:S02]  /*1520*/  @!P0 IMAD.MOV.U32 R18, RZ, RZ, R26 ;  /* 0x000000ffff128224 */ /* 0x001fe400078e001a */
[----:B------:R-:W-:-:S04]  /*1530*/  @!P0 IMAD.MOV.U32 R19, RZ, RZ, R27 ;  /* 0x000000ffff138224 */ /* 0x000fc800078e001b */
[----:B------:R-:W-:-:S04]  /*1540*/  @!P0 IMAD.WIDE.U32 R18, R28, R24, R18 ;  /* 0x000000181c128225 */ /* 0x000fc800078e0012 */
[----:B------:R-:W-:Y:S01]  /*1550*/  @!P0 IMAD.IADD R0, R19, 0x1, R0 ;  /* 0x0000000113008824 */ /* 0x000fe200078e0200 */
[----:B------:R-:W-:Y:S02]  /*1560*/  @!P0 LEA R32, P3, R18, c[0x0][0x208], 0x2 ;  /* 0x0000820012208a11 */ /* 0x000fe400078610ff */
[----:B------:R-:W-:Y:S02]  /*1570*/  IADD3 R19, R24, 0x60, RZ ;  /* 0x0000006018137810 */ /* 0x000fe40007ffe0ff */
[----:B------:R-:W-:Y:S02]  /*1580*/  @!P0 LEA.HI.X R33, R18, c[0x0][0x20c], R0, 0x2, P3 ;  /* 0x0000830012218a11 */ /* 0x000fe400018f1400 */
[----:B------:R-:W-:Y:S02]  /*1590*/  IADD3 R18, R24, 0x70, RZ ;  /* 0x0000007018127810 */ /* 0x000fe40007ffe0ff */
[----:B------:R-:W-:Y:S01]  /*15a0*/  ISETP.GE.OR P3, PT, R19, c[0x0][0x314], !P2 ;  /* 0x0000c50013007a0c */ /* 0x000fe20005766670 */
[----:B------:R0:W3:Y:S01]  /*15b0*/  @!P0 LDG.E R23, [R32.64] ;  /* 0x0000000820178981 */ /* 0x0000e2000c1e1900 */
[----:B------:R-:W-:-:S02]  /*15c0*/  ISETP.GE.OR P2, PT, R18, c[0x0][0x314], !P2 ;  /* 0x0000c50012007a0c */ /* 0x000fc40005746670 */
[----:B------:R-:W-:Y:S02]  /*15d0*/  @!P5 SHF.R.S32.HI R0, RZ, 0x1f, R21 ;  /* 0x0000001fff00d819 */ /* 0x000fe40000011415 */
[----:B------:R-:W-:Y:S01]  /*15e0*/  @!P1 LEA R36, P0, R42, c[0x0][0x208], 0x2 ;  /* 0x000082002a249a11 */ /* 0x000fe200078010ff */
[----:B------:R-:W-:Y:S01]  /*15f0*/  @!P6 IMAD.IADD R9, R35, 0x1, R9 ;  /* 0x000000012309e824 */ /* 0x000fe200078e0209 */
[----:B------:R-:W-:Y:S01]  /*1600*/  @!P4 SHF.R.S32.HI R15, RZ, 0x1f, R20 ;  /* 0x0000001fff0fc819 */ /* 0x000fe20000011414 */
[-C--:B------:R-:W-:Y:S01]  /*1610*/  @!P5 IMAD R0, R0, R28.reuse, RZ ;  /* 0x0000001c0000d224 */ /* 0x080fe200078e02ff */
[----:B------:R-:W-:Y:S02]  /*1620*/  @!P1 LEA.HI.X R37, R42, c[0x0][0x20c], R10, 0x2, P0 ;  /* 0x000083002a259a11 */ /* 0x000fe400000f140a */
[C---:B------:R-:W-:Y:S01]  /*1630*/  @!P6 LEA R42, P0, R34.reuse, c[0x0][0x208], 0x2 ;  /* 0x00008200222aea11 */ /* 0x040fe200078010ff */
[----:B------:R-:W-:Y:S02]  /*1640*/  @!P5 IMAD R0, R21, R5, R0 ;  /* 0x000000051500d224 */ /* 0x000fe400078e0200 */
[----:B------:R-:W-:Y:S01]  /*1650*/  @!P4 IMAD R15, R15, R28, RZ ;  /* 0x0000001c0f0fc224 */ /* 0x000fe200078e02ff */
[----:B------:R-:W-:Y:S01]  /*1660*/  @!P6 LEA.HI.X R43, R34, c[0x0][0x20c], R9, 0x2, P0 ;  /* 0x00008300222bea11 */ /* 0x000fe200000f1409 */
[----:B------:R-:W-:Y:S01]  /*1670*/  @!P4 IMAD.MOV.U32 R46, RZ, RZ, R26 ;  /* 0x000000ffff2ec224 */ /* 0x000fe200078e001a */
[----:B------:R-:W-:Y:S01]  /*1680*/  @!P2 SHF.R.S32.HI R9, RZ, 0x1f, R18 ;  /* 0x0000001fff09a819 */ /* 0x000fe20000011412 */
[----:B------:R-:W-:-:S02]  /*1690*/  @!P4 IMAD.MOV.U32 R47, RZ, RZ, R27 ;  /* 0x000000ffff2fc224 */ /* 0x000fc400078e001b */
[----:B0-----:R-:W-:Y:S02]  /*16a0*/  @!P5 IMAD.MOV.U32 R32, RZ, RZ, R26 ;  /* 0x000000ffff20d224 */ /* 0x001fe400078e001a */
[----:B------:R-:W-:-:S04]  /*16b0*/  @!P5 IMAD.MOV.U32 R33, RZ, RZ, R27 ;  /* 0x000000ffff21d224 */ /* 0x000fc800078e001b */
[----:B------:R-:W-:-:S04]  /*16c0*/  @!P5 IMAD.WIDE.U32 R32, R28, R21, R32 ;  /* 0x000000151c20d225 */ /* 0x000fc800078e0020 */
[----:B------:R-:W-:-:S04]  /*16d0*/  @!P4 IMAD.WIDE.U32 R46, R28, R20, R46 ;  /* 0x000000141c2ec225 */ /* 0x000fc800078e002e */
[----:B------:R-:W-:Y:S01]  /*16e0*/  @!P4 IMAD R15, R20, R5, R15 ;  /* 0x00000005140fc224 */ /* 0x000fe200078e020f */
[C---:B------:R-:W-:Y:S01]  /*16f0*/  @!P5 LEA R20, P0, R32.reuse, c[0x0][0x208], 0x2 ;  /* 0x000082002014da11 */ /* 0x040fe200078010ff */
[----:B------:R-:W-:Y:S02]  /*1700*/  @!P5 IMAD.IADD R0, R33, 0x1, R0 ;  /* 0x000000012100d824 */ /* 0x000fe400078e0200 */
[----:B------:R-:W-:Y:S01]  /*1710*/  @!P2 IMAD R9, R9, R28, RZ ;  /* 0x0000001c0909a224 */ /* 0x000fe200078e02ff */
[----:B------:R-:W-:Y:S01]  /*1720*/  @!P3 SHF.R.S32.HI R10, RZ, 0x1f, R19 ;  /* 0x0000001fff0ab819 */ /* 0x000fe20000011413 */
[----:B------:R-:W-:Y:S01]  /*1730*/  @!P3 IMAD.MOV.U32 R34, RZ, RZ, R26 ;  /* 0x000000ffff22b224 */ /* 0x000fe200078e001a */
[----:B------:R-:W-:Y:S01]  /*1740*/  @!P5 LEA.HI.X R21, R32, c[0x0][0x20c], R0, 0x2, P0 ;  /* 0x000083002015da11 */ /* 0x000fe200000f1400 */
[----:B------:R-:W-:Y:S01]  /*1750*/  @!P3 IMAD.MOV.U32 R35, RZ, RZ, R27 ;  /* 0x000000ffff23b224 */ /* 0x000fe200078e001b */
[----:B------:R-:W-:Y:S01]  /*1760*/  @!P4 LEA R32, P0, R46, c[0x0][0x208], 0x2 ;  /* 0x000082002e20ca11 */ /* 0x000fe200078010ff */
[----:B------:R-:W-:-:S02]  /*1770*/  @!P4 IMAD.IADD R15, R47, 0x1, R15 ;  /* 0x000000012f0fc824 */ /* 0x000fc400078e020f */
[----:B------:R-:W-:-:S04]  /*1780*/  @!P2 IMAD.WIDE.U32 R26, R28, R18, R26 ;  /* 0x000000121c1aa225 */ /* 0x000fc800078e001a */
[----:B------:R-:W-:Y:S01]  /*1790*/  @!P2 IMAD R9, R18, R5, R9 ;  /* 0x000000051209a224 */ /* 0x000fe200078e0209 */
[----:B------:R-:W-:Y:S01]  /*17a0*/  @!P4 LEA.HI.X R33, R46, c[0x0][0x20c], R15, 0x2, P0 ;  /* 0x000083002e21ca11 */ /* 0x000fe200000f140f */
[----:B------:R-:W-:Y:S01]  /*17b0*/  @!P3 IMAD R10, R10, R28, RZ ;  /* 0x0000001c0a0ab224 */ /* 0x000fe200078e02ff */
[----:B------:R-:W-:Y:S01]  /*17c0*/  @!P2 LEA R18, P0, R26, c[0x0][0x208], 0x2 ;  /* 0x000082001a12aa11 */ /* 0x000fe200078010ff */
[----:B------:R-:W-:Y:S02]  /*17d0*/  @!P2 IMAD.IADD R9, R27, 0x1, R9 ;  /* 0x000000011b09a824 */ /* 0x000fe400078e0209 */
[----:B------:R-:W-:-:S04]  /*17e0*/  @!P3 IMAD.WIDE.U32 R34, R28, R19, R34 ;  /* 0x000000131c22b225 */ /* 0x000fc800078e0022 */
[----:B------:R-:W-:Y:S01]  /*17f0*/  @!P3 IMAD R10, R19, R5, R10 ;  /* 0x00000005130ab224 */ /* 0x000fe200078e020a */
[----:B------:R-:W-:Y:S01]  /*1800*/  @!P2 LEA.HI.X R19, R26, c[0x0][0x20c], R9, 0x2, P0 ;  /* 0x000083001a13aa11 */ /* 0x000fe200000f1409 */
[----:B------:R-:W-:Y:S02]  /*1810*/  IMAD.MOV.U32 R0, RZ, RZ, -0x800000 ;  /* 0xff800000ff007424 */ /* 0x000fe400078e00ff */
[----:B------:R-:W-:Y:S02]  /*1820*/  IMAD.MOV.U32 R9, RZ, RZ, -0x800000 ;  /* 0xff800000ff097424 */ /* 0x000fe400078e00ff */
[----:B------:R-:W-:Y:S02]  /*1830*/  IMAD.MOV.U32 R15, RZ, RZ, -0x800000 ;  /* 0xff800000ff0f7424 */ /* 0x000fe400078e00ff */
[----:B------:R0:W4:Y:S01]  /*1840*/  @!P1 LDG.E R0, [R36.64] ;  /* 0x0000000824009981 */ /* 0x000122000c1e1900 */
[----:B------:R-:W-:-:S03]  /*1850*/  @!P3 IMAD.IADD R10, R35, 0x1, R10 ;  /* 0x00000001230ab824 */ /* 0x000fc600078e020a */
[----:B------:R1:W5:Y:S04]  /*1860*/  @!P5 LDG.E R9, [R20.64] ;  /* 0x000000081409d981 */ /* 0x000368000c1e1900 */
[----:B------:R-:W5:Y:S01]  /*1870*/  @!P6 LDG.E R15, [R42.64] ;  /* 0x000000082a0fe981 */ /* 0x000f62000c1e1900 */
[----:B0-----:R-:W-:Y:S01]  /*1880*/  @!P3 LEA R36, P1, R34, c[0x0][0x208], 0x2 ;  /* 0x000082002224ba11 */ /* 0x001fe200078210ff */
[----:B-1----:R-:W-:-:S03]  /*1890*/  IMAD.MOV.U32 R20, RZ, RZ, -0x800000 ;  /* 0xff800000ff147424 */ /* 0x002fc600078e00ff */
[----:B------:R-:W-:Y:S01]  /*18a0*/  @!P3 LEA.HI.X R37, R34, c[0x0][0x20c], R10, 0x2, P1 ;  /* 0x000083002225ba11 */ /* 0x000fe200008f140a */
[----:B------:R-:W-:Y:S02]  /*18b0*/  IMAD.MOV.U32 R10, RZ, RZ, -0x800000 ;  /* 0xff800000ff0a7424 */ /* 0x000fe400078e00ff */
[----:B------:R-:W-:Y:S01]  /*18c0*/  IMAD.MOV.U32 R21, RZ, RZ, -0x800000 ;  /* 0xff800000ff157424 */ /* 0x000fe200078e00ff */
[----:B------:R0:W5:Y:S04]  /*18d0*/  @!P2 LDG.E R20, [R18.64] ;  /* 0x000000081214a981 */ /* 0x000168000c1e1900 */
[----:B------:R1:W5:Y:S04]  /*18e0*/  @!P4 LDG.E R10, [R32.64] ;  /* 0x00000008200ac981 */ /* 0x000368000c1e1900 */
[----:B------:R-:W5:Y:S01]  /*18f0*/  @!P3 LDG.E R21, [R36.64] ;  /* 0x000000082415b981 */ /* 0x000f62000c1e1900 */
[----:B------:R-:W-:-:S04]  /*1900*/  IABS R26, c[0x0][0x1c0] ;  /* 0x00007000001a7a13 */ /* 0x000fc80000000000 */
[----:B-1----:R-:W1:Y:S08]  /*1910*/  I2F.U32.RP R32, R26 ;  /* 0x0000001a00207306 */ /* 0x002e700000209000 */
[----:B-1----:R-:W1:Y:S02]  /*1920*/  MUFU.RCP R32, R32 ;  /* 0x0000002000207308 */ /* 0x002e640000001000 */
[----:B-1----:R-:W-:-:S06]  /*1930*/  IADD3 R32, R32, 0xffffffe, RZ ;  /* 0x0ffffffe20207810 */ /* 0x002fcc0007ffe0ff */
[----:B------:R-:W1:Y:S01]  /*1940*/  F2I.FTZ.U32.TRUNC.NTZ R33, R32 ;  /* 0x0000002000217305 */ /* 0x000e62000021f000 */
[----:B0-----:R-:W-:Y:S01]  /*1950*/  IABS R19, R6 ;  /* 0x0000000600137213 */ /* 0x001fe20000000000 */
[----:B-1----:R-:W-:Y:S02]  /*1960*/  IMAD.MOV R18, RZ, RZ, -R33 ;  /* 0x000000ffff127224 */ /* 0x002fe400078e0a21 */
[----:B------:R-:W-:Y:S02]  /*1970*/  IMAD.MOV.U32 R32, RZ, RZ, RZ ;  /* 0x000000ffff207224 */ /* 0x000fe400078e00ff */
[----:B------:R-:W-:Y:S01]  /*1980*/  IMAD R27, R18, R26, RZ ;  /* 0x0000001a121b7224 */ /* 0x000fe200078e02ff */
[----:B------:R-:W-:-:S03]  /*1990*/  IABS R18, c[0x0][0x1c0] ;  /* 0x0000700000127a13 */ /* 0x000fc60000000000 */
[----:B------:R-:W-:-:S04]  /*19a0*/  IMAD.HI.U32 R27, R33, R27, R32 ;  /* 0x0000001b211b7227 */ /* 0x000fc800078e0020 */
[----:B------:R-:W-:Y:S02]  /*19b0*/  IMAD.MOV R18, RZ, RZ, -R18 ;  /* 0x000000ffff127224 */ /* 0x000fe400078e0a12 */
[----:B------:R-:W-:Y:S01]  /*19c0*/  IMAD.HI.U32 R27, R27, R19, RZ ;  /* 0x000000131b1b7227 */ /* 0x000fe200078e00ff */
[----:B------:R-:W-:-:S03]  /*19d0*/  ISETP.GT.AND P1, PT, R39, 0x37f, PT ;  /* 0x0000037f2700780c */ /* 0x000fc60003f24270 */
[----:B------:R-:W-:Y:S01]  /*19e0*/  IMAD R18, R27, R18, R19 ;  /* 0x000000121b127224 */ /* 0x000fe200078e0213 */
[C---:B------:R-:W-:Y:S02]  /*19f0*/  ISETP.GT.AND P2, PT, R39.reuse, 0x3ff, PT ;  /* 0x000003ff2700780c */ /* 0x040fe40003f44270 */
[C---:B------:R-:W-:Y:S02]  /*1a00*/  ISETP.GT.AND P0, PT, R39.reuse, 0x2ff, PT ;  /* 0x000002ff2700780c */ /* 0x040fe40003f04270 */
[----:B------:R-:W-:Y:S02]  /*1a10*/  ISETP.GT.U32.AND P4, PT, R26, R18, PT ;  /* 0x000000121a00720c */ /* 0x000fe40003f84070 */
[C---:B------:R-:W-:Y:S01]  /*1a20*/  ISETP.GT.AND P3, PT, R39.reuse, 0x27f, PT ;  /* 0x0000027f2700780c */ /* 0x040fe20003f64270 */
[----:B------:R-:W-:Y:S01]  /*1a30*/  IMAD R24, R24, 0x9, R25 ;  /* 0x0000000918187824 */ /* 0x000fe200078e0219 */
[----:B------:R-:W-:-:S09]  /*1a40*/  ISETP.GT.AND P6, PT, R39, 0x7f, PT ;  /* 0x0000007f2700780c */ /* 0x000fd20003fc4270 */
[----:B------:R-:W-:Y:S01]  /*1a50*/  @!P4 IMAD.IADD R18, R18, 0x1, -R26 ;  /* 0x000000011212c824 */ /* 0x000fe200078e0a1a */
[----:B------:R-:W-:Y:S02]  /*1a60*/  LOP3.LUT R6, R6, c[0x0][0x1c0], RZ, 0x3c, !PT ;  /* 0x0000700006067a12 */ /* 0x000fe400078e3cff */
[----:B------:R-:W-:Y:S01]  /*1a70*/  @!P4 IADD3 R27, R27, 0x1, RZ ;  /* 0x000000011b1bc810 */ /* 0x000fe20007ffe0ff */
[----:B--2---:R-:W-:Y:S01]  /*1a80*/  @!P1 STS [R24.X4+0x240], R22 ;  /* 0x0002401618009388 */ /* 0x004fe20000004800 */
[C---:B------:R-:W-:Y:S01]  /*1a90*/  ISETP.GT.AND P1, PT, R39.reuse, 0x17f, PT ;  /* 0x0000017f2700780c */ /* 0x040fe20003f24270 */
[----:B------:R-:W-:Y:S02]  /*1aa0*/  BSSY B0, `(.L_x_11) ;  /* 0x0000030000007945 */ /* 0x000fe40003800000 */
[----:B---3--:R-:W-:Y:S01]  /*1ab0*/  @!P2 STS [R24.X4], R23 ;  /* 0x000000171800a388 */ /* 0x008fe20000004800 */
[----:B------:R-:W-:-:S03]  /*1ac0*/  ISETP.GT.AND P2, PT, R39, 0x1ff, PT ;  /* 0x000001ff2700780c */ /* 0x000fc60003f44270 */
[----:B----4-:R0:W-:Y:S01]  /*1ad0*/  @!P0 STS [R24.X4+0x480], R0 ;  /* 0x0004800018008388 */ /* 0x0101e20000004800 */
[----:B------:R-:W-:-:S03]  /*1ae0*/  ISETP.GT.AND P0, PT, R39, 0xff, PT ;  /* 0x000000ff2700780c */ /* 0x000fc60003f04270 */
[----:B-----5:R1:W-:Y:S01]  /*1af0*/  @!P3 STS [R24.X4+0x6c0], R15 ;  /* 0x0006c00f1800b388 */ /* 0x0203e20000004800 */
[----:B------:R-:W-:-:S05]  /*1b00*/  ISETP.GE.U32.AND P3, PT, R18, R26, PT ;  /* 0x0000001a1200720c */ /* 0x000fca0003f66070 */
[----:B------:R1:W-:Y:S01]  /*1b10*/  @!P2 STS [R24.X4+0x900], R9 ;  /* 0x000900091800a388 */ /* 0x0003e20000004800 */
[----:B------:R-:W-:Y:S02]  /*1b20*/  ISETP.GE.AND P2, PT, R6, RZ, PT ;  /* 0x000000ff0600720c */ /* 0x000fe40003f46270 */
[----:B0-----:R-:W-:Y:S01]  /*1b30*/  LOP3.LUT R0, R31, R13, RZ, 0xfc, !PT ;  /* 0x0000000d1f007212 */ /* 0x001fe200078efcff */
[----:B------:R1:W-:Y:S04]  /*1b40*/  @!P6 STS [R24.X4+0xfc0], R20 ;  /* 0x000fc0141800e388 */ /* 0x0003e80000004800 */
[----:B------:R1:W-:Y:S01]  /*1b50*/  @!P1 STS [R24.X4+0xb40], R10 ;  /* 0x000b400a18009388 */ /* 0x0003e20000004800 */
[----:B------:R-:W-:-:S03]  /*1b60*/  ISETP.NE.U32.AND P1, PT, R0, RZ, PT ;  /* 0x000000ff0000720c */ /* 0x000fc60003f25070 */
[----:B------:R1:W-:Y:S01]  /*1b70*/  @!P0 STS [R24.X4+0xd80], R21 ;  /* 0x000d801518008388 */ /* 0x0003e20000004800 */
[----:B------:R-:W-:Y:S02]  /*1b80*/  ISETP.NE.AND P0, PT, RZ, c[0x0][0x1c0], PT ;  /* 0x00007000ff007a0c */ /* 0x000fe40003f05270 */
[----:B------:R-:W-:-:S05]  /*1b90*/  @P3 IADD3 R27, R27, 0x1, RZ ;  /* 0x000000011b1b3810 */ /* 0x000fca0007ffe0ff */
[----:B------:R-:W-:-:S04]  /*1ba0*/  IMAD.MOV.U32 R6, RZ, RZ, R27 ;  /* 0x000000ffff067224 */ /* 0x000fc800078e001b */
[----:B------:R-:W-:Y:S02]  /*1bb0*/  @!P2 IMAD.MOV R6, RZ, RZ, -R6 ;  /* 0x000000ffff06a224 */ /* 0x000fe400078e0a06 */
[----:B------:R-:W-:Y:S01]  /*1bc0*/  @!P0 LOP3.LUT R6, RZ, c[0x0][0x1c0], RZ, 0x33, !PT ;  /* 0x00007000ff068a12 */ /* 0x000fe200078e33ff */
[----:B------:R-:W-:Y:S05]  /*1bd0*/  @!P1 BRA `(.L_x_12) ;  /* 0x0000009000009947 */ /* 0x000fea0003800000 */
[----:B------:R-:W-:Y:S01]  /*1be0*/  IMAD.MOV.U32 R27, RZ, RZ, R30 ;  /* 0x000000ffff1b7224 */ /* 0x000fe200078e001e */
[----:B-1----:R-:W-:Y:S01]  /*1bf0*/  MOV R24, R14 ;  /* 0x0000000e00187202 */ /* 0x002fe20000000f00 */
[----:B------:R-:W-:Y:S01]  /*1c00*/  IMAD.MOV.U32 R18, RZ, RZ, R31 ;  /* 0x000000ffff127224 */ /* 0x000fe200078e001f */
[----:B------:R-:W-:Y:S02]  /*1c10*/  MOV R23, R13 ;  /* 0x0000000d00177202 */ /* 0x000fe40000000f00 */
[----:B------:R-:W-:Y:S02]  /*1c20*/  MOV R22, 0x1c40 ;  /* 0x00001c4000167802 */ /* 0x000fe40000000f00 */
[----:B------:R-:W-:Y:S05]  /*1c30*/  CALL.REL.NOINC `($__internal_0_$__cuda_sm20_div_s64) ;  /* 0x0000362000007944 */ /* 0x000fea0003c00000 */
[----:B------:R-:W-:Y:S02]  /*1c40*/  MOV R42, R0 ;  /* 0x00000000002a7202 */ /* 0x000fe40000000f00 */
[----:B------:R-:W-:Y:S01]  /*1c50*/  MOV R43, R21 ;  /* 0x00000015002b7202 */ /* 0x000fe20000000f00 */
[----:B------:R-:W-:Y:S05]  /*1c60*/  BRA `(.L_x_13) ;  /* 0x0000013000007947 */ /* 0x000fea0003800000 */
.L_x_12:
        /* <DEDUP_REMOVED lines=19> */
.L_x_13:
[----:B------:R-:W-:Y:S05]  /*1da0*/  BSYNC B0 ;  /* 0x0000000000007941 */ /* 0x000fea0003800000 */
.L_x_11:
[----:B------:R-:W-:Y:S01]  /*1db0*/  BAR.SYNC.DEFER_BLOCKING 0x0 ;  /* 0x0000000000007b1d */ /* 0x000fe20000010000 */
[----:B------:R-:W-:Y:S01]  /*1dc0*/  LEA.HI R8, R8, R39, RZ, 0x4 ;  /* 0x0000002708087211 */ /* 0x000fe200078f20ff */
[----:B------:R-:W-:Y:S01]  /*1dd0*/  IMAD.MOV.U32 R37, RZ, RZ, -0x800000 ;  /* 0xff800000ff257424 */ /* 0x000fe200078e00ff */
[----:B------:R-:W-:Y:S01]  /*1de0*/  MOV R35, 0xff800000 ;  /* 0xff80000000237802 */ /* 0x000fe20000000f00 */
[----:B------:R-:W-:Y:S01]  /*1df0*/  IMAD.MOV.U32 R38, RZ, RZ, -0x800000 ;  /* 0xff800000ff267424 */ /* 0x000fe200078e00ff */
[----:B------:R-:W-:Y:S01]  /*1e00*/  LOP3.LUT R0, R8, 0xfffffff0, RZ, 0xc0, !PT ;  /* 0xfffffff008007812 */ /* 0x000fe200078ec0ff */
[----:B------:R-:W-:Y:S01]  /*1e10*/  IMAD.MOV.U32 R36, RZ, RZ, -0x800000 ;  /* 0xff800000ff247424 */ /* 0x000fe200078e00ff */
[----:B-1----:R-:W-:Y:S01]  /*1e20*/  SHF.R.S32.HI R15, RZ, 0x4, R8 ;  /* 0x00000004ff0f7819 */ /* 0x002fe20000011408 */
[----:B------:R-:W-:Y:S01]  /*1e30*/  IMAD.MOV.U32 R33, RZ, RZ, -0x800000 ;  /* 0xff800000ff217424 */ /* 0x000fe200078e00ff */
[----:B------:R-:W-:Y:S01]  /*1e40*/  MOV R31, 0xff800000 ;  /* 0xff800000001f7802 */ /* 0x000fe20000000f00 */
[----:B------:R-:W-:Y:S01]  /*1e50*/  IMAD.IADD R39, R39, 0x1, -R0 ;  /* 0x0000000127277824 */ /* 0x000fe200078e0a00 */
[----:B------:R-:W-:Y:S01]  /*1e60*/  ULDC.U8 UR4, c[0x0][0x329] ;  /* 0x0000ca4000047ab9 */ /* 0x000fe20000000000 */
[----:B------:R-:W-:Y:S01]  /*1e70*/  IMAD.MOV.U32 R34, RZ, RZ, -0x800000 ;  /* 0xff800000ff227424 */ /* 0x000fe200078e00ff */
[----:B------:R-:W-:Y:S01]  /*1e80*/  BSSY B1, `(.L_x_14) ;  /* 0x0000261000017945 */ /* 0x000fe20003800000 */
[----:B------:R-:W-:-:S02]  /*1e90*/  IMAD R25, R39, 0x9, R15 ;  /* 0x0000000927197824 */ /* 0x000fc400078e020f */
[----:B------:R-:W-:Y:S02]  /*1ea0*/  IMAD.MOV.U32 R32, RZ, RZ, -0x800000 ;  /* 0xff800000ff207424 */ /* 0x000fe400078e00ff */
[----:B------:R-:W-:Y:S02]  /*1eb0*/  IMAD.MOV.U32 R46, RZ, RZ, RZ ;  /* 0x000000ffff2e7224 */ /* 0x000fe400078e00ff */
[----:B------:R-:W-:Y:S01]  /*1ec0*/  IMAD.MOV.U32 R30, RZ, RZ, 0x7f800000 ;  /* 0x7f800000ff1e7424 */ /* 0x000fe200078e00ff */
[----:B------:R-:W-:Y:S04]  /*1ed0*/  @!P6 LDS R37, [R25.X4] ;  /* 0x000000001925e984 */ /* 0x000fe80000004800 */
[----:B------:R-:W0:Y:S04]  /*1ee0*/  @!P6 LDS R38, [R25.X4+0x240] ;  /* 0x000240001926e984 */ /* 0x000e280000004800 */
[----:B------:R-:W1:Y:S04]  /*1ef0*/  @!P6 LDS R35, [R25.X4+0x480] ;  /* 0x000480001923e984 */ /* 0x000e680000004800 */
[----:B------:R-:W2:Y:S04]  /*1f00*/  @!P6 LDS R36, [R25.X4+0x6c0] ;  /* 0x0006c0001924e984 */ /* 0x000ea80000004800 */
[----:B------:R-:W3:Y:S04]  /*1f10*/  @!P6 LDS R33, [R25.X4+0x900] ;  /* 0x000900001921e984 */ /* 0x000ee80000004800 */
[----:B------:R-:W4:Y:S04]  /*1f20*/  @!P6 LDS R34, [R25.X4+0xb40] ;  /* 0x000b40001922e984 */ /* 0x000f280000004800 */
[----:B------:R-:W5:Y:S04]  /*1f30*/  @!P6 LDS R31, [R25.X4+0xd80] ;  /* 0x000d8000191fe984 */ /* 0x000f680000004800 */
[----:B------:R-:W5:Y:S01]  /*1f40*/  @!P6 LDS R32, [R25.X4+0xfc0] ;  /* 0x000fc0001920e984 */ /* 0x000f620000004800 */
[----:B0-----:R-:W-:-:S04]  /*1f50*/  FMNMX.FTZ R0, R37, R38, !PT ;  /* 0x0000002625007209 */ /* 0x001fc80007810000 */
[----:B-1----:R-:W-:-:S04]  /*1f60*/  FMNMX.FTZ R0, R0, R35, !PT ;  /* 0x0000002300007209 */ /* 0x002fc80007810000 */
[----:B--2---:R-:W-:-:S04]  /*1f70*/  FMNMX.FTZ R0, R0, R36, !PT ;  /* 0x0000002400007209 */ /* 0x004fc80007810000 */
[----:B---3--:R-:W-:-:S04]  /*1f80*/  FMNMX.FTZ R0, R0, R33, !PT ;  /* 0x0000002100007209 */ /* 0x008fc80007810000 */
[----:B----4-:R-:W-:-:S04]  /*1f90*/  FMNMX.FTZ R0, R0, R34, !PT ;  /* 0x0000002200007209 */ /* 0x010fc80007810000 */
[----:B-----5:R-:W-:-:S04]  /*1fa0*/  FMNMX.FTZ R0, R0, R31, !PT ;  /* 0x0000001f00007209 */ /* 0x020fc80007810000 */
[----:B------:R-:W-:-:S05]  /*1fb0*/  FMNMX.FTZ R0, R0, R32, !PT ;  /* 0x0000002000007209 */ /* 0x000fca0007810000 */
[----:B------:R-:W0:Y:S02]  /*1fc0*/  SHFL.BFLY PT, R8, R0, 0x8, 0x1f ;  /* 0x0d001f0000087f89 */ /* 0x000e2400000e0000 */
[----:B0-----:R-:W-:-:S05]  /*1fd0*/  FMNMX.FTZ R8, R0, R8, !PT ;  /* 0x0000000800087209 */ /* 0x001fca0007810000 */
[----:B------:R-:W0:Y:S02]  /*1fe0*/  SHFL.BFLY PT, R0, R8, 0x4, 0x1f ;  /* 0x0c801f0008007f89 */ /* 0x000e2400000e0000 */
[----:B0-----:R-:W-:-:S05]  /*1ff0*/  FMNMX.FTZ R0, R8, R0, !PT ;  /* 0x0000000008007209 */ /* 0x001fca0007810000 */
[----:B------:R-:W0:Y:S02]  /*2000*/  SHFL.BFLY PT, R8, R0, 0x2, 0x1f ;  /* 0x0c401f0000087f89 */ /* 0x000e2400000e0000 */
[----:B0-----:R-:W-:-:S05]  /*2010*/  FMNMX.FTZ R8, R0, R8, !PT ;  /* 0x0000000800087209 */ /* 0x001fca0007810000 */
[----:B------:R-:W0:Y:S02]  /*2020*/  SHFL.BFLY PT, R0, R8, 0x1, 0x1f ;  /* 0x0c201f0008007f89 */ /* 0x000e2400000e0000 */
[----:B0-----:R-:W-:-:S04]  /*2030*/  FMNMX.FTZ R0, R8, R0, !PT ;  /* 0x0000000008007209 */ /* 0x001fc80007810000 */
[----:B------:R-:W-:-:S04]  /*2040*/  FSETP.NEU.FTZ.AND P0, PT, R0, -INF , PT ;  /* 0xff8000000000780b */ /* 0x000fc80003f1d000 */
[----:B------:R-:W-:-:S05]  /*2050*/  FSEL R0, R0, RZ, P0 ;  /* 0x000000ff00007208 */ /* 0x000fca0000000000 */
[C---:B------:R-:W-:Y:S02]  /*2060*/  FADD.FTZ R8, -R0.reuse, R37 ;  /* 0x0000002500087221 */ /* 0x040fe40000010100 */
[----:B------:R-:W-:Y:S02]  /*2070*/  FADD.FTZ R21, -R0, R38 ;  /* 0x0000002600157221 */ /* 0x000fe40000010100 */
[----:B------:R-:W-:Y:S02]  /*2080*/  FMUL.FTZ R8, R8, 1.4426950216293334961 ;  /* 0x3fb8aa3b08087820 */ /* 0x000fe40000410000 */
[----:B------:R-:W-:Y:S02]  /*2090*/  FMUL.FTZ R21, R21, 1.4426950216293334961 ;  /* 0x3fb8aa3b15157820 */ /* 0x000fe40000410000 */
[C---:B------:R-:W-:Y:S02]  /*20a0*/  FADD.FTZ R20, -R0.reuse, R35 ;  /* 0x0000002300147221 */ /* 0x040fe40000010100 */
[----:B------:R-:W-:Y:S01]  /*20b0*/  MUFU.EX2 R8, R8 ;  /* 0x0000000800087308 */ /* 0x000fe20000000800 */
[----:B------:R-:W-:-:S02]  /*20c0*/  FADD.FTZ R19, -R0, R36 ;  /* 0x0000002400137221 */ /* 0x000fc40000010100 */
[----:B------:R-:W-:Y:S02]  /*20d0*/  FMUL.FTZ R20, R20, 1.4426950216293334961 ;  /* 0x3fb8aa3b14147820 */ /* 0x000fe40000410000 */
[----:B------:R-:W-:Y:S02]  /*20e0*/  FMUL.FTZ R19, R19, 1.4426950216293334961 ;  /* 0x3fb8aa3b13137820 */ /* 0x000fe40000410000 */
[C---:B------:R-:W-:Y:S01]  /*20f0*/  FADD.FTZ R18, -R0.reuse, R33 ;  /* 0x0000002100127221 */ /* 0x040fe20000010100 */
[----:B------:R-:W0:Y:S01]  /*2100*/  MUFU.EX2 R21, R21 ;  /* 0x0000001500157308 */ /* 0x000e220000000800 */
[----:B------:R-:W-:Y:S02]  /*2110*/  FADD.FTZ R10, -R0, R34 ;  /* 0x00000022000a7221 */ /* 0x000fe40000010100 */
[----:B------:R-:W-:Y:S02]  /*2120*/  FMUL.FTZ R18, R18, 1.4426950216293334961 ;  /* 0x3fb8aa3b12127820 */ /* 0x000fe40000410000 */
[----:B------:R-:W-:-:S02]  /*2130*/  FMUL.FTZ R10, R10, 1.4426950216293334961 ;  /* 0x3fb8aa3b0a0a7820 */ /* 0x000fc40000410000 */
[----:B------:R-:W-:Y:S01]  /*2140*/  FADD.FTZ R9, -R0, R31 ;  /* 0x0000001f00097221 */ /* 0x000fe20000010100 */
[----:B------:R-:W1:Y:S03]  /*2150*/  MUFU.EX2 R20, R20 ;  /* 0x0000001400147308 */ /* 0x000e660000000800 */
[----:B------:R-:W-:-:S05]  /*2160*/  FMUL.FTZ R9, R9, 1.4426950216293334961 ;  /* 0x3fb8aa3b09097820 */ /* 0x000fca0000410000 */
[----:B------:R-:W2:Y:S01]  /*2170*/  MUFU.EX2 R19, R19 ;  /* 0x0000001300137308 */ /* 0x000ea20000000800 */
[----:B0-----:R-:W-:Y:S02]  /*2180*/  FADD.FTZ R21, R8, R21 ;  /* 0x0000001508157221 */ /* 0x001fe40000010000 */
[----:B------:R-:W-:-:S04]  /*2190*/  FADD.FTZ R8, -R0, R32 ;  /* 0x0000002000087221 */ /* 0x000fc80000010100 */
[----:B------:R-:W-:Y:S01]  /*21a0*/  FMUL.FTZ R8, R8, 1.4426950216293334961 ;  /* 0x3fb8aa3b08087820 */ /* 0x000fe20000410000 */
[----:B------:R-:W0:Y:S01]  /*21b0*/  MUFU.EX2 R18, R18 ;  /* 0x0000001200127308 */ /* 0x000e220000000800 */
[----:B-1----:R-:W-:-:S07]  /*21c0*/  FADD.FTZ R20, R21, R20 ;  /* 0x0000001415147221 */ /* 0x002fce0000010000 */
[----:B------:R-:W1:Y:S01]  /*21d0*/  MUFU.EX2 R10, R10 ;  /* 0x0000000a000a7308 */ /* 0x000e620000000800 */
[----:B--2---:R-:W-:-:S07]  /*21e0*/  FADD.FTZ R19, R20, R19 ;  /* 0x0000001314137221 */ /* 0x004fce0000010000 */
[----:B------:R-:W2:Y:S01]  /*21f0*/  MUFU.EX2 R9, R9 ;  /* 0x0000000900097308 */ /* 0x000ea20000000800 */
[----:B0-----:R-:W-:-:S07]  /*2200*/  FADD.FTZ R18, R19, R18 ;  /* 0x0000001213127221 */ /* 0x001fce0000010000 */
[----:B------:R-:W0:Y:S01]  /*2210*/  MUFU.EX2 R8, R8 ;  /* 0x0000000800087308 */ /* 0x000e220000000800 */
[----:B-1----:R-:W-:Y:S01]  /*2220*/  FADD.FTZ R18, R18, R10 ;  /* 0x0000000a12127221 */ /* 0x002fe20000010000 */
[----:B------:R-:W-:-:S05]  /*2230*/  IABS R10, R3 ;  /* 0x00000003000a7213 */ /* 0x000fca0000000000 */
[----:B------:R-:W-:Y:S01]  /*2240*/  IMAD.IADD R20, R7, 0x1, R10 ;  /* 0x0000000107147824 */ /* 0x000fe200078e020a */
[----:B------:R-:W1:Y:S01]  /*2250*/  I2F.RP R19, R10 ;  /* 0x0000000a00137306 */ /* 0x000e620000209400 */
[----:B--2---:R-:W-:-:S04]  /*2260*/  FADD.FTZ R9, R18, R9 ;  /* 0x0000000912097221 */ /* 0x004fc80000010000 */
[----:B0-----:R-:W-:Y:S01]  /*2270*/  FADD.FTZ R18, R9, R8 ;  /* 0x0000000809127221 */ /* 0x001fe20000010000 */
[----:B------:R-:W-:-:S04]  /*2280*/  IABS R9, c[0x0][0x1c0] ;  /* 0x0000700000097a13 */ /* 0x000fc80000000000 */
[----:B------:R-:W0:Y:S01]  /*2290*/  SHFL.BFLY PT, R8, R18, 0x8, 0x1f ;  /* 0x0d001f0012087f89 */ /* 0x000e2200000e0000 */
[----:B------:R-:W2:Y:S08]  /*22a0*/  I2F.U32.RP R26, R9 ;  /* 0x00000009001a7306 */ /* 0x000eb00000209000 */
[----:B-1----:R-:W1:Y:S08]  /*22b0*/  MUFU.RCP R19, R19 ;  /* 0x0000001300137308 */ /* 0x002e700000001000 */
[----:B--2---:R-:W2:Y:S01]  /*22c0*/  MUFU.RCP R26, R26 ;  /* 0x0000001a001a7308 */ /* 0x004ea20000001000 */
[----:B0-----:R-:W-:Y:S01]  /*22d0*/  FADD.FTZ R8, R18, R8 ;  /* 0x0000000812087221 */ /* 0x001fe20000010000 */
[----:B-1----:R-:W-:-:S04]  /*22e0*/  IADD3 R19, R19, 0xffffffe, RZ ;  /* 0x0ffffffe13137810 */ /* 0x002fc80007ffe0ff */
[----:B------:R-:W0:Y:S02]  /*22f0*/  SHFL.BFLY PT, R18, R8, 0x4, 0x1f ;  /* 0x0c801f0008127f89 */ /* 0x000e2400000e0000 */
[----:B------:R-:W1:Y:S01]  /*2300*/  F2I.FTZ.U32.TRUNC.NTZ R47, R19 ;  /* 0x00000013002f7305 */ /* 0x000e62000021f000 */
[----:B--2---:R-:W-:-:S07]  /*2310*/  IADD3 R26, R26, 0xffffffe, RZ ;  /* 0x0ffffffe1a1a7810 */ /* 0x004fce0007ffe0ff */
[----:B------:R-:W2:Y:S01]  /*2320*/  F2I.FTZ.U32.TRUNC.NTZ R27, R26 ;  /* 0x0000001a001b7305 */ /* 0x000ea2000021f000 */
[----:B-1----:R-:W-:Y:S01]  /*2330*/  IMAD.MOV R21, RZ, RZ, -R47 ;  /* 0x000000ffff157224 */ /* 0x002fe200078e0a2f */
[----:B------:R-:W-:-:S03]  /*2340*/  IABS R19, R20 ;  /* 0x0000001400137213 */ /* 0x000fc60000000000 */
[----:B------:R-:W-:Y:S01]  /*2350*/  IMAD R21, R21, R10, RZ ;  /* 0x0000000a15157224 */ /* 0x000fe200078e02ff */
[----:B------:R-:W-:Y:S01]  /*2360*/  MOV R23, R19 ;  /* 0x0000001300177202 */ /* 0x000fe20000000f00 */
[----:B0-----:R-:W-:Y:S01]  /*2370*/  FADD.FTZ R18, R8, R18 ;  /* 0x0000001208127221 */ /* 0x001fe20000010000 */
[----:B--2---:R-:W-:Y:S01]  /*2380*/  IADD3 R7, RZ, -R27, RZ ;  /* 0x8000001bff077210 */ /* 0x004fe20007ffe0ff */
[----:B------:R-:W-:Y:S01]  /*2390*/  IMAD.HI.U32 R21, R47, R21, R46 ;  /* 0x000000152f157227 */ /* 0x000fe200078e002e */
[----:B------:R-:W-:Y:S02]  /*23a0*/  IABS R8, R3 ;  /* 0x0000000300087213 */ /* 0x000fe40000000000 */
[----:B------:R-:W0:Y:S01]  /*23b0*/  SHFL.BFLY PT, R22, R18, 0x2, 0x1f ;  /* 0x0c401f0012167f89 */ /* 0x000e2200000e0000 */
[----:B------:R-:W-:Y:S01]  /*23c0*/  IMAD R7, R7, R9, RZ ;  /* 0x0000000907077224 */ /* 0x000fe200078e02ff */
[----:B------:R-:W-:Y:S01]  /*23d0*/  IABS R19, c[0x0][0x1c0] ;  /* 0x0000700000137a13 */ /* 0x000fe20000000000 */
[----:B------:R-:W-:-:S02]  /*23e0*/  IMAD.MOV.U32 R26, RZ, RZ, RZ ;  /* 0x000000ffff1a7224 */ /* 0x000fc400078e00ff */
[----:B------:R-:W-:Y:S02]  /*23f0*/  IMAD.MOV R8, RZ, RZ, -R8 ;  /* 0x000000ffff087224 */ /* 0x000fe400078e0a08 */
[----:B------:R-:W-:-:S04]  /*2400*/  IMAD.HI.U32 R21, R21, R23, RZ ;  /* 0x0000001715157227 */ /* 0x000fc800078e00ff */
[----:B------:R-:W-:-:S04]  /*2410*/  IMAD.HI.U32 R7, R27, R7, R26 ;  /* 0x000000071b077227 */ /* 0x000fc800078e001a */
[----:B------:R-:W-:Y:S02]  /*2420*/  IMAD R8, R21, R8, R23 ;  /* 0x0000000815087224 */ /* 0x000fe400078e0217 */
[----:B------:R-:W-:Y:S02]  /*2430*/  IMAD.MOV R19, RZ, RZ, -R19 ;  /* 0x000000ffff137224 */ /* 0x000fe400078e0a13 */
[----:B------:R-:W-:Y:S01]  /*2440*/  IMAD.HI.U32 R7, R7, R23, RZ ;  /* 0x0000001707077227 */ /* 0x000fe200078e00ff */
[----:B------:R-:W-:-:S03]  /*2450*/  ISETP.GT.U32.AND P0, PT, R10, R8, PT ;  /* 0x000000080a00720c */ /* 0x000fc60003f04070 */
[----:B------:R-:W-:Y:S02]  /*2460*/  IMAD R19, R7, R19, R23 ;  /* 0x0000001307137224 */ /* 0x000fe400078e0217 */
[----:B0-----:R-:W-:-:S03]  /*2470*/  FADD.FTZ R22, R18, R22 ;  /* 0x0000001612167221 */ /* 0x001fc60000010000 */
[----:B------:R-:W-:Y:S02]  /*2480*/  ISETP.GT.U32.AND P5, PT, R9, R19, PT ;  /* 0x000000130900720c */ /* 0x000fe40003fa4070 */
[----:B------:R-:W0:Y:S03]  /*2490*/  SHFL.BFLY PT, R18, R22, 0x1, 0x1f ;  /* 0x0c201f0016127f89 */ /* 0x000e2600000e0000 */
[-C--:B------:R-:W-:Y:S02]  /*24a0*/  @!P0 IADD3 R8, R8, -R10.reuse, RZ ;  /* 0x8000000a08088210 */ /* 0x080fe40007ffe0ff */
[----:B------:R-:W-:Y:S02]  /*24b0*/  @!P0 IADD3 R21, R21, 0x1, RZ ;  /* 0x0000000115158810 */ /* 0x000fe40007ffe0ff */
[-C--:B------:R-:W-:Y:S02]  /*24c0*/  ISETP.GE.U32.AND P4, PT, R8, R10.reuse, PT ;  /* 0x0000000a0800720c */ /* 0x080fe40003f86070 */
[----:B------:R-:W-:-:S02]  /*24d0*/  LOP3.LUT R8, R20, R10, RZ, 0x3c, !PT ;  /* 0x0000000a14087212 */ /* 0x000fc400078e3cff */
[----:B------:R-:W-:Y:S01]  /*24e0*/  @!P5 IMAD.IADD R19, R19, 0x1, -R9 ;  /* 0x000000011313d824 */ /* 0x000fe200078e0a09 */
[----:B------:R-:W-:Y:S02]  /*24f0*/  LOP3.LUT R20, R20, c[0x0][0x1c0], RZ, 0x3c, !PT ;  /* 0x0000700014147a12 */ /* 0x000fe400078e3cff */
[----:B------:R-:W-:Y:S02]  /*2500*/  ISETP.GE.AND P3, PT, R8, RZ, PT ;  /* 0x000000ff0800720c */ /* 0x000fe40003f66270 */
[----:B------:R-:W-:Y:S01]  /*2510*/  ISETP.GE.U32.AND P1, PT, R19, R9, PT ;  /* 0x000000091300720c */ /* 0x000fe20003f26070 */
[----:B------:R-:W1:Y:S01]  /*2520*/  S2R R8, SR_TID.X ;  /* 0x0000000000087919 */ /* 0x000e620000002100 */
[----:B------:R-:W-:Y:S02]  /*2530*/  ISETP.GT.AND P0, PT, R3, RZ, PT ;  /* 0x000000ff0300720c */ /* 0x000fe40003f04270 */
[----:B------:R-:W-:Y:S02]  /*2540*/  @!P5 IADD3 R7, R7, 0x1, RZ ;  /* 0x000000010707d810 */ /* 0x000fe40007ffe0ff */
[----:B------:R-:W-:Y:S01]  /*2550*/  ISETP.GE.AND P2, PT, R20, RZ, PT ;  /* 0x000000ff1400720c */ /* 0x000fe20003f46270 */
[----:B0-----:R-:W-:Y:S01]  /*2560*/  FADD.FTZ R18, R22, R18 ;  /* 0x0000001216127221 */ /* 0x001fe20000010000 */
[----:B------:R-:W-:-:S02]  /*2570*/  @P4 IADD3 R21, R21, 0x1, RZ ;  /* 0x0000000115154810 */ /* 0x000fc40007ffe0ff */
[----:B------:R-:W-:-:S03]  /*2580*/  ISETP.GT.AND P4, PT, R4, RZ, PT ;  /* 0x000000ff0400720c */ /* 0x000fc60003f84270 */
[----:B------:R-:W-:Y:S01]  /*2590*/  @P1 IADD3 R7, R7, 0x1, RZ ;  /* 0x0000000107071810 */ /* 0x000fe20007ffe0ff */
[----:B------:R-:W-:Y:S01]  /*25a0*/  @!P3 IMAD.MOV R21, RZ, RZ, -R21 ;  /* 0x000000ffff15b224 */ /* 0x000fe200078e0a15 */
[----:B------:R-:W-:Y:S02]  /*25b0*/  SHF.R.S32.HI R22, RZ, 0x1f, R3 ;  /* 0x0000001fff167819 */ /* 0x000fe40000011403 */
[----:B------:R-:W-:Y:S02]  /*25c0*/  FSETP.NE.FTZ.AND P1, PT, R18, RZ, PT ;  /* 0x000000ff1200720b */ /* 0x000fe40003f35000 */
[C---:B------:R-:W-:Y:S02]  /*25d0*/  ISETP.NE.AND P5, PT, R3.reuse, RZ, PT ;  /* 0x000000ff0300720c */ /* 0x040fe40003fa5270 */
[----:B------:R-:W-:Y:S01]  /*25e0*/  LEA.HI.SX32 R9, R3, 0x1, 0x1 ;  /* 0x0000000103097811 */ /* 0x000fe200078f0aff */
[----:B------:R-:W-:Y:S01]  /*25f0*/  @!P0 IMAD.MOV R9, RZ, RZ, R22 ;  /* 0x000000ffff098224 */ /* 0x000fe200078e0216 */
[----:B------:R-:W-:-:S02]  /*2600*/  ISETP.NE.AND P0, PT, RZ, c[0x0][0x1c0], PT ;  /* 0x00007000ff007a0c */ /* 0x000fc40003f05270 */
[----:B------:R-:W-:Y:S02]  /*2610*/  SHF.R.S32.HI R19, RZ, 0x1f, R4 ;  /* 0x0000001fff137819 */ /* 0x000fe40000011404 */
[----:B------:R-:W-:Y:S02]  /*2620*/  @!P2 IADD3 R7, -R7, RZ, RZ ;  /* 0x000000ff0707a210 */ /* 0x000fe40007ffe1ff */
[----:B-1----:R-:W-:Y:S01]  /*2630*/  LOP3.LUT P2, RZ, R8, 0xf, RZ, 0xc0, !PT ;  /* 0x0000000f08ff7812 */ /* 0x002fe2000784c0ff */
[----:B------:R-:W0:Y:S01]  /*2640*/  @P1 MUFU.LG2 R18, R18 ;  /* 0x0000001200121308 */ /* 0x000e220000000c00 */
[----:B------:R-:W-:Y:S02]  /*2650*/  LEA.HI.SX32 R20, R4, 0x1, 0x1 ;  /* 0x0000000104147811 */ /* 0x000fe400078f0aff */
[----:B------:R-:W-:Y:S01]  /*2660*/  @!P4 IADD3 R20, R19, RZ, RZ ;  /* 0x000000ff1314c210 */ /* 0x000fe20007ffe0ff */
[----:B------:R-:W-:Y:S01]  /*2670*/  IMAD.MOV.U32 R19, RZ, RZ, c[0x0][0x214] ;  /* 0x00008500ff137624 */ /* 0x000fe200078e00ff */
[----:B------:R-:W-:-:S02]  /*2680*/  ISETP.GT.OR P2, PT, R8, 0x7f, P2 ;  /* 0x0000007f0800780c */ /* 0x000fc40001744670 */
[----:B------:R-:W-:Y:S02]  /*2690*/  ISETP.NE.AND P3, PT, RZ, UR4, PT ;  /* 0x00000004ff007c0c */ /* 0x000fe4000bf65270 */
[----:B------:R-:W-:Y:S02]  /*26a0*/  @!P5 LOP3.LUT R21, RZ, R10, RZ, 0x33, !PT ;  /* 0x0000000aff15d212 */ /* 0x000fe400078e33ff */
[----:B------:R-:W-:Y:S02]  /*26b0*/  SEL R10, R19, 0x1, !P3 ;  /* 0x00000001130a7807 */ /* 0x000fe40005800000 */
[----:B------:R-:W-:Y:S02]  /*26c0*/  @!P0 LOP3.LUT R7, RZ, c[0x0][0x1c0], RZ, 0x33, !PT ;  /* 0x00007000ff078a12 */ /* 0x000fe400078e33ff */
[----:B------:R-:W-:Y:S01]  /*26d0*/  ISETP.LT.U32.AND P0, PT, R44, R21, PT ;  /* 0x000000152c00720c */ /* 0x000fe20003f01070 */
[-C--:B------:R-:W-:Y:S01]  /*26e0*/  IMAD R6, R6, R10.reuse, RZ ;  /* 0x0000000a06067224 */ /* 0x080fe200078e02ff */
[----:B------:R-:W-:Y:S01]  /*26f0*/  SHF.R.S32.HI R19, RZ, 0x1f, R21 ;  /* 0x0000001fff137819 */ /* 0x000fe20000011415 */
[----:B------:R-:W-:-:S02]  /*2700*/  IMAD R8, R7, R10, RZ ;  /* 0x0000000a07087224 */ /* 0x000fc400078e02ff */
[----:B------:R-:W-:Y:S01]  /*2710*/  IMAD R7, R6, R20, RZ ;  /* 0x0000001406077224 */ /* 0x000fe200078e02ff */
[----:B------:R-:W-:Y:S01]  /*2720*/  ISETP.LT.AND.EX P0, PT, R45, R19, PT, P0 ;  /* 0x000000132d00720c */ /* 0x000fe20003f01300 */
[----:B------:R-:W-:Y:S02]  /*2730*/  IMAD R8, R9, R8, RZ ;  /* 0x0000000809087224 */ /* 0x000fe400078e02ff */
[----:B0-----:R-:W-:Y:S01]  /*2740*/  @P1 FFMA.FTZ R30, R18, 0.69314718246459960938, R0 ;  /* 0x3f317218121e1823 */ /* 0x001fe20000010000 */
[----:B------:R-:W-:Y:S02]  /*2750*/  SEL R10, R44, R21, P0 ;  /* 0x000000152c0a7207 */ /* 0x000fe40000000000 */
[----:B------:R-:W-:Y:S01]  /*2760*/  SEL R9, R45, R19, P0 ;  /* 0x000000132d097207 */ /* 0x000fe20000000000 */
[----:B------:R-:W-:Y:S05]  /*2770*/  @P2 BRA `(.L_x_15) ;  /* 0x00001d1000002947 */ /* 0x000fea0003800000 */
[----:B------:R-:W-:Y:S01]  /*2780*/  ULDC.U8 UR4, c[0x0][0x328] ;  /* 0x0000ca0000047ab9 */ /* 0x000fe20000000000 */
[----:B------:R-:W-:Y:S02]  /*2790*/  IADD3 R44, P0, R15, UR7, RZ ;  /* 0x000000070f2c7c10 */ /* 0x000fe4000ff1e0ff */
[----:B------:R-:W-:-:S02]  /*27a0*/  ISETP.NE.AND P1, PT, RZ, UR4, PT ;  /* 0x00000004ff007c0c */ /* 0x000fc4000bf25270 */
[----:B------:R-:W-:-:S11]  /*27b0*/  LEA.HI.X.SX32 R45, R15, UR6, 0x1, P0 ;  /* 0x000000060f2d7c11 */ /* 0x000fd600080f0eff */
[----:B------:R-:W-:Y:S05]  /*27c0*/  @!P1 BRA `(.L_x_16) ;  /* 0x00001c9000009947 */ /* 0x000fea0003800000 */
[----:B------:R-:W-:Y:S01]  /*27d0*/  ISETP.GE.U32.AND P1, PT, R44, R28, PT ;  /* 0x0000001c2c00720c */ /* 0x000fe20003f26070 */
[----:B------:R-:W-:-:S03]  /*27e0*/  IMAD.MOV.U32 R6, RZ, RZ, c[0x0][0x1c0] ;  /* 0x00007000ff067624 */ /* 0x000fc600078e00ff */
[----:B------:R-:W-:Y:S02]  /*27f0*/  ISETP.GE.AND.EX P1, PT, R45, R5, PT, P1 ;  /* 0x000000052d00720c */ /* 0x000fe40003f26310 */
[----:B------:R-:W-:Y:S02]  /*2800*/  ISETP.LT.U32.AND P0, PT, R6, 0x1, PT ;  /* 0x000000010600780c */ /* 0x000fe40003f01070 */
[----:B------:R-:W-:-:S04]  /*2810*/  SHF.R.S32.HI R0, RZ, 0x1f, R6 ;  /* 0x0000001fff007819 */ /* 0x000fc80000011406 */
[----:B------:R-:W-:-:S04]  /*2820*/  ISETP.LT.AND.EX P0, PT, R0, RZ, PT, P0 ;  /* 0x000000ff0000720c */ /* 0x000fc80003f01300 */
[----:B------:R-:W-:Y:S02]  /*2830*/  SEL R6, R6, 0x1, P0 ;  /* 0x0000000106067807 */ /* 0x000fe40000000000 */
[----:B------:R-:W-:Y:S01]  /*2840*/  SEL R5, R0, RZ, P0 ;  /* 0x000000ff00057207 */ /* 0x000fe20000000000 */
[----:B------:R-:W-:Y:S05]  /*2850*/  @P1 BRA `(.L_x_15) ;  /* 0x00001c3000001947 */ /* 0x000fea0003800000 */
[----:B------:R-:W-:Y:S01]  /*2860*/  IADD3 R0, P1, R6, 0x1, RZ ;  /* 0x0000000106007810 */ /* 0x000fe20007f3e0ff */
[----:B------:R-:W-:Y:S03]  /*2870*/  BSSY B0, `(.L_x_17) ;  /* 0x0000036000007945 */ /* 0x000fe60003800000 */
[----:B------:R-:W-:Y:S01]  /*2880*/  ISETP.GE.U32.AND P0, PT, R0, 0x3, PT ;  /* 0x000000030000780c */ /* 0x000fe20003f06070 */
[----:B------:R-:W-:-:S05]  /*2890*/  IMAD.X R0, RZ, RZ, R5, P1 ;  /* 0x000000ffff007224 */ /* 0x000fca00008e0605 */
[----:B------:R-:W-:-:S04]  /*28a0*/  ISETP.GE.U32.AND.EX P0, PT, R0, RZ, PT, P0 ;  /* 0x000000ff0000720c */ /* 0x000fc80003f06100 */
[----:B------:R-:W-:Y:S02]  /*28b0*/  SEL R0, R5, RZ, !P0 ;  /* 0x000000ff05007207 */ /* 0x000fe40004000000 */
[----:B------:R-:W-:-:S03]  /*28c0*/  SEL R18, R6, RZ, !P0 ;  /* 0x000000ff06127207 */ /* 0x000fc60004000000 */
[-C--:B------:R-:W-:Y:S02]  /*28d0*/  IMAD R0, R0, R40.reuse, RZ ;  /* 0x0000002800007224 */ /* 0x080fe400078e02ff */
[----:B------:R-:W-:-:S04]  /*28e0*/  IMAD.WIDE.U32 R20, R18, R40, RZ ;  /* 0x0000002812147225 */ /* 0x000fc800078e00ff */
[----:B------:R-:W-:Y:S02]  /*28f0*/  IMAD R0, R18, R2, R0 ;  /* 0x0000000212007224 */ /* 0x000fe400078e0200 */
[----:B------:R-:W-:-:S03]  /*2900*/  IMAD.WIDE.U32 R48, R20, R6, RZ ;  /* 0x0000000614307225 */ /* 0x000fc600078e00ff */
[----:B------:R-:W-:-:S05]  /*2910*/  IADD3 R0, R21, R0, RZ ;  /* 0x0000000015007210 */ /* 0x000fca0007ffe0ff */
[----:B------:R-:W-:-:S04]  /*2920*/  IMAD R19, R0, R6, RZ ;  /* 0x0000000600137224 */ /* 0x000fc800078e02ff */
[----:B------:R-:W-:-:S04]  /*2930*/  IMAD R19, R5, R20, R19 ;  /* 0x0000001405137224 */ /* 0x000fc800078e0213 */
[----:B------:R-:W-:-:S05]  /*2940*/  IMAD.IADD R19, R49, 0x1, R19 ;  /* 0x0000000131137824 */ /* 0x000fca00078e0213 */
        /* <DEDUP_REMOVED lines=9> */
[-C--:B------:R-:W-:Y:S02]  /*29e0*/  IADD3 R20, P0, RZ, -R0.reuse, RZ ;  /* 0x80000000ff147210 */ /* 0x080fe40007f1e0ff */
[----:B------:R-:W-:Y:S02]  /*29f0*/  MOV R50, R0 ;  /* 0x0000000000327202 */ /* 0x000fe40000000f00 */
[-C--:B------:R-:W-:Y:S01]  /*2a00*/  IADD3.X R18, RZ, ~R21.reuse, RZ, P0, !PT ;  /* 0x80000015ff127210 */ /* 0x080fe200007fe4ff */
[----:B------:R-:W-:Y:S01]  /*2a10*/  IMAD.WIDE.U32 R44, R48, R20, R44 ;  /* 0x00000014302c7225 */ /* 0x000fe200078e002c */
[----:B------:R-:W-:-:S03]  /*2a20*/  MOV R51, R21 ;  /* 0x0000001500337202 */ /* 0x000fc60000000f00 */
[----:B------:R-:W-:-:S04]  /*2a30*/  IMAD R18, R18, R48, RZ ;  /* 0x0000003012127224 */ /* 0x000fc800078e02ff */
[----:B------:R-:W-:Y:S01]  /*2a40*/  IMAD R18, R19, R20, R18 ;  /* 0x0000001413127224 */ /* 0x000fe200078e0212 */
[----:B------:R-:W-:-:S04]  /*2a50*/  MOV R19, R44 ;  /* 0x0000002c00137202 */ /* 0x000fc80000000f00 */
[----:B------:R-:W-:Y:S01]  /*2a60*/  IADD3 R18, R45, R18, RZ ;  /* 0x000000122d127210 */ /* 0x000fe20007ffe0ff */
[----:B------:R-:W-:Y:S05]  /*2a70*/  BRA `(.L_x_19) ;  /* 0x0000015000007947 */ /* 0x000fea0003800000 */
.L_x_18:
[----:B------:R-:W0:Y:S01]  /*2a80*/  I2F.U32.RP R18, R48 ;  /* 0x0000003000127306 */ /* 0x000e220000209000 */
[----:B------:R-:W-:Y:S01]  /*2a90*/  ISETP.NE.U32.AND P0, PT, R48, RZ, PT ;  /* 0x000000ff3000720c */ /* 0x000fe20003f05070 */
[----:B------:R-:W-:-:S06]  /*2aa0*/  IMAD.MOV.U32 R51, RZ, RZ, RZ ;  /* 0x000000ffff337224 */ /* 0x000fcc00078e00ff */
        /* <DEDUP_REMOVED lines=16> */
[----:B------:R-:W-:-:S05]  /*2bb0*/  IADD3 R19, -R50, RZ, RZ ;  /* 0x000000ff32137210 */ /* 0x000fca0007ffe1ff */
[----:B------:R-:W-:Y:S02]  /*2bc0*/  IMAD R19, R48, R19, R44 ;  /* 0x0000001330137224 */ /* 0x000fe400078e022c */
.L_x_19:
[----:B------:R-:W-:Y:S05]  /*2bd0*/  BSYNC B0 ;  /* 0x0000000000007941 */ /* 0x000fea0003800000 */
.L_x_17:
[----:B------:R-:W-:Y:S01]  /*2be0*/  LOP3.LUT R0, R18, R2, RZ, 0xfc, !PT ;  /* 0x0000000212007212 */ /* 0x000fe200078efcff */
[----:B------:R-:W-:Y:S03]  /*2bf0*/  BSSY B0, `(.L_x_20) ;  /* 0x000002a000007945 */ /* 0x000fe60003800000 */
[----:B------:R-:W-:-:S13]  /*2c00*/  ISETP.NE.U32.AND P0, PT, R0, RZ, PT ;  /* 0x000000ff0000720c */ /* 0x000fda0003f05070 */
[----:B------:R-:W-:Y:S05]  /*2c10*/  @!P0 BRA `(.L_x_21) ;  /* 0x0000011000008947 */ /* 0x000fea0003800000 */
[----:B------:R-:W-:Y:S01]  /*2c20*/  IMAD.MOV.U32 R27, RZ, RZ, R19 ;  /* 0x000000ffff1b7224 */ /* 0x000fe200078e0013 */
[----:B------:R-:W-:Y:S01]  /*2c30*/  MOV R24, R40 ;  /* 0x0000002800187202 */ /* 0x000fe20000000f00 */
[----:B------:R-:W-:Y:S01]  /*2c40*/  IMAD.MOV.U32 R23, RZ, RZ, R2 ;  /* 0x000000ffff177224 */ /* 0x000fe200078e0002 */
[----:B------:R-:W-:Y:S02]  /*2c50*/  MOV R22, 0x2c70 ;  /* 0x00002c7000167802 */ /* 0x000fe40000000f00 */
[----:B------:R-:W-:Y:S05]  /*2c60*/  CALL.REL.NOINC `($__internal_0_$__cuda_sm20_div_s64) ;  /* 0x000025f000007944 */ /* 0x000fea0003c00000 */
[----:B------:R-:W-:Y:S02]  /*2c70*/  IADD3 R22, P0, RZ, -R0, RZ ;  /* 0x80000000ff167210 */ /* 0x000fe40007f1e0ff */
[----:B------:R-:W-:Y:S02]  /*2c80*/  LOP3.LUT R19, R19, R18, RZ, 0x3c, !PT ;  /* 0x0000001213137212 */ /* 0x000fe400078e3cff */
[----:B------:R-:W-:Y:S01]  /*2c90*/  MOV R44, R0 ;  /* 0x00000000002c7202 */ /* 0x000fe20000000f00 */
[----:B------:R-:W-:Y:S01]  /*2ca0*/  IMAD.X R20, RZ, RZ, ~R21, P0 ;  /* 0x000000ffff147224 */ /* 0x000fe200000e0e15 */
[C---:B------:R-:W-:Y:S02]  /*2cb0*/  LOP3.LUT R18, R19.reuse, R18, RZ, 0x3c, !PT ;  /* 0x0000001213127212 */ /* 0x040fe400078e3cff */
[----:B------:R-:W-:Y:S01]  /*2cc0*/  MOV R45, R21 ;  /* 0x00000015002d7202 */ /* 0x000fe20000000f00 */
[----:B------:R-:W-:Y:S01]  /*2cd0*/  IMAD R20, R20, R40, RZ ;  /* 0x0000002814147224 */ /* 0x000fe200078e02ff */
[----:B------:R-:W-:-:S03]  /*2ce0*/  LOP3.LUT R19, R19, R18, RZ, 0x3c, !PT ;  /* 0x0000001213137212 */ /* 0x000fc600078e3cff */
[-C--:B------:R-:W-:Y:S02]  /*2cf0*/  IMAD R2, R2, R22.reuse, R20 ;  /* 0x0000001602027224 */ /* 0x080fe400078e0214 */
[----:B------:R-:W-:-:S04]  /*2d00*/  IMAD.WIDE.U32 R40, R40, R22, R18 ;  /* 0x0000001628287225 */ /* 0x000fc800078e0012 */
[----:B------:R-:W-:Y:S01]  /*2d10*/  IMAD.IADD R2, R41, 0x1, R2 ;  /* 0x0000000129027824 */ /* 0x000fe200078e0202 */
[----:B------:R-:W-:Y:S05]  /*2d20*/  BRA `(.L_x_22) ;  /* 0x0000016000007947 */ /* 0x000fea0003800000 */
.L_x_21:
[----:B------:R-:W0:Y:S01]  /*2d30*/  I2F.U32.RP R20, R40 ;  /* 0x0000002800147306 */ /* 0x000e220000209000 */
[----:B------:R-:W-:Y:S01]  /*2d40*/  ISETP.NE.U32.AND P0, PT, R40, RZ, PT ;  /* 0x000000ff2800720c */ /* 0x000fe20003f05070 */
[----:B------:R-:W-:Y:S01]  /*2d50*/  IMAD.MOV.U32 R45, RZ, RZ, RZ ;  /* 0x000000ffff2d7224 */ /* 0x000fe200078e00ff */
[----:B------:R-:W-:-:S05]  /*2d60*/  MOV R2, RZ ;  /* 0x000000ff00027202 */ /* 0x000fca0000000f00 */
[----:B0-----:R-:W0:Y:S02]  /*2d70*/  MUFU.RCP R20, R20 ;  /* 0x0000001400147308 */ /* 0x001e240000001000 */
[----:B0-----:R-:W-:-:S06]  /*2d80*/  IADD3 R20, R20, 0xffffffe, RZ ;  /* 0x0ffffffe14147810 */ /* 0x001fcc0007ffe0ff */
[----:B------:R0:W1:Y:S02]  /*2d90*/  F2I.FTZ.U32.TRUNC.NTZ R21, R20 ;  /* 0x0000001400157305 */ /* 0x000064000021f000 */
[----:B0-----:R-:W-:Y:S01]  /*2da0*/  HFMA2.MMA R20, -RZ, RZ, 0, 0 ;  /* 0x00000000ff147435 */ /* 0x001fe200000001ff */
[----:B-1----:R-:W-:-:S04]  /*2db0*/  IMAD.MOV R0, RZ, RZ, -R21 ;  /* 0x000000ffff007224 */ /* 0x002fc800078e0a15 */
[----:B------:R-:W-:-:S05]  /*2dc0*/  IMAD R0, R0, R40, RZ ;  /* 0x0000002800007224 */ /* 0x000fca00078e02ff */
[----:B------:R-:W-:-:S06]  /*2dd0*/  IMAD.HI.U32 R0, R21, R0, R20 ;  /* 0x0000000015007227 */ /* 0x000fcc00078e0014 */
[----:B------:R-:W-:-:S04]  /*2de0*/  IMAD.HI.U32 R44, R0, R19, RZ ;  /* 0x00000013002c7227 */ /* 0x000fc800078e00ff */
[----:B------:R-:W-:-:S04]  /*2df0*/  IMAD.MOV R0, RZ, RZ, -R44 ;  /* 0x000000ffff007224 */ /* 0x000fc800078e0a2c */
[----:B------:R-:W-:-:S05]  /*2e00*/  IMAD R0, R40, R0, R19 ;  /* 0x0000000028007224 */ /* 0x000fca00078e0213 */
[----:B------:R-:W-:-:S13]  /*2e10*/  ISETP.GE.U32.AND P2, PT, R0, R40, PT ;  /* 0x000000280000720c */ /* 0x000fda0003f46070 */
[-C--:B------:R-:W-:Y:S02]  /*2e20*/  @P2 IADD3 R0, R0, -R40.reuse, RZ ;  /* 0x8000002800002210 */ /* 0x080fe40007ffe0ff */
[----:B------:R-:W-:Y:S02]  /*2e30*/  @P2 IADD3 R44, R44, 0x1, RZ ;  /* 0x000000012c2c2810 */ /* 0x000fe40007ffe0ff */
[----:B------:R-:W-:-:S13]  /*2e40*/  ISETP.GE.U32.AND P1, PT, R0, R40, PT ;  /* 0x000000280000720c */ /* 0x000fda0003f26070 */
[----:B------:R-:W-:Y:S02]  /*2e50*/  @P1 IADD3 R44, R44, 0x1, RZ ;  /* 0x000000012c2c1810 */ /* 0x000fe40007ffe0ff */
[----:B------:R-:W-:-:S05]  /*2e60*/  @!P0 LOP3.LUT R44, RZ, R40, RZ, 0x33, !PT ;  /* 0x00000028ff2c8212 */ /* 0x000fca00078e33ff */
[----:B------:R-:W-:-:S04]  /*2e70*/  IMAD.MOV R0, RZ, RZ, -R44 ;  /* 0x000000ffff007224 */ /* 0x000fc800078e0a2c */
[----:B------:R-:W-:Y:S02]  /*2e80*/  IMAD R40, R40, R0, R19 ;  /* 0x0000000028287224 */ /* 0x000fe400078e0213 */
.L_x_22:
[----:B------:R-:W-:Y:S05]  /*2e90*/  BSYNC B0 ;  /* 0x0000000000007941 */ /* 0x000fea0003800000 */
.L_x_20:
[----:B------:R-:W-:Y:S01]  /*2ea0*/  LOP3.LUT R0, R45, R5, RZ, 0xfc, !PT ;  /* 0x000000052d007212 */ /* 0x000fe200078efcff */
[----:B------:R-:W-:Y:S01]  /*2eb0*/  IMAD.MOV.U32 R26, RZ, RZ, c[0x0][0x210] ;  /* 0x00008400ff1a7624 */ /* 0x000fe200078e00ff */
[----:B------:R-:W-:Y:S02]  /*2ec0*/  BSSY B0, `(.L_x_23) ;  /* 0x000002b000007945 */ /* 0x000fe40003800000 */
[----:B------:R-:W-:Y:S02]  /*2ed0*/  ISETP.NE.U32.AND P0, PT, R0, RZ, PT ;  /* 0x000000ff0000720c */ /* 0x000fe40003f05070 */
[----:B------:R-:W-:-:S11]  /*2ee0*/  SEL R26, R26, 0x1, P3 ;  /* 0x000000011a1a7807 */ /* 0x000fd60001800000 */
[----:B------:R-:W-:Y:S05]  /*2ef0*/  @!P0 BRA `(.L_x_24) ;  /* 0x0000011000008947 */ /* 0x000fea0003800000 */
[----:B------:R-:W-:Y:S01]  /*2f00*/  IMAD.MOV.U32 R27, RZ, RZ, R44 ;  /* 0x000000ffff1b7224 */ /* 0x000fe200078e002c */
[----:B------:R-:W-:Y:S01]  /*2f10*/  MOV R24, R6 ;  /* 0x0000000600187202 */ /* 0x000fe20000000f00 */
[----:B------:R-:W-:Y:S01]  /*2f20*/  IMAD.MOV.U32 R18, RZ, RZ, R45 ;  /* 0x000000ffff127224 */ /* 0x000fe200078e002d */
[----:B------:R-:W-:Y:S02]  /*2f30*/  MOV R23, R5 ;  /* 0x0000000500177202 */ /* 0x000fe40000000f00 */
[----:B------:R-:W-:Y:S02]  /*2f40*/  MOV R22, 0x2f60 ;  /* 0x00002f6000167802 */ /* 0x000fe40000000f00 */
[----:B------:R-:W-:Y:S05]  /*2f50*/  CALL.REL.NOINC `($__internal_0_$__cuda_sm20_div_s64) ;  /* 0x0000230000007944 */ /* 0x000fea0003c00000 */
[----:B------:R-:W-:Y:S01]  /*2f60*/  IADD3 R19, P0, RZ, -R0, RZ ;  /* 0x80000000ff137210 */ /* 0x000fe20007f1e0ff */
[----:B------:R-:W-:Y:S01]  /*2f70*/  IMAD.MOV.U32 R20, RZ, RZ, R0 ;  /* 0x000000ffff147224 */ /* 0x000fe200078e0000 */
[----:B------:R-:W-:Y:S02]  /*2f80*/  MOV R22, R44 ;  /* 0x0000002c00167202 */ /* 0x000fe40000000f00 */
[----:B------:R-:W-:Y:S02]  /*2f90*/  IADD3.X R18, RZ, ~R21, RZ, P0, !PT ;  /* 0x80000015ff127210 */ /* 0x000fe400007fe4ff */
[----:B------:R-:W-:-:S03]  /*2fa0*/  MOV R23, R45 ;  /* 0x0000002d00177202 */ /* 0x000fc60000000f00 */
[----:B------:R-:W-:Y:S02]  /*2fb0*/  IMAD R18, R18, R6, RZ ;  /* 0x0000000612127224 */ /* 0x000fe400078e02ff */
[----:B------:R-:W-:-:S04]  /*2fc0*/  IMAD.WIDE.U32 R22, R6, R19, R22 ;  /* 0x0000001306167225 */ /* 0x000fc800078e0016 */
[----:B------:R-:W-:Y:S02]  /*2fd0*/  IMAD R5, R5, R19, R18 ;  /* 0x0000001305057224 */ /* 0x000fe400078e0212 */
[----:B------:R-:W-:-:S03]  /*2fe0*/  IMAD.MOV.U32 R44, RZ, RZ, R22 ;  /* 0x000000ffff2c7224 */ /* 0x000fc600078e0016 */
[----:B------:R-:W-:Y:S01]  /*2ff0*/  IADD3 R5, R23, R5, RZ ;  /* 0x0000000517057210 */ /* 0x000fe20007ffe0ff */
[----:B------:R-:W-:Y:S05]  /*3000*/  BRA `(.L_x_25) ;  /* 0x0000016000007947 */ /* 0x000fea0003800000 */
.L_x_24:
        /* <DEDUP_REMOVED lines=22> */
.L_x_25:
[----:B------:R-:W-:Y:S05]  /*3170*/  BSYNC B0 ;  /* 0x0000000000007941 */ /* 0x000fea0003800000 */
.L_x_23:
[-C--:B------:R-:W-:Y:S01]  /*3180*/  IMAD R0, R43, R17.reuse, RZ ;  /* 0x000000112b007224 */ /* 0x080fe200078e02ff */
[----:B------:R-:W-:Y:S01]  /*3190*/  ULDC.U8 UR10, c[0x0][0x329] ;  /* 0x0000ca40000a7ab9 */ /* 0x000fe20000000000 */
[C---:B------:R-:W-:Y:S01]  /*31a0*/  IMAD.WIDE.U32 R48, R42.reuse, R17, RZ ;  /* 0x000000112a307225 */ /* 0x040fe200078e00ff */
[----:B------:R-:W-:Y:S01]  /*31b0*/  UISETP.NE.AND UP0, UPT, UR10, URZ, UPT ;  /* 0x0000003f0a00728c */ /* 0x000fe2000bf05270 */
[----:B------:R-:W-:Y:S01]  /*31c0*/  BSSY B0, `(.L_x_26) ;  /* 0x0000046000007945 */ /* 0x000fe20003800000 */
[----:B------:R-:W-:Y:S01]  /*31d0*/  ULDC.64 UR4, c[0x0][0x210] ;  /* 0x0000840000047ab9 */ /* 0x000fe20000000a00 */
[----:B------:R-:W-:Y:S01]  /*31e0*/  IMAD R0, R42, R16, R0 ;  /* 0x000000102a007224 */ /* 0x000fe200078e0200 */
[----:B------:R-:W-:Y:S01]  /*31f0*/  UIMAD UR4, UR4, UR5, URZ ;  /* 0x00000005040472a4 */ /* 0x000fe2000f8e023f */
[----:B------:R-:W-:Y:S01]  /*3200*/  IMAD R2, R2, R26, RZ ;  /* 0x0000001a02027224 */ /* 0x000fe200078e02ff */
[----:B------:R-:W-:Y:S02]  /*3210*/  USEL UR5, UR5, 0x1, !UP0 ;  /* 0x0000000105057887 */ /* 0x000fe4000c000000 */
[----:B------:R-:W-:Y:S01]  /*3220*/  IADD3 R0, R49, R0, RZ ;  /* 0x0000000031007210 */ /* 0x000fe20007ffe0ff */
[----:B------:R-:W-:Y:S01]  /*3230*/  USHF.R.S32.HI UR11, URZ, 0x1f, UR4 ;  /* 0x0000001f3f0b7899 */ /* 0x000fe20008011404 */
[----:B------:R-:W-:Y:S01]  /*3240*/  IMAD R6, R5, UR4, RZ ;  /* 0x0000000405067c24 */ /* 0x000fe2000f8e02ff */
[----:B------:R-:W-:Y:S01]  /*3250*/  USHF.R.S32.HI UR10, URZ, 0x1f, UR5 ;  /* 0x0000001f3f0a7899 */ /* 0x000fe20008011405 */
[----:B------:R-:W-:-:S02]  /*3260*/  IMAD R5, R21, UR5, RZ ;  /* 0x0000000515057c24 */ /* 0x000fc4000f8e02ff */
[----:B------:R-:W-:Y:S01]  /*3270*/  IMAD R19, R0, R14, RZ ;  /* 0x0000000e00137224 */ /* 0x000fe200078e02ff */
[----:B------:R-:W-:Y:S01]  /*3280*/  SHF.R.S32.HI R0, RZ, 0x1f, R26 ;  /* 0x0000001fff007819 */ /* 0x000fe2000001141a */
[----:B------:R-:W-:Y:S02]  /*3290*/  IMAD R6, R44, UR11, R6 ;  /* 0x0000000b2c067c24 */ /* 0x000fe4000f8e0206 */
[----:B------:R-:W-:Y:S02]  /*32a0*/  IMAD R19, R13, R48, R19 ;  /* 0x000000300d137224 */ /* 0x000fe400078e0213 */
[----:B------:R-:W-:-:S04]  /*32b0*/  IMAD.WIDE.U32 R48, R48, R14, RZ ;  /* 0x0000000e30307225 */ /* 0x000fc800078e00ff */
[----:B------:R-:W-:Y:S01]  /*32c0*/  IMAD R2, R0, R40, R2 ;  /* 0x0000002800027224 */ /* 0x000fe200078e0202 */
[----:B------:R-:W-:Y:S01]  /*32d0*/  IADD3 R19, R49, R19, RZ ;  /* 0x0000001331137210 */ /* 0x000fe20007ffe0ff */
[----:B------:R-:W-:-:S03]  /*32e0*/  IMAD.WIDE.U32 R40, R40, R26, RZ ;  /* 0x0000001a28287225 */ /* 0x000fc600078e00ff */
[----:B------:R-:W-:Y:S01]  /*32f0*/  LOP3.LUT R0, R51, R19, RZ, 0xfc, !PT ;  /* 0x0000001333007212 */ /* 0x000fe200078efcff */
[----:B------:R-:W-:Y:S01]  /*3300*/  IMAD.WIDE.U32 R44, R44, UR4, RZ ;  /* 0x000000042c2c7c25 */ /* 0x000fe2000f8e00ff */
[----:B------:R-:W-:Y:S02]  /*3310*/  IADD3 R2, R41, R2, RZ ;  /* 0x0000000229027210 */ /* 0x000fe40007ffe0ff */
[----:B------:R-:W-:Y:S01]  /*3320*/  ISETP.NE.U32.AND P0, PT, R0, RZ, PT ;  /* 0x000000ff0000720c */ /* 0x000fe20003f05070 */
[C---:B------:R-:W-:Y:S01]  /*3330*/  IMAD R5, R20.reuse, UR10, R5 ;  /* 0x0000000a14057c24 */ /* 0x040fe2000f8e0205 */
[----:B------:R-:W-:Y:S01]  /*3340*/  IADD3 R6, R45, R6, RZ ;  /* 0x000000062d067210 */ /* 0x000fe20007ffe0ff */
[----:B------:R-:W-:-:S04]  /*3350*/  IMAD.WIDE.U32 R42, R20, UR5, RZ ;  /* 0x00000005142a7c25 */ /* 0x000fc8000f8e00ff */
[----:B------:R-:W-:Y:S01]  /*3360*/  IMAD R4, R4, UR4, RZ ;  /* 0x0000000404047c24 */ /* 0x000fe2000f8e02ff */
[----:B------:R-:W-:Y:S01]  /*3370*/  IADD3 R5, R43, R5, RZ ;  /* 0x000000052b057210 */ /* 0x000fe20007ffe0ff */
[----:B------:R-:W-:-:S04]  /*3380*/  IMAD R3, R3, UR4, RZ ;  /* 0x0000000403037c24 */ /* 0x000fc8000f8e02ff */
        /* <DEDUP_REMOVED lines=10> */
[----:B------:R-:W-:-:S05]  /*3430*/  IADD3.X R18, RZ, ~R21, RZ, P0, !PT ;  /* 0x80000015ff127210 */ /* 0x000fca00007fe4ff */
[-C--:B------:R-:W-:Y:S02]  /*3440*/  IMAD R18, R18, R48.reuse, RZ ;  /* 0x0000003012127224 */ /* 0x080fe400078e02ff */
[----:B------:R-:W-:-:S04]  /*3450*/  IMAD.WIDE.U32 R48, R20, R48, R22 ;  /* 0x0000003014307225 */ /* 0x000fc800078e0016 */
[----:B------:R-:W-:Y:S01]  /*3460*/  IMAD R18, R19, R20, R18 ;  /* 0x0000001413127224 */ /* 0x000fe200078e0212 */
[----:B------:R-:W-:Y:S02]  /*3470*/  MOV R19, R48 ;  /* 0x0000003000137202 */ /* 0x000fe40000000f00 */
[----:B------:R-:W-:Y:S01]  /*3480*/  MOV R48, R0 ;  /* 0x0000000000307202 */ /* 0x000fe20000000f00 */
[----:B------:R-:W-:Y:S01]  /*3490*/  IMAD.IADD R18, R49, 0x1, R18 ;  /* 0x0000000131127824 */ /* 0x000fe200078e0212 */
[----:B------:R-:W-:Y:S01]  /*34a0*/  MOV R49, R21 ;  /* 0x0000001500317202 */ /* 0x000fe20000000f00 */
[----:B------:R-:W-:Y:S05]  /*34b0*/  BRA `(.L_x_28) ;  /* 0x0000016000007947 */ /* 0x000fea0003800000 */
.L_x_27:
[----:B------:R-:W0:Y:S01]  /*34c0*/  I2F.U32.RP R0, R48 ;  /* 0x0000003000007306 */ /* 0x000e220000209000 */
[----:B------:R-:W-:Y:S01]  /*34d0*/  HFMA2.MMA R18, -RZ, RZ, 0, 0 ;  /* 0x00000000ff127435 */ /* 0x000fe200000001ff */
[----:B------:R-:W-:-:S06]  /*34e0*/  ISETP.NE.U32.AND P0, PT, R48, RZ, PT ;  /* 0x000000ff3000720c */ /* 0x000fcc0003f05070 */
[----:B0-----:R-:W0:Y:S02]  /*34f0*/  MUFU.RCP R0, R0 ;  /* 0x0000000000007308 */ /* 0x001e240000001000 */
[----:B0-----:R-:W-:-:S06]  /*3500*/  IADD3 R0, R0, 0xffffffe, RZ ;  /* 0x0ffffffe00007810 */ /* 0x001fcc0007ffe0ff */
[----:B------:R-:W0:Y:S02]  /*3510*/  F2I.FTZ.U32.TRUNC.NTZ R19, R0 ;  /* 0x0000000000137305 */ /* 0x000e24000021f000 */
[----:B0-----:R-:W-:-:S04]  /*3520*/  IMAD.MOV R0, RZ, RZ, -R19 ;  /* 0x000000ffff007224 */ /* 0x001fc800078e0a13 */
[----:B------:R-:W-:-:S04]  /*3530*/  IMAD R0, R0, R48, RZ ;  /* 0x0000003000007224 */ /* 0x000fc800078e02ff */
        /* <DEDUP_REMOVED lines=11> */
[----:B------:R-:W-:Y:S01]  /*35f0*/  IMAD R19, R48, R19, R50 ;  /* 0x0000001330137224 */ /* 0x000fe200078e0232 */
[----:B------:R-:W-:Y:S01]  /*3600*/  MOV R48, R49 ;  /* 0x0000003100307202 */ /* 0x000fe20000000f00 */
[----:B------:R-:W-:Y:S02]  /*3610*/  IMAD.MOV.U32 R49, RZ, RZ, RZ ;  /* 0x000000ffff317224 */ /* 0x000fe400078e00ff */
.L_x_28:
[----:B------:R-:W-:Y:S05]  /*3620*/  BSYNC B0 ;  /* 0x0000000000007941 */ /* 0x000fea0003800000 */
.L_x_26:
        /* <DEDUP_REMOVED lines=9> */
[----:B------:R-:W-:Y:S01]  /*36c0*/  LOP3.LUT R19, R19, R18, RZ, 0x3c, !PT ;  /* 0x0000001213137212 */ /* 0x000fe200078e3cff */
[--C-:B------:R-:W-:Y:S01]  /*36d0*/  IMAD.MOV.U32 R51, RZ, RZ, R21.reuse ;  /* 0x000000ffff337224 */ /* 0x100fe200078e0015 */
[----:B------:R-:W-:Y:S02]  /*36e0*/  IADD3 R22, P0, RZ, -R0, RZ ;  /* 0x80000000ff167210 */ /* 0x000fe40007f1e0ff */
[C---:B------:R-:W-:Y:S02]  /*36f0*/  LOP3.LUT R18, R19.reuse, R18, RZ, 0x3c, !PT ;  /* 0x0000001213127212 */ /* 0x040fe400078e3cff */
[----:B------:R-:W-:Y:S01]  /*3700*/  MOV R50, R0 ;  /* 0x0000000000327202 */ /* 0x000fe20000000f00 */
[----:B------:R-:W-:Y:S01]  /*3710*/  IMAD.X R20, RZ, RZ, ~R21, P0 ;  /* 0x000000ffff147224 */ /* 0x000fe200000e0e15 */
[----:B------:R-:W-:-:S03]  /*3720*/  LOP3.LUT R19, R19, R18, RZ, 0x3c, !PT ;  /* 0x0000001213137212 */ /* 0x000fc600078e3cff */
[----:B------:R-:W-:Y:S02]  /*3730*/  IMAD R20, R20, R17, RZ ;  /* 0x0000001114147224 */ /* 0x000fe400078e02ff */
[----:B------:R-:W-:-:S04]  /*3740*/  IMAD.WIDE.U32 R18, R17, R22, R18 ;  /* 0x0000001611127225 */ /* 0x000fc800078e0012 */
[----:B------:R-:W-:Y:S01]  /*3750*/  IMAD R16, R16, R22, R20 ;  /* 0x0000001610107224 */ /* 0x000fe200078e0214 */
[----:B------:R-:W-:-:S03]  /*3760*/  MOV R17, R18 ;  /* 0x0000001200117202 */ /* 0x000fc60000000f00 */
[----:B------:R-:W-:Y:S01]  /*3770*/  IMAD.IADD R16, R19, 0x1, R16 ;  /* 0x0000000113107824 */ /* 0x000fe200078e0210 */
[----:B------:R-:W-:Y:S05]  /*3780*/  BRA `(.L_x_31) ;  /* 0x0000016000007947 */ /* 0x000fea0003800000 */
.L_x_30:
[----:B------:R-:W0:Y:S01]  /*3790*/  I2F.U32.RP R0, R17 ;  /* 0x0000001100007306 */ /* 0x000e220000209000 */
[----:B------:R-:W-:Y:S01]  /*37a0*/  HFMA2.MMA R50, -RZ, RZ, 0, 0 ;  /* 0x00000000ff327435 */ /* 0x000fe200000001ff */
[----:B------:R-:W-:Y:S02]  /*37b0*/  ISETP.NE.U32.AND P0, PT, R17, RZ, PT ;  /* 0x000000ff1100720c */ /* 0x000fe40003f05070 */
[----:B------:R-:W-:-:S04]  /*37c0*/  MOV R16, RZ ;  /* 0x000000ff00107202 */ /* 0x000fc80000000f00 */
[----:B0-----:R-:W0:Y:S02]  /*37d0*/  MUFU.RCP R0, R0 ;  /* 0x0000000000007308 */ /* 0x001e240000001000 */
[----:B0-----:R-:W-:-:S06]  /*37e0*/  IADD3 R0, R0, 0xffffffe, RZ ;  /* 0x0ffffffe00007810 */ /* 0x001fcc0007ffe0ff */
[----:B------:R-:W0:Y:S02]  /*37f0*/  F2I.FTZ.U32.TRUNC.NTZ R51, R0 ;  /* 0x0000000000337305 */ /* 0x000e24000021f000 */
[----:B0-----:R-:W-:-:S04]  /*3800*/  IMAD.MOV R0, RZ, RZ, -R51 ;  /* 0x000000ffff007224 */ /* 0x001fc800078e0a33 */
[----:B------:R-:W-:-:S04]  /*3810*/  IMAD R0, R0, R17, RZ ;  /* 0x0000001100007224 */ /* 0x000fc800078e02ff */
[----:B------:R-:W-:-:S04]  /*3820*/  IMAD.HI.U32 R50, R51, R0, R50 ;  /* 0x0000000033327227 */ /* 0x000fc800078e0032 */
[----:B------:R-:W-:Y:S02]  /*3830*/  IMAD.MOV.U32 R51, RZ, RZ, RZ ;  /* 0x000000ffff337224 */ /* 0x000fe400078e00ff */
        /* <DEDUP_REMOVED lines=11> */
.L_x_31:
[----:B------:R-:W-:Y:S05]  /*38f0*/  BSYNC B0 ;  /* 0x0000000000007941 */ /* 0x000fea0003800000 */
.L_x_29:
[----:B------:R-:W-:Y:S01]  /*3900*/  LOP3.LUT R0, R51, R13, RZ, 0xfc, !PT ;  /* 0x0000000d33007212 */ /* 0x000fe200078efcff */
[----:B------:R-:W-:Y:S03]  /*3910*/  BSSY B0, `(.L_x_32) ;  /* 0x000002b000007945 */ /* 0x000fe60003800000 */
        /* <DEDUP_REMOVED lines=19> */
.L_x_33:
[----:B------:R-:W0:Y:S01]  /*3a50*/  I2F.U32.RP R0, R14 ;  /* 0x0000000e00007306 */ /* 0x000e220000209000 */
[----:B------:R-:W-:Y:S01]  /*3a60*/  IMAD.MOV.U32 R18, RZ, RZ, RZ ;  /* 0x000000ffff127224 */ /* 0x000fe200078e00ff */
[----:B------:R-:W-:Y:S01]  /*3a70*/  ISETP.NE.U32.AND P0, PT, R14, RZ, PT ;  /* 0x000000ff0e00720c */ /* 0x000fe20003f05070 */
[----:B------:R-:W-:-:S05]  /*3a80*/  IMAD.MOV.U32 R21, RZ, RZ, RZ ;  /* 0x000000ffff157224 */ /* 0x000fca00078e00ff */
[----:B0-----:R-:W0:Y:S02]  /*3a90*/  MUFU.RCP R0, R0 ;  /* 0x0000000000007308 */ /* 0x001e240000001000 */
[----:B0-----:R-:W-:-:S06]  /*3aa0*/  IADD3 R0, R0, 0xffffffe, RZ ;  /* 0x0ffffffe00007810 */ /* 0x001fcc0007ffe0ff */
[----:B------:R-:W0:Y:S02]  /*3ab0*/  F2I.FTZ.U32.TRUNC.NTZ R19, R0 ;  /* 0x0000000000137305 */ /* 0x000e24000021f000 */
[----:B0-----:R-:W-:-:S04]  /*3ac0*/  IMAD.MOV R0, RZ, RZ, -R19 ;  /* 0x000000ffff007224 */ /* 0x001fc800078e0a13 */
        /* <DEDUP_REMOVED lines=8> */
[----:B------:R-:W-:Y:S01]  /*3b50*/  ISETP.GE.U32.AND P1, PT, R13, R14, PT ;  /* 0x0000000e0d00720c */ /* 0x000fe20003f26070 */
[----:B------:R-:W-:-:S12]  /*3b60*/  IMAD.MOV.U32 R13, RZ, RZ, RZ ;  /* 0x000000ffff0d7224 */ /* 0x000fd800078e00ff */
[----:B------:R-:W-:Y:S02]  /*3b70*/  @P1 IADD3 R0, R0, 0x1, RZ ;  /* 0x0000000100001810 */ /* 0x000fe40007ffe0ff */
[----:B------:R-:W-:-:S04]  /*3b80*/  @!P0 LOP3.LUT R0, RZ, R14, RZ, 0x33, !PT ;  /* 0x0000000eff008212 */ /* 0x000fc800078e33ff */
[----:B------:R-:W-:Y:S02]  /*3b90*/  IADD3 R18, -R0, RZ, RZ ;  /* 0x000000ff00127210 */ /* 0x000fe40007ffe1ff */
[----:B------:R-:W-:-:S03]  /*3ba0*/  MOV R20, R0 ;  /* 0x0000000000147202 */ /* 0x000fc60000000f00 */
[----:B------:R-:W-:Y:S02]  /*3bb0*/  IMAD R14, R14, R18, R50 ;  /* 0x000000120e0e7224 */ /* 0x000fe400078e0232 */
.L_x_34:
[----:B------:R-:W-:Y:S05]  /*3bc0*/  BSYNC B0 ;  /* 0x0000000000007941 */ /* 0x000fea0003800000 */
.L_x_32:
[----:B------:R-:W-:Y:S01]  /*3bd0*/  SHF.R.S32.HI R19, RZ, 0x1f, R7 ;  /* 0x0000001fff137819 */ /* 0x000fe20000011407 */
[-C--:B------:R-:W-:Y:S01]  /*3be0*/  IMAD R18, R21, R7.reuse, RZ ;  /* 0x0000000715127224 */ /* 0x080fe200078e02ff */
[----:B------:R-:W-:Y:S01]  /*3bf0*/  BSSY B0, `(.L_x_35) ;  /* 0x000003b000007945 */ /* 0x000fe20003800000 */
[----:B------:R-:W-:-:S04]  /*3c00*/  IMAD.WIDE.U32 R50, R20, R7, RZ ;  /* 0x0000000714327225 */ /* 0x000fc800078e00ff */
[----:B------:R-:W-:Y:S01]  /*3c10*/  IMAD R7, R19, R20, R18 ;  /* 0x0000001413077224 */ /* 0x000fe200078e0212 */
[----:B------:R-:W-:Y:S01]  /*3c20*/  LOP3.LUT R19, R49, R11, RZ, 0xfc, !PT ;  /* 0x0000000b31137212 */ /* 0x000fe200078efcff */
[----:B------:R-:W-:Y:S01]  /*3c30*/  IMAD R0, R26, c[0x0][0x214], RZ ;  /* 0x000085001a007a24 */ /* 0x000fe200078e02ff */
[----:B------:R-:W-:Y:S01]  /*3c40*/  SHF.R.S32.HI R20, RZ, 0x1f, R4 ;  /* 0x0000001fff147819 */ /* 0x000fe20000011404 */
[----:B------:R-:W-:Y:S01]  /*3c50*/  IMAD R13, R13, R4, RZ ;  /* 0x000000040d0d7224 */ /* 0x000fe200078e02ff */
[----:B------:R-:W-:Y:S01]  /*3c60*/  ISETP.NE.U32.AND P0, PT, R19, RZ, PT ;  /* 0x000000ff1300720c */ /* 0x000fe20003f05070 */
[----:B------:R-:W-:Y:S01]  /*3c70*/  IMAD R16, R16, R0, RZ ;  /* 0x0000000010107224 */ /* 0x000fe200078e02ff */
[----:B------:R-:W-:Y:S01]  /*3c80*/  SHF.R.S32.HI R18, RZ, 0x1f, R0 ;  /* 0x0000001fff127819 */ /* 0x000fe20000011400 */
[----:B------:R-:W-:Y:S01]  /*3c90*/  IMAD.WIDE.U32 R52, R14, R4, RZ ;  /* 0x000000040e347225 */ /* 0x000fe200078e00ff */
[----:B------:R-:W-:-:S03]  /*3ca0*/  IADD3 R7, R51, R7, RZ ;  /* 0x0000000733077210 */ /* 0x000fc60007ffe0ff */
[----:B------:R-:W-:Y:S02]  /*3cb0*/  IMAD R4, R18, R17, R16 ;  /* 0x0000001112047224 */ /* 0x000fe400078e0210 */
[----:B------:R-:W-:Y:S02]  /*3cc0*/  IMAD R13, R20, R14, R13 ;  /* 0x0000000e140d7224 */ /* 0x000fe400078e020d */
[----:B------:R-:W-:-:S03]  /*3cd0*/  IMAD.WIDE.U32 R16, R17, R0, RZ ;  /* 0x0000000011107225 */ /* 0x000fc600078e00ff */
[----:B------:R-:W-:Y:S02]  /*3ce0*/  IADD3 R13, R53, R13, RZ ;  /* 0x0000000d350d7210 */ /* 0x000fe40007ffe0ff */
[----:B------:R-:W-:Y:S01]  /*3cf0*/  IADD3 R4, R17, R4, RZ ;  /* 0x0000000411047210 */ /* 0x000fe20007ffe0ff */
        /* <DEDUP_REMOVED lines=9> */
[----:B------:R-:W-:-:S02]  /*3d90*/  MOV R22, R48 ;  /* 0x0000003000167202 */ /* 0x000fc40000000f00 */
[-C--:B------:R-:W-:Y:S02]  /*3da0*/  IADD3.X R14, RZ, ~R21.reuse, RZ, P0, !PT ;  /* 0x80000015ff0e7210 */ /* 0x080fe400007fe4ff */
[----:B------:R-:W-:Y:S01]  /*3db0*/  MOV R48, R0 ;  /* 0x0000000000307202 */ /* 0x000fe20000000f00 */
[----:B------:R-:W-:Y:S01]  /*3dc0*/  IMAD.WIDE.U32 R22, R12, R18, R22 ;  /* 0x000000120c167225 */ /* 0x000fe200078e0016 */
[----:B------:R-:W-:-:S03]  /*3dd0*/  MOV R49, R21 ;  /* 0x0000001500317202 */ /* 0x000fc60000000f00 */
[----:B------:R-:W-:Y:S01]  /*3de0*/  IMAD R14, R14, R12, RZ ;  /* 0x0000000c0e0e7224 */ /* 0x000fe200078e02ff */
[----:B------:R-:W-:-:S03]  /*3df0*/  MOV R12, R22 ;  /* 0x00000016000c7202 */ /* 0x000fc60000000f00 */
[----:B------:R-:W-:-:S04]  /*3e00*/  IMAD R11, R11, R18, R14 ;  /* 0x000000120b0b7224 */ /* 0x000fc800078e020e */
[----:B------:R-:W-:Y:S01]  /*3e10*/  IMAD.IADD R11, R23, 0x1, R11 ;  /* 0x00000001170b7824 */ /* 0x000fe200078e020b */
[----:B------:R-:W-:Y:S05]  /*3e20*/  BRA `(.L_x_37) ;  /* 0x0000017000007947 */ /* 0x000fea0003800000 */
.L_x_36:
        /* <DEDUP_REMOVED lines=20> */
[----:B------:R-:W-:Y:S01]  /*3f70*/  IMAD R12, R12, R0, R48 ;  /* 0x000000000c0c7224 */ /* 0x000fe200078e0230 */
[----:B------:R-:W-:Y:S01]  /*3f80*/  MOV R48, R49 ;  /* 0x0000003100307202 */ /* 0x000fe20000000f00 */
[----:B------:R-:W-:Y:S02]  /*3f90*/  IMAD.MOV.U32 R49, RZ, RZ, RZ ;  /* 0x000000ffff317224 */ /* 0x000fe400078e00ff */
.L_x_37:
[----:B------:R-:W-:Y:S05]  /*3fa0*/  BSYNC B0 ;  /* 0x0000000000007941 */ /* 0x000fea0003800000 */
.L_x_35:
[----:B------:R-:W-:Y:S01]  /*3fb0*/  ULDC UR5, c[0x0][0x1c0] ;  /* 0x0000700000057ab9 */ /* 0x000fe20000000800 */
[----:B------:R-:W-:Y:S01]  /*3fc0*/  LOP3.LUT R14, R49, R9, RZ, 0xfc, !PT ;  /* 0x00000009310e7212 */ /* 0x000fe200078efcff */
[----:B------:R-:W-:Y:S01]  /*3fd0*/  ULDC UR4, c[0x0][0x214] ;  /* 0x0000850000047ab9 */ /* 0x000fe20000000800 */
[----:B------:R-:W-:Y:S01]  /*3fe0*/  BSSY B0, `(.L_x_38) ;  /* 0x0000033000007945 */ /* 0x000fe20003800000 */
[----:B------:R-:W-:Y:S01]  /*3ff0*/  UIMAD UR4, UR5, UR4, URZ ;  /* 0x00000004050472a4 */ /* 0x000fe2000f8e023f */
[----:B------:R-:W-:-:S05]  /*4000*/  ISETP.NE.U32.AND P0, PT, R14, RZ, PT ;  /* 0x000000ff0e00720c */ /* 0x000fca0003f05070 */
[----:B------:R-:W-:-:S04]  /*4010*/  IMAD R26, R26, UR4, RZ ;  /* 0x000000041a1a7c24 */ /* 0x000fc8000f8e02ff */
[-C--:B------:R-:W-:Y:S01]  /*4020*/  IMAD R11, R11, R26.reuse, RZ ;  /* 0x0000001a0b0b7224 */ /* 0x080fe200078e02ff */
[----:B------:R-:W-:Y:S01]  /*4030*/  SHF.R.S32.HI R0, RZ, 0x1f, R26 ;  /* 0x0000001fff007819 */ /* 0x000fe2000001141a */
[----:B------:R-:W-:-:S04]  /*4040*/  IMAD.WIDE.U32 R54, R12, R26, RZ ;  /* 0x0000001a0c367225 */ /* 0x000fc800078e00ff */
[----:B------:R-:W-:-:S05]  /*4050*/  IMAD R11, R0, R12, R11 ;  /* 0x0000000c000b7224 */ /* 0x000fca00078e020b */
        /* <DEDUP_REMOVED lines=11> */
[----:B------:R-:W-:-:S03]  /*4110*/  IADD3.X R12, RZ, ~R21, RZ, P0, !PT ;  /* 0x80000015ff0c7210 */ /* 0x000fc600007fe4ff */
[----:B------:R-:W-:-:S04]  /*4120*/  IMAD.WIDE.U32 R18, R10, R14, R18 ;  /* 0x0000000e0a127225 */ /* 0x000fc800078e0012 */
[----:B------:R-:W-:Y:S01]  /*4130*/  IMAD R12, R12, R10, RZ ;  /* 0x0000000a0c0c7224 */ /* 0x000fe200078e02ff */
[----:B------:R-:W-:Y:S02]  /*4140*/  MOV R10, R18 ;  /* 0x00000012000a7202 */ /* 0x000fe40000000f00 */
[----:B------:R-:W-:Y:S01]  /*4150*/  MOV R18, R0 ;  /* 0x0000000000127202 */ /* 0x000fe20000000f00 */
[----:B------:R-:W-:-:S04]  /*4160*/  IMAD R9, R9, R14, R12 ;  /* 0x0000000e09097224 */ /* 0x000fc800078e020c */
[----:B------:R-:W-:Y:S01]  /*4170*/  IMAD.IADD R9, R19, 0x1, R9 ;  /* 0x0000000113097824 */ /* 0x000fe200078e0209 */
[----:B------:R-:W-:Y:S01]  /*4180*/  MOV R19, R21 ;  /* 0x0000001500137202 */ /* 0x000fe20000000f00 */
[----:B------:R-:W-:Y:S05]  /*4190*/  BRA `(.L_x_40) ;  /* 0x0000017000007947 */ /* 0x000fea0003800000 */
.L_x_39:
        /* <DEDUP_REMOVED lines=9> */
[----:B------:R-:W-:-:S04]  /*4230*/  IMAD.HI.U32 R0, R19, R0, R18 ;  /* 0x0000000013007227 */ /* 0x000fc800078e0012 */
[----:B------:R-:W-:Y:S02]  /*4240*/  IMAD.MOV.U32 R19, RZ, RZ, RZ ;  /* 0x000000ffff137224 */ /* 0x000fe400078e00ff */
        /* <DEDUP_REMOVED lines=9> */
[----:B------:R-:W-:Y:S02]  /*42e0*/  IADD3 R0, -R12, RZ, RZ ;  /* 0x000000ff0c007210 */ /* 0x000fe40007ffe1ff */
[----:B------:R-:W-:-:S03]  /*42f0*/  MOV R18, R12 ;  /* 0x0000000c00127202 */ /* 0x000fc60000000f00 */
[----:B------:R-:W-:Y:S02]  /*4300*/  IMAD R10, R10, R0, R48 ;  /* 0x000000000a0a7224 */ /* 0x000fe400078e0230 */
.L_x_40:
[----:B------:R-:W-:Y:S05]  /*4310*/  BSYNC B0 ;  /* 0x0000000000007941 */ /* 0x000fea0003800000 */
.L_x_38:
[----:B------:R-:W-:Y:S01]  /*4320*/  IADD3 R40, P1, P0, R44, R42, R40 ;  /* 0x0000002a2c287210 */ /* 0x000fe2000783e028 */
[----:B------:R-:W-:Y:S02]  /*4330*/  IMAD R0, R19, R8, RZ ;  /* 0x0000000813007224 */ /* 0x000fe400078e02ff */
[----:B------:R-:W-:Y:S01]  /*4340*/  IMAD R9, R9, R3, RZ ;  /* 0x0000000309097224 */ /* 0x000fe200078e02ff */
[----:B------:R-:W-:Y:S02]  /*4350*/  IADD3 R40, P3, P2, R50, R40, R16 ;  /* 0x0000002832287210 */ /* 0x000fe40007a7e010 */
[----:B------:R-:W-:Y:S02]  /*4360*/  IADD3.X R2, R6, R5, R2, P1, P0 ;  /* 0x0000000506027210 */ /* 0x000fe40000fe0402 */
[----:B------:R-:W-:Y:S02]  /*4370*/  IADD3 R40, P1, P0, R54, R40, R52 ;  /* 0x0000002836287210 */ /* 0x000fe4000783e034 */
[----:B------:R-:W-:-:S02]  /*4380*/  IADD3.X R2, R7, R2, R4, P3, P2 ;  /* 0x0000000207027210 */ /* 0x000fc40001fe4404 */
[----:B------:R-:W-:Y:S02]  /*4390*/  SHF.R.S32.HI R4, RZ, 0x1f, R8 ;  /* 0x0000001fff047819 */ /* 0x000fe40000011408 */
[----:B------:R-:W-:Y:S02]  /*43a0*/  IADD3.X R41, R11, R2, R13, P1, P0 ;  /* 0x000000020b297210 */ /* 0x000fe40000fe040d */
[----:B------:R-:W-:Y:S01]  /*43b0*/  SHF.R.S32.HI R2, RZ, 0x1f, R3 ;  /* 0x0000001fff027819 */ /* 0x000fe20000011403 */
[-C--:B------:R-:W-:Y:S02]  /*43c0*/  IMAD R0, R4, R18.reuse, R0 ;  /* 0x0000001204007224 */ /* 0x080fe400078e0200 */
[----:B------:R-:W-:-:S04]  /*43d0*/  IMAD.WIDE.U32 R40, R8, R18, R40 ;  /* 0x0000001208287225 */ /* 0x000fc800078e0028 */
[----:B------:R-:W-:Y:S02]  /*43e0*/  IMAD.IADD R41, R41, 0x1, R0 ;  /* 0x0000000129297824 */ /* 0x000fe400078e0200 */
[-C--:B------:R-:W-:Y:S02]  /*43f0*/  IMAD R2, R2, R10.reuse, R9 ;  /* 0x0000000a02027224 */ /* 0x080fe400078e0209 */
[----:B------:R-:W-:-:S04]  /*4400*/  IMAD.WIDE.U32 R10, R3, R10, R40 ;  /* 0x0000000a030a7225 */ /* 0x000fc800078e0028 */
[----:B------:R-:W-:Y:S01]  /*4410*/  IMAD.IADD R2, R11, 0x1, R2 ;  /* 0x000000010b027824 */ /* 0x000fe200078e0202 */
[----:B------:R-:W-:-:S04]  /*4420*/  LEA R4, P0, R10, c[0x0][0x200], 0x2 ;  /* 0x000080000a047a11 */ /* 0x000fc800078010ff */
[----:B------:R-:W-:-:S05]  /*4430*/  LEA.HI.X R5, R10, c[0x0][0x204], R2, 0x2, P0 ;  /* 0x000081000a057a11 */ /* 0x000fca00000f1402 */
[----:B------:R0:W-:Y:S01]  /*4440*/  STG.E [R4.64], R30 ;  /* 0x0000001e04007986 */ /* 0x0001e2000c101908 */
[----:B------:R-:W-:Y:S05]  /*4450*/  BRA `(.L_x_15) ;  /* 0x0000003000007947 */ /* 0x000fea0003800000 */
.L_x_16:
[----:B------:R-:W-:-:S04]  /*4460*/  LEA R2, P0, R44, c[0x0][0x200], 0x2 ;  /* 0x000080002c027a11 */ /* 0x000fc800078010ff */
[----:B------:R-:W-:-:S05]  /*4470*/  LEA.HI.X R3, R44, c[0x0][0x204], R45, 0x2, P0 ;  /* 0x000081002c037a11 */ /* 0x000fca00000f142d */
[----:B------:R0:W-:Y:S04]  /*4480*/  STG.E [R2.64], R30 ;  /* 0x0000001e02007986 */ /* 0x0001e8000c101908 */
.L_x_15:
[----:B------:R-:W-:Y:S05]  /*4490*/  BSYNC B1 ;  /* 0x0000000000017941 */ /* 0x000fea0003800000 */
.L_x_14:
[C---:B------:R-:W-:Y:S01]  /*44a0*/  IADD3 R0, R39.reuse, 0x10, RZ ;  /* 0x0000001027007810 */ /* 0x040fe20007ffe0ff */
[----:B------:R-:W-:Y:S01]  /*44b0*/  HFMA2.MMA R12, -RZ, RZ, 0, 0 ;  /* 0x00000000ff0c7435 */ /* 0x000fe200000001ff */
[C---:B------:R-:W-:Y:S01]  /*44c0*/  ISETP.GE.OR P5, PT, R39.reuse, c[0x0][0x314], P6 ;  /* 0x0000c50027007a0c */ /* 0x040fe200037a6670 */
[----:B------:R-:W-:Y:S01]  /*44d0*/  CS2R R10, SRZ ;  /* 0x00000000000a7805 */ /* 0x000fe2000001ff00 */
[----:B------:R-:W-:Y:S01]  /*44e0*/  ISETP.GE.OR P0, PT, R0, c[0x0][0x314], P6 ;  /* 0x0000c50000007a0c */ /* 0x000fe20003706670 */
[----:B------:R-:W-:Y:S01]  /*44f0*/  CS2R R8, SRZ ;  /* 0x0000000000087805 */ /* 0x000fe2000001ff00 */
[----:B------:R-:W-:Y:S01]  /*4500*/  IADD3 R0, R39, 0x20, RZ ;  /* 0x0000002027007810 */ /* 0x000fe20007ffe0ff */
[----:B------:R-:W-:Y:S01]  /*4510*/  CS2R R6, SRZ ;  /* 0x0000000000067805 */ /* 0x000fe2000001ff00 */
[----:B0-----:R-:W-:Y:S02]  /*4520*/  CS2R R4, SRZ ;  /* 0x0000000000047805 */ /* 0x001fe4000001ff00 */
[----:B------:R-:W-:-:S02]  /*4530*/  ISETP.GE.OR P4, PT, R0, c[0x0][0x314], P6 ;  /* 0x0000c50000007a0c */ /* 0x000fc40003786670 */
[----:B------:R-:W-:-:S03]  /*4540*/  IADD3 R0, R39, 0x30, RZ ;  /* 0x0000003027007810 */ /* 0x000fc60007ffe0ff */
[----:B------:R-:W-:Y:S01]  /*4550*/  @!P5 FADD.FTZ R37, -R30, R37 ;  /* 0x000000251e25d221 */ /* 0x000fe20000010100 */
[----:B------:R-:W-:Y:S01]  /*4560*/  ISETP.GE.OR P3, PT, R0, c[0x0][0x314], P6 ;  /* 0x0000c50000007a0c */ /* 0x000fe20003766670 */
[----:B------:R-:W-:Y:S01]  /*4570*/  @!P0 FADD.FTZ R2, -R30, R38 ;  /* 0x000000261e028221 */ /* 0x000fe20000010100 */
[----:B------:R-:W-:Y:S01]  /*4580*/  IADD3 R0, R39, 0x40, RZ ;  /* 0x0000004027007810 */ /* 0x000fe20007ffe0ff */
[----:B------:R-:W-:Y:S02]  /*4590*/  @!P5 FMUL.FTZ R37, R37, 1.4426950216293334961 ;  /* 0x3fb8aa3b2525d820 */ /* 0x000fe40000410000 */
[----:B------:R-:W-:Y:S01]  /*45a0*/  @!P0 FMUL.FTZ R2, R2, 1.4426950216293334961 ;  /* 0x3fb8aa3b02028820 */ /* 0x000fe20000410000 */
[----:B------:R-:W-:Y:S01]  /*45b0*/  ISETP.GE.OR P2, PT, R0, c[0x0][0x314], P6 ;  /* 0x0000c50000007a0c */ /* 0x000fe20003746670 */
[----:B------:R-:W-:Y:S01]  /*45c0*/  @!P4 FADD.FTZ R35, -R30, R35 ;  /* 0x000000231e23c221 */ /* 0x000fe20000010100 */
[----:B------:R-:W-:Y:S01]  /*45d0*/  IADD3 R0, R39, 0x50, RZ ;  /* 0x0000005027007810 */ /* 0x000fe20007ffe0ff */
[----:B------:R-:W0:Y:S02]  /*45e0*/  @!P5 MUFU.EX2 R37, R37 ;  /* 0x000000250025d308 */ /* 0x000e240000000800 */
[----:B------:R-:W-:Y:S01]  /*45f0*/  @!P4 FMUL.FTZ R35, R35, 1.4426950216293334961 ;  /* 0x3fb8aa3b2323c820 */ /* 0x000fe20000410000 */
[----:B------:R-:W-:Y:S01]  /*4600*/  ISETP.GE.OR P1, PT, R0, c[0x0][0x314], P6 ;  /* 0x0000c50000007a0c */ /* 0x000fe20003726670 */
[----:B------:R-:W-:Y:S01]  /*4610*/  @!P3 FADD.FTZ R36, -R30, R36 ;  /* 0x000000241e24b221 */ /* 0x000fe20000010100 */
[----:B------:R-:W-:-:S03]  /*4620*/  IADD3 R0, R39, 0x60, RZ ;  /* 0x0000006027007810 */ /* 0x000fc60007ffe0ff */
[----:B------:R-:W1:Y:S01]  /*4630*/  @!P0 MUFU.EX2 R2, R2 ;  /* 0x0000000200028308 */ /* 0x000e620000000800 */
[----:B------:R-:W-:Y:S02]  /*4640*/  @!P3 FMUL.FTZ R36, R36, 1.4426950216293334961 ;  /* 0x3fb8aa3b2424b820 */ /* 0x000fe40000410000 */
[----:B------:R-:W-:-:S04]  /*4650*/  @!P2 FADD.FTZ R33, -R30, R33 ;  /* 0x000000211e21a221 */ /* 0x000fc80000010100 */
[----:B------:R-:W-:Y:S01]  /*4660*/  @!P2 FMUL.FTZ R33, R33, 1.4426950216293334961 ;  /* 0x3fb8aa3b2121a820 */ /* 0x000fe20000410000 */
[----:B------:R-:W2:Y:S01]  /*4670*/  @!P4 MUFU.EX2 R35, R35 ;  /* 0x000000230023c308 */ /* 0x000ea20000000800 */
[----:B------:R-:W-:Y:S01]  /*4680*/  @!P1 FADD.FTZ R34, -R30, R34 ;  /* 0x000000221e229221 */ /* 0x000fe20000010100 */
[----:B0-----:R-:W-:Y:S03]  /*4690*/  @!P5 STS [R25.X4], R37 ;  /* 0x000000251900d388 */ /* 0x001fe60000004800 */
[----:B------:R-:W-:Y:S01]  /*46a0*/  @!P1 FMUL.FTZ R34, R34, 1.4426950216293334961 ;  /* 0x3fb8aa3b22229820 */ /* 0x000fe20000410000 */
[----:B-1----:R0:W-:Y:S01]  /*46b0*/  @!P0 STS [R25.X4+0x240], R2 ;  /* 0x0002400219008388 */ /* 0x0021e20000004800 */
[----:B------:R-:W-:Y:S01]  /*46c0*/  ISETP.GE.OR P0, PT, R0, c[0x0][0x314], P6 ;  /* 0x0000c50000007a0c */ /* 0x000fe20003706670 */
[----:B------:R-:W1:Y:S01]  /*46d0*/  @!P3 MUFU.EX2 R36, R36 ;  /* 0x000000240024b308 */ /* 0x000e620000000800 */
[C---:B------:R-:W-:Y:S01]  /*46e0*/  IADD3 R0, R39.reuse, 0x70, RZ ;  /* 0x0000007027007810 */ /* 0x040fe20007ffe0ff */
[----:B------:R-:W-:-:S03]  /*46f0*/  IMAD.SHL.U32 R39, R39, 0x4, RZ ;  /* 0x0000000427277824 */ /* 0x000fc600078e00ff */
[----:B------:R-:W-:Y:S01]  /*4700*/  ISETP.GE.OR P6, PT, R0, c[0x0][0x314], P6 ;  /* 0x0000c50000007a0c */ /* 0x000fe200037c6670 */
[----:B--2---:R-:W-:Y:S02]  /*4710*/  @!P4 STS [R25.X4+0x480], R35 ;  /* 0x000480231900c388 */ /* 0x004fe40000004800 */
[----:B------:R-:W2:Y:S04]  /*4720*/  @!P2 MUFU.EX2 R33, R33 ;  /* 0x000000210021a308 */ /* 0x000ea80000000800 */
[----:B------:R-:W-:-:S04]  /*4730*/  @!P0 FADD.FTZ R31, -R30, R31 ;  /* 0x0000001f1e1f8221 */ /* 0x000fc80000010100 */
[----:B------:R-:W-:Y:S01]  /*4740*/  @!P0 FMUL.FTZ R31, R31, 1.4426950216293334961 ;  /* 0x3fb8aa3b1f1f8820 */ /* 0x000fe20000410000 */
[----:B------:R-:W3:Y:S01]  /*4750*/  @!P1 MUFU.EX2 R34, R34 ;  /* 0x0000002200229308 */ /* 0x000ee20000000800 */
[----:B------:R-:W-:Y:S01]  /*4760*/  @!P6 FADD.FTZ R30, -R30, R32 ;  /* 0x000000201e1ee221 */ /* 0x000fe20000010100 */
[----:B-1----:R-:W-:Y:S03]  /*4770*/  @!P3 STS [R25.X4+0x6c0], R36 ;  /* 0x0006c0241900b388 */ /* 0x002fe60000004800 */
[----:B------:R-:W-:Y:S01]  /*4780*/  @!P6 FMUL.FTZ R0, R30, 1.4426950216293334961 ;  /* 0x3fb8aa3b1e00e820 */ /* 0x000fe20000410000 */
[----:B0-----:R-:W-:Y:S01]  /*4790*/  CS2R R2, SRZ ;  /* 0x0000000000027805 */ /* 0x001fe2000001ff00 */
[----:B--2---:R0:W-:Y:S01]  /*47a0*/  @!P2 STS [R25.X4+0x900], R33 ;  /* 0x000900211900a388 */ /* 0x0041e20000004800 */
[----:B------:R-:W1:Y:S08]  /*47b0*/  @!P0 MUFU.EX2 R31, R31 ;  /* 0x0000001f001f8308 */ /* 0x000e700000000800 */
[----:B------:R-:W2:Y:S01]  /*47c0*/  @!P6 MUFU.EX2 R0, R0 ;  /* 0x000000000000e308 */ /* 0x000ea20000000800 */
[----:B---3--:R3:W-:Y:S04]  /*47d0*/  @!P1 STS [R25.X4+0xb40], R34 ;  /* 0x000b402219009388 */ /* 0x0087e80000004800 */
[----:B-1----:R-:W-:Y:S04]  /*47e0*/  @!P0 STS [R25.X4+0xd80], R31 ;  /* 0x000d801f19008388 */ /* 0x002fe80000004800 */
[----:B--2---:R1:W-:Y:S01]  /*47f0*/  @!P6 STS [R25.X4+0xfc0], R0 ;  /* 0x000fc0001900e388 */ /* 0x0043e20000004800 */
[----:B0-----:R-:W-:-:S02]  /*4800*/  IADD3 R33, R39, 0x80, RZ ;  /* 0x0000008027217810 */ /* 0x001fc40007ffe0ff */
[----:B---3--:R-:W-:Y:S01]  /*4810*/  IADD3 R34, R39, 0x40, RZ ;  /* 0x0000004027227810 */ /* 0x008fe20007ffe0ff */
[----:B-1----:R-:W-:Y:S01]  /*4820*/  IMAD.MOV.U32 R0, RZ, RZ, c[0x0][0x314] ;  /* 0x0000c500ff007624 */ /* 0x002fe200078e00ff */
[----:B------:R-:W-:Y:S04]  /*4830*/  BAR.SYNC.DEFER_BLOCKING 0x0 ;  /* 0x0000000000007b1d */ /* 0x000fe80000010000 */
[----:B------:R-:W-:Y:S01]  /*4840*/  ISETP.GE.AND P0, PT, R0, 0x1, PT ;  /* 0x000000010000780c */ /* 0x000fe20003f06270 */
[----:B------:R-:W-:-:S12]  /*4850*/  IMAD.MOV.U32 R0, RZ, RZ, RZ ;  /* 0x000000ffff007224 */ /* 0x000fd800078e00ff */
[----:B------:R-:W-:Y:S05]  /*4860*/  @!P0 BRA `(.L_x_41) ;  /* 0x000003a000008947 */ /* 0x000fea0003800000 */
[----:B------:R-:W-:Y:S01]  /*4870*/  ULDC UR5, c[0x0][0x22c] ;  /* 0x00008b0000057ab9 */ /* 0x000fe20000000800 */
[C---:B------:R-:W-:Y:S01]  /*4880*/  IMAD R29, R15.reuse, 0xc0, R39 ;  /* 0x000000c00f1d7824 */ /* 0x040fe200078e0227 */
[----:B------:R-:W-:Y:S01]  /*4890*/  UIMAD UR5, UR7, UR5, URZ ;  /* 0x00000005070572a4 */ /* 0x000fe2000f8e023f */
[C---:B------:R-:W-:Y:S01]  /*48a0*/  IADD3 R13, R28.reuse, -UR7, RZ ;  /* 0x800000071c0d7c10 */ /* 0x040fe2000fffe0ff */
[----:B------:R-:W-:Y:S01]  /*48b0*/  IMAD R36, R28, c[0x0][0x22c], RZ ;  /* 0x00008b001c247a24 */ /* 0x000fe200078e02ff */
[----:B------:R-:W-:Y:S01]  /*48c0*/  CS2R R16, SRZ ;  /* 0x0000000000107805 */ /* 0x000fe2000001ff00 */
[----:B------:R-:W-:Y:S01]  /*48d0*/  USHF.R.S32.HI UR4, URZ, 0x1f, UR5 ;  /* 0x0000001f3f047899 */ /* 0x000fe20008011405 */
[C---:B------:R-:W-:Y:S01]  /*48e0*/  ISETP.GE.AND P3, PT, R15.reuse, R13, PT ;  /* 0x0000000d0f00720c */ /* 0x040fe20003f66270 */
[----:B------:R-:W-:Y:S01]  /*48f0*/  IMAD.SHL.U32 R14, R15, 0x4, RZ ;  /* 0x000000040f0e7824 */ /* 0x000fe200078e00ff */
[C---:B------:R-:W-:Y:S01]  /*4900*/  IADD3 R12, P0, R29.reuse, UR5, RZ ;  /* 0x000000051d0c7c10 */ /* 0x040fe2000ff1e0ff */
[----:B------:R-:W-:Y:S01]  /*4910*/  IMAD.MOV.U32 R32, RZ, RZ, RZ ;  /* 0x000000ffff207224 */ /* 0x000fe200078e00ff */
[----:B------:R-:W-:Y:S01]  /*4920*/  CS2R R18, SRZ ;  /* 0x0000000000127805 */ /* 0x000fe2000001ff00 */
[----:B------:R-:W-:Y:S01]  /*4930*/  CS2R R20, SRZ ;  /* 0x0000000000147805 */ /* 0x000fe2000001ff00 */
[----:B------:R-:W-:Y:S01]  /*4940*/  LEA.HI.X.SX32 R29, R29, UR4, 0x1, P0 ;  /* 0x000000041d1d7c11 */ /* 0x000fe200080f0eff */
[----:B------:R-:W-:Y:S01]  /*4950*/  CS2R R22, SRZ ;  /* 0x0000000000167805 */ /* 0x000fe2000001ff00 */
[----:B------:R-:W-:Y:S01]  /*4960*/  LEA R30, P0, R12, c[0x0][0x1d8], 0x2 ;  /* 0x000076000c1e7a11 */ /* 0x000fe200078010ff */
[----:B------:R-:W-:Y:S01]  /*4970*/  CS2R R24, SRZ ;  /* 0x0000000000187805 */ /* 0x000fe2000001ff00 */
[----:B------:R-:W-:Y:S01]  /*4980*/  CS2R R26, SRZ ;  /* 0x00000000001a7805 */ /* 0x000fe2000001ff00 */
[----:B------:R-:W-:Y:S01]  /*4990*/  IMAD.WIDE R36, R36, 0x4, RZ ;  /* 0x0000000424247825 */ /* 0x000fe200078e02ff */
[----:B------:R-:W-:-:S02]  /*49a0*/  LEA.HI.X R29, R12, c[0x0][0x1dc], R29, 0x2, P0 ;  /* 0x000077000c1d7a11 */ /* 0x000fc400000f141d */
[----:B------:R-:W-:Y:S01]  /*49b0*/  IADD3 R30, P0, R30, 0x200, RZ ;  /* 0x000002001e1e7810 */ /* 0x000fe20007f1e0ff */
[----:B------:R-:W-:-:S04]  /*49c0*/  IMAD.MOV.U32 R12, RZ, RZ, RZ ;  /* 0x000000ffff0c7224 */ /* 0x000fc800078e00ff */
[----:B------:R-:W-:-:S05]  /*49d0*/  IMAD.X R29, RZ, RZ, R29, P0 ;  /* 0x000000ffff1d7224 */ /* 0x000fca00000e061d */
.L_x_44:
[----:B------:R-:W-:Y:S01]  /*49e0*/  MOV R31, R29 ;  /* 0x0000001d001f7202 */ /* 0x000fe20000000f00 */
[----:B------:R-:W-:Y:S01]  /*49f0*/  BSSY B0, `(.L_x_42) ;  /* 0x000000e000007945 */ /* 0x000fe20003800000 */
[----:B------:R-:W-:-:S05]  /*4a00*/  @P3 BRA `(.L_x_43) ;  /* 0x000000c000003947 */ /* 0x000fca0003800000 */
[----:B------:R-:W-:Y:S01]  /*4a10*/  ISETP.GE.AND P2, PT, R39, c[0x0][0x220], PT ;  /* 0x0000880027007a0c */ /* 0x000fe20003f46270 */
[----:B------:R-:W-:Y:S01]  /*4a20*/  CS2R R16, SRZ ;  /* 0x0000000000107805 */ /* 0x000fe2000001ff00 */
[----:B------:R-:W-:Y:S01]  /*4a30*/  ISETP.GE.AND P1, PT, R34, c[0x0][0x220], PT ;  /* 0x0000880022007a0c */ /* 0x000fe20003f26270 */
[----:B------:R-:W-:Y:S01]  /*4a40*/  CS2R R18, SRZ ;  /* 0x0000000000127805 */ /* 0x000fe2000001ff00 */
[----:B------:R-:W-:Y:S01]  /*4a50*/  ISETP.GE.AND P0, PT, R33, c[0x0][0x220], PT ;  /* 0x0000880021007a0c */ /* 0x000fe20003f06270 */
[----:B------:R-:W-:Y:S01]  /*4a60*/  CS2R R20, SRZ ;  /* 0x0000000000147805 */ /* 0x000fe2000001ff00 */
[----:B------:R-:W-:Y:S01]  /*4a70*/  CS2R R22, SRZ ;  /* 0x0000000000167805 */ /* 0x000fe2000001ff00 */
[----:B------:R-:W-:Y:S01]  /*4a80*/  CS2R R24, SRZ ;  /* 0x0000000000187805 */ /* 0x000fe2000001ff00 */
[----:B------:R-:W-:Y:S05]  /*4a90*/  CS2R R26, SRZ ;  /* 0x00000000001a7805 */ /* 0x000fea000001ff00 */
[----:B------:R0:W5:Y:S04]  /*4aa0*/  @!P2 LDG.E.128 R16, [R30.64+-0x200] ;  /* 0xfffe00081e10a981 */ /* 0x000168000c1e1d00 */
[----:B------:R0:W5:Y:S04]  /*4ab0*/  @!P1 LDG.E.128 R20, [R30.64+-0x100] ;  /* 0xffff00081e149981 */ /* 0x000168000c1e1d00 */
[----:B------:R0:W5:Y:S02]  /*4ac0*/  @!P0 LDG.E.128 R24, [R30.64] ;  /* 0x000000081e188981 */ /* 0x000164000c1e1d00 */
.L_x_43:
[----:B------:R-:W-:Y:S05]  /*4ad0*/  BSYNC B0 ;  /* 0x0000000000007941 */ /* 0x000fea0003800000 */
.L_x_42:
[----:B------:R1:W2:Y:S01]  /*4ae0*/  LDS R13, [R14] ;  /* 0x000000000e0d7984 */ /* 0x0002a20000000800 */
[----:B0-----:R-:W-:Y:S02]  /*4af0*/  IADD3 R30, P0, R36, R30, RZ ;  /* 0x0000001e241e7210 */ /* 0x001fe40007f1e0ff */
[----:B------:R-:W-:Y:S02]  /*4b00*/  IADD3 R32, R32, 0x1, RZ ;  /* 0x0000000120207810 */ /* 0x000fe40007ffe0ff */
[----:B------:R-:W-:Y:S02]  /*4b10*/  IADD3.X R29, R37, R31, RZ, P0, !PT ;  /* 0x0000001f251d7210 */ /* 0x000fe400007fe4ff */
[----:B------:R-:W-:Y:S02]  /*4b20*/  ISETP.GE.AND P0, PT, R32, c[0x0][0x314], PT ;  /* 0x0000c50020007a0c */ /* 0x000fe40003f06270 */
[----:B-1----:R-:W-:Y:S01]  /*4b30*/  IADD3 R14, R14, 0x24, RZ ;  /* 0x000000240e0e7810 */ /* 0x002fe20007ffe0ff */
[C---:B--2--5:R-:W-:Y:S02]  /*4b40*/  FFMA.FTZ R0, R13.reuse, R16, R0 ;  /* 0x000000100d007223 */ /* 0x064fe40000010000 */
[C---:B------:R-:W-:Y:S02]  /*4b50*/  FFMA.FTZ R2, R13.reuse, R17, R2 ;  /* 0x000000110d027223 */ /* 0x040fe40000010002 */
        /* <DEDUP_REMOVED lines=9> */
[----:B------:R-:W-:Y:S01]  /*4bf0*/  FFMA.FTZ R12, R13, R27, R12 ;  /* 0x0000001b0d0c7223 */ /* 0x000fe2000001000c */
[----:B------:R-:W-:-:S05]  /*4c00*/  @!P0 BRA `(.L_x_44) ;  /* 0xfffffdd000008947 */ /* 0x000fca000383ffff */
.L_x_41:
[----:B------:R-:W-:Y:S02]  /*4c10*/  IADD3 R15, R15, UR7, RZ ;  /* 0x000000070f0f7c10 */ /* 0x000fe4000fffe0ff */
[----:B------:R-:W-:-:S02]  /*4c20*/  F2FP.PACK_AB R3, R4, R3 ;  /* 0x000000030403723e */ /* 0x000fc400000000ff */
[----:B------:R-:W-:Y:S02]  /*4c30*/  ISETP.GE.AND P0, PT, R15, R28, PT ;  /* 0x0000001c0f00720c */ /* 0x000fe40003f06270 */
[----:B------:R-:W-:Y:S02]  /*4c40*/  F2FP.PACK_AB R0, R2, R0 ;  /* 0x000000000200723e */ /* 0x000fe400000000ff */
[----:B------:R-:W-:Y:S02]  /*4c50*/  F2FP.PACK_AB R7, R8, R7 ;  /* 0x000000070807723e */ /* 0x000fe400000000ff */
[----:B------:R-:W-:Y:S01]  /*4c60*/  F2FP.PACK_AB R5, R6, R5 ;  /* 0x000000050605723e */ /* 0x000fe200000000ff */
[----:B------:R-:W-:Y:S01]  /*4c70*/  IMAD.MOV.U32 R8, RZ, RZ, R0 ;  /* 0x000000ffff087224 */ /* 0x000fe200078e0000 */
[----:B------:R-:W-:Y:S01]  /*4c80*/  F2FP.PACK_AB R10, R10, R9 ;  /* 0x000000090a0a723e */ /* 0x000fe200000000ff */
[----:B------:R-:W-:Y:S01]  /*4c90*/  IMAD.MOV.U32 R9, RZ, RZ, R3 ;  /* 0x000000ffff097224 */ /* 0x000fe200078e0003 */
[----:B------:R-:W-:Y:S01]  /*4ca0*/  F2FP.PACK_AB R11, R12, R11 ;  /* 0x0000000b0c0b723e */ /* 0x000fe200000000ff */
[----:B------:R-:W-:-:S02]  /*4cb0*/  IMAD.MOV.U32 R16, RZ, RZ, R5 ;  /* 0x000000ffff107224 */ /* 0x000fc400078e0005 */
[----:B------:R-:W-:Y:S01]  /*4cc0*/  IMAD.MOV.U32 R17, RZ, RZ, R7 ;  /* 0x000000ffff117224 */ /* 0x000fe200078e0007 */
[----:B------:R-:W-:Y:S06]  /*4cd0*/  @P0 EXIT ;  /* 0x000000000000094d */ /* 0x000fec0003800000 */
[----:B------:R-:W-:Y:S01]  /*4ce0*/  IMAD.MOV.U32 R4, RZ, RZ, c[0x0][0x1c0] ;  /* 0x00007000ff047624 */ /* 0x000fe200078e00ff */
[----:B------:R-:W-:Y:S02]  /*4cf0*/  IABS R7, R15 ;  /* 0x0000000f00077213 */ /* 0x000fe40000000000 */
[----:B------:R-:W-:Y:S01]  /*4d00*/  IABS R3, c[0x0][0x214] ;  /* 0x0000850000037a13 */ /* 0x000fe20000000000 */
[----:B------:R-:W-:-:S05]  /*4d10*/  IMAD R4, R4, c[0x0][0x214], RZ ;  /* 0x0000850004047a24 */ /* 0x000fca00078e02ff */
[-C--:B------:R-:W-:Y:S02]  /*4d20*/  IABS R6, R4.reuse ;  /* 0x0000000400067213 */ /* 0x080fe40000000000 */
[----:B------:R-:W-:Y:S02]  /*4d30*/  IABS R2, R4 ;  /* 0x0000000400027213 */ /* 0x000fe40000000000 */
[----:B------:R-:W0:Y:S03]  /*4d40*/  I2F.RP R12, R6 ;  /* 0x00000006000c7306 */ /* 0x000e260000209400 */
[----:B------:R-:W-:-:S05]  /*4d50*/  IMAD.MOV R2, RZ, RZ, -R2 ;  /* 0x000000ffff027224 */ /* 0x000fca00078e0a02 */
[----:B0-----:R-:W0:Y:S02]  /*4d60*/  MUFU.RCP R12, R12 ;  /* 0x0000000c000c7308 */ /* 0x001e240000001000 */
[----:B0-----:R-:W-:-:S06]  /*4d70*/  IADD3 R12, R12, 0xffffffe, RZ ;  /* 0x0ffffffe0c0c7810 */ /* 0x001fcc0007ffe0ff */
[----:B------:R-:W0:Y:S02]  /*4d80*/  F2I.FTZ.U32.TRUNC.NTZ R13, R12 ;  /* 0x0000000c000d7305 */ /* 0x000e24000021f000 */
[--C-:B0-----:R-:W-:Y:S02]  /*4d90*/  IMAD.MOV R0, RZ, RZ, -R13.reuse ;  /* 0x000000ffff007224 */ /* 0x101fe400078e0a0d */
[----:B------:R-:W-:Y:S02]  /*4da0*/  IMAD.MOV.U32 R12, RZ, RZ, RZ ;  /* 0x000000ffff0c7224 */ /* 0x000fe400078e00ff */
[----:B------:R-:W-:Y:S02]  /*4db0*/  IMAD R5, R0, R6, RZ ;  /* 0x0000000600057224 */ /* 0x000fe400078e02ff */
[----:B------:R-:W0:Y:S02]  /*4dc0*/  I2F.RP R0, R3 ;  /* 0x0000000300007306 */ /* 0x000e240000209400 */
[----:B------:R-:W-:-:S06]  /*4dd0*/  IMAD.HI.U32 R5, R13, R5, R12 ;  /* 0x000000050d057227 */ /* 0x000fcc00078e000c */
[----:B------:R-:W-:-:S04]  /*4de0*/  IMAD.HI.U32 R5, R5, R7, RZ ;  /* 0x0000000705057227 */ /* 0x000fc800078e00ff */
[----:B------:R-:W-:Y:S01]  /*4df0*/  IMAD R2, R5, R2, R7 ;  /* 0x0000000205027224 */ /* 0x000fe200078e0207 */
[----:B0-----:R-:W0:Y:S04]  /*4e00*/  MUFU.RCP R0, R0 ;  /* 0x0000000000007308 */ /* 0x001e280000001000 */
[----:B------:R-:W-:-:S13]  /*4e10*/  ISETP.GT.U32.AND P1, PT, R6, R2, PT ;  /* 0x000000020600720c */ /* 0x000fda0003f24070 */
[----:B------:R-:W-:Y:S01]  /*4e20*/  @!P1 IMAD.IADD R2, R2, 0x1, -R6 ;  /* 0x0000000102029824 */ /* 0x000fe200078e0a06 */
[----:B------:R-:W-:Y:S02]  /*4e30*/  @!P1 IADD3 R5, R5, 0x1, RZ ;  /* 0x0000000105059810 */ /* 0x000fe40007ffe0ff */
[----:B0-----:R-:W-:Y:S02]  /*4e40*/  IADD3 R0, R0, 0xffffffe, RZ ;  /* 0x0ffffffe00007810 */ /* 0x001fe40007ffe0ff */
[----:B------:R-:W-:Y:S02]  /*4e50*/  ISETP.GE.U32.AND P2, PT, R2, R6, PT ;  /* 0x000000060200720c */ /* 0x000fe40003f46070 */
[----:B------:R-:W-:Y:S01]  /*4e60*/  LOP3.LUT R2, R15, R4, RZ, 0x3c, !PT ;  /* 0x000000040f027212 */ /* 0x000fe200078e3cff */
[----:B------:R-:W0:Y:S01]  /*4e70*/  F2I.FTZ.U32.TRUNC.NTZ R13, R0 ;  /* 0x00000000000d7305 */ /* 0x000e22000021f000 */
[----:B------:R-:W-:Y:S02]  /*4e80*/  ISETP.NE.AND P1, PT, R4, RZ, PT ;  /* 0x000000ff0400720c */ /* 0x000fe40003f25270 */
[----:B------:R-:W-:-:S07]  /*4e90*/  ISETP.GE.AND P0, PT, R2, RZ, PT ;  /* 0x000000ff0200720c */ /* 0x000fce0003f06270 */
[----:B------:R-:W-:-:S06]  /*4ea0*/  @P2 IADD3 R5, R5, 0x1, RZ ;  /* 0x0000000105052810 */ /* 0x000fcc0007ffe0ff */
[----:B------:R-:W-:Y:S01]  /*4eb0*/  @!P0 IMAD.MOV R5, RZ, RZ, -R5 ;  /* 0x000000ffff058224 */ /* 0x000fe200078e0a05 */
[----:B------:R-:W-:Y:S01]  /*4ec0*/  @!P1 LOP3.LUT R5, RZ, R4, RZ, 0x33, !PT ;  /* 0x00000004ff059212 */ /* 0x000fe200078e33ff */
[----:B0-----:R-:W-:-:S04]  /*4ed0*/  IMAD.MOV R2, RZ, RZ, -R13 ;  /* 0x000000ffff027224 */ /* 0x001fc800078e0a0d */
[----:B------:R-:W-:Y:S02]  /*4ee0*/  IMAD R4, R5, R4, RZ ;  /* 0x0000000405047224 */ /* 0x000fe400078e02ff */
[----:B------:R-:W-:Y:S02]  /*4ef0*/  IMAD R2, R2, R3, RZ ;  /* 0x0000000302027224 */ /* 0x000fe400078e02ff */
[----:B------:R-:W-:Y:S02]  /*4f00*/  IMAD.IADD R6, R15, 0x1, -R4 ;  /* 0x000000010f067824 */ /* 0x000fe400078e0a04 */
[----:B------:R-:W-:-:S03]  /*4f10*/  IMAD.HI.U32 R2, R13, R2, R12 ;  /* 0x000000020d027227 */ /* 0x000fc600078e000c */
[----:B------:R-:W-:Y:S01]  /*4f20*/  IABS R0, R6 ;  /* 0x0000000600007213 */ /* 0x000fe20000000000 */
[----:B------:R-:W-:Y:S01]  /*4f30*/  IMAD.WIDE.U32 R12, R5, c[0x0][0x1e0], RZ ;  /* 0x00007800050c7a25 */ /* 0x000fe200078e00ff */
[----:B------:R-:W-:-:S03]  /*4f40*/  LOP3.LUT R6, R6, c[0x0][0x214], RZ, 0x3c, !PT ;  /* 0x0000850006067a12 */ /* 0x000fc600078e3cff */
[----:B------:R-:W-:Y:S01]  /*4f50*/  IMAD.HI.U32 R7, R2, R0, RZ ;  /* 0x0000000002077227 */ /* 0x000fe200078e00ff */
[----:B------:R-:W-:-:S03]  /*4f60*/  ISETP.GE.AND P1, PT, R6, RZ, PT ;  /* 0x000000ff0600720c */ /* 0x000fc60003f26270 */
[----:B------:R-:W-:-:S04]  /*4f70*/  IMAD.MOV R2, RZ, RZ, -R7 ;  /* 0x000000ffff027224 */ /* 0x000fc800078e0a07 */
[----:B------:R-:W-:-:S05]  /*4f80*/  IMAD R0, R3, R2, R0 ;  /* 0x0000000203007224 */ /* 0x000fca00078e0200 */
[----:B------:R-:W-:-:S13]  /*4f90*/  ISETP.GT.U32.AND P0, PT, R3, R0, PT ;  /* 0x000000000300720c */ /* 0x000fda0003f04070 */
[----:B------:R-:W-:Y:S01]  /*4fa0*/  @!P0 IMAD.IADD R0, R0, 0x1, -R3 ;  /* 0x0000000100008824 */ /* 0x000fe200078e0a03 */
[----:B------:R-:W-:Y:S02]  /*4fb0*/  @!P0 IADD3 R7, R7, 0x1, RZ ;  /* 0x0000000107078810 */ /* 0x000fe40007ffe0ff */
[----:B------:R-:W-:Y:S02]  /*4fc0*/  ISETP.NE.AND P0, PT, RZ, c[0x0][0x214], PT ;  /* 0x00008500ff007a0c */ /* 0x000fe40003f05270 */
[----:B------:R-:W-:Y:S02]  /*4fd0*/  ISETP.GE.U32.AND P2, PT, R0, R3, PT ;  /* 0x000000030000720c */ /* 0x000fe40003f46070 */
[----:B------:R-:W-:-:S05]  /*4fe0*/  SHF.R.S32.HI R0, RZ, 0x1f, R5 ;  /* 0x0000001fff007819 */ /* 0x000fca0000011405 */
[----:B------:R-:W-:-:S04]  /*4ff0*/  IMAD R0, R0, c[0x0][0x1e0], RZ ;  /* 0x0000780000007a24 */ /* 0x000fc800078e02ff */
[----:B------:R-:W-:Y:S02]  /*5000*/  IMAD R0, R5, c[0x0][0x1e4], R0 ;  /* 0x0000790005007a24 */ /* 0x000fe400078e0200 */
[----:B------:R-:W-:Y:S02]  /*5010*/  @P2 IADD3 R7, R7, 0x1, RZ ;  /* 0x0000000107072810 */ /* 0x000fe40007ffe0ff */
[----:B------:R-:W-:-:S03]  /*5020*/  IMAD.IADD R13, R13, 0x1, R0 ;  /* 0x000000010d0d7824 */ /* 0x000fc600078e0200 */
[----:B------:R-:W-:Y:S01]  /*5030*/  @!P1 IMAD.MOV R7, RZ, RZ, -R7 ;  /* 0x000000ffff079224 */ /* 0x000fe200078e0a07 */
[----:B------:R-:W-:Y:S02]  /*5040*/  @!P0 LOP3.LUT R7, RZ, c[0x0][0x214], RZ, 0x33, !PT ;  /* 0x00008500ff078a12 */ /* 0x000fe400078e33ff */
[----:B------:R-:W-:Y:S02]  /*5050*/  ISETP.GE.AND P0, PT, R39, c[0x0][0x220], PT ;  /* 0x0000880027007a0c */ /* 0x000fe40003f06270 */
[----:B------:R-:W-:Y:S01]  /*5060*/  SHF.R.S32.HI R2, RZ, 0x1f, R7 ;  /* 0x0000001fff027819 */ /* 0x000fe20000011407 */
[C---:B------:R-:W-:Y:S01]  /*5070*/  IMAD R4, R7.reuse, c[0x0][0x214], R4 ;  /* 0x0000850007047a24 */ /* 0x040fe200078e0204 */
[----:B------:R-:W-:Y:S01]  /*5080*/  ISETP.GE.AND P1, PT, R34, c[0x0][0x220], PT ;  /* 0x0000880022007a0c */ /* 0x000fe20003f26270 */
[----:B------:R-:W-:-:S04]  /*5090*/  IMAD.WIDE.U32 R12, R7, c[0x0][0x1f0], R12 ;  /* 0x00007c00070c7a25 */ /* 0x000fc800078e000c */
[----:B------:R-:W-:Y:S02]  /*50a0*/  IMAD.IADD R4, R15, 0x1, -R4 ;  /* 0x000000010f047824 */ /* 0x000fe400078e0a04 */
[----:B------:R-:W-:-:S03]  /*50b0*/  IMAD R2, R2, c[0x0][0x1f0], RZ ;  /* 0x00007c0002027a24 */ /* 0x000fc600078e02ff */
[----:B------:R-:W-:Y:S01]  /*50c0*/  SHF.R.S32.HI R0, RZ, 0x1f, R4 ;  /* 0x0000001fff007819 */ /* 0x000fe20000011404 */
[----:B------:R-:W-:-:S04]  /*50d0*/  IMAD R2, R7, c[0x0][0x1f4], R2 ;  /* 0x00007d0007027a24 */ /* 0x000fc800078e0202 */
[----:B------:R-:W-:Y:S02]  /*50e0*/  IMAD.IADD R3, R13, 0x1, R2 ;  /* 0x000000010d037824 */ /* 0x000fe400078e0202 */
[----:B------:R-:W-:Y:S02]  /*50f0*/  IMAD R0, R0, c[0x0][0x1e8], RZ ;  /* 0x00007a0000007a24 */ /* 0x000fe400078e02ff */
[----:B------:R-:W-:Y:S02]  /*5100*/  IMAD.MOV.U32 R2, RZ, RZ, R12 ;  /* 0x000000ffff027224 */ /* 0x000fe400078e000c */
[C---:B------:R-:W-:Y:S02]  /*5110*/  IMAD R0, R4.reuse, c[0x0][0x1ec], R0 ;  /* 0x00007b0004007a24 */ /* 0x040fe400078e0200 */
[----:B------:R-:W-:-:S04]  /*5120*/  IMAD.WIDE.U32 R4, R4, c[0x0][0x1e8], R2 ;  /* 0x00007a0004047a25 */ /* 0x000fc800078e0002 */
[----:B------:R-:W-:Y:S01]  /*5130*/  IMAD.IADD R0, R5, 0x1, R0 ;  /* 0x0000000105007824 */ /* 0x000fe200078e0200 */
[CC--:B------:R-:W-:Y:S02]  /*5140*/  @!P0 IADD3 R2, P3, R39.reuse, R4.reuse, RZ ;  /* 0x0000000427028210 */ /* 0x0c0fe40007f7e0ff */
[----:B------:R-:W-:Y:S02]  /*5150*/  @!P1 IADD3 R3, P2, R34, R4, RZ ;  /* 0x0000000422039210 */ /* 0x000fe40007f5e0ff */
[-C--:B------:R-:W-:Y:S02]  /*5160*/  @!P0 LEA.HI.X.SX32 R39, R39, R0.reuse, 0x1, P3 ;  /* 0x0000000027278211 */ /* 0x080fe400018f0eff */
[----:B------:R-:W-:Y:S02]  /*5170*/  @!P0 LEA R12, P3, R2, c[0x0][0x1d0], 0x1 ;  /* 0x00007400020c8a11 */ /* 0x000fe400078608ff */
[----:B------:R-:W-:Y:S02]  /*5180*/  @!P1 LEA.HI.X.SX32 R34, R34, R0, 0x1, P2 ;  /* 0x0000000022229211 */ /* 0x000fe400010f0eff */
[----:B------:R-:W-:-:S02]  /*5190*/  @!P0 LEA.HI.X R13, R2, c[0x0][0x1d4], R39, 0x1, P3 ;  /* 0x00007500020d8a11 */ /* 0x000fc400018f0c27 */
[----:B------:R-:W-:-:S03]  /*51a0*/  @!P1 LEA R6, P2, R3, c[0x0][0x1d0], 0x1 ;  /* 0x0000740003069a11 */ /* 0x000fc600078408ff */
[----:B------:R0:W-:Y:S01]  /*51b0*/  @!P0 STG.E.64 [R12.64], R8 ;  /* 0x000000080c008986 */ /* 0x0001e2000c101b08 */
[----:B------:R-:W-:Y:S02]  /*51c0*/  ISETP.GE.AND P0, PT, R33, c[0x0][0x220], PT ;  /* 0x0000880021007a0c */ /* 0x000fe40003f06270 */
[----:B------:R-:W-:-:S05]  /*51d0*/  @!P1 LEA.HI.X R7, R3, c[0x0][0x1d4], R34, 0x1, P2 ;  /* 0x0000750003079a11 */ /* 0x000fca00010f0c22 */
[----:B------:R0:W-:Y:S06]  /*51e0*/  @!P1 STG.E.64 [R6.64], R16 ;  /* 0x0000001006009986 */ /* 0x0001ec000c101b08 */
[----:B------:R-:W-:Y:S05]  /*51f0*/  @P0 EXIT ;  /* 0x000000000000094d */ /* 0x000fea0003800000 */
[----:B------:R-:W-:-:S04]  /*5200*/  IADD3 R4, P0, R33, R4, RZ ;  /* 0x0000000421047210 */ /* 0x000fc80007f1e0ff */
[----:B------:R-:W-:Y:S02]  /*5210*/  LEA.HI.X.SX32 R0, R33, R0, 0x1, P0 ;  /* 0x0000000021007211 */ /* 0x000fe400000f0eff */
[----:B------:R-:W-:-:S04]  /*5220*/  LEA R2, P0, R4, c[0x0][0x1d0], 0x1 ;  /* 0x0000740004027a11 */ /* 0x000fc800078008ff */
[----:B------:R-:W-:-:S05]  /*5230*/  LEA.HI.X R3, R4, c[0x0][0x1d4], R0, 0x1, P0 ;  /* 0x0000750004037a11 */ /* 0x000fca00000f0c00 */
[----:B------:R-:W-:Y:S01]  /*5240*/  STG.E.64 [R2.64], R10 ;  /* 0x0000000a02007986 */ /* 0x000fe2000c101b08 */
[----:B------:R-:W-:Y:S05]  /*5250*/  EXIT ;  /* 0x000000000000794d */ /* 0x000fea0003800000 */
        .weak           $__internal_0_$__cuda_sm20_div_s64
        .type           $__internal_0_$__cuda_sm20_div_s64,@function
        .size           $__internal_0_$__cuda_sm20_div_s64,(.L_x_4070 - $__internal_0_$__cuda_sm20_div_s64)
$__internal_0_$__cuda_sm20_div_s64:
[----:B------:R-:W-:Y:S02]  /*5260*/  IADD3 R46, P0, RZ, -R24, RZ ;  /* 0x80000018ff2e7210 */ /* 0x000fe40007f1e0ff */
[----:B------:R-:W-:-:S03]  /*5270*/  ISETP.GE.AND P1, PT, R23, RZ, PT ;  /* 0x000000ff1700720c */ /* 0x000fc60003f26270 */
[----:B------:R-:W-:Y:S01]  /*5280*/  IMAD.X R0, RZ, RZ, ~R23, P0 ;  /* 0x000000ffff007224 */ /* 0x000fe200000e0e17 */
[----:B------:R-:W-:-:S04]  /*5290*/  SEL R46, R46, R24, !P1 ;  /* 0x000000182e2e7207 */ /* 0x000fc80004800000 */
[----:B------:R-:W-:-:S04]  /*52a0*/  SEL R47, R0, R23, !P1 ;  /* 0x00000017002f7207 */ /* 0x000fc80004800000 */
[----:B------:R-:W0:Y:S08]  /*52b0*/  I2F.U64.RP R0, R46 ;  /* 0x0000002e00007312 */ /* 0x000e300000309000 */
[----:B0-----:R-:W0:Y:S02]  /*52c0*/  MUFU.RCP R0, R0 ;  /* 0x0000000000007308 */ /* 0x001e240000001000 */
[----:B0-----:R-:W-:-:S06]  /*52d0*/  IADD3 R0, R0, 0x1ffffffe, RZ ;  /* 0x1ffffffe00007810 */ /* 0x001fcc0007ffe0ff */
[----:B------:R-:W0:Y:S02]  /*52e0*/  F2I.U64.TRUNC R56, R0 ;  /* 0x0000000000387311 */ /* 0x000e24000020d800 */
[----:B0-----:R-:W-:-:S04]  /*52f0*/  IMAD.WIDE.U32 R20, R56, R46, RZ ;  /* 0x0000002e38147225 */ /* 0x001fc800078e00ff */
[C---:B------:R-:W-:Y:S01]  /*5300*/  IMAD R0, R56.reuse, R47, R21 ;  /* 0x0000002f38007224 */ /* 0x040fe200078e0215 */
[----:B------:R-:W-:Y:S01]  /*5310*/  IADD3 R20, P0, RZ, -R20, RZ ;  /* 0x80000014ff147210 */ /* 0x000fe20007f1e0ff */
[----:B------:R-:W-:Y:S02]  /*5320*/  IMAD.MOV.U32 R59, RZ, RZ, R56 ;  /* 0x000000ffff3b7224 */ /* 0x000fe400078e0038 */
[----:B------:R-:W-:Y:S02]  /*5330*/  IMAD R0, R57, R46, R0 ;  /* 0x0000002e39007224 */ /* 0x000fe400078e0200 */
[----:B------:R-:W-:-:S04]  /*5340*/  IMAD.HI.U32 R58, R56, R20, RZ ;  /* 0x00000014383a7227 */ /* 0x000fc800078e00ff */
[----:B------:R-:W-:-:S04]  /*5350*/  IMAD.X R0, RZ, RZ, ~R0, P0 ;  /* 0x000000ffff007224 */ /* 0x000fc800000e0e00 */
[----:B------:R-:W-:-:S04]  /*5360*/  IMAD.WIDE.U32 R58, P0, R56, R0, R58 ;  /* 0x00000000383a7225 */ /* 0x000fc8000780003a */
[----:B------:R-:W-:-:S04]  /*5370*/  IMAD.HI.U32 R29, R57, R0, RZ ;  /* 0x00000000391d7227 */ /* 0x000fc800078e00ff */
[----:B------:R-:W-:-:S04]  /*5380*/  IMAD.HI.U32 R20, P1, R57, R20, R58 ;  /* 0x0000001439147227 */ /* 0x000fc8000782003a */
[----:B------:R-:W-:Y:S02]  /*5390*/  IMAD R0, R57, R0, RZ ;  /* 0x0000000039007224 */ /* 0x000fe400078e02ff */
[----:B------:R-:W-:-:S03]  /*53a0*/  IMAD.X R29, R29, 0x1, R57, P0 ;  /* 0x000000011d1d7824 */ /* 0x000fc600000e0639 */
[----:B------:R-:W-:-:S04]  /*53b0*/  IADD3 R57, P0, R0, R20, RZ ;  /* 0x0000001400397210 */ /* 0x000fc80007f1e0ff */
[----:B------:R-:W-:Y:S01]  /*53c0*/  IADD3.X R29, RZ, RZ, R29, P0, P1 ;  /* 0x000000ffff1d7210 */ /* 0x000fe200007e241d */
[----:B------:R-:W-:Y:S01]  /*53d0*/  IMAD.WIDE.U32 R58, R57, R46, RZ ;  /* 0x0000002e393a7225 */ /* 0x000fe200078e00ff */
[----:B------:R-:W-:-:S03]  /*53e0*/  ISETP.GE.AND P1, PT, R18, RZ, PT ;  /* 0x000000ff1200720c */ /* 0x000fc60003f26270 */
[----:B------:R-:W-:Y:S01]  /*53f0*/  IMAD R20, R57, R47, R59 ;  /* 0x0000002f39147224 */ /* 0x000fe200078e023b */
[----:B------:R-:W-:-:S03]  /*5400*/  IADD3 R21, P0, RZ, -R58, RZ ;  /* 0x8000003aff157210 */ /* 0x000fc60007f1e0ff */
[----:B------:R-:W-:Y:S02]  /*5410*/  IMAD R20, R29, R46, R20 ;  /* 0x0000002e1d147224 */ /* 0x000fe400078e0214 */
[----:B------:R-:W-:-:S04]  /*5420*/  IMAD.HI.U32 R56, R57, R21, RZ ;  /* 0x0000001539387227 */ /* 0x000fc800078e00ff */
[----:B------:R-:W-:-:S04]  /*5430*/  IMAD.X R20, RZ, RZ, ~R20, P0 ;  /* 0x000000ffff147224 */ /* 0x000fc800000e0e14 */
[----:B------:R-:W-:-:S04]  /*5440*/  IMAD.WIDE.U32 R56, P0, R57, R20, R56 ;  /* 0x0000001439387225 */ /* 0x000fc80007800038 */
[----:B------:R-:W-:-:S04]  /*5450*/  IMAD.HI.U32 R0, R29, R20, RZ ;  /* 0x000000141d007227 */ /* 0x000fc800078e00ff */
[----:B------:R-:W-:-:S04]  /*5460*/  IMAD.HI.U32 R21, P4, R29, R21, R56 ;  /* 0x000000151d157227 */ /* 0x000fc80007880038 */
[----:B------:R-:W-:Y:S02]  /*5470*/  IMAD R20, R29, R20, RZ ;  /* 0x000000141d147224 */ /* 0x000fe400078e02ff */
[----:B------:R-:W-:Y:S02]  /*5480*/  IMAD.X R0, R0, 0x1, R29, P0 ;  /* 0x0000000100007824 */ /* 0x000fe400000e061d */
[----:B------:R-:W-:Y:S01]  /*5490*/  IMAD.MOV.U32 R57, RZ, RZ, RZ ;  /* 0x000000ffff397224 */ /* 0x000fe200078e00ff */
[----:B------:R-:W-:Y:S02]  /*54a0*/  IADD3 R29, P2, R20, R21, RZ ;  /* 0x00000015141d7210 */ /* 0x000fe40007f5e0ff */
[-C--:B------:R-:W-:Y:S02]  /*54b0*/  IADD3 R21, P0, RZ, -R27.reuse, RZ ;  /* 0x8000001bff157210 */ /* 0x080fe40007f1e0ff */
[----:B------:R-:W-:Y:S02]  /*54c0*/  IADD3.X R0, RZ, RZ, R0, P2, P4 ;  /* 0x000000ffff007210 */ /* 0x000fe400017e8400 */
[----:B------:R-:W-:Y:S01]  /*54d0*/  SEL R21, R21, R27, !P1 ;  /* 0x0000001b15157207 */ /* 0x000fe20004800000 */
[----:B------:R-:W-:-:S04]  /*54e0*/  IMAD.X R20, RZ, RZ, ~R18, P0 ;  /* 0x000000ffff147224 */ /* 0x000fc800000e0e12 */
[----:B------:R-:W-:Y:S01]  /*54f0*/  IMAD.HI.U32 R56, R29, R21, RZ ;  /* 0x000000151d387227 */ /* 0x000fe200078e00ff */
[----:B------:R-:W-:-:S05]  /*5500*/  SEL R20, R20, R18, !P1 ;  /* 0x0000001214147207 */ /* 0x000fca0004800000 */
[----:B------:R-:W-:-:S04]  /*5510*/  IMAD.WIDE.U32 R56, R29, R20, R56 ;  /* 0x000000141d387225 */ /* 0x000fc800078e0038 */
[C---:B------:R-:W-:Y:S02]  /*5520*/  IMAD R29, R0.reuse, R20, RZ ;  /* 0x00000014001d7224 */ /* 0x040fe400078e02ff */
[----:B------:R-:W-:-:S04]  /*5530*/  IMAD.HI.U32 R27, P2, R0, R21, R56 ;  /* 0x00000015001b7227 */ /* 0x000fc80007840038 */
[----:B------:R-:W-:Y:S01]  /*5540*/  IMAD.HI.U32 R0, R0, R20, RZ ;  /* 0x0000001400007227 */ /* 0x000fe200078e00ff */
[----:B------:R-:W-:-:S04]  /*5550*/  IADD3 R29, P1, R29, R27, RZ ;  /* 0x0000001b1d1d7210 */ /* 0x000fc80007f3e0ff */
[----:B------:R-:W-:Y:S01]  /*5560*/  IADD3.X R0, R0, RZ, RZ, P2, !PT ;  /* 0x000000ff00007210 */ /* 0x000fe200017fe4ff */
[----:B------:R-:W-:-:S04]  /*5570*/  IMAD.WIDE.U32 R56, R29, R46, RZ ;  /* 0x0000002e1d387225 */ /* 0x000fc800078e00ff */
[----:B------:R-:W-:Y:S01]  /*5580*/  IMAD R27, R29, R47, R57 ;  /* 0x0000002f1d1b7224 */ /* 0x000fe200078e0239 */
[----:B------:R-:W-:Y:S01]  /*5590*/  IADD3 R21, P0, -R56, R21, RZ ;  /* 0x0000001538157210 */ /* 0x000fe20007f1e1ff */
[----:B------:R-:W-:-:S03]  /*55a0*/  IMAD.X R0, RZ, RZ, R0, P1 ;  /* 0x000000ffff007224 */ /* 0x000fc600008e0600 */
[-C--:B------:R-:W-:Y:S01]  /*55b0*/  ISETP.GE.U32.AND P2, PT, R21, R46.reuse, PT ;  /* 0x0000002e1500720c */ /* 0x080fe20003f46070 */
[----:B------:R-:W-:-:S04]  /*55c0*/  IMAD R27, R0, R46, R27 ;  /* 0x0000002e001b7224 */ /* 0x000fc800078e021b */
[----:B------:R-:W-:Y:S01]  /*55d0*/  IMAD.X R20, R20, 0x1, ~R27, P0 ;  /* 0x0000000114147824 */ /* 0x000fe200000e0e1b */
[----:B------:R-:W-:-:S04]  /*55e0*/  IADD3 R27, P0, R21, -R46, RZ ;  /* 0x8000002e151b7210 */ /* 0x000fc80007f1e0ff */
[----:B------:R-:W-:-:S04]  /*55f0*/  ISETP.GE.U32.AND.EX P2, PT, R20, R47, PT, P2 ;  /* 0x0000002f1400720c */ /* 0x000fc80003f46120 */
[----:B------:R-:W-:Y:S01]  /*5600*/  SEL R27, R27, R21, P2 ;  /* 0x000000151b1b7207 */ /* 0x000fe20001000000 */
[----:B------:R-:W-:-:S03]  /*5610*/  IMAD.X R21, R20, 0x1, ~R47, P0 ;  /* 0x0000000114157824 */ /* 0x000fc600000e0e2f */
[----:B------:R-:W-:Y:S02]  /*5620*/  ISETP.GE.U32.AND P1, PT, R27, R46, PT ;  /* 0x0000002e1b00720c */ /* 0x000fe40003f26070 */
[----:B------:R-:W-:Y:S02]  /*5630*/  SEL R21, R21, R20, P2 ;  /* 0x0000001415157207 */ /* 0x000fe40001000000 */
[----:B------:R-:W-:Y:S02]  /*5640*/  IADD3 R20, P0, R29, 0x1, RZ ;  /* 0x000000011d147810 */ /* 0x000fe40007f1e0ff */
[----:B------:R-:W-:Y:S02]  /*5650*/  ISETP.GE.U32.AND.EX P1, PT, R21, R47, PT, P1 ;  /* 0x0000002f1500720c */ /* 0x000fe40003f26110 */
[----:B------:R-:W-:Y:S01]  /*5660*/  SEL R29, R20, R29, P2 ;  /* 0x0000001d141d7207 */ /* 0x000fe20001000000 */
[----:B------:R-:W-:Y:S01]  /*5670*/  IMAD.X R20, RZ, RZ, R0, P0 ;  /* 0x000000ffff147224 */ /* 0x000fe200000e0600 */
[----:B------:R-:W-:-:S02]  /*5680*/  LOP3.LUT R27, R23, R18, RZ, 0x3c, !PT ;  /* 0x00000012171b7212 */ /* 0x000fc400078e3cff */
[----:B------:R-:W-:Y:S02]  /*5690*/  IADD3 R21, P0, R29, 0x1, RZ ;  /* 0x000000011d157810 */ /* 0x000fe40007f1e0ff */
[----:B------:R-:W-:Y:S02]  /*56a0*/  SEL R20, R20, R0, P2 ;  /* 0x0000000014147207 */ /* 0x000fe40001000000 */
[----:B------:R-:W-:Y:S02]  /*56b0*/  SEL R21, R21, R29, P1 ;  /* 0x0000001d15157207 */ /* 0x000fe40000800000 */
[-C--:B------:R-:W-:Y:S02]  /*56c0*/  IADD3.X R0, RZ, R20.reuse, RZ, P0, !PT ;  /* 0x00000014ff007210 */ /* 0x080fe400007fe4ff */
[----:B------:R-:W-:Y:S02]  /*56d0*/  ISETP.NE.U32.AND P0, PT, R24, RZ, PT ;  /* 0x000000ff1800720c */ /* 0x000fe40003f05070 */
[----:B------:R-:W-:-:S02]  /*56e0*/  SEL R20, R0, R20, P1 ;  /* 0x0000001400147207 */ /* 0x000fc40000800000 */
[-C--:B------:R-:W-:Y:S02]  /*56f0*/  IADD3 R0, P1, RZ, -R21.reuse, RZ ;  /* 0x80000015ff007210 */ /* 0x080fe40007f3e0ff */
[----:B------:R-:W-:Y:S02]  /*5700*/  ISETP.GE.AND P2, PT, R27, RZ, PT ;  /* 0x000000ff1b00720c */ /* 0x000fe40003f46270 */
[----:B------:R-:W-:Y:S01]  /*5710*/  ISETP.NE.AND.EX P0, PT, R23, RZ, PT, P0 ;  /* 0x000000ff1700720c */ /* 0x000fe20003f05300 */
[----:B------:R-:W-:Y:S01]  /*5720*/  IMAD.X R24, RZ, RZ, ~R20, P1 ;  /* 0x000000ffff187224 */ /* 0x000fe200008e0e14 */
[----:B------:R-:W-:Y:S01]  /*5730*/  SEL R0, R0, R21, !P2 ;  /* 0x0000001500007207 */ /* 0x000fe20005000000 */
[----:B------:R-:W-:-:S03]  /*5740*/  IMAD.MOV.U32 R23, RZ, RZ, 0x0 ;  /* 0x00000000ff177424 */ /* 0x000fc600078e00ff */
[----:B------:R-:W-:Y:S02]  /*5750*/  SEL R24, R24, R20, !P2 ;  /* 0x0000001418187207 */ /* 0x000fe40005000000 */
[----:B------:R-:W-:Y:S02]  /*5760*/  SEL R0, R0, 0xffffffff, P0 ;  /* 0xffffffff00007807 */ /* 0x000fe40000000000 */
[----:B------:R-:W-:Y:S01]  /*5770*/  SEL R21, R24, 0xffffffff, P0 ;  /* 0xffffffff18157807 */ /* 0x000fe20000000000 */
[----:B------:R-:W-:Y:S06]  /*5780*/  RET.REL.NODEC R22 `(_ZN5flash32flash_fwd_splitkv_combine_kernelI23Flash_fwd_kernel_traitsILi192ELi64ELi64ELi4ELb0ELb0EN7cutlass6half_tE19Flash_kernel_traitsILi192ELi64ELi64ELi4ES3_EELi8ELi7ELb0EEEvNS_16Flash_fwd_paramsE) ;  /* 0xffffa87016007950 */ /* 0x000fec0003c3ffff */
.L_x_45:
[----:B------:R-:W-:-:S00]  /*5790*/  BRA `(.L_x_45) ;  /* 0xfffffff000007947 */ /* 0x000fc0000383ffff */
[----:B------:R-:W-:-:S00]  /*57a0*/  NOP ;  /* 0x0000000000007918 */ /* 0x000fc00000000000 */
        /* <DEDUP_REMOVED lines=13> */
.L_x_4070:


//--------------------- .text._ZN5flash32flash_fwd_splitkv_combine_kernelI23Flash_fwd_kernel_traitsILi192ELi64ELi64ELi4ELb0ELb0EN7cutlass6half_tE19Flash_kernel_traitsILi192ELi64ELi64ELi4ES3_EELi8ELi6ELb0EEEvNS_16Flash_fwd_paramsE --------------------------
	.section	.text._ZN5flash32flash_fwd_splitkv_combine_kernelI23Flash_fwd_kernel_traitsILi192ELi64ELi64ELi4ELb0ELb0EN7cutlass6half_tE19Flash_kernel_traitsILi192ELi64ELi64ELi4ES3_EELi8ELi6ELb0EEEvNS_16Flash_fwd_paramsE,"ax",@progbits
	.sectioninfo	@"SHI_REGISTERS=64"
	.align	128
        .global         _ZN5flash32flash_fwd_splitkv_combine_kernelI23Flash_fwd_kernel_traitsILi192ELi64ELi64ELi4ELb0ELb0EN7cutlass6half_tE19Flash_kernel_traitsILi192ELi64ELi64ELi4ES3_EELi8ELi6ELb0EEEvNS_16Flash_fwd_paramsE
        .type           _ZN5flash32flash_fwd_splitkv_combine_kernelI23Flash_fwd_kernel_traitsILi192ELi64ELi64ELi4ELb0ELb0EN7cutlass6half_tE19Flash_kernel_traitsILi192ELi64ELi64ELi4ES3_EELi8ELi6ELb0EEEvNS_16Flash_fwd_paramsE,@function
        .size           _ZN5flash32flash_fwd_splitkv_combine_kernelI23Flash_fwd_kernel_traitsILi192ELi64ELi64ELi4ELb0ELb0EN7cutlass6half_tE19Flash_kernel_traitsILi192ELi64ELi64ELi4ES3_EELi8ELi6ELb0EEEvNS_16Flash_fwd_paramsE,(.L_x_4071 - _ZN5flash32flash_fwd_splitkv_combine_kernelI23Flash_fwd_kernel_traitsILi192ELi64ELi64ELi4ELb0ELb0EN7cutlass6half_tE19Flash_kernel_traitsILi192ELi64ELi64ELi4ES3_EELi8ELi6ELb0EEEvNS_16Flash_fwd_paramsE)
        .other          _ZN5flash32flash_fwd_splitkv_combine_kernelI23Flash_fwd_kernel_traitsILi192ELi64ELi64ELi4ELb0ELb0EN7cutlass6half_tE19Flash_kernel_traitsILi192ELi64ELi64ELi4ES3_EELi8ELi6ELb0EEEvNS_16Flash_fwd_paramsE,@"STO_CUDA_ENTRY STV_DEFAULT"
_ZN5flash32flash_fwd_splitkv_combine_kernelI23Flash_fwd_kernel_traitsILi192ELi64ELi64ELi4ELb0ELb0EN7cutlass6half_tE19Flash_kernel_traitsILi192ELi64ELi64ELi4ES3_EELi8ELi6ELb0EEEvNS_16Flash_fwd_paramsE:
.text._ZN5flash32flash_fwd_splitkv_combine_kernelI23Flash_fwd_kernel_traitsILi192ELi64ELi64ELi4ELb0ELb0EN7cutlass6half_tE19Flash_kernel_traitsILi192ELi64ELi64ELi4ES3_EELi8ELi6ELb0EEEvNS_16Flash_fwd_paramsE:
        /* <DEDUP_REMOVED lines=23> */
[----:B------:R-:W-:Y:S05]  /*0170*/  CALL.REL.NOINC `($__internal_1_$__cuda_sm20_div_s64) ;  /* 0x0000488000007944 */ /* 0x000fea0003c00000 */
[----:B------:R-:W-:Y:S05]  /*0180*/  BRA `(.L_x_47) ;  /* 0x0000013000007947 */ /* 0x000fea0003800000 */
.L_x_46:
        /* <DEDUP_REMOVED lines=19> */
.L_x_47:
        /* <DEDUP_REMOVED lines=9> */
[----:B------:R-:W-:Y:S02]  /*0350*/  MOV R17, R21 ;  /* 0x0000001500117202 */ /* 0x000fe40000000f00 */
[----:B------:R-:W-:Y:S02]  /*0360*/  MOV R24, 0x380 ;  /* 0x0000038000187802 */ /* 0x000fe40000000f00 */
[----:B------:R-:W-:Y:S05]  /*0370*/  CALL.REL.NOINC `($__internal_1_$__cuda_sm20_div_s64) ;  /* 0x0000468000007944 */ /* 0x000fea0003c00000 */
[----:B------:R-:W-:Y:S02]  /*0380*/  MOV R32, R20 ;  /* 0x0000001400207202 */ /* 0x000fe40000000f00 */
[----:B------:R-:W-:Y:S01]  /*0390*/  MOV R33, R21 ;  /* 0x0000001500217202 */ /* 0x000fe20000000f00 */
[----:B------:R-:W-:Y:S05]  /*03a0*/  BRA `(.L_x_50) ;  /* 0x0000013000007947 */ /* 0x000fea0003800000 */
.L_x_49:
[----:B------:R-:W0:Y:S01]  /*03b0*/  I2F.U32.RP R6, R26 ;  /* 0x0000001a00067306 */ /* 0x000e220000209000 */
[----:B------:R-:W-:Y:S01]  /*03c0*/  ISETP.NE.U32.AND P0, PT, R26, RZ, PT ;  /* 0x000000ff1a00720c */ /* 0x000fe20003f05070 */
[----:B------:R-:W-:-:S06]  /*03d0*/  HFMA2.MMA R33, -RZ, RZ, 0, 0 ;  /* 0x00000000ff217435 */ /* 0x000fcc00000001ff */
[----:B0-----:R-:W0:Y:S02]  /*03e0*/  MUFU.RCP R4, R6 ;  /* 0x0000000600047308 */ /* 0x001e240000001000 */
[----:B0-----:R-:W-:-:S06]  /*03f0*/  IADD3 R4, R4, 0xffffffe, RZ ;  /* 0x0ffffffe04047810 */ /* 0x001fcc0007ffe0ff */
[----:B------:R-:W0:Y:S02]  /*0400*/  F2I.FTZ.U32.TRUNC.NTZ R3, R4 ;  /* 0x0000000400037305 */ /* 0x000e24000021f000 */
[----:B0-----:R-:W-:-:S04]  /*0410*/  IMAD.MOV R2, RZ, RZ, -R3 ;  /* 0x000000ffff027224 */ /* 0x001fc800078e0a03 */
[----:B------:R-:W-:Y:S02]  /*0420*/  IMAD R7, R2, R26, RZ ;  /* 0x0000001a02077224 */ /* 0x000fe400078e02ff */
[----:B------:R-:W-:-:S04]  /*0430*/  IMAD.MOV.U32 R2, RZ, RZ, RZ ;  /* 0x000000ffff027224 */ /* 0x000fc800078e00ff */
        /* <DEDUP_REMOVED lines=10> */
.L_x_50:
[----:B------:R-:W-:Y:S05]  /*04e0*/  BSYNC B0 ;  /* 0x0000000000007941 */ /* 0x000fea0003800000 */
.L_x_48:
        /* <DEDUP_REMOVED lines=10> */
[----:B------:R-:W-:Y:S01]  /*0590*/  @!UP0 UIADD3 UR4, UR5, URZ, URZ ;  /* 0x0000003f05048290 */ /* 0x000fe2000fffe03f */
[----:B0-----:R-:W0:Y:S02]  /*05a0*/  MUFU.RCP R8, R6 ;  /* 0x0000000600087308 */ /* 0x001e240000001000 */
[----:B0-----:R-:W-:Y:S01]  /*05b0*/  IADD3 R8, R8, 0xffffffe, RZ ;  /* 0x0ffffffe08087810 */ /* 0x001fe20007ffe0ff */
[----:B------:R-:W-:-:S05]  /*05c0*/  IMAD.MOV.U32 R6, RZ, RZ, R2 ;  /* 0x000000ffff067224 */ /* 0x000fca00078e0002 */
        /* <DEDUP_REMOVED lines=40> */
[----:B------:R-:W-:Y:S02]  /*0850*/  MOV R8, R20 ;  /* 0x0000001400087202 */ /* 0x000fe40000000f00 */
[----:B------:R-:W-:Y:S01]  /*0860*/  MOV R9, R21 ;  /* 0x0000001500097202 */ /* 0x000fe20000000f00 */
[----:B------:R-:W-:Y:S05]  /*0870*/  BRA `(.L_x_53) ;  /* 0x0000013000007947 */ /* 0x000fea0003800000 */
.L_x_52:
        /* <DEDUP_REMOVED lines=9> */
[----:B------:R-:W-:Y:S01]  /*0910*/  IMAD.HI.U32 R8, R9, R26, RZ ;  /* 0x0000001a09087227 */ /* 0x000fe200078e00ff */
[----:B------:R-:W-:-:S04]  /*0920*/  HFMA2.MMA R9, -RZ, RZ, 0, 0 ;  /* 0x00000000ff097435 */ /* 0x000fc800000001ff */
        /* <DEDUP_REMOVED lines=8> */
.L_x_53:
[----:B------:R-:W-:Y:S05]  /*09b0*/  BSYNC B0 ;  /* 0x0000000000007941 */ /* 0x000fea0003800000 */
.L_x_51:
[----:B------:R-:W-:Y:S01]  /*09c0*/  IMAD.MOV.U32 R6, RZ, RZ, c[0x0][0x1c0] ;  /* 0x00007000ff067624 */ /* 0x000fe200078e00ff */
[----:B------:R-:W-:Y:S01]  /*09d0*/  IABS R17, R3 ;  /* 0x0000000300117213 */ /* 0x000fe20000000000 */
[----:B------:R-:W0:Y:S01]  /*09e0*/  S2R R34, SR_TID.X ;  /* 0x0000000000227919 */ /* 0x000e220000002100 */
[----:B------:R-:W-:Y:S01]  /*09f0*/  IABS R18, c[0x0][0x214] ;  /* 0x0000850000127a13 */ /* 0x000fe20000000000 */
[C---:B------:R-:W-:Y:S01]  /*0a00*/  IMAD R2, R6.reuse, c[0x0][0x214], RZ ;  /* 0x0000850006027a24 */ /* 0x040fe200078e02ff */
[----:B------:R-:W1:Y:S01]  /*0a10*/  I2F.RP R22, R17 ;  /* 0x0000001100167306 */ /* 0x000e620000209400 */
[----:B------:R-:W-:Y:S01]  /*0a20*/  IADD3 R6, R6, -0x1, RZ ;  /* 0xffffffff06067810 */ /* 0x000fe20007ffe0ff */
[----:B------:R-:W-:Y:S01]  /*0a30*/  BSSY B0, `(.L_x_54) ;  /* 0x0000074000007945 */ /* 0x000fe20003800000 */
[----:B------:R-:W-:-:S02]  /*0a40*/  ISETP.NE.AND P5, PT, R3, RZ, PT ;  /* 0x000000ff0300720c */ /* 0x000fc40003fa5270 */
[----:B------:R-:W-:-:S03]  /*0a50*/  IABS R15, R2 ;  /* 0x00000002000f7213 */ /* 0x000fc60000000000 */
[----:B------:R-:W-:Y:S08]  /*0a60*/  I2F.RP R7, R18 ;  /* 0x0000001200077306 */ /* 0x000ff00000209400 */
[----:B------:R-:W2:Y:S08]  /*0a70*/  I2F.RP R19, R15 ;  /* 0x0000000f00137306 */ /* 0x000eb00000209400 */
[----:B-1----:R-:W1:Y:S08]  /*0a80*/  MUFU.RCP R4, R22 ;  /* 0x0000001600047308 */ /* 0x002e700000001000 */
[----:B--2---:R-:W2:Y:S01]  /*0a90*/  MUFU.RCP R10, R19 ;  /* 0x00000013000a7308 */ /* 0x004ea20000001000 */
[----:B-1----:R-:W-:-:S07]  /*0aa0*/  IADD3 R12, R4, 0xffffffe, RZ ;  /* 0x0ffffffe040c7810 */ /* 0x002fce0007ffe0ff */
[----:B------:R-:W1:Y:S01]  /*0ab0*/  MUFU.RCP R21, R7 ;  /* 0x0000000700157308 */ /* 0x000e620000001000 */
[----:B------:R-:W-:Y:S02]  /*0ac0*/  IADD3 R22, R15, UR8, RZ ;  /* 0x000000080f167c10 */ /* 0x000fe4000fffe0ff */
[----:B--2---:R-:W-:-:S05]  /*0ad0*/  IADD3 R10, R10, 0xffffffe, RZ ;  /* 0x0ffffffe0a0a7810 */ /* 0x004fca0007ffe0ff */
[----:B------:R-:W2:Y:S08]  /*0ae0*/  F2I.FTZ.U32.TRUNC.NTZ R13, R12 ;  /* 0x0000000c000d7305 */ /* 0x000eb0000021f000 */
[----:B------:R-:W3:Y:S01]  /*0af0*/  F2I.FTZ.U32.TRUNC.NTZ R11, R10 ;  /* 0x0000000a000b7305 */ /* 0x000ee2000021f000 */
[----:B-1----:R-:W-:Y:S01]  /*0b00*/  IADD3 R21, R21, 0xffffffe, RZ ;  /* 0x0ffffffe15157810 */ /* 0x002fe20007ffe0ff */
[----:B--2---:R-:W-:-:S06]  /*0b10*/  IMAD.MOV R4, RZ, RZ, -R13 ;  /* 0x000000ffff047224 */ /* 0x004fcc00078e0a0d */
[----:B------:R-:W1:Y:S01]  /*0b20*/  F2I.FTZ.U32.TRUNC.NTZ R21, R21 ;  /* 0x0000001500157305 */ /* 0x000e62000021f000 */
[----:B------:R-:W-:Y:S02]  /*0b30*/  IMAD.MOV.U32 R12, RZ, RZ, RZ ;  /* 0x000000ffff0c7224 */ /* 0x000fe400078e00ff */
[----:B------:R-:W-:Y:S02]  /*0b40*/  IMAD R19, R4, R17, RZ ;  /* 0x0000001104137224 */ /* 0x000fe400078e02ff */
[----:B------:R-:W-:Y:S02]  /*0b50*/  IMAD.IADD R4, R6, 0x1, R17 ;  /* 0x0000000106047824 */ /* 0x000fe400078e0211 */
[----:B---3--:R-:W-:Y:S02]  /*0b60*/  IMAD.MOV R20, RZ, RZ, -R11 ;  /* 0x000000ffff147224 */ /* 0x008fe400078e0a0b */
[----:B------:R-:W-:Y:S02]  /*0b70*/  IMAD.MOV.U32 R10, RZ, RZ, RZ ;  /* 0x000000ffff0a7224 */ /* 0x000fe400078e00ff */
[----:B------:R-:W-:-:S02]  /*0b80*/  IMAD R20, R20, R15, RZ ;  /* 0x0000000f14147224 */ /* 0x000fc400078e02ff */
[----:B------:R-:W-:Y:S01]  /*0b90*/  IMAD.HI.U32 R19, R13, R19, R12 ;  /* 0x000000130d137227 */ /* 0x000fe200078e000c */
[----:B------:R-:W-:Y:S02]  /*0ba0*/  IABS R13, R22 ;  /* 0x00000016000d7213 */ /* 0x000fe40000000000 */
[----:B------:R-:W-:Y:S01]  /*0bb0*/  IABS R12, R4 ;  /* 0x00000004000c7213 */ /* 0x000fe20000000000 */
[----:B------:R-:W-:Y:S01]  /*0bc0*/  IMAD.HI.U32 R20, R11, R20, R10 ;  /* 0x000000140b147227 */ /* 0x000fe200078e000a */
[----:B------:R-:W-:Y:S02]  /*0bd0*/  IABS R10, R2 ;  /* 0x00000002000a7213 */ /* 0x000fe40000000000 */
[----:B------:R-:W-:Y:S01]  /*0be0*/  IABS R11, R3 ;  /* 0x00000003000b7213 */ /* 0x000fe20000000000 */
[----:B-1----:R-:W-:Y:S02]  /*0bf0*/  IMAD.MOV R7, RZ, RZ, -R21 ;  /* 0x000000ffff077224 */ /* 0x002fe400078e0a15 */
[----:B------:R-:W-:-:S02]  /*0c00*/  IMAD.MOV R10, RZ, RZ, -R10 ;  /* 0x000000ffff0a7224 */ /* 0x000fc400078e0a0a */
[----:B------:R-:W-:-:S04]  /*0c10*/  IMAD.HI.U32 R23, R20, R13, RZ ;  /* 0x0000000d14177227 */ /* 0x000fc800078e00ff */
[----:B------:R-:W-:Y:S02]  /*0c20*/  IMAD R10, R23, R10, R13 ;  /* 0x0000000a170a7224 */ /* 0x000fe400078e020d */
[----:B------:R-:W-:Y:S02]  /*0c30*/  IMAD.MOV R11, RZ, RZ, -R11 ;  /* 0x000000ffff0b7224 */ /* 0x000fe400078e0a0b */
[----:B------:R-:W-:Y:S01]  /*0c40*/  IMAD.HI.U32 R19, R19, R12, RZ ;  /* 0x0000000c13137227 */ /* 0x000fe200078e00ff */
[----:B------:R-:W-:-:S03]  /*0c50*/  ISETP.GT.U32.AND P4, PT, R15, R10, PT ;  /* 0x0000000a0f00720c */ /* 0x000fc60003f84070 */
[----:B------:R-:W-:Y:S02]  /*0c60*/  IMAD R7, R7, R18, RZ ;  /* 0x0000001207077224 */ /* 0x000fe400078e02ff */
[----:B------:R-:W-:Y:S02]  /*0c70*/  IMAD.MOV.U32 R20, RZ, RZ, RZ ;  /* 0x000000ffff147224 */ /* 0x000fe400078e00ff */
[----:B------:R-:W-:Y:S01]  /*0c80*/  IMAD R12, R19, R11, R12 ;  /* 0x0000000b130c7224 */ /* 0x000fe200078e020c */
[----:B------:R-:W-:Y:S01]  /*0c90*/  SHF.R.S32.HI R11, RZ, 0x1f, R2 ;  /* 0x0000001fff0b7819 */ /* 0x000fe20000011402 */
[----:B------:R-:W-:-:S03]  /*0ca0*/  IMAD.HI.U32 R20, R21, R7, R20 ;  /* 0x0000000715147227 */ /* 0x000fc600078e0014 */
[----:B------:R-:W-:Y:S01]  /*0cb0*/  ISETP.GT.U32.AND P3, PT, R17, R12, PT ;  /* 0x0000000c1100720c */ /* 0x000fe20003f64070 */
[----:B------:R-:W-:Y:S01]  /*0cc0*/  @!P4 IMAD.IADD R10, R10, 0x1, -R15 ;  /* 0x000000010a0ac824 */ /* 0x000fe200078e0a0f */
[----:B------:R-:W-:Y:S01]  /*0cd0*/  @!P4 IADD3 R23, R23, 0x1, RZ ;  /* 0x000000011717c810 */ /* 0x000fe20007ffe0ff */
[----:B------:R-:W-:Y:S01]  /*0ce0*/  IMAD.HI.U32 R20, R20, R13, RZ ;  /* 0x0000000d14147227 */ /* 0x000fe200078e00ff */
[----:B------:R-:W-:Y:S02]  /*0cf0*/  ISETP.NE.AND P4, PT, R2, RZ, PT ;  /* 0x000000ff0200720c */ /* 0x000fe40003f85270 */
[-C--:B------:R-:W-:Y:S01]  /*0d00*/  ISETP.GE.U32.AND P2, PT, R10, R15.reuse, PT ;  /* 0x0000000f0a00720c */ /* 0x080fe20003f46070 */
[----:B------:R-:W-:Y:S01]  /*0d10*/  IMAD.MOV R7, RZ, RZ, -R20 ;  /* 0x000000ffff077224 */ /* 0x000fe200078e0a14 */
[C---:B------:R-:W-:Y:S02]  /*0d20*/  LOP3.LUT R10, R22.reuse, R15, RZ, 0x3c, !PT ;  /* 0x0000000f160a7212 */ /* 0x040fe400078e3cff */
[----:B------:R-:W-:Y:S01]  /*0d30*/  LOP3.LUT R22, R22, c[0x0][0x214], RZ, 0x3c, !PT ;  /* 0x0000850016167a12 */ /* 0x000fe200078e3cff */
[----:B------:R-:W-:Y:S01]  /*0d40*/  IMAD R7, R18, R7, R13 ;  /* 0x0000000712077224 */ /* 0x000fe200078e020d */
[----:B------:R-:W-:Y:S01]  /*0d50*/  ISETP.GE.AND P1, PT, R10, RZ, PT ;  /* 0x000000ff0a00720c */ /* 0x000fe20003f26270 */
[----:B------:R-:W-:Y:S01]  /*0d60*/  @!P3 IMAD.IADD R12, R12, 0x1, -R17 ;  /* 0x000000010c0cb824 */ /* 0x000fe200078e0a11 */
[----:B------:R-:W-:-:S02]  /*0d70*/  LOP3.LUT R10, R4, R17, RZ, 0x3c, !PT ;  /* 0x00000011040a7212 */ /* 0x000fc400078e3cff */
[----:B------:R-:W-:Y:S02]  /*0d80*/  ISETP.GT.U32.AND P0, PT, R18, R7, PT ;  /* 0x000000071200720c */ /* 0x000fe40003f04070 */
[----:B------:R-:W-:Y:S02]  /*0d90*/  ISETP.GE.U32.AND P6, PT, R12, R17, PT ;  /* 0x000000110c00720c */ /* 0x000fe40003fc6070 */
[----:B------:R-:W-:Y:S02]  /*0da0*/  @P2 IADD3 R23, R23, 0x1, RZ ;  /* 0x0000000117172810 */ /* 0x000fe40007ffe0ff */
[----:B------:R-:W-:Y:S02]  /*0db0*/  ISETP.GE.AND P2, PT, R10, RZ, PT ;  /* 0x000000ff0a00720c */ /* 0x000fe40003f46270 */
[----:B------:R-:W-:Y:S01]  /*0dc0*/  @!P3 IADD3 R19, R19, 0x1, RZ ;  /* 0x000000011313b810 */ /* 0x000fe20007ffe0ff */
[----:B------:R-:W-:Y:S01]  /*0dd0*/  @!P1 IMAD.MOV R23, RZ, RZ, -R23 ;  /* 0x000000ffff179224 */ /* 0x000fe200078e0a17 */
[----:B------:R-:W-:-:S02]  /*0de0*/  @!P4 LOP3.LUT R23, RZ, R15, RZ, 0x33, !PT ;  /* 0x0000000fff17c212 */ /* 0x000fc400078e33ff */
[----:B------:R-:W-:Y:S01]  /*0df0*/  ISETP.GE.AND P1, PT, R22, RZ, PT ;  /* 0x000000ff1600720c */ /* 0x000fe20003f26270 */
[----:B------:R-:W-:Y:S01]  /*0e00*/  @!P0 IMAD.IADD R7, R7, 0x1, -R18 ;  /* 0x0000000107078824 */ /* 0x000fe200078e0a12 */
[----:B------:R-:W-:Y:S02]  /*0e10*/  @!P0 IADD3 R20, R20, 0x1, RZ ;  /* 0x0000000114148810 */ /* 0x000fe40007ffe0ff */
[----:B------:R-:W-:Y:S02]  /*0e20*/  @P6 IADD3 R19, R19, 0x1, RZ ;  /* 0x0000000113136810 */ /* 0x000fe40007ffe0ff */
[----:B------:R-:W-:Y:S02]  /*0e30*/  ISETP.GE.U32.AND P3, PT, R7, R18, PT ;  /* 0x000000120700720c */ /* 0x000fe40003f66070 */
[----:B------:R-:W-:Y:S01]  /*0e40*/  ISETP.LT.U32.AND P0, PT, R32, R23, PT ;  /* 0x000000172000720c */ /* 0x000fe20003f01070 */
[----:B------:R-:W-:Y:S01]  /*0e50*/  @!P2 IMAD.MOV R19, RZ, RZ, -R19 ;  /* 0x000000ffff13a224 */ /* 0x000fe200078e0a13 */
[----:B------:R-:W-:-:S02]  /*0e60*/  SHF.R.S32.HI R7, RZ, 0x1f, R23 ;  /* 0x0000001fff077819 */ /* 0x000fc40000011417 */
[C---:B------:R-:W-:Y:S02]  /*0e70*/  ISETP.GT.AND P2, PT, R2.reuse, RZ, PT ;  /* 0x000000ff0200720c */ /* 0x040fe40003f44270 */
[CC--:B------:R-:W-:Y:S02]  /*0e80*/  ISETP.LT.AND.EX P0, PT, R33.reuse, R7.reuse, PT, P0 ;  /* 0x000000072100720c */ /* 0x0c0fe40003f01300 */
[----:B------:R-:W-:Y:S02]  /*0e90*/  LEA.HI.SX32 R13, R2, 0x1, 0x1 ;  /* 0x00000001020d7811 */ /* 0x000fe400078f0aff */
[C---:B------:R-:W-:Y:S02]  /*0ea0*/  SEL R10, R33.reuse, R7, P0 ;  /* 0x00000007210a7207 */ /* 0x040fe40000000000 */
[----:B------:R-:W-:Y:S02]  /*0eb0*/  ISETP.NE.AND P4, PT, RZ, c[0x0][0x214], PT ;  /* 0x00008500ff007a0c */ /* 0x000fe40003f85270 */
[----:B------:R-:W-:-:S02]  /*0ec0*/  LOP3.LUT R2, R33, R10, RZ, 0xfc, !PT ;  /* 0x0000000a21027212 */ /* 0x000fc400078efcff */
[----:B------:R-:W-:Y:S01]  /*0ed0*/  @P3 IADD3 R20, R20, 0x1, RZ ;  /* 0x0000000114143810 */ /* 0x000fe20007ffe0ff */
[----:B------:R-:W-:Y:S01]  /*0ee0*/  @!P2 IMAD.MOV R13, RZ, RZ, R11 ;  /* 0x000000ffff0da224 */ /* 0x000fe200078e020b */
[----:B------:R-:W-:Y:S02]  /*0ef0*/  ISETP.NE.U32.AND P2, PT, R2, RZ, PT ;  /* 0x000000ff0200720c */ /* 0x000fe40003f45070 */
[----:B------:R-:W-:Y:S01]  /*0f00*/  @!P5 LOP3.LUT R19, RZ, R17, RZ, 0x33, !PT ;  /* 0x00000011ff13d212 */ /* 0x000fe200078e33ff */
[----:B------:R-:W-:Y:S01]  /*0f10*/  @!P1 IMAD.MOV R20, RZ, RZ, -R20 ;  /* 0x000000ffff149224 */ /* 0x000fe200078e0a14 */
[----:B------:R-:W-:Y:S02]  /*0f20*/  SEL R11, R32, R23, P0 ;  /* 0x00000017200b7207 */ /* 0x000fe40000000000 */
[----:B------:R-:W-:Y:S02]  /*0f30*/  ISETP.LT.U32.AND P1, PT, R8, R19, PT ;  /* 0x000000130800720c */ /* 0x000fe40003f21070 */
[----:B------:R-:W-:-:S02]  /*0f40*/  SHF.R.S32.HI R7, RZ, 0x1f, R19 ;  /* 0x0000001fff077819 */ /* 0x000fc40000011413 */
[----:B------:R-:W-:Y:S02]  /*0f50*/  @!P4 LOP3.LUT R20, RZ, c[0x0][0x214], RZ, 0x33, !PT ;  /* 0x00008500ff14ca12 */ /* 0x000fe400078e33ff */
[----:B------:R-:W-:-:S03]  /*0f60*/  ISETP.LT.AND.EX P1, PT, R9, R7, PT, P1 ;  /* 0x000000070900720c */ /* 0x000fc60003f21310 */
[----:B------:R-:W-:Y:S01]  /*0f70*/  IMAD R2, R20, R13, RZ ;  /* 0x0000000d14027224 */ /* 0x000fe200078e02ff */
[----:B------:R-:W-:Y:S02]  /*0f80*/  SEL R13, R8, R19, P1 ;  /* 0x00000013080d7207 */ /* 0x000fe40000800000 */
[----:B------:R-:W-:Y:S01]  /*0f90*/  SEL R12, R9, R7, P1 ;  /* 0x00000007090c7207 */ /* 0x000fe20000800000 */
[----:B------:R-:W-:Y:S05]  /*0fa0*/  @!P2 BRA `(.L_x_55) ;  /* 0x000000900000a947 */ /* 0x000fea0003800000 */
[----:B0-----:R-:W-:Y:S01]  /*0fb0*/  IMAD.MOV.U32 R18, RZ, RZ, R32 ;  /* 0x000000ffff127224 */ /* 0x001fe200078e0020 */
        /* <DEDUP_REMOVED lines=8> */
.L_x_55:
[----:B0-----:R-:W0:Y:S01]  /*1040*/  I2F.U32.RP R15, R11 ;  /* 0x0000000b000f7306 */ /* 0x001e220000209000 */
        /* <DEDUP_REMOVED lines=18> */
.L_x_56:
[----:B------:R-:W-:Y:S05]  /*1170*/  BSYNC B0 ;  /* 0x0000000000007941 */ /* 0x000fea0003800000 */
.L_x_54:
[----:B------:R-:W-:Y:S01]  /*1180*/  SHF.R.S32.HI R7, RZ, 0x1f, R34 ;  /* 0x0000001fff077819 */ /* 0x000fe20000011422 */
[----:B------:R-:W-:Y:S01]  /*1190*/  ULDC.64 UR8, c[0x0][0x118] ;  /* 0x0000460000087ab9 */ /* 0x000fe20000000a00 */
[----:B------:R-:W-:Y:S02]  /*11a0*/  IADD3 R17, P0, R28, -UR7, RZ ;  /* 0x800000071c117c10 */ /* 0x000fe4000ff1e0ff */
[----:B------:R-:W-:-:S04]  /*11b0*/  LEA.HI R21, R7, R34, RZ, 0x3 ;  /* 0x0000002207157211 */ /* 0x000fc800078f18ff */
[----:B------:R-:W-:Y:S02]  /*11c0*/  LOP3.LUT R15, R21, 0xfffffff8, RZ, 0xc0, !PT ;  /* 0xfffffff8150f7812 */ /* 0x000fe400078ec0ff */
[----:B------:R-:W-:-:S03]  /*11d0*/  SHF.R.S32.HI R21, RZ, 0x3, R21 ;  /* 0x00000003ff157819 */ /* 0x000fc60000011415 */
[----:B------:R-:W-:Y:S01]  /*11e0*/  IMAD.IADD R22, R34, 0x1, -R15 ;  /* 0x0000000122167824 */ /* 0x000fe200078e0a0f */
[----:B------:R-:W-:Y:S02]  /*11f0*/  IADD3.X R15, R5, ~UR6, RZ, P0, !PT ;  /* 0x80000006050f7c10 */ /* 0x000fe400087fe4ff */
[----:B------:R-:W-:Y:S02]  /*1200*/  IADD3 R19, R21, 0x30, RZ ;  /* 0x0000003015137810 */ /* 0x000fe40007ffe0ff */
[----:B------:R-:W-:Y:S02]  /*1210*/  ISETP.GT.U32.AND P3, PT, R17, R22, PT ;  /* 0x000000161100720c */ /* 0x000fe40003f64070 */
[----:B------:R-:W-:Y:S02]  /*1220*/  SHF.R.S32.HI R18, RZ, 0x1f, R22 ;  /* 0x0000001fff127819 */ /* 0x000fe40000011416 */
[----:B------:R-:W-:Y:S02]  /*1230*/  IADD3 R17, R21, 0x10, RZ ;  /* 0x0000001015117810 */ /* 0x000fe40007ffe0ff */
[----:B------:R-:W-:-:S02]  /*1240*/  ISETP.GT.AND.EX P3, PT, R15, R18, PT, P3 ;  /* 0x000000120f00720c */ /* 0x000fc40003f64330 */
[----:B------:R-:W-:Y:S02]  /*1250*/  IADD3 R15, R21, 0x20, RZ ;  /* 0x00000020150f7810 */ /* 0x000fe40007ffe0ff */
[----:B------:R-:W-:Y:S02]  /*1260*/  ISETP.GE.OR P5, PT, R17, c[0x0][0x314], !P3 ;  /* 0x0000c50011007a0c */ /* 0x000fe40005fa6670 */
[----:B------:R-:W-:Y:S02]  /*1270*/  ISETP.GE.OR P4, PT, R15, c[0x0][0x314], !P3 ;  /* 0x0000c5000f007a0c */ /* 0x000fe40005f86670 */
[----:B------:R-:W-:Y:S02]  /*1280*/  ISETP.GE.OR P6, PT, R21, c[0x0][0x314], !P3 ;  /* 0x0000c50015007a0c */ /* 0x000fe40005fc6670 */
[----:B------:R-:W-:Y:S02]  /*1290*/  ISETP.GE.OR P3, PT, R19, c[0x0][0x314], !P3 ;  /* 0x0000c50013007a0c */ /* 0x000fe40005f66670 */
[----:B------:R-:W-:-:S04]  /*12a0*/  IADD3 R40, P0, R22, UR7, RZ ;  /* 0x0000000716287c10 */ /* 0x000fc8000ff1e0ff */
[----:B------:R-:W-:Y:S02]  /*12b0*/  IADD3.X R41, R18, UR6, RZ, P0, !PT ;  /* 0x0000000612297c10 */ /* 0x000fe400087fe4ff */
[----:B------:R-:W-:Y:S01]  /*12c0*/  @!P5 SHF.R.S32.HI R25, RZ, 0x1f, R17 ;  /* 0x0000001fff19d819 */ /* 0x000fe20000011411 */
[--C-:B------:R-:W-:Y:S01]  /*12d0*/  @!P4 IMAD.MOV.U32 R24, RZ, RZ, R40.reuse ;  /* 0x000000ffff18c224 */ /* 0x100fe200078e0028 */
[----:B------:R-:W-:Y:S01]  /*12e0*/  @!P4 SHF.R.S32.HI R23, RZ, 0x1f, R15 ;  /* 0x0000001fff17c819 */ /* 0x000fe2000001140f */
[----:B------:R-:W-:Y:S01]  /*12f0*/  @!P5 IMAD.WIDE.U32 R32, R28, R17, R40 ;  /* 0x000000111c20d225 */ /* 0x000fe200078e0028 */
[----:B------:R-:W-:-:S03]  /*1300*/  @!P6 SHF.R.S32.HI R29, RZ, 0x1f, R21 ;  /* 0x0000001fff1de819 */ /* 0x000fc60000011415 */
[-C--:B------:R-:W-:Y:S01]  /*1310*/  @!P5 IMAD R18, R25, R28.reuse, RZ ;  /* 0x0000001c1912d224 */ /* 0x080fe200078e02ff */
[----:B------:R-:W-:Y:S01]  /*1320*/  @!P5 LEA R30, P0, R32, c[0x0][0x208], 0x2 ;  /* 0x00008200201eda11 */ /* 0x000fe200078010ff */
[----:B------:R-:W-:Y:S02]  /*1330*/  @!P4 IMAD.MOV.U32 R25, RZ, RZ, R41 ;  /* 0x000000ffff19c224 */ /* 0x000fe400078e0029 */
[----:B------:R-:W-:Y:S02]  /*1340*/  @!P5 IMAD R17, R17, R5, R18 ;  /* 0x000000051111d224 */ /* 0x000fe400078e0212 */
[----:B------:R-:W-:Y:S01]  /*1350*/  @!P4 IMAD R18, R23, R28, RZ ;  /* 0x0000001c1712c224 */ /* 0x000fe200078e02ff */
[----:B------:R-:W-:Y:S01]  /*1360*/  @!P3 SHF.R.S32.HI R23, RZ, 0x1f, R19 ;  /* 0x0000001fff17b819 */ /* 0x000fe20000011413 */
[----:B------:R-:W-:-:S04]  /*1370*/  @!P4 IMAD.WIDE.U32 R24, R28, R15, R24 ;  /* 0x0000000f1c18c225 */ /* 0x000fc800078e0018 */
[----:B------:R-:W-:Y:S02]  /*1380*/  @!P4 IMAD R15, R15, R5, R18 ;  /* 0x000000050f0fc224 */ /* 0x000fe400078e0212 */
[-C--:B------:R-:W-:Y:S02]  /*1390*/  @!P3 IMAD R18, R23, R28.reuse, RZ ;  /* 0x0000001c1712b224 */ /* 0x080fe400078e02ff */
[----:B------:R-:W-:Y:S02]  /*13a0*/  @!P6 IMAD.MOV.U32 R36, RZ, RZ, R40 ;  /* 0x000000ffff24e224 */ /* 0x000fe400078e0028 */
[----:B------:R-:W-:Y:S02]  /*13b0*/  @!P6 IMAD.MOV.U32 R37, RZ, RZ, R41 ;  /* 0x000000ffff25e224 */ /* 0x000fe400078e0029 */
[----:B------:R-:W-:Y:S02]  /*13c0*/  @!P6 IMAD R20, R29, R28, RZ ;  /* 0x0000001c1d14e224 */ /* 0x000fe400078e02ff */
[----:B------:R-:W-:-:S02]  /*13d0*/  @!P5 IMAD.IADD R17, R33, 0x1, R17 ;  /* 0x000000012111d824 */ /* 0x000fc400078e0211 */
[----:B------:R-:W-:-:S03]  /*13e0*/  @!P3 IMAD.WIDE.U32 R40, R28, R19, R40 ;  /* 0x000000131c28b225 */ /* 0x000fc600078e0028 */
[----:B------:R-:W-:Y:S01]  /*13f0*/  @!P5 LEA.HI.X R31, R32, c[0x0][0x20c], R17, 0x2, P0 ;  /* 0x00008300201fda11 */ /* 0x000fe200000f1411 */
[----:B------:R-:W-:Y:S01]  /*1400*/  @!P3 IMAD R18, R19, R5, R18 ;  /* 0x000000051312b224 */ /* 0x000fe200078e0212 */
[----:B------:R-:W-:Y:S01]  /*1410*/  @!P3 LEA R44, P0, R40, c[0x0][0x208], 0x2 ;  /* 0x00008200282cba11 */ /* 0x000fe200078010ff */
[----:B------:R-:W-:Y:S01]  /*1420*/  @!P6 IMAD.WIDE.U32 R36, R28, R21, R36 ;  /* 0x000000151c24e225 */ /* 0x000fe200078e0024 */
[----:B------:R-:W-:-:S03]  /*1430*/  @!P4 LEA R32, P1, R24, c[0x0][0x208], 0x2 ;  /* 0x000082001820ca11 */ /* 0x000fc600078210ff */
[----:B------:R-:W-:Y:S01]  /*1440*/  @!P6 IMAD R20, R21, R5, R20 ;  /* 0x000000051514e224 */ /* 0x000fe200078e0214 */
[----:B------:R-:W-:Y:S01]  /*1450*/  @!P6 LEA R42, P2, R36, c[0x0][0x208], 0x2 ;  /* 0x00008200242aea11 */ /* 0x000fe200078410ff */
[----:B------:R-:W-:Y:S02]  /*1460*/  @!P3 IMAD.IADD R19, R41, 0x1, R18 ;  /* 0x000000012913b824 */ /* 0x000fe400078e0212 */
[----:B------:R-:W-:Y:S02]  /*1470*/  @!P6 IMAD.IADD R17, R37, 0x1, R20 ;  /* 0x000000012511e824 */ /* 0x000fe400078e0214 */
[----:B------:R-:W-:Y:S01]  /*1480*/  @!P4 IMAD.IADD R15, R25, 0x1, R15 ;  /* 0x00000001190fc824 */ /* 0x000fe200078e020f */
[----:B------:R-:W-:Y:S01]  /*1490*/  @!P3 LEA.HI.X R45, R40, c[0x0][0x20c], R19, 0x2, P0 ;  /* 0x00008300282dba11 */ /* 0x000fe200000f1413 */
[----:B------:R-:W-:Y:S01]  /*14a0*/  IMAD.MOV.U32 R18, RZ, RZ, -0x800000 ;  /* 0xff800000ff127424 */ /* 0x000fe200078e00ff */
[----:B------:R-:W-:Y:S01]  /*14b0*/  @!P6 LEA.HI.X R43, R36, c[0x0][0x20c], R17, 0x2, P2 ;  /* 0x00008300242bea11 */ /* 0x000fe200010f1411 */
[----:B------:R-:W-:Y:S01]  /*14c0*/  IMAD.MOV.U32 R17, RZ, RZ, -0x800000 ;  /* 0xff800000ff117424 */ /* 0x000fe200078e00ff */
[----:B------:R-:W-:Y:S01]  /*14d0*/  @!P4 LEA.HI.X R33, R24, c[0x0][0x20c], R15, 0x2, P1 ;  /* 0x000083001821ca11 */ /* 0x000fe200008f140f */
[----:B------:R-:W-:-:S02]  /*14e0*/  IMAD.MOV.U32 R15, RZ, RZ, -0x800000 ;  /* 0xff800000ff0f7424 */ /* 0x000fc400078e00ff */
[----:B------:R-:W-:Y:S01]  /*14f0*/  IMAD.MOV.U32 R19, RZ, RZ, -0x800000 ;  /* 0xff800000ff137424 */ /* 0x000fe200078e00ff */
[----:B------:R-:W2:Y:S04]  /*1500*/  @!P3 LDG.E R18, [R44.64] ;  /* 0x000000082c12b981 */ /* 0x000ea8000c1e1900 */
[----:B------:R-:W3:Y:S04]  /*1510*/  @!P6 LDG.E R17, [R42.64] ;  /* 0x000000082a11e981 */ /* 0x000ee8000c1e1900 */
[----:B------:R0:W4:Y:S04]  /*1520*/  @!P5 LDG.E R15, [R30.64] ;  /* 0x000000081e0fd981 */ /* 0x000128000c1e1900 */
[----:B------:R-:W5:Y:S01]  /*1530*/  @!P4 LDG.E R19, [R32.64] ;  /* 0x000000082013c981 */ /* 0x000f62000c1e1900 */
[----:B------:R-:W-:-:S04]  /*1540*/  IABS R24, c[0x0][0x1c0] ;  /* 0x0000700000187a13 */ /* 0x000fc80000000000 */
[----:B------:R-:W1:Y:S08]  /*1550*/  I2F.U32.RP R29, R24 ;  /* 0x00000018001d7306 */ /* 0x000e700000209000 */
[----:B-1----:R-:W1:Y:S02]  /*1560*/  MUFU.RCP R25, R29 ;  /* 0x0000001d00197308 */ /* 0x002e640000001000 */
[----:B-1----:R-:W-:-:S06]  /*1570*/  IADD3 R25, R25, 0xffffffe, RZ ;  /* 0x0ffffffe19197810 */ /* 0x002fcc0007ffe0ff */
[----:B0-----:R-:W0:Y:S01]  /*1580*/  F2I.FTZ.U32.TRUNC.NTZ R31, R25 ;  /* 0x00000019001f7305 */ /* 0x001e22000021f000 */
[----:B------:R-:W-:Y:S01]  /*1590*/  IMAD.MOV.U32 R30, RZ, RZ, RZ ;  /* 0x000000ffff1e7224 */ /* 0x000fe200078e00ff */
[----:B------:R-:W-:Y:S01]  /*15a0*/  IABS R23, R4 ;  /* 0x0000000400177213 */ /* 0x000fe20000000000 */
[----:B0-----:R-:W-:-:S04]  /*15b0*/  IMAD.MOV R20, RZ, RZ, -R31 ;  /* 0x000000ffff147224 */ /* 0x001fc800078e0a1f */
[----:B------:R-:W-:Y:S01]  /*15c0*/  IMAD R26, R20, R24, RZ ;  /* 0x00000018141a7224 */ /* 0x000fe200078e02ff */
[----:B------:R-:W-:-:S03]  /*15d0*/  IABS R20, c[0x0][0x1c0] ;  /* 0x0000700000147a13 */ /* 0x000fc60000000000 */
[----:B------:R-:W-:-:S04]  /*15e0*/  IMAD.HI.U32 R26, R31, R26, R30 ;  /* 0x0000001a1f1a7227 */ /* 0x000fc800078e001e */
[----:B------:R-:W-:Y:S02]  /*15f0*/  IMAD.MOV R20, RZ, RZ, -R20 ;  /* 0x000000ffff147224 */ /* 0x000fe400078e0a14 */
[----:B------:R-:W-:-:S04]  /*1600*/  IMAD.HI.U32 R26, R26, R23, RZ ;  /* 0x000000171a1a7227 */ /* 0x000fc800078e00ff */
[----:B------:R-:W-:-:S05]  /*1610*/  IMAD R23, R26, R20, R23 ;  /* 0x000000141a177224 */ /* 0x000fca00078e0217 */
[----:B------:R-:W-:Y:S02]  /*1620*/  ISETP.GT.U32.AND P3, PT, R24, R23, PT ;  /* 0x000000171800720c */ /* 0x000fe40003f64070 */
[C---:B------:R-:W-:Y:S02]  /*1630*/  ISETP.GT.AND P6, PT, R34.reuse, 0x7f, PT ;  /* 0x0000007f2200780c */ /* 0x040fe40003fc4270 */
[C---:B------:R-:W-:Y:S02]  /*1640*/  ISETP.GT.AND P2, PT, R34.reuse, 0x1ff, PT ;  /* 0x000001ff2200780c */ /* 0x040fe40003f44270 */
[C---:B------:R-:W-:Y:S02]  /*1650*/  ISETP.GT.AND P1, PT, R34.reuse, 0x17f, PT ;  /* 0x0000017f2200780c */ /* 0x040fe40003f24270 */
[----:B------:R-:W-:Y:S01]  /*1660*/  ISETP.GT.AND P0, PT, R34, 0xff, PT ;  /* 0x000000ff2200780c */ /* 0x000fe20003f04270 */
[----:B------:R-:W-:-:S04]  /*1670*/  IMAD R22, R21, 0x9, R22 ;  /* 0x0000000915167824 */ /* 0x000fc800078e0216 */
[----:B------:R-:W-:Y:S01]  /*1680*/  @!P3 IMAD.IADD R23, R23, 0x1, -R24 ;  /* 0x000000011717b824 */ /* 0x000fe200078e0a18 */
[----:B------:R-:W-:-:S04]  /*1690*/  LOP3.LUT R20, R9, R12, RZ, 0xfc, !PT ;  /* 0x0000000c09147212 */ /* 0x000fc800078efcff */
[----:B------:R-:W-:Y:S02]  /*16a0*/  ISETP.GE.U32.AND P4, PT, R23, R24, PT ;  /* 0x000000181700720c */ /* 0x000fe40003f86070 */
[----:B------:R-:W-:Y:S02]  /*16b0*/  LOP3.LUT R4, R4, c[0x0][0x1c0], RZ, 0x3c, !PT ;  /* 0x0000700004047a12 */ /* 0x000fe400078e3cff */
[----:B------:R-:W-:Y:S01]  /*16c0*/  @!P3 IADD3 R26, R26, 0x1, RZ ;  /* 0x000000011a1ab810 */ /* 0x000fe20007ffe0ff */
[----:B------:R-:W-:Y:S08]  /*16d0*/  BSSY B0, `(.L_x_57) ;  /* 0x0000029000007945 */ /* 0x000ff00003800000 */
[----:B------:R-:W-:Y:S01]  /*16e0*/  @P4 IADD3 R26, R26, 0x1, RZ ;  /* 0x000000011a1a4810 */ /* 0x000fe20007ffe0ff */
[----:B--2---:R0:W-:Y:S04]  /*16f0*/  @!P6 STS [R22.X4+0x6c0], R18 ;  /* 0x0006c0121600e388 */ /* 0x0041e80000004800 */
[----:B---3--:R0:W-:Y:S01]  /*1700*/  @!P2 STS [R22.X4], R17 ;  /* 0x000000111600a388 */ /* 0x0081e20000004800 */
[----:B------:R-:W-:-:S03]  /*1710*/  ISETP.NE.U32.AND P2, PT, R20, RZ, PT ;  /* 0x000000ff1400720c */ /* 0x000fc60003f45070 */
[----:B----4-:R0:W-:Y:S01]  /*1720*/  @!P1 STS [R22.X4+0x240], R15 ;  /* 0x0002400f16009388 */ /* 0x0101e20000004800 */
[----:B------:R-:W-:-:S03]  /*1730*/  ISETP.GE.AND P1, PT, R4, RZ, PT ;  /* 0x000000ff0400720c */ /* 0x000fc60003f26270 */
[----:B-----5:R0:W-:Y:S01]  /*1740*/  @!P0 STS [R22.X4+0x480], R19 ;  /* 0x0004801316008388 */ /* 0x0201e20000004800 */
[----:B------:R-:W-:Y:S01]  /*1750*/  ISETP.NE.AND P0, PT, RZ, c[0x0][0x1c0], PT ;  /* 0x00007000ff007a0c */ /* 0x000fe20003f05270 */
[----:B------:R-:W-:-:S08]  /*1760*/  IMAD.MOV.U32 R4, RZ, RZ, R26 ;  /* 0x000000ffff047224 */ /* 0x000fd000078e001a */
[----:B------:R-:W-:-:S04]  /*1770*/  @!P1 IMAD.MOV R4, RZ, RZ, -R4 ;  /* 0x000000ffff049224 */ /* 0x000fc800078e0a04 */
[----:B------:R-:W-:Y:S01]  /*1780*/  @!P0 LOP3.LUT R4, RZ, c[0x0][0x1c0], RZ, 0x33, !PT ;  /* 0x00007000ff048a12 */ /* 0x000fe200078e33ff */
        /* <DEDUP_REMOVED lines=10> */
.L_x_58:
        /* <DEDUP_REMOVED lines=19> */
.L_x_59:
[----:B------:R-:W-:Y:S05]  /*1960*/  BSYNC B0 ;  /* 0x0000000000007941 */ /* 0x000fea0003800000 */
.L_x_57:
[----:B------:R-:W-:Y:S01]  /*1970*/  BAR.SYNC.DEFER_BLOCKING 0x0 ;  /* 0x0000000000007b1d */ /* 0x000fe20000010000 */
[----:B------:R-:W-:Y:S01]  /*1980*/  LEA.HI R15, R7, R34, RZ, 0x4 ;  /* 0x00000022070f7211 */ /* 0x000fe200078f20ff */
[----:B------:R-:W-:Y:S02]  /*1990*/  IMAD.MOV.U32 R37, RZ, RZ, -0x800000 ;  /* 0xff800000ff257424 */ /* 0x000fe400078e00ff */
[----:B------:R-:W-:Y:S01]  /*19a0*/  IMAD.MOV.U32 R32, RZ, RZ, -0x800000 ;  /* 0xff800000ff207424 */ /* 0x000fe200078e00ff */
[----:B------:R-:W-:Y:S01]  /*19b0*/  LOP3.LUT R7, R15, 0xfffffff0, RZ, 0xc0, !PT ;  /* 0xfffffff00f077812 */ /* 0x000fe200078ec0ff */
[----:B------:R-:W-:Y:S01]  /*19c0*/  IMAD.MOV.U32 R33, RZ, RZ, -0x800000 ;  /* 0xff800000ff217424 */ /* 0x000fe200078e00ff */
[----:B------:R-:W-:Y:S01]  /*19d0*/  SHF.R.S32.HI R15, RZ, 0x4, R15 ;  /* 0x00000004ff0f7819 */ /* 0x000fe2000001140f */
[----:B------:R-:W-:Y:S01]  /*19e0*/  IMAD.MOV.U32 R35, RZ, RZ, -0x800000 ;  /* 0xff800000ff237424 */ /* 0x000fe200078e00ff */
[----:B------:R-:W-:Y:S01]  /*19f0*/  ULDC.U8 UR4, c[0x0][0x329] ;  /* 0x0000ca4000047ab9 */ /* 0x000fe20000000000 */
[----:B------:R-:W-:Y:S01]  /*1a00*/  IMAD.IADD R34, R34, 0x1, -R7 ;  /* 0x0000000122227824 */ /* 0x000fe200078e0a07 */
[----:B------:R-:W-:Y:S03]  /*1a10*/  BSSY B1, `(.L_x_60) ;  /* 0x000023b000017945 */ /* 0x000fe60003800000 */
[----:B------:R-:W-:-:S05]  /*1a20*/  IMAD R25, R34, 0x9, R15 ;  /* 0x0000000922197824 */ /* 0x000fca00078e020f */
[----:B------:R-:W-:Y:S04]  /*1a30*/  @!P6 LDS R37, [R25.X4] ;  /* 0x000000001925e984 */ /* 0x000fe80000004800 */
[----:B------:R-:W0:Y:S04]  /*1a40*/  @!P6 LDS R32, [R25.X4+0x240] ;  /* 0x000240001920e984 */ /* 0x000e280000004800 */
[----:B------:R-:W1:Y:S04]  /*1a50*/  @!P6 LDS R33, [R25.X4+0x480] ;  /* 0x000480001921e984 */ /* 0x000e680000004800 */
[----:B------:R-:W2:Y:S01]  /*1a60*/  @!P6 LDS R35, [R25.X4+0x6c0] ;  /* 0x0006c0001923e984 */ /* 0x000ea20000004800 */
[----:B0-----:R-:W-:-:S04]  /*1a70*/  FMNMX.FTZ R8, R37, R32, !PT ;  /* 0x0000002025087209 */ /* 0x001fc80007810000 */
[----:B-1----:R-:W-:-:S04]  /*1a80*/  FMNMX.FTZ R8, R8, R33, !PT ;  /* 0x0000002108087209 */ /* 0x002fc80007810000 */
[----:B--2---:R-:W-:-:S05]  /*1a90*/  FMNMX.FTZ R9, R8, R35, !PT ;  /* 0x0000002308097209 */ /* 0x004fca0007810000 */
        /* <DEDUP_REMOVED lines=14> */
[C---:B------:R-:W-:Y:S01]  /*1b80*/  FADD.FTZ R20, -R18.reuse, R33 ;  /* 0x0000002112147221 */ /* 0x040fe20000010100 */
[----:B------:R-:W-:Y:S01]  /*1b90*/  MUFU.EX2 R9, R22 ;  /* 0x0000001600097308 */ /* 0x000fe20000000800 */
[----:B------:R-:W-:-:S02]  /*1ba0*/  FADD.FTZ R17, -R18, R35 ;  /* 0x0000002312117221 */ /* 0x000fc40000010100 */
[----:B------:R-:W-:Y:S02]  /*1bb0*/  FMUL.FTZ R20, R20, 1.4426950216293334961 ;  /* 0x3fb8aa3b14147820 */ /* 0x000fe40000410000 */
[----:B------:R-:W-:-:S03]  /*1bc0*/  FMUL.FTZ R17, R17, 1.4426950216293334961 ;  /* 0x3fb8aa3b11117820 */ /* 0x000fc60000410000 */
[----:B------:R-:W0:Y:S08]  /*1bd0*/  MUFU.EX2 R8, R21 ;  /* 0x0000001500087308 */ /* 0x000e300000000800 */
[----:B------:R-:W1:Y:S08]  /*1be0*/  MUFU.EX2 R7, R20 ;  /* 0x0000001400077308 */ /* 0x000e700000000800 */
[----:B------:R-:W2:Y:S01]  /*1bf0*/  MUFU.EX2 R19, R17 ;  /* 0x0000001100137308 */ /* 0x000ea20000000800 */
[----:B0-----:R-:W-:Y:S01]  /*1c00*/  FADD.FTZ R8, R9, R8 ;  /* 0x0000000809087221 */ /* 0x001fe20000010000 */
[----:B------:R-:W-:-:S03]  /*1c10*/  IABS R9, R2 ;  /* 0x0000000200097213 */ /* 0x000fc60000000000 */
[----:B-1----:R-:W-:-:S03]  /*1c20*/  FADD.FTZ R8, R8, R7 ;  /* 0x0000000708087221 */ /* 0x002fc60000010000 */
[----:B------:R-:W0:Y:S01]  /*1c30*/  I2F.RP R7, R9 ;  /* 0x0000000900077306 */ /* 0x000e220000209400 */
[----:B--2---:R-:W-:Y:S01]  /*1c40*/  FADD.FTZ R19, R8, R19 ;  /* 0x0000001308137221 */ /* 0x004fe20000010000 */
[----:B------:R-:W-:-:S04]  /*1c50*/  IABS R8, c[0x0][0x1c0] ;  /* 0x0000700000087a13 */ /* 0x000fc80000000000 */
[----:B------:R-:W1:Y:S02]  /*1c60*/  SHFL.BFLY PT, R22, R19, 0x8, 0x1f ;  /* 0x0d001f0013167f89 */ /* 0x000e6400000e0000 */
[----:B------:R-:W2:Y:S08]  /*1c70*/  I2F.U32.RP R20, R8 ;  /* 0x0000000800147306 */ /* 0x000eb00000209000 */
[----:B0-----:R-:W0:Y:S08]  /*1c80*/  MUFU.RCP R7, R7 ;  /* 0x0000000700077308 */ /* 0x001e300000001000 */
[----:B--2---:R-:W2:Y:S01]  /*1c90*/  MUFU.RCP R30, R20 ;  /* 0x00000014001e7308 */ /* 0x004ea20000001000 */
[----:B-1----:R-:W-:Y:S01]  /*1ca0*/  FADD.FTZ R22, R19, R22 ;  /* 0x0000001613167221 */ /* 0x002fe20000010000 */
[----:B0-----:R-:W-:-:S02]  /*1cb0*/  IADD3 R42, R7, 0xffffffe, RZ ;  /* 0x0ffffffe072a7810 */ /* 0x001fc40007ffe0ff */
[----:B------:R-:W-:Y:S02]  /*1cc0*/  IABS R7, R2 ;  /* 0x0000000200077213 */ /* 0x000fe40000000000 */
[----:B------:R-:W0:Y:S02]  /*1cd0*/  SHFL.BFLY PT, R17, R22, 0x4, 0x1f ;  /* 0x0c801f0016117f89 */ /* 0x000e2400000e0000 */
[----:B------:R-:W1:Y:S01]  /*1ce0*/  F2I.FTZ.U32.TRUNC.NTZ R43, R42 ;  /* 0x0000002a002b7305 */ /* 0x000e62000021f000 */
[----:B------:R-:W-:Y:S01]  /*1cf0*/  IMAD.MOV R7, RZ, RZ, -R7 ;  /* 0x000000ffff077224 */ /* 0x000fe200078e0a07 */
[----:B--2---:R-:W-:Y:S01]  /*1d00*/  IADD3 R30, R30, 0xffffffe, RZ ;  /* 0x0ffffffe1e1e7810 */ /* 0x004fe20007ffe0ff */
[----:B------:R-:W-:-:S05]  /*1d10*/  IMAD.IADD R20, R6, 0x1, R9 ;  /* 0x0000000106147824 */ /* 0x000fca00078e0209 */
[----:B------:R-:W2:Y:S01]  /*1d20*/  F2I.FTZ.U32.TRUNC.NTZ R31, R30 ;  /* 0x0000001e001f7305 */ /* 0x000ea2000021f000 */
[----:B------:R-:W-:Y:S01]  /*1d30*/  IABS R19, R20 ;  /* 0x0000001400137213 */ /* 0x000fe20000000000 */
[----:B-1----:R-:W-:Y:S02]  /*1d40*/  IMAD.MOV R24, RZ, RZ, -R43 ;  /* 0x000000ffff187224 */ /* 0x002fe400078e0a2b */
[----:B------:R-:W-:Y:S02]  /*1d50*/  IMAD.MOV.U32 R42, RZ, RZ, RZ ;  /* 0x000000ffff2a7224 */ /* 0x000fe400078e00ff */
[----:B------:R-:W-:Y:S02]  /*1d60*/  IMAD R21, R24, R9, RZ ;  /* 0x0000000918157224 */ /* 0x000fe400078e02ff */
[----:B------:R-:W-:Y:S01]  /*1d70*/  IMAD.MOV.U32 R24, RZ, RZ, R19 ;  /* 0x000000ffff187224 */ /* 0x000fe200078e0013 */
[----:B------:R-:W-:Y:S01]  /*1d80*/  IABS R19, c[0x0][0x1c0] ;  /* 0x0000700000137a13 */ /* 0x000fe20000000000 */
[----:B0-----:R-:W-:-:S02]  /*1d90*/  FADD.FTZ R17, R22, R17 ;  /* 0x0000001116117221 */ /* 0x001fc40000010000 */
[----:B--2---:R-:W-:Y:S02]  /*1da0*/  IMAD.MOV R6, RZ, RZ, -R31 ;  /* 0x000000ffff067224 */ /* 0x004fe400078e0a1f */
[----:B------:R-:W-:Y:S01]  /*1db0*/  IMAD.HI.U32 R21, R43, R21, R42 ;  /* 0x000000152b157227 */ /* 0x000fe200078e002a */
[----:B------:R-:W0:Y:S03]  /*1dc0*/  SHFL.BFLY PT, R22, R17, 0x2, 0x1f ;  /* 0x0c401f0011167f89 */ /* 0x000e2600000e0000 */
[----:B------:R-:W-:Y:S02]  /*1dd0*/  IMAD R23, R6, R8, RZ ;  /* 0x0000000806177224 */ /* 0x000fe400078e02ff */
[----:B------:R-:W-:Y:S02]  /*1de0*/  IMAD.MOV.U32 R30, RZ, RZ, RZ ;  /* 0x000000ffff1e7224 */ /* 0x000fe400078e00ff */
[----:B------:R-:W-:-:S04]  /*1df0*/  IMAD.HI.U32 R21, R21, R24, RZ ;  /* 0x0000001815157227 */ /* 0x000fc800078e00ff */
[----:B------:R-:W-:-:S04]  /*1e00*/  IMAD.HI.U32 R23, R31, R23, R30 ;  /* 0x000000171f177227 */ /* 0x000fc800078e001e */
[----:B------:R-:W-:Y:S02]  /*1e10*/  IMAD R6, R21, R7, R24 ;  /* 0x0000000715067224 */ /* 0x000fe400078e0218 */
[----:B------:R-:W-:Y:S02]  /*1e20*/  IMAD.MOV R19, RZ, RZ, -R19 ;  /* 0x000000ffff137224 */ /* 0x000fe400078e0a13 */
[----:B------:R-:W-:Y:S01]  /*1e30*/  IMAD.HI.U32 R23, R23, R24, RZ ;  /* 0x0000001817177227 */ /* 0x000fe200078e00ff */
[----:B------:R-:W-:-:S03]  /*1e40*/  ISETP.GT.U32.AND P0, PT, R9, R6, PT ;  /* 0x000000060900720c */ /* 0x000fc60003f04070 */
[----:B------:R-:W-:Y:S02]  /*1e50*/  IMAD R19, R23, R19, R24 ;  /* 0x0000001317137224 */ /* 0x000fe400078e0218 */
[----:B0-----:R-:W-:Y:S02]  /*1e60*/  FADD.FTZ R22, R17, R22 ;  /* 0x0000001611167221 */ /* 0x001fe40000010000 */
[----:B------:R-:W-:Y:S01]  /*1e70*/  IMAD.MOV.U32 R30, RZ, RZ, 0x7f800000 ;  /* 0x7f800000ff1e7424 */ /* 0x000fe200078e00ff */
[----:B------:R-:W-:Y:S02]  /*1e80*/  ISETP.GT.U32.AND P5, PT, R8, R19, PT ;  /* 0x000000130800720c */ /* 0x000fe40003fa4070 */
[----:B------:R-:W0:Y:S03]  /*1e90*/  SHFL.BFLY PT, R7, R22, 0x1, 0x1f ;  /* 0x0c201f0016077f89 */ /* 0x000e2600000e0000 */
[----:B------:R-:W-:Y:S01]  /*1ea0*/  @!P0 IMAD.IADD R6, R6, 0x1, -R9 ;  /* 0x0000000106068824 */ /* 0x000fe200078e0a09 */
[----:B------:R-:W-:-:S02]  /*1eb0*/  @!P0 IADD3 R21, R21, 0x1, RZ ;  /* 0x0000000115158810 */ /* 0x000fc40007ffe0ff */
[----:B------:R-:W-:Y:S02]  /*1ec0*/  ISETP.GT.AND P0, PT, R2, RZ, PT ;  /* 0x000000ff0200720c */ /* 0x000fe40003f04270 */
[-C--:B------:R-:W-:Y:S02]  /*1ed0*/  ISETP.GE.U32.AND P4, PT, R6, R9.reuse, PT ;  /* 0x000000090600720c */ /* 0x080fe40003f86070 */
[C---:B------:R-:W-:Y:S01]  /*1ee0*/  LOP3.LUT R6, R20.reuse, R9, RZ, 0x3c, !PT ;  /* 0x0000000914067212 */ /* 0x040fe200078e3cff */
[----:B------:R-:W-:Y:S01]  /*1ef0*/  @!P5 IMAD.IADD R19, R19, 0x1, -R8 ;  /* 0x000000011313d824 */ /* 0x000fe200078e0a08 */
[----:B------:R-:W-:Y:S02]  /*1f00*/  LOP3.LUT R20, R20, c[0x0][0x1c0], RZ, 0x3c, !PT ;  /* 0x0000700014147a12 */ /* 0x000fe400078e3cff */
[----:B------:R-:W-:Y:S02]  /*1f10*/  ISETP.GE.AND P3, PT, R6, RZ, PT ;  /* 0x000000ff0600720c */ /* 0x000fe40003f66270 */
[----:B------:R-:W-:Y:S01]  /*1f20*/  ISETP.GE.U32.AND P1, PT, R19, R8, PT ;  /* 0x000000081300720c */ /* 0x000fe20003f26070 */
[----:B------:R-:W1:Y:S01]  /*1f30*/  S2R R6, SR_TID.X ;  /* 0x0000000000067919 */ /* 0x000e620000002100 */
[----:B------:R-:W-:-:S02]  /*1f40*/  @!P5 IADD3 R23, R23, 0x1, RZ ;  /* 0x000000011717d810 */ /* 0x000fc40007ffe0ff */
[----:B------:R-:W-:Y:S02]  /*1f50*/  ISETP.GE.AND P2, PT, R20, RZ, PT ;  /* 0x000000ff1400720c */ /* 0x000fe40003f46270 */
[----:B------:R-:W-:Y:S01]  /*1f60*/  @P4 IADD3 R21, R21, 0x1, RZ ;  /* 0x0000000115154810 */ /* 0x000fe20007ffe0ff */
[----:B0-----:R-:W-:Y:S01]  /*1f70*/  FADD.FTZ R17, R22, R7 ;  /* 0x0000000716117221 */ /* 0x001fe20000010000 */
[----:B------:R-:W-:Y:S02]  /*1f80*/  ISETP.GT.AND P4, PT, R3, RZ, PT ;  /* 0x000000ff0300720c */ /* 0x000fe40003f84270 */
[----:B------:R-:W-:Y:S01]  /*1f90*/  SHF.R.S32.HI R20, RZ, 0x1f, R2 ;  /* 0x0000001fff147819 */ /* 0x000fe20000011402 */
[----:B------:R-:W-:Y:S02]  /*1fa0*/  @!P3 IMAD.MOV R21, RZ, RZ, -R21 ;  /* 0x000000ffff15b224 */ /* 0x000fe400078e0a15 */
[----:B------:R-:W-:Y:S02]  /*1fb0*/  @P1 IADD3 R23, R23, 0x1, RZ ;  /* 0x0000000117171810 */ /* 0x000fe40007ffe0ff */
[----:B------:R-:W-:-:S02]  /*1fc0*/  FSETP.NE.FTZ.AND P1, PT, R17, RZ, PT ;  /* 0x000000ff1100720b */ /* 0x000fc40003f35000 */
[C---:B------:R-:W-:Y:S01]  /*1fd0*/  ISETP.NE.AND P5, PT, R2.reuse, RZ, PT ;  /* 0x000000ff0200720c */ /* 0x040fe20003fa5270 */
[----:B------:R-:W-:Y:S01]  /*1fe0*/  @!P2 IMAD.MOV R23, RZ, RZ, -R23 ;  /* 0x000000ffff17a224 */ /* 0x000fe200078e0a17 */
[----:B------:R-:W-:Y:S01]  /*1ff0*/  LEA.HI.SX32 R7, R2, 0x1, 0x1 ;  /* 0x0000000102077811 */ /* 0x000fe200078f0aff */
[----:B------:R-:W-:Y:S01]  /*2000*/  @!P0 IMAD.MOV R7, RZ, RZ, R20 ;  /* 0x000000ffff078224 */ /* 0x000fe200078e0214 */
[----:B------:R-:W-:Y:S02]  /*2010*/  ISETP.NE.AND P0, PT, RZ, c[0x0][0x1c0], PT ;  /* 0x00007000ff007a0c */ /* 0x000fe40003f05270 */
[----:B------:R-:W-:Y:S02]  /*2020*/  SHF.R.S32.HI R19, RZ, 0x1f, R3 ;  /* 0x0000001fff137819 */ /* 0x000fe40000011403 */
[C---:B-1----:R-:W-:Y:S02]  /*2030*/  LOP3.LUT P2, RZ, R6.reuse, 0xf, RZ, 0xc0, !PT ;  /* 0x0000000f06ff7812 */ /* 0x042fe4000784c0ff */
[----:B------:R-:W-:Y:S01]  /*2040*/  LEA.HI.SX32 R8, R3, 0x1, 0x1 ;  /* 0x0000000103087811 */ /* 0x000fe200078f0aff */
[----:B------:R-:W-:Y:S01]  /*2050*/  @!P4 IMAD.MOV R8, RZ, RZ, R19 ;  /* 0x000000ffff08c224 */ /* 0x000fe200078e0213 */
[----:B------:R-:W0:Y:S01]  /*2060*/  @P1 MUFU.LG2 R17, R17 ;  /* 0x0000001100111308 */ /* 0x000e220000000c00 */
        /* <DEDUP_REMOVED lines=52> */
[----:B------:R-:W-:Y:S02]  /*23b0*/  MOV R24, 0x23d0 ;  /* 0x000023d000187802 */ /* 0x000fe40000000f00 */
[----:B------:R-:W-:Y:S05]  /*23c0*/  CALL.REL.NOINC `($__internal_1_$__cuda_sm20_div_s64) ;  /* 0x0000263000007944 */ /* 0x000fea0003c00000 */
[-C--:B------:R-:W-:Y:S02]  /*23d0*/  IADD3 R19, P0, RZ, -R20.reuse, RZ ;  /* 0x80000014ff137210 */ /* 0x080fe40007f1e0ff */
[----:B------:R-:W-:Y:S02]  /*23e0*/  MOV R48, R20 ;  /* 0x0000001400307202 */ /* 0x000fe40000000f00 */
[----:B------:R-:W-:Y:S01]  /*23f0*/  IADD3.X R17, RZ, ~R21, RZ, P0, !PT ;  /* 0x80000015ff117210 */ /* 0x000fe200007fe4ff */
[----:B------:R-:W-:Y:S01]  /*2400*/  IMAD.WIDE.U32 R38, R42, R19, R38 ;  /* 0x000000132a267225 */ /* 0x000fe200078e0026 */
[----:B------:R-:W-:-:S03]  /*2410*/  MOV R49, R21 ;  /* 0x0000001500317202 */ /* 0x000fc60000000f00 */
[----:B------:R-:W-:-:S04]  /*2420*/  IMAD R18, R17, R42, RZ ;  /* 0x0000002a11127224 */ /* 0x000fc800078e02ff */
[----:B------:R-:W-:Y:S01]  /*2430*/  IMAD R17, R23, R19, R18 ;  /* 0x0000001317117224 */ /* 0x000fe200078e0212 */
[----:B------:R-:W-:-:S04]  /*2440*/  MOV R18, R38 ;  /* 0x0000002600127202 */ /* 0x000fc80000000f00 */
[----:B------:R-:W-:Y:S01]  /*2450*/  IADD3 R17, R39, R17, RZ ;  /* 0x0000001127117210 */ /* 0x000fe20007ffe0ff */
[----:B------:R-:W-:Y:S05]  /*2460*/  BRA `(.L_x_65) ;  /* 0x0000016000007947 */ /* 0x000fea0003800000 */
.L_x_64:
[----:B------:R-:W0:Y:S01]  /*2470*/  I2F.U32.RP R20, R42 ;  /* 0x0000002a00147306 */ /* 0x000e220000209000 */
[----:B------:R-:W-:Y:S01]  /*2480*/  ISETP.NE.U32.AND P0, PT, R42, RZ, PT ;  /* 0x000000ff2a00720c */ /* 0x000fe20003f05070 */
[----:B------:R-:W-:-:S06]  /*2490*/  IMAD.MOV.U32 R49, RZ, RZ, RZ ;  /* 0x000000ffff317224 */ /* 0x000fcc00078e00ff */
        /* <DEDUP_REMOVED lines=13> */
[----:B------:R-:W-:Y:S02]  /*2570*/  ISETP.GE.U32.AND P1, PT, R17, R42, PT ;  /* 0x0000002a1100720c */ /* 0x000fe40003f26070 */
[----:B------:R-:W-:-:S11]  /*2580*/  MOV R17, RZ ;  /* 0x000000ff00117202 */ /* 0x000fd60000000f00 */
[----:B------:R-:W-:Y:S02]  /*2590*/  @P1 IADD3 R48, R48, 0x1, RZ ;  /* 0x0000000130301810 */ /* 0x000fe40007ffe0ff */
[----:B------:R-:W-:-:S05]  /*25a0*/  @!P0 LOP3.LUT R48, RZ, R42, RZ, 0x33, !PT ;  /* 0x0000002aff308212 */ /* 0x000fca00078e33ff */
[----:B------:R-:W-:-:S04]  /*25b0*/  IMAD.MOV R19, RZ, RZ, -R48 ;  /* 0x000000ffff137224 */ /* 0x000fc800078e0a30 */
[----:B------:R-:W-:Y:S02]  /*25c0*/  IMAD R18, R42, R19, R38 ;  /* 0x000000132a127224 */ /* 0x000fe400078e0226 */
.L_x_65:
[----:B------:R-:W-:Y:S05]  /*25d0*/  BSYNC B0 ;  /* 0x0000000000007941 */ /* 0x000fea0003800000 */
.L_x_63:
[----:B------:R-:W-:Y:S01]  /*25e0*/  LOP3.LUT R19, R17, R0, RZ, 0xfc, !PT ;  /* 0x0000000011137212 */ /* 0x000fe200078efcff */
[----:B------:R-:W-:Y:S03]  /*25f0*/  BSSY B0, `(.L_x_66) ;  /* 0x0000028000007945 */ /* 0x000fe60003800000 */
[----:B------:R-:W-:-:S13]  /*2600*/  ISETP.NE.U32.AND P0, PT, R19, RZ, PT ;  /* 0x000000ff1300720c */ /* 0x000fda0003f05070 */
[----:B------:R-:W-:Y:S05]  /*2610*/  @!P0 BRA `(.L_x_67) ;  /* 0x000000f000008947 */ /* 0x000fea0003800000 */
[----:B------:R-:W-:Y:S01]  /*2620*/  IMAD.MOV.U32 R26, RZ, RZ, R27 ;  /* 0x000000ffff1a7224 */ /* 0x000fe200078e001b */
[----:B------:R-:W-:Y:S02]  /*2630*/  MOV R23, R0 ;  /* 0x0000000000177202 */ /* 0x000fe40000000f00 */
[----:B------:R-:W-:Y:S02]  /*2640*/  MOV R24, 0x2660 ;  /* 0x0000266000187802 */ /* 0x000fe40000000f00 */
[----:B------:R-:W-:Y:S05]  /*2650*/  CALL.REL.NOINC `($__internal_1_$__cuda_sm20_div_s64) ;  /* 0x000023a000007944 */ /* 0x000fea0003c00000 */
[----:B------:R-:W-:Y:S01]  /*2660*/  IADD3 R19, P0, RZ, -R20, RZ ;  /* 0x80000014ff137210 */ /* 0x000fe20007f1e0ff */
[----:B------:R-:W-:Y:S01]  /*2670*/  IMAD.MOV.U32 R43, RZ, RZ, R21 ;  /* 0x000000ffff2b7224 */ /* 0x000fe200078e0015 */
[----:B------:R-:W-:Y:S02]  /*2680*/  MOV R38, R18 ;  /* 0x0000001200267202 */ /* 0x000fe40000000f00 */
[----:B------:R-:W-:Y:S02]  /*2690*/  IADD3.X R22, RZ, ~R21, RZ, P0, !PT ;  /* 0x80000015ff167210 */ /* 0x000fe400007fe4ff */
[----:B------:R-:W-:Y:S02]  /*26a0*/  MOV R39, R17 ;  /* 0x0000001100277202 */ /* 0x000fe40000000f00 */
[----:B------:R-:W-:Y:S01]  /*26b0*/  MOV R42, R20 ;  /* 0x00000014002a7202 */ /* 0x000fe20000000f00 */
[----:B------:R-:W-:-:S02]  /*26c0*/  IMAD R22, R22, R27, RZ ;  /* 0x0000001b16167224 */ /* 0x000fc400078e02ff */
[----:B------:R-:W-:-:S04]  /*26d0*/  IMAD.WIDE.U32 R38, R27, R19, R38 ;  /* 0x000000131b267225 */ /* 0x000fc800078e0026 */
[----:B------:R-:W-:-:S04]  /*26e0*/  IMAD R0, R0, R19, R22 ;  /* 0x0000001300007224 */ /* 0x000fc800078e0216 */
[----:B------:R-:W-:Y:S01]  /*26f0*/  IMAD.IADD R0, R39, 0x1, R0 ;  /* 0x0000000127007824 */ /* 0x000fe200078e0200 */
[----:B------:R-:W-:Y:S05]  /*2700*/  BRA `(.L_x_68) ;  /* 0x0000016000007947 */ /* 0x000fea0003800000 */
.L_x_67:
        /* <DEDUP_REMOVED lines=22> */
.L_x_68:
[----:B------:R-:W-:Y:S05]  /*2870*/  BSYNC B0 ;  /* 0x0000000000007941 */ /* 0x000fea0003800000 */
.L_x_66:
        /* <DEDUP_REMOVED lines=11> */
[----:B------:R-:W-:Y:S05]  /*2930*/  CALL.REL.NOINC `($__internal_1_$__cuda_sm20_div_s64) ;  /* 0x000020c000007944 */ /* 0x000fea0003c00000 */
[----:B------:R-:W-:-:S04]  /*2940*/  IADD3 R17, P0, RZ, -R20, RZ ;  /* 0x80000014ff117210 */ /* 0x000fc80007f1e0ff */
[----:B------:R-:W-:Y:S01]  /*2950*/  IADD3.X R18, RZ, ~R21, RZ, P0, !PT ;  /* 0x80000015ff127210 */ /* 0x000fe200007fe4ff */
[----:B------:R-:W-:-:S04]  /*2960*/  IMAD.WIDE.U32 R42, R5, R17, R42 ;  /* 0x00000011052a7225 */ /* 0x000fc800078e002a */
[----:B------:R-:W-:-:S04]  /*2970*/  IMAD R18, R18, R5, RZ ;  /* 0x0000000512127224 */ /* 0x000fc800078e02ff */
[----:B------:R-:W-:-:S05]  /*2980*/  IMAD R4, R4, R17, R18 ;  /* 0x0000001104047224 */ /* 0x000fca00078e0212 */
[----:B------:R-:W-:Y:S01]  /*2990*/  IADD3 R4, R43, R4, RZ ;  /* 0x000000042b047210 */ /* 0x000fe20007ffe0ff */
[----:B------:R-:W-:Y:S05]  /*29a0*/  BRA `(.L_x_71) ;  /* 0x0000016000007947 */ /* 0x000fea0003800000 */
.L_x_70:
        /* <DEDUP_REMOVED lines=22> */
.L_x_71:
[----:B------:R-:W-:Y:S05]  /*2b10*/  BSYNC B0 ;  /* 0x0000000000007941 */ /* 0x000fea0003800000 */
.L_x_69:
[-C--:B------:R-:W-:Y:S01]  /*2b20*/  IMAD R5, R41, R16.reuse, RZ ;  /* 0x0000001029057224 */ /* 0x080fe200078e02ff */
[----:B------:R-:W-:Y:S01]  /*2b30*/  SHF.R.S32.HI R17, RZ, 0x1f, R27 ;  /* 0x0000001fff117819 */ /* 0x000fe2000001141b */
[C---:B------:R-:W-:Y:S01]  /*2b40*/  IMAD.WIDE.U32 R46, R40.reuse, R16, RZ ;  /* 0x00000010282e7225 */ /* 0x040fe200078e00ff */
[----:B------:R-:W-:Y:S01]  /*2b50*/  ULDC.U8 UR10, c[0x0][0x329] ;  /* 0x0000ca40000a7ab9 */ /* 0x000fe20000000000 */
[----:B------:R-:W-:Y:S01]  /*2b60*/  BSSY B0, `(.L_x_72) ;  /* 0x0000046000007945 */ /* 0x000fe20003800000 */
[----:B------:R-:W-:Y:S01]  /*2b70*/  UISETP.NE.AND UP0, UPT, UR10, URZ, UPT ;  /* 0x0000003f0a00728c */ /* 0x000fe2000bf05270 */
[----:B------:R-:W-:Y:S01]  /*2b80*/  IMAD R5, R40, R14, R5 ;  /* 0x0000000e28057224 */ /* 0x000fe200078e0205 */
[----:B------:R-:W-:Y:S01]  /*2b90*/  ULDC.64 UR4, c[0x0][0x210] ;  /* 0x0000840000047ab9 */ /* 0x000fe20000000a00 */
[----:B------:R-:W-:Y:S01]  /*2ba0*/  IMAD R0, R0, R27, RZ ;  /* 0x0000001b00007224 */ /* 0x000fe200078e02ff */
[----:B------:R-:W-:Y:S02]  /*2bb0*/  UIMAD UR4, UR4, UR5, URZ ;  /* 0x00000005040472a4 */ /* 0x000fe4000f8e023f */
[----:B------:R-:W-:Y:S01]  /*2bc0*/  IADD3 R18, R47, R5, RZ ;  /* 0x000000052f127210 */ /* 0x000fe20007ffe0ff */
[----:B------:R-:W-:Y:S01]  /*2bd0*/  IMAD R17, R17, R38, R0 ;  /* 0x0000002611117224 */ /* 0x000fe200078e0200 */
[----:B------:R-:W-:Y:S01]  /*2be0*/  USEL UR5, UR5, 0x1, !UP0 ;  /* 0x0000000105057887 */ /* 0x000fe2000c000000 */
[----:B------:R-:W-:Y:S01]  /*2bf0*/  IMAD.WIDE.U32 R38, R38, R27, RZ ;  /* 0x0000001b26267225 */ /* 0x000fe200078e00ff */
[----:B------:R-:W-:-:S02]  /*2c00*/  USHF.R.S32.HI UR11, URZ, 0x1f, UR4 ;  /* 0x0000001f3f0b7899 */ /* 0x000fc40008011404 */
[----:B------:R-:W-:Y:S01]  /*2c10*/  USHF.R.S32.HI UR10, URZ, 0x1f, UR5 ;  /* 0x0000001f3f0a7899 */ /* 0x000fe20008011405 */
[-C--:B------:R-:W-:Y:S02]  /*2c20*/  IMAD R23, R18, R13.reuse, RZ ;  /* 0x0000000d12177224 */ /* 0x080fe400078e02ff */
[----:B------:R-:W-:Y:S02]  /*2c30*/  IMAD R19, R4, UR4, RZ ;  /* 0x0000000404137c24 */ /* 0x000fe4000f8e02ff */
[----:B------:R-:W-:Y:S02]  /*2c40*/  IMAD R23, R12, R46, R23 ;  /* 0x0000002e0c177224 */ /* 0x000fe400078e0217 */
[----:B------:R-:W-:-:S04]  /*2c50*/  IMAD.WIDE.U32 R46, R46, R13, RZ ;  /* 0x0000000d2e2e7225 */ /* 0x000fc800078e00ff */
[----:B------:R-:W-:Y:S01]  /*2c60*/  IMAD R5, R21, UR5, RZ ;  /* 0x0000000515057c24 */ /* 0x000fe2000f8e02ff */
[----:B------:R-:W-:Y:S01]  /*2c70*/  IADD3 R23, R47, R23, RZ ;  /* 0x000000172f177210 */ /* 0x000fe20007ffe0ff */
[C---:B------:R-:W-:Y:S02]  /*2c80*/  IMAD R19, R42.reuse, UR11, R19 ;  /* 0x0000000b2a137c24 */ /* 0x040fe4000f8e0213 */
[----:B------:R-:W-:Y:S01]  /*2c90*/  IMAD.WIDE.U32 R42, R42, UR4, RZ ;  /* 0x000000042a2a7c25 */ /* 0x000fe2000f8e00ff */
[----:B------:R-:W-:-:S03]  /*2ca0*/  LOP3.LUT R0, R49, R23, RZ, 0xfc, !PT ;  /* 0x0000001731007212 */ /* 0x000fc600078efcff */
[----:B------:R-:W-:Y:S01]  /*2cb0*/  IMAD R5, R20, UR10, R5 ;  /* 0x0000000a14057c24 */ /* 0x000fe2000f8e0205 */
[----:B------:R-:W-:Y:S01]  /*2cc0*/  ISETP.NE.U32.AND P0, PT, R0, RZ, PT ;  /* 0x000000ff0000720c */ /* 0x000fe20003f05070 */
[----:B------:R-:W-:Y:S01]  /*2cd0*/  IMAD.WIDE.U32 R40, R20, UR5, RZ ;  /* 0x0000000514287c25 */ /* 0x000fe2000f8e00ff */
[----:B------:R-:W-:Y:S02]  /*2ce0*/  IADD3 R0, R39, R17, RZ ;  /* 0x0000001127007210 */ /* 0x000fe40007ffe0ff */
[----:B------:R-:W-:Y:S01]  /*2cf0*/  IADD3 R4, R43, R19, RZ ;  /* 0x000000132b047210 */ /* 0x000fe20007ffe0ff */
[----:B------:R-:W-:Y:S01]  /*2d00*/  IMAD R3, R3, UR4, RZ ;  /* 0x0000000403037c24 */ /* 0x000fe2000f8e02ff */
[----:B------:R-:W-:Y:S01]  /*2d10*/  IADD3 R5, R41, R5, RZ ;  /* 0x0000000529057210 */ /* 0x000fe20007ffe0ff */
[----:B------:R-:W-:-:S06]  /*2d20*/  IMAD R2, R2, UR4, RZ ;  /* 0x0000000402027c24 */ /* 0x000fcc000f8e02ff */
[----:B------:R-:W-:Y:S05]  /*2d30*/  @!P0 BRA `(.L_x_73) ;  /* 0x0000011000008947 */ /* 0x000fea0003800000 */
[----:B------:R-:W-:Y:S01]  /*2d40*/  IMAD.MOV.U32 R18, RZ, RZ, R48 ;  /* 0x000000ffff127224 */ /* 0x000fe200078e0030 */
[----:B------:R-:W-:Y:S01]  /*2d50*/  MOV R17, R49 ;  /* 0x0000003100117202 */ /* 0x000fe20000000f00 */
[----:B------:R-:W-:Y:S01]  /*2d60*/  IMAD.MOV.U32 R26, RZ, RZ, R46 ;  /* 0x000000ffff1a7224 */ /* 0x000fe200078e002e */
[----:B------:R-:W-:Y:S02]  /*2d70*/  MOV R24, 0x2d90 ;  /* 0x00002d9000187802 */ /* 0x000fe40000000f00 */
[----:B------:R-:W-:Y:S05]  /*2d80*/  CALL.REL.NOINC `($__internal_1_$__cuda_sm20_div_s64) ;  /* 0x00001c7000007944 */ /* 0x000fea0003c00000 */
        /* <DEDUP_REMOVED lines=12> */
.L_x_73:
        /* <DEDUP_REMOVED lines=20> */
[----:B------:R-:W-:-:S05]  /*2f90*/  IADD3 R21, -R19, RZ, RZ ;  /* 0x000000ff13157210 */ /* 0x000fca0007ffe1ff */
[----:B------:R-:W-:Y:S01]  /*2fa0*/  IMAD R18, R46, R21, R48 ;  /* 0x000000152e127224 */ /* 0x000fe200078e0230 */
[----:B------:R-:W-:Y:S02]  /*2fb0*/  MOV R46, R19 ;  /* 0x00000013002e7202 */ /* 0x000fe40000000f00 */
.L_x_74:
[----:B------:R-:W-:Y:S05]  /*2fc0*/  BSYNC B0 ;  /* 0x0000000000007941 */ /* 0x000fea0003800000 */
.L_x_72:
        /* <DEDUP_REMOVED lines=19> */
.L_x_76:
[----:B------:R-:W0:Y:S01]  /*3100*/  I2F.U32.RP R20, R16 ;  /* 0x0000001000147306 */ /* 0x000e220000209000 */
[----:B------:R-:W-:Y:S01]  /*3110*/  HFMA2.MMA R22, -RZ, RZ, 0, 0 ;  /* 0x00000000ff167435 */ /* 0x000fe200000001ff */
[----:B------:R-:W-:Y:S01]  /*3120*/  ISETP.NE.U32.AND P0, PT, R16, RZ, PT ;  /* 0x000000ff1000720c */ /* 0x000fe20003f05070 */
[----:B------:R-:W-:-:S05]  /*3130*/  IMAD.MOV.U32 R49, RZ, RZ, RZ ;  /* 0x000000ffff317224 */ /* 0x000fca00078e00ff */
[----:B0-----:R-:W0:Y:S02]  /*3140*/  MUFU.RCP R19, R20 ;  /* 0x0000001400137308 */ /* 0x001e240000001000 */
[----:B0-----:R-:W-:-:S06]  /*3150*/  IADD3 R19, R19, 0xffffffe, RZ ;  /* 0x0ffffffe13137810 */ /* 0x001fcc0007ffe0ff */
[----:B------:R-:W0:Y:S02]  /*3160*/  F2I.FTZ.U32.TRUNC.NTZ R23, R19 ;  /* 0x0000001300177305 */ /* 0x000e24000021f000 */
[----:B0-----:R-:W-:-:S04]  /*3170*/  IMAD.MOV R14, RZ, RZ, -R23 ;  /* 0x000000ffff0e7224 */ /* 0x001fc800078e0a17 */
[----:B------:R-:W-:-:S04]  /*3180*/  IMAD R14, R14, R16, RZ ;  /* 0x000000100e0e7224 */ /* 0x000fc800078e02ff */
[----:B------:R-:W-:Y:S01]  /*3190*/  IMAD.HI.U32 R17, R23, R14, R22 ;  /* 0x0000000e17117227 */ /* 0x000fe200078e0016 */
[----:B------:R-:W-:-:S05]  /*31a0*/  MOV R14, RZ ;  /* 0x000000ff000e7202 */ /* 0x000fca0000000f00 */
        /* <DEDUP_REMOVED lines=11> */
.L_x_77:
[----:B------:R-:W-:Y:S05]  /*3260*/  BSYNC B0 ;  /* 0x0000000000007941 */ /* 0x000fea0003800000 */
.L_x_75:
        /* <DEDUP_REMOVED lines=10> */
[----:B------:R-:W-:Y:S02]  /*3310*/  IADD3 R17, P0, RZ, -R20, RZ ;  /* 0x80000014ff117210 */ /* 0x000fe40007f1e0ff */
[----:B------:R-:W-:Y:S02]  /*3320*/  MOV R52, R48 ;  /* 0x0000003000347202 */ /* 0x000fe40000000f00 */
[----:B------:R-:W-:Y:S02]  /*3330*/  IADD3.X R18, RZ, ~R21, RZ, P0, !PT ;  /* 0x80000015ff127210 */ /* 0x000fe400007fe4ff */
[----:B------:R-:W-:-:S03]  /*3340*/  MOV R53, R49 ;  /* 0x0000003100357202 */ /* 0x000fc60000000f00 */
[----:B------:R-:W-:Y:S02]  /*3350*/  IMAD R18, R18, R13, RZ ;  /* 0x0000000d12127224 */ /* 0x000fe400078e02ff */
[----:B------:R-:W-:-:S04]  /*3360*/  IMAD.WIDE.U32 R52, R13, R17, R52 ;  /* 0x000000110d347225 */ /* 0x000fc800078e0034 */
[----:B------:R-:W-:-:S05]  /*3370*/  IMAD R12, R12, R17, R18 ;  /* 0x000000110c0c7224 */ /* 0x000fca00078e0212 */
[----:B------:R-:W-:Y:S01]  /*3380*/  IADD3 R12, R53, R12, RZ ;  /* 0x0000000c350c7210 */ /* 0x000fe20007ffe0ff */
[----:B------:R-:W-:Y:S05]  /*3390*/  BRA `(.L_x_80) ;  /* 0x0000017000007947 */ /* 0x000fea0003800000 */
.L_x_79:
        /* <DEDUP_REMOVED lines=23> */
.L_x_80:
[----:B------:R-:W-:Y:S05]  /*3510*/  BSYNC B0 ;  /* 0x0000000000007941 */ /* 0x000fea0003800000 */
.L_x_78:
[----:B------:R-:W-:Y:S01]  /*3520*/  SHF.R.S32.HI R18, RZ, 0x1f, R6 ;  /* 0x0000001fff127819 */ /* 0x000fe20000011406 */
[-C--:B------:R-:W-:Y:S01]  /*3530*/  IMAD R13, R21, R6.reuse, RZ ;  /* 0x00000006150d7224 */ /* 0x080fe200078e02ff */
[----:B------:R-:W-:Y:S01]  /*3540*/  SHF.R.S32.HI R17, RZ, 0x1f, R3 ;  /* 0x0000001fff117819 */ /* 0x000fe20000011403 */
[----:B------:R-:W-:Y:S01]  /*3550*/  IMAD.WIDE.U32 R48, R20, R6, RZ ;  /* 0x0000000614307225 */ /* 0x000fe200078e00ff */
[----:B------:R-:W-:Y:S01]  /*3560*/  LOP3.LUT R6, R47, R10, RZ, 0xfc, !PT ;  /* 0x0000000a2f067212 */ /* 0x000fe200078efcff */
[----:B------:R-:W-:Y:S02]  /*3570*/  BSSY B0, `(.L_x_81) ;  /* 0x0000038000007945 */ /* 0x000fe40003800000 */
[----:B------:R-:W-:Y:S01]  /*3580*/  IMAD R55, R27, c[0x0][0x214], RZ ;  /* 0x000085001b377a24 */ /* 0x000fe200078e02ff */
[----:B------:R-:W-:Y:S01]  /*3590*/  ISETP.NE.U32.AND P0, PT, R6, RZ, PT ;  /* 0x000000ff0600720c */ /* 0x000fe20003f05070 */
[----:B------:R-:W-:Y:S02]  /*35a0*/  IMAD R12, R12, R3, RZ ;  /* 0x000000030c0c7224 */ /* 0x000fe400078e02ff */
[----:B------:R-:W-:Y:S01]  /*35b0*/  IMAD R14, R14, R55, RZ ;  /* 0x000000370e0e7224 */ /* 0x000fe200078e02ff */
[----:B------:R-:W-:Y:S01]  /*35c0*/  SHF.R.S32.HI R19, RZ, 0x1f, R55 ;  /* 0x0000001fff137819 */ /* 0x000fe20000011437 */
[----:B------:R-:W-:-:S02]  /*35d0*/  IMAD R17, R17, R52, R12 ;  /* 0x0000003411117224 */ /* 0x000fc400078e020c */
[----:B------:R-:W-:-:S04]  /*35e0*/  IMAD.WIDE.U32 R52, R52, R3, RZ ;  /* 0x0000000334347225 */ /* 0x000fc800078e00ff */
[----:B------:R-:W-:Y:S01]  /*35f0*/  IMAD R13, R18, R20, R13 ;  /* 0x00000014120d7224 */ /* 0x000fe200078e020d */
[----:B------:R-:W-:Y:S01]  /*3600*/  IADD3 R12, R53, R17, RZ ;  /* 0x00000011350c7210 */ /* 0x000fe20007ffe0ff */
[----:B------:R-:W-:Y:S02]  /*3610*/  IMAD R3, R19, R16, R14 ;  /* 0x0000001013037224 */ /* 0x000fe400078e020e */
[----:B------:R-:W-:Y:S01]  /*3620*/  IMAD.WIDE.U32 R54, R16, R55, RZ ;  /* 0x0000003710367225 */ /* 0x000fe200078e00ff */
[----:B------:R-:W-:-:S04]  /*3630*/  IADD3 R6, R49, R13, RZ ;  /* 0x0000000d31067210 */ /* 0x000fc80007ffe0ff */
[----:B------:R-:W-:Y:S01]  /*3640*/  IADD3 R3, R55, R3, RZ ;  /* 0x0000000337037210 */ /* 0x000fe20007ffe0ff */
[----:B------:R-:W-:Y:S05]  /*3650*/  @!P0 BRA `(.L_x_82) ;  /* 0x0000012000008947 */ /* 0x000fea0003800000 */
[----:B------:R-:W-:Y:S01]  /*3660*/  IMAD.MOV.U32 R18, RZ, RZ, R46 ;  /* 0x000000ffff127224 */ /* 0x000fe200078e002e */
[----:B------:R-:W-:Y:S01]  /*3670*/  MOV R26, R11 ;  /* 0x0000000b001a7202 */ /* 0x000fe20000000f00 */
[----:B------:R-:W-:Y:S01]  /*3680*/  IMAD.MOV.U32 R17, RZ, RZ, R47 ;  /* 0x000000ffff117224 */ /* 0x000fe200078e002f */
[----:B------:R-:W-:Y:S02]  /*3690*/  MOV R23, R10 ;  /* 0x0000000a00177202 */ /* 0x000fe40000000f00 */
[----:B------:R-:W-:Y:S02]  /*36a0*/  MOV R24, 0x36c0 ;  /* 0x000036c000187802 */ /* 0x000fe40000000f00 */
[----:B------:R-:W-:Y:S05]  /*36b0*/  CALL.REL.NOINC `($__internal_1_$__cuda_sm20_div_s64) ;  /* 0x0000134000007944 */ /* 0x000fea0003c00000 */
[----:B------:R-:W-:Y:S01]  /*36c0*/  IADD3 R13, P0, RZ, -R20, RZ ;  /* 0x80000014ff0d7210 */ /* 0x000fe20007f1e0ff */
[----:B------:R-:W-:Y:S01]  /*36d0*/  IMAD.MOV.U32 R17, RZ, RZ, R47 ;  /* 0x000000ffff117224 */ /* 0x000fe200078e002f */
[----:B------:R-:W-:Y:S02]  /*36e0*/  MOV R16, R46 ;  /* 0x0000002e00107202 */ /* 0x000fe40000000f00 */
[----:B------:R-:W-:-:S02]  /*36f0*/  IADD3.X R14, RZ, ~R21, RZ, P0, !PT ;  /* 0x80000015ff0e7210 */ /* 0x000fc400007fe4ff */
[----:B------:R-:W-:Y:S01]  /*3700*/  MOV R46, R20 ;  /* 0x00000014002e7202 */ /* 0x000fe20000000f00 */
[----:B------:R-:W-:Y:S01]  /*3710*/  IMAD.WIDE.U32 R16, R11, R13, R16 ;  /* 0x0000000d0b107225 */ /* 0x000fe200078e0010 */
[----:B------:R-:W-:-:S03]  /*3720*/  MOV R47, R21 ;  /* 0x00000015002f7202 */ /* 0x000fc60000000f00 */
[----:B------:R-:W-:-:S04]  /*3730*/  IMAD R14, R14, R11, RZ ;  /* 0x0000000b0e0e7224 */ /* 0x000fc800078e02ff */
[----:B------:R-:W-:Y:S01]  /*3740*/  IMAD R10, R10, R13, R14 ;  /* 0x0000000d0a0a7224 */ /* 0x000fe200078e020e */
[----:B------:R-:W-:-:S03]  /*3750*/  MOV R14, R16 ;  /* 0x00000010000e7202 */ /* 0x000fc60000000f00 */
[----:B------:R-:W-:Y:S01]  /*3760*/  IMAD.IADD R10, R17, 0x1, R10 ;  /* 0x00000001110a7824 */ /* 0x000fe200078e020a */
[----:B------:R-:W-:Y:S05]  /*3770*/  BRA `(.L_x_83) ;  /* 0x0000017000007947 */ /* 0x000fea0003800000 */
.L_x_82:
        /* <DEDUP_REMOVED lines=23> */
.L_x_83:
[----:B------:R-:W-:Y:S05]  /*38f0*/  BSYNC B0 ;  /* 0x0000000000007941 */ /* 0x000fea0003800000 */
.L_x_81:
        /* <DEDUP_REMOVED lines=21> */
[----:B------:R-:W-:-:S02]  /*3a50*/  IADD3.X R10, RZ, ~R21, RZ, P0, !PT ;  /* 0x80000015ff0a7210 */ /* 0x000fc400007fe4ff */
[----:B------:R-:W-:-:S03]  /*3a60*/  MOV R17, R47 ;  /* 0x0000002f00117202 */ /* 0x000fc60000000f00 */
[----:B------:R-:W-:Y:S02]  /*3a70*/  IMAD R10, R10, R9, RZ ;  /* 0x000000090a0a7224 */ /* 0x000fe400078e02ff */
[----:B------:R-:W-:-:S04]  /*3a80*/  IMAD.WIDE.U32 R16, R9, R13, R16 ;  /* 0x0000000d09107225 */ /* 0x000fc800078e0010 */
[----:B------:R-:W-:Y:S01]  /*3a90*/  IMAD R10, R8, R13, R10 ;  /* 0x0000000d080a7224 */ /* 0x000fe200078e020a */
[----:B------:R-:W-:-:S04]  /*3aa0*/  MOV R8, R16 ;  /* 0x0000001000087202 */ /* 0x000fc80000000f00 */
[----:B------:R-:W-:Y:S01]  /*3ab0*/  IADD3 R13, R17, R10, RZ ;  /* 0x0000000a110d7210 */ /* 0x000fe20007ffe0ff */
[----:B------:R-:W-:Y:S05]  /*3ac0*/  BRA `(.L_x_86) ;  /* 0x0000017000007947 */ /* 0x000fea0003800000 */
.L_x_85:
        /* <DEDUP_REMOVED lines=10> */
[----:B------:R-:W-:-:S04]  /*3b70*/  IMAD.HI.U32 R10, R13, R46, RZ ;  /* 0x0000002e0d0a7227 */ /* 0x000fc800078e00ff */
[----:B------:R-:W-:Y:S01]  /*3b80*/  IMAD.MOV.U32 R13, RZ, RZ, RZ ;  /* 0x000000ffff0d7224 */ /* 0x000fe200078e00ff */
        /* <DEDUP_REMOVED lines=11> */
.L_x_86:
[----:B------:R-:W-:Y:S05]  /*3c40*/  BSYNC B0 ;  /* 0x0000000000007941 */ /* 0x000fea0003800000 */
.L_x_84:
[----:B------:R-:W-:Y:S01]  /*3c50*/  IADD3 R39, P1, P0, R42, R40, R38 ;  /* 0x000000282a277210 */ /* 0x000fe2000783e026 */
[----:B------:R-:W-:-:S03]  /*3c60*/  IMAD R13, R13, R2, RZ ;  /* 0x000000020d0d7224 */ /* 0x000fc600078e02ff */
[----:B------:R-:W-:Y:S02]  /*3c70*/  IADD3 R39, P3, P2, R48, R39, R54 ;  /* 0x0000002730277210 */ /* 0x000fe40007a7e036 */
[----:B------:R-:W-:Y:S02]  /*3c80*/  IADD3.X R0, R4, R5, R0, P1, P0 ;  /* 0x0000000504007210 */ /* 0x000fe40000fe0400 */
[----:B------:R-:W-:Y:S02]  /*3c90*/  IADD3 R52, P1, P0, R56, R39, R52 ;  /* 0x0000002738347210 */ /* 0x000fe4000783e034 */
[----:B------:R-:W-:Y:S01]  /*3ca0*/  IADD3.X R0, R6, R0, R3, P3, P2 ;  /* 0x0000000006007210 */ /* 0x000fe20001fe4403 */
[----:B------:R-:W-:Y:S01]  /*3cb0*/  IMAD R3, R21, R7, RZ ;  /* 0x0000000715037224 */ /* 0x000fe200078e02ff */
[----:B------:R-:W-:Y:S02]  /*3cc0*/  SHF.R.S32.HI R4, RZ, 0x1f, R7 ;  /* 0x0000001fff047819 */ /* 0x000fe40000011407 */
[----:B------:R-:W-:-:S02]  /*3cd0*/  IADD3.X R53, R11, R0, R12, P1, P0 ;  /* 0x000000000b357210 */ /* 0x000fc40000fe040c */
        /* <DEDUP_REMOVED lines=11> */
.L_x_62:
[----:B------:R-:W-:-:S04]  /*3d90*/  LEA R2, P0, R38, c[0x0][0x200], 0x2 ;  /* 0x0000800026027a11 */ /* 0x000fc800078010ff */
[----:B------:R-:W-:-:S05]  /*3da0*/  LEA.HI.X R3, R38, c[0x0][0x204], R39, 0x2, P0 ;  /* 0x0000810026037a11 */ /* 0x000fca00000f1427 */
[----:B------:R0:W-:Y:S04]  /*3db0*/  STG.E [R2.64], R30 ;  /* 0x0000001e02007986 */ /* 0x0001e8000c101908 */
.L_x_61:
[----:B------:R-:W-:Y:S05]  /*3dc0*/  BSYNC B1 ;  /* 0x0000000000017941 */ /* 0x000fea0003800000 */
.L_x_60:
[C---:B------:R-:W-:Y:S01]  /*3dd0*/  IADD3 R0, R34.reuse, 0x10, RZ ;  /* 0x0000001022007810 */ /* 0x040fe20007ffe0ff */
[----:B0-----:R-:W-:Y:S01]  /*3de0*/  IMAD.MOV.U32 R3, RZ, RZ, c[0x0][0x314] ;  /* 0x0000c500ff037624 */ /* 0x001fe200078e00ff */
[C---:B------:R-:W-:Y:S01]  /*3df0*/  ISETP.GE.OR P2, PT, R34.reuse, c[0x0][0x314], P6 ;  /* 0x0000c50022007a0c */ /* 0x040fe20003746670 */
[----:B------:R-:W-:Y:S01]  /*3e00*/  IMAD.SHL.U32 R36, R34, 0x4, RZ ;  /* 0x0000000422247824 */ /* 0x000fe200078e00ff */
[----:B------:R-:W-:Y:S01]  /*3e10*/  ISETP.GE.OR P1, PT, R0, c[0x0][0x314], P6 ;  /* 0x0000c50000007a0c */ /* 0x000fe20003726670 */
[----:B------:R-:W-:Y:S01]  /*3e20*/  HFMA2.MMA R13, -RZ, RZ, 0, 0 ;  /* 0x00000000ff0d7435 */ /* 0x000fe200000001ff */
[----:B------:R-:W-:Y:S01]  /*3e30*/  IADD3 R0, R34, 0x20, RZ ;  /* 0x0000002022007810 */ /* 0x000fe20007ffe0ff */
[----:B------:R-:W-:Y:S01]  /*3e40*/  CS2R R10, SRZ ;  /* 0x00000000000a7805 */ /* 0x000fe2000001ff00 */
[----:B------:R-:W-:Y:S01]  /*3e50*/  CS2R R8, SRZ ;  /* 0x0000000000087805 */ /* 0x000fe2000001ff00 */
[----:B------:R-:W-:Y:S01]  /*3e60*/  CS2R R6, SRZ ;  /* 0x0000000000067805 */ /* 0x000fe2000001ff00 */
[----:B------:R-:W-:-:S02]  /*3e70*/  ISETP.GE.OR P0, PT, R0, c[0x0][0x314], P6 ;  /* 0x0000c50000007a0c */ /* 0x000fc40003706670 */
[----:B------:R-:W-:Y:S02]  /*3e80*/  IADD3 R0, R34, 0x30, RZ ;  /* 0x0000003022007810 */ /* 0x000fe40007ffe0ff */
[----:B------:R-:W-:Y:S01]  /*3e90*/  IADD3 R34, R36, 0x40, RZ ;  /* 0x0000004024227810 */ /* 0x000fe20007ffe0ff */
[----:B------:R-:W-:Y:S01]  /*3ea0*/  @!P2 FADD.FTZ R37, -R30, R37 ;  /* 0x000000251e25a221 */ /* 0x000fe20000010100 */
[----:B------:R-:W-:Y:S01]  /*3eb0*/  ISETP.GE.OR P6, PT, R0, c[0x0][0x314], P6 ;  /* 0x0000c50000007a0c */ /* 0x000fe200037c6670 */
[----:B------:R-:W-:Y:S02]  /*3ec0*/  @!P1 FADD.FTZ R32, -R30, R32 ;  /* 0x000000201e209221 */ /* 0x000fe40000010100 */
[----:B------:R-:W-:Y:S02]  /*3ed0*/  @!P2 FMUL.FTZ R37, R37, 1.4426950216293334961 ;  /* 0x3fb8aa3b2525a820 */ /* 0x000fe40000410000 */
[----:B------:R-:W-:Y:S02]  /*3ee0*/  @!P1 FMUL.FTZ R32, R32, 1.4426950216293334961 ;  /* 0x3fb8aa3b20209820 */ /* 0x000fe40000410000 */
[----:B------:R-:W-:Y:S01]  /*3ef0*/  @!P0 FADD.FTZ R33, -R30, R33 ;  /* 0x000000211e218221 */ /* 0x000fe20000010100 */
[----:B------:R-:W0:Y:S03]  /*3f00*/  @!P2 MUFU.EX2 R0, R37 ;  /* 0x000000250000a308 */ /* 0x000e260000000800 */
[----:B------:R-:W-:-:S02]  /*3f10*/  @!P0 FMUL.FTZ R33, R33, 1.4426950216293334961 ;  /* 0x3fb8aa3b21218820 */ /* 0x000fc40000410000 */
[----:B------:R-:W-:-:S03]  /*3f20*/  @!P6 FADD.FTZ R30, -R30, R35 ;  /* 0x000000231e1ee221 */ /* 0x000fc60000010100 */
[----:B------:R-:W1:Y:S01]  /*3f30*/  @!P0 MUFU.EX2 R2, R33 ;  /* 0x0000002100028308 */ /* 0x000e620000000800 */
[----:B------:R-:W-:-:S07]  /*3f40*/  @!P6 FMUL.FTZ R4, R30, 1.4426950216293334961 ;  /* 0x3fb8aa3b1e04e820 */ /* 0x000fce0000410000 */
[----:B------:R-:W2:Y:S01]  /*3f50*/  @!P1 MUFU.EX2 R32, R32 ;  /* 0x0000002000209308 */ /* 0x000ea20000000800 */
[----:B0-----:R0:W-:Y:S07]  /*3f60*/  @!P2 STS [R25.X4], R0 ;  /* 0x000000001900a388 */ /* 0x0011ee0000004800 */
[----:B------:R-:W3:Y:S01]  /*3f70*/  @!P6 MUFU.EX2 R4, R4 ;  /* 0x000000040004e308 */ /* 0x000ee20000000800 */
[----:B-1----:R1:W-:Y:S01]  /*3f80*/  @!P0 STS [R25.X4+0x480], R2 ;  /* 0x0004800219008388 */ /* 0x0023e20000004800 */
[----:B------:R-:W-:-:S02]  /*3f90*/  ISETP.GE.AND P0, PT, R3, 0x1, PT ;  /* 0x000000010300780c */ /* 0x000fc40003f06270 */
[----:B------:R-:W-:Y:S01]  /*3fa0*/  IADD3 R33, R36, 0x80, RZ ;  /* 0x0000008024217810 */ /* 0x000fe20007ffe0ff */
[----:B--2---:R-:W-:Y:S04]  /*3fb0*/  @!P1 STS [R25.X4+0x240], R32 ;  /* 0x0002402019009388 */ /* 0x004fe80000004800 */
[----:B---3--:R2:W-:Y:S01]  /*3fc0*/  @!P6 STS [R25.X4+0x6c0], R4 ;  /* 0x0006c0041900e388 */ /* 0x0085e20000004800 */
[----:B0-----:R-:W-:Y:S01]  /*3fd0*/  IMAD.MOV.U32 R0, RZ, RZ, RZ ;  /* 0x000000ffff007224 */ /* 0x001fe200078e00ff */
[----:B-1----:R-:W-:Y:S01]  /*3fe0*/  CS2R R2, SRZ ;  /* 0x0000000000027805 */ /* 0x002fe2000001ff00 */
[----:B--2---:R-:W-:Y:S01]  /*3ff0*/  CS2R R4, SRZ ;  /* 0x0000000000047805 */ /* 0x004fe2000001ff00 */
[----:B------:R-:W-:Y:S06]  /*4000*/  BAR.SYNC.DEFER_BLOCKING 0x0 ;  /* 0x0000000000007b1d */ /* 0x000fec0000010000 */
        /* <DEDUP_REMOVED lines=13> */
[----:B------:R-:W-:Y:S01]  /*40e0*/  IMAD.MOV.U32 R13, RZ, RZ, RZ ;  /* 0x000000ffff0d7224 */ /* 0x000fe200078e00ff */
[----:B------:R-:W-:Y:S01]  /*40f0*/  LEA.HI.X.SX32 R29, R29, UR4, 0x1, P0 ;  /* 0x000000041d1d7c11 */ /* 0x000fe200080f0eff */
[----:B------:R-:W-:Y:S01]  /*4100*/  CS2R R20, SRZ ;  /* 0x0000000000147805 */ /* 0x000fe2000001ff00 */
[C---:B------:R-:W-:Y:S01]  /*4110*/  LEA R30, P0, R12.reuse, c[0x0][0x1d8], 0x2 ;  /* 0x000076000c1e7a11 */ /* 0x040fe200078010ff */
[----:B------:R-:W-:Y:S01]  /*4120*/  CS2R R22, SRZ ;  /* 0x0000000000167805 */ /* 0x000fe2000001ff00 */
[----:B------:R-:W-:Y:S01]  /*4130*/  CS2R R24, SRZ ;  /* 0x0000000000187805 */ /* 0x000fe2000001ff00 */
[----:B------:R-:W-:Y:S01]  /*4140*/  CS2R R26, SRZ ;  /* 0x00000000001a7805 */ /* 0x000fe2000001ff00 */
[----:B------:R-:W-:Y:S01]  /*4150*/  LEA.HI.X R29, R12, c[0x0][0x1dc], R29, 0x2, P0 ;  /* 0x000077000c1d7a11 */ /* 0x000fe200000f141d */
[----:B------:R-:W-:Y:S01]  /*4160*/  IMAD.WIDE R38, R38, 0x4, RZ ;  /* 0x0000000426267825 */ /* 0x000fe200078e02ff */
[----:B------:R-:W-:-:S05]  /*4170*/  IADD3 R30, P0, R30, 0x200, RZ ;  /* 0x000002001e1e7810 */ /* 0x000fca0007f1e0ff */
[----:B------:R-:W-:-:S05]  /*4180*/  IMAD.X R29, RZ, RZ, R29, P0 ;  /* 0x000000ffff1d7224 */ /* 0x000fca00000e061d */
.L_x_90:
        /* <DEDUP_REMOVED lines=15> */
.L_x_89:
[----:B------:R-:W-:Y:S05]  /*4280*/  BSYNC B0 ;  /* 0x0000000000007941 */ /* 0x000fea0003800000 */
.L_x_88:
        /* <DEDUP_REMOVED lines=19> */
.L_x_87:
[----:B------:R-:W-:Y:S02]  /*43c0*/  IADD3 R15, R15, UR7, RZ ;  /* 0x000000070f0f7c10 */ /* 0x000fe4000fffe0ff */
[----:B------:R-:W-:-:S02]  /*43d0*/  F2FP.PACK_AB R0, R3, R0 ;  /* 0x000000000300723e */ /* 0x000fc400000000ff */
[----:B------:R-:W-:Y:S02]  /*43e0*/  ISETP.GE.AND P0, PT, R15, R28, PT ;  /* 0x0000001c0f00720c */ /* 0x000fe40003f06270 */
[----:B------:R-:W-:Y:S02]  /*43f0*/  F2FP.PACK_AB R5, R5, R2 ;  /* 0x000000020505723e */ /* 0x000fe400000000ff */
[----:B------:R-:W-:Y:S01]  /*4400*/  F2FP.PACK_AB R3, R9, R6 ;  /* 0x000000060903723e */ /* 0x000fe200000000ff */
[----:B------:R-:W-:Y:S01]  /*4410*/  IMAD.MOV.U32 R6, RZ, RZ, R0 ;  /* 0x000000ffff067224 */ /* 0x000fe200078e0000 */
[----:B------:R-:W-:Y:S01]  /*4420*/  F2FP.PACK_AB R16, R7, R4 ;  /* 0x000000040710723e */ /* 0x000fe200000000ff */
[----:B------:R-:W-:Y:S01]  /*4430*/  IMAD.MOV.U32 R7, RZ, RZ, R5 ;  /* 0x000000ffff077224 */ /* 0x000fe200078e0005 */
[----:B------:R-:W-:Y:S01]  /*4440*/  F2FP.PACK_AB R8, R11, R8 ;  /* 0x000000080b08723e */ /* 0x000fe200000000ff */
[----:B------:R-:W-:Y:S01]  /*4450*/  IMAD.MOV.U32 R17, RZ, RZ, R3 ;  /* 0x000000ffff117224 */ /* 0x000fe200078e0003 */
[----:B------:R-:W-:-:S03]  /*4460*/  F2FP.PACK_AB R9, R13, R10 ;  /* 0x0000000a0d09723e */ /* 0x000fc600000000ff */
[----:B------:R-:W-:Y:S05]  /*4470*/  @P0 EXIT ;  /* 0x000000000000094d */ /* 0x000fea0003800000 */
        /* <DEDUP_REMOVED lines=11> */
[----:B0-----:R-:W-:Y:S02]  /*4530*/  IMAD.MOV R0, RZ, RZ, -R13 ;  /* 0x000000ffff007224 */ /* 0x001fe400078e0a0d */
[----:B------:R-:W-:Y:S02]  /*4540*/  IMAD.MOV.U32 R12, RZ, RZ, RZ ;  /* 0x000000ffff0c7224 */ /* 0x000fe400078e00ff */
[----:B------:R-:W-:-:S04]  /*4550*/  IMAD R0, R0, R10, RZ ;  /* 0x0000000a00007224 */ /* 0x000fc800078e02ff */
[----:B------:R-:W-:-:S06]  /*4560*/  IMAD.HI.U32 R0, R13, R0, R12 ;  /* 0x000000000d007227 */ /* 0x000fcc00078e000c */
[----:B------:R-:W-:Y:S02]  /*4570*/  IMAD.HI.U32 R5, R0, R11, RZ ;  /* 0x0000000b00057227 */ /* 0x000fe400078e00ff */
[----:B------:R-:W0:Y:S02]  /*4580*/  I2F.RP R0, R3 ;  /* 0x0000000300007306 */ /* 0x000e240000209400 */
[----:B------:R-:W-:Y:S01]  /*4590*/  IMAD R11, R5, R2, R11 ;  /* 0x00000002050b7224 */ /* 0x000fe200078e020b */
[----:B------:R-:W-:-:S04]  /*45a0*/  LOP3.LUT R2, R15, R4, RZ, 0x3c, !PT ;  /* 0x000000040f027212 */ /* 0x000fc800078e3cff */
[----:B------:R-:W-:Y:S02]  /*45b0*/  ISETP.GT.U32.AND P1, PT, R10, R11, PT ;  /* 0x0000000b0a00720c */ /* 0x000fe40003f24070 */
[----:B------:R-:W-:Y:S01]  /*45c0*/  ISETP.GE.AND P0, PT, R2, RZ, PT ;  /* 0x000000ff0200720c */ /* 0x000fe20003f06270 */
[----:B0-----:R-:W0:Y:S10]  /*45d0*/  MUFU.RCP R0, R0 ;  /* 0x0000000000007308 */ /* 0x001e340000001000 */
[----:B------:R-:W-:Y:S01]  /*45e0*/  @!P1 IMAD.IADD R11, R11, 0x1, -R10 ;  /* 0x000000010b0b9824 */ /* 0x000fe200078e0a0a */
[----:B------:R-:W-:-:S02]  /*45f0*/  @!P1 IADD3 R5, R5, 0x1, RZ ;  /* 0x0000000105059810 */ /* 0x000fc40007ffe0ff */
[----:B------:R-:W-:Y:S02]  /*4600*/  ISETP.NE.AND P1, PT, R4, RZ, PT ;  /* 0x000000ff0400720c */ /* 0x000fe40003f25270 */
[----:B------:R-:W-:Y:S02]  /*4610*/  ISETP.GE.U32.AND P2, PT, R11, R10, PT ;  /* 0x0000000a0b00720c */ /* 0x000fe40003f46070 */
[----:B0-----:R-:W-:-:S04]  /*4620*/  IADD3 R12, R0, 0xffffffe, RZ ;  /* 0x0ffffffe000c7810 */ /* 0x001fc80007ffe0ff */
[----:B------:R-:W0:Y:S07]  /*4630*/  F2I.FTZ.U32.TRUNC.NTZ R13, R12 ;  /* 0x0000000c000d7305 */ /* 0x000e2e000021f000 */
[----:B------:R-:W-:-:S05]  /*4640*/  @P2 IADD3 R5, R5, 0x1, RZ ;  /* 0x0000000105052810 */ /* 0x000fca0007ffe0ff */
[----:B------:R-:W-:Y:S01]  /*4650*/  @!P0 IMAD.MOV R5, RZ, RZ, -R5 ;  /* 0x000000ffff058224 */ /* 0x000fe200078e0a05 */
[----:B------:R-:W-:-:S05]  /*4660*/  @!P1 LOP3.LUT R5, RZ, R4, RZ, 0x33, !PT ;  /* 0x00000004ff059212 */ /* 0x000fca00078e33ff */
[----:B------:R-:W-:Y:S02]  /*4670*/  IMAD R4, R5, R4, RZ ;  /* 0x0000000405047224 */ /* 0x000fe400078e02ff */
[--C-:B0-----:R-:W-:Y:S02]  /*4680*/  IMAD.MOV R2, RZ, RZ, -R13.reuse ;  /* 0x000000ffff027224 */ /* 0x101fe400078e0a0d */
[----:B------:R-:W-:Y:S02]  /*4690*/  IMAD.IADD R10, R15, 0x1, -R4 ;  /* 0x000000010f0a7824 */ /* 0x000fe400078e0a04 */
[----:B------:R-:W-:Y:S02]  /*46a0*/  IMAD R2, R2, R3, RZ ;  /* 0x0000000302027224 */ /* 0x000fe400078e02ff */
[----:B------:R-:W-:Y:S01]  /*46b0*/  IMAD.MOV.U32 R12, RZ, RZ, RZ ;  /* 0x000000ffff0c7224 */ /* 0x000fe200078e00ff */
[----:B------:R-:W-:Y:S02]  /*46c0*/  IABS R0, R10 ;  /* 0x0000000a00007213 */ /* 0x000fe40000000000 */
[----:B------:R-:W-:Y:S01]  /*46d0*/  LOP3.LUT R10, R10, c[0x0][0x214], RZ, 0x3c, !PT ;  /* 0x000085000a0a7a12 */ /* 0x000fe200078e3cff */
[----:B------:R-:W-:-:S03]  /*46e0*/  IMAD.HI.U32 R2, R13, R2, R12 ;  /* 0x000000020d027227 */ /* 0x000fc600078e000c */
[----:B------:R-:W-:Y:S01]  /*46f0*/  ISETP.GE.AND P1, PT, R10, RZ, PT ;  /* 0x000000ff0a00720c */ /* 0x000fe20003f26270 */
[----:B------:R-:W-:-:S04]  /*4700*/  IMAD.WIDE.U32 R12, R5, c[0x0][0x1e0], RZ ;  /* 0x00007800050c7a25 */ /* 0x000fc800078e00ff */
[----:B------:R-:W-:-:S04]  /*4710*/  IMAD.HI.U32 R11, R2, R0, RZ ;  /* 0x00000000020b7227 */ /* 0x000fc800078e00ff */
        /* <DEDUP_REMOVED lines=25> */
[----:B------:R-:W-:-:S04]  /*48b0*/  IMAD.WIDE.U32 R12, R4, c[0x0][0x1e8], R12 ;  /* 0x00007a00040c7a25 */ /* 0x000fc800078e000c */
[----:B------:R-:W-:Y:S01]  /*48c0*/  IMAD R3, R4, c[0x0][0x1ec], R3 ;  /* 0x00007b0004037a24 */ /* 0x000fe200078e0203 */
[-C--:B------:R-:W-:Y:S02]  /*48d0*/  @!P0 IADD3 R0, P3, R36, R12.reuse, RZ ;  /* 0x0000000c24008210 */ /* 0x080fe40007f7e0ff */
[----:B------:R-:W-:Y:S01]  /*48e0*/  @!P1 IADD3 R2, P2, R34, R12, RZ ;  /* 0x0000000c22029210 */ /* 0x000fe20007f5e0ff */
[----:B------:R-:W-:-:S05]  /*48f0*/  IMAD.IADD R3, R13, 0x1, R3 ;  /* 0x000000010d037824 */ /* 0x000fca00078e0203 */
[-C--:B------:R-:W-:Y:S02]  /*4900*/  @!P0 LEA.HI.X.SX32 R5, R36, R3.reuse, 0x1, P3 ;  /* 0x0000000324058211 */ /* 0x080fe400018f0eff */
[----:B------:R-:W-:Y:S02]  /*4910*/  @!P0 LEA R14, P3, R0, c[0x0][0x1d0], 0x1 ;  /* 0x00007400000e8a11 */ /* 0x000fe400078608ff */
[----:B------:R-:W-:Y:S02]  /*4920*/  @!P1 LEA.HI.X.SX32 R11, R34, R3, 0x1, P2 ;  /* 0x00000003220b9211 */ /* 0x000fe400010f0eff */
[----:B------:R-:W-:Y:S02]  /*4930*/  @!P0 LEA.HI.X R15, R0, c[0x0][0x1d4], R5, 0x1, P3 ;  /* 0x00007500000f8a11 */ /* 0x000fe400018f0c05 */
        /* <DEDUP_REMOVED lines=12> */
        .weak           $__internal_1_$__cuda_sm20_div_s64
        .type           $__internal_1_$__cuda_sm20_div_s64,@function
        .size           $__internal_1_$__cuda_sm20_div_s64,(.L_x_4071 - $__internal_1_$__cuda_sm20_div_s64)
$__internal_1_$__cuda_sm20_div_s64:
        /* <DEDUP_REMOVED lines=17> */
[C---:B------:R-:W-:Y:S02]  /*4b10*/  IMAD R19, R51.reuse, R20, RZ ;  /* 0x0000001433137224 */ /* 0x040fe400078e02ff */
[----:B------:R-:W-:-:S04]  /*4b20*/  IMAD.HI.U32 R22, P1, R51, R22, R58 ;  /* 0x0000001633167227 */ /* 0x000fc8000782003a */
[----:B------:R-:W-:Y:S01]  /*4b30*/  IMAD.HI.U32 R20, R51, R20, RZ ;  /* 0x0000001433147227 */ /* 0x000fe200078e00ff */
[----:B------:R-:W-:-:S03]  /*4b40*/  IADD3 R59, P0, R19, R22, RZ ;  /* 0x00000016133b7210 */ /* 0x000fc60007f1e0ff */
[----:B------:R-:W-:Y:S02]  /*4b50*/  IMAD.X R20, R20, 0x1, R51, P2 ;  /* 0x0000000114147824 */ /* 0x000fe400010e0633 */
[----:B------:R-:W-:-:S03]  /*4b60*/  IMAD.WIDE.U32 R60, R59, R44, RZ ;  /* 0x0000002c3b3c7225 */ /* 0x000fc600078e00ff */
[----:B------:R-:W-:Y:S01]  /*4b70*/  IADD3.X R29, RZ, RZ, R20, P0, P1 ;  /* 0x000000ffff1d7210 */ /* 0x000fe200007e2414 */
[----:B------:R-:W-:Y:S01]  /*4b80*/  IMAD R50, R59, R45, R61 ;  /* 0x0000002d3b327224 */ /* 0x000fe200078e023d */
[----:B------:R-:W-:Y:S01]  /*4b90*/  IADD3 R20, P0, RZ, -R60, RZ ;  /* 0x8000003cff147210 */ /* 0x000fe20007f1e0ff */
[----:B------:R-:W-:Y:S01]  /*4ba0*/  IMAD.MOV.U32 R51, RZ, RZ, RZ ;  /* 0x000000ffff337224 */ /* 0x000fe200078e00ff */
[----:B------:R-:W-:Y:S01]  /*4bb0*/  ISETP.GE.AND P1, PT, R17, RZ, PT ;  /* 0x000000ff1100720c */ /* 0x000fe20003f26270 */
[----:B------:R-:W-:Y:S02]  /*4bc0*/  IMAD R50, R29, R44, R50 ;  /* 0x0000002c1d327224 */ /* 0x000fe400078e0232 */
[----:B------:R-:W-:-:S04]  /*4bd0*/  IMAD.HI.U32 R58, R59, R20, RZ ;  /* 0x000000143b3a7227 */ /* 0x000fc800078e00ff */
[----:B------:R-:W-:-:S04]  /*4be0*/  IMAD.X R50, RZ, RZ, ~R50, P0 ;  /* 0x000000ffff327224 */ /* 0x000fc800000e0e32 */
[----:B------:R-:W-:-:S04]  /*4bf0*/  IMAD.WIDE.U32 R58, P5, R59, R50, R58 ;  /* 0x000000323b3a7225 */ /* 0x000fc800078a003a */
[C---:B------:R-:W-:Y:S02]  /*4c00*/  IMAD R22, R29.reuse, R50, RZ ;  /* 0x000000321d167224 */ /* 0x040fe400078e02ff */
[----:B------:R-:W-:Y:S01]  /*4c10*/  IMAD.HI.U32 R19, P4, R29, R20, R58 ;  /* 0x000000141d137227 */ /* 0x000fe2000788003a */
[----:B------:R-:W-:-:S03]  /*4c20*/  IADD3 R20, P0, RZ, -R18, RZ ;  /* 0x80000012ff147210 */ /* 0x000fc60007f1e0ff */
[----:B------:R-:W-:Y:S01]  /*4c30*/  IMAD.HI.U32 R21, R29, R50, RZ ;  /* 0x000000321d157227 */ /* 0x000fe200078e00ff */
[----:B------:R-:W-:Y:S02]  /*4c40*/  SEL R20, R20, R18, !P1 ;  /* 0x0000001214147207 */ /* 0x000fe40004800000 */
[----:B------:R-:W-:Y:S01]  /*4c50*/  IADD3 R22, P2, R22, R19, RZ ;  /* 0x0000001316167210 */ /* 0x000fe20007f5e0ff */
[----:B------:R-:W-:Y:S02]  /*4c60*/  IMAD.X R36, RZ, RZ, ~R17, P0 ;  /* 0x000000ffff247224 */ /* 0x000fe400000e0e11 */
[----:B------:R-:W-:Y:S02]  /*4c70*/  IMAD.X R21, R21, 0x1, R29, P5 ;  /* 0x0000000115157824 */ /* 0x000fe400028e061d */
[----:B------:R-:W-:Y:S01]  /*4c80*/  IMAD.HI.U32 R50, R22, R20, RZ ;  /* 0x0000001416327227 */ /* 0x000fe200078e00ff */
[----:B------:R-:W-:Y:S02]  /*4c90*/  SEL R19, R36, R17, !P1 ;  /* 0x0000001124137207 */ /* 0x000fe40004800000 */
[----:B------:R-:W-:-:S03]  /*4ca0*/  IADD3.X R36, RZ, RZ, R21, P2, P4 ;  /* 0x000000ffff247210 */ /* 0x000fc600017e8415 */
[----:B------:R-:W-:-:S04]  /*4cb0*/  IMAD.WIDE.U32 R50, R22, R19, R50 ;  /* 0x0000001316327225 */ /* 0x000fc800078e0032 */
[C---:B------:R-:W-:Y:S02]  /*4cc0*/  IMAD R31, R36.reuse, R19, RZ ;  /* 0x00000013241f7224 */ /* 0x040fe400078e02ff */
[----:B------:R-:W-:-:S04]  /*4cd0*/  IMAD.HI.U32 R22, P1, R36, R20, R50 ;  /* 0x0000001424167227 */ /* 0x000fc80007820032 */
[----:B------:R-:W-:Y:S01]  /*4ce0*/  IMAD.HI.U32 R21, R36, R19, RZ ;  /* 0x0000001324157227 */ /* 0x000fe200078e00ff */
[----:B------:R-:W-:-:S04]  /*4cf0*/  IADD3 R31, P0, R31, R22, RZ ;  /* 0x000000161f1f7210 */ /* 0x000fc80007f1e0ff */
[----:B------:R-:W-:Y:S01]  /*4d00*/  IADD3.X R21, R21, RZ, RZ, P1, !PT ;  /* 0x000000ff15157210 */ /* 0x000fe20000ffe4ff */
[----:B------:R-:W-:-:S04]  /*4d10*/  IMAD.WIDE.U32 R50, R31, R44, RZ ;  /* 0x0000002c1f327225 */ /* 0x000fc800078e00ff */
[----:B------:R-:W-:Y:S01]  /*4d20*/  IMAD.X R29, RZ, RZ, R21, P0 ;  /* 0x000000ffff1d7224 */ /* 0x000fe200000e0615 */
[----:B------:R-:W-:Y:S01]  /*4d30*/  IADD3 R20, P0, -R50, R20, RZ ;  /* 0x0000001432147210 */ /* 0x000fe20007f1e1ff */
[----:B------:R-:W-:-:S03]  /*4d40*/  IMAD R21, R31, R45, R51 ;  /* 0x0000002d1f157224 */ /* 0x000fc600078e0233 */
[CC--:B------:R-:W-:Y:S01]  /*4d50*/  ISETP.GE.U32.AND P2, PT, R20.reuse, R44.reuse, PT ;  /* 0x0000002c1400720c */ /* 0x0c0fe20003f46070 */
[-C--:B------:R-:W-:Y:S01]  /*4d60*/  IMAD R22, R29, R44.reuse, R21 ;  /* 0x0000002c1d167224 */ /* 0x080fe200078e0215 */
[----:B------:R-:W-:-:S03]  /*4d70*/  IADD3 R21, P1, R20, -R44, RZ ;  /* 0x8000002c14157210 */ /* 0x000fc60007f3e0ff */
[----:B------:R-:W-:Y:S01]  /*4d80*/  IMAD.X R19, R19, 0x1, ~R22, P0 ;  /* 0x0000000113137824 */ /* 0x000fe200000e0e16 */
[----:B------:R-:W-:-:S04]  /*4d90*/  IADD3 R22, P0, R31, 0x1, RZ ;  /* 0x000000011f167810 */ /* 0x000fc80007f1e0ff */
[----:B------:R-:W-:-:S04]  /*4da0*/  ISETP.GE.U32.AND.EX P2, PT, R19, R45, PT, P2 ;  /* 0x0000002d1300720c */ /* 0x000fc80003f46120 */
[----:B------:R-:W-:Y:S01]  /*4db0*/  SEL R21, R21, R20, P2 ;  /* 0x0000001415157207 */ /* 0x000fe20001000000 */
[----:B------:R-:W-:Y:S01]  /*4dc0*/  IMAD.X R20, R19, 0x1, ~R45, P1 ;  /* 0x0000000113147824 */ /* 0x000fe200008e0e2d */
[----:B------:R-:W-:Y:S01]  /*4dd0*/  SEL R31, R22, R31, P2 ;  /* 0x0000001f161f7207 */ /* 0x000fe20001000000 */
[----:B------:R-:W-:Y:S01]  /*4de0*/  IMAD.X R22, RZ, RZ, R29, P0 ;  /* 0x000000ffff167224 */ /* 0x000fe200000e061d */
[----:B------:R-:W-:Y:S01]  /*4df0*/  ISETP.GE.U32.AND P0, PT, R21, R44, PT ;  /* 0x0000002c1500720c */ /* 0x000fe20003f06070 */
[----:B------:R-:W-:Y:S01]  /*4e00*/  IMAD.MOV.U32 R44, RZ, RZ, R24 ;  /* 0x000000ffff2c7224 */ /* 0x000fe200078e0018 */
[----:B------:R-:W-:Y:S02]  /*4e10*/  SEL R19, R20, R19, P2 ;  /* 0x0000001314137207 */ /* 0x000fe40001000000 */
[----:B------:R-:W-:Y:S02]  /*4e20*/  SEL R22, R22, R29, P2 ;  /* 0x0000001d16167207 */ /* 0x000fe40001000000 */
[----:B------:R-:W-:-:S02]  /*4e30*/  IADD3 R20, P1, R31, 0x1, RZ ;  /* 0x000000011f147810 */ /* 0x000fc40007f3e0ff */
[----:B------:R-:W-:Y:S01]  /*4e40*/  ISETP.GE.U32.AND.EX P0, PT, R19, R45, PT, P0 ;  /* 0x0000002d1300720c */ /* 0x000fe20003f06100 */
[----:B------:R-:W-:Y:S01]  /*4e50*/  IMAD.MOV.U32 R45, RZ, RZ, 0x0 ;  /* 0x00000000ff2d7424 */ /* 0x000fe200078e00ff */
[-C--:B------:R-:W-:Y:S02]  /*4e60*/  IADD3.X R19, RZ, R22.reuse, RZ, P1, !PT ;  /* 0x00000016ff137210 */ /* 0x080fe40000ffe4ff */
[----:B------:R-:W-:Y:S02]  /*4e70*/  SEL R20, R20, R31, P0 ;  /* 0x0000001f14147207 */ /* 0x000fe40000000000 */
[----:B------:R-:W-:Y:S02]  /*4e80*/  SEL R22, R19, R22, P0 ;  /* 0x0000001613167207 */ /* 0x000fe40000000000 */
[----:B------:R-:W-:Y:S02]  /*4e90*/  LOP3.LUT R21, R23, R17, RZ, 0x3c, !PT ;  /* 0x0000001117157212 */ /* 0x000fe400078e3cff */
[----:B------:R-:W-:-:S02]  /*4ea0*/  IADD3 R19, P1, RZ, -R20, RZ ;  /* 0x80000014ff137210 */ /* 0x000fc40007f3e0ff */
[----:B------:R-:W-:Y:S02]  /*4eb0*/  ISETP.GE.AND P2, PT, R21, RZ, PT ;  /* 0x000000ff1500720c */ /* 0x000fe40003f46270 */
[----:B------:R-:W-:Y:S01]  /*4ec0*/  ISETP.NE.U32.AND P0, PT, R26, RZ, PT ;  /* 0x000000ff1a00720c */ /* 0x000fe20003f05070 */
[----:B------:R-:W-:Y:S01]  /*4ed0*/  IMAD.X R21, RZ, RZ, ~R22, P1 ;  /* 0x000000ffff157224 */ /* 0x000fe200008e0e16 */
[----:B------:R-:W-:Y:S02]  /*4ee0*/  SEL R19, R19, R20, !P2 ;  /* 0x0000001413137207 */ /* 0x000fe40005000000 */
[----:B------:R-:W-:Y:S02]  /*4ef0*/  ISETP.NE.AND.EX P0, PT, R23, RZ, PT, P0 ;  /* 0x000000ff1700720c */ /* 0x000fe40003f05300 */
[----:B------:R-:W-:Y:S02]  /*4f00*/  SEL R21, R21, R22, !P2 ;  /* 0x0000001615157207 */ /* 0x000fe40005000000 */
[----:B------:R-:W-:-:S02]  /*4f10*/  SEL R20, R19, 0xffffffff, P0 ;  /* 0xffffffff13147807 */ /* 0x000fc40000000000 */
[----:B------:R-:W-:Y:S01]  /*4f20*/  SEL R21, R21, 0xffffffff, P0 ;  /* 0xffffffff15157807 */ /* 0x000fe20000000000 */
[----:B------:R-:W-:Y:S06]  /*4f30*/  RET.REL.NODEC R44 `(_ZN5flash32flash_fwd_splitkv_combine_kernelI23Flash_fwd_kernel_traitsILi192ELi64ELi64ELi4ELb0ELb0EN7cutlass6half_tE19Flash_kernel_traitsILi192ELi64ELi64ELi4ES3_EELi8ELi6ELb0EEEvNS_16Flash_fwd_paramsE) ;  /* 0xffffb0c02c007950 */ /* 0x000fec0003c3ffff */
.L_x_91:
        /* <DEDUP_REMOVED lines=12> */
.L_x_4071:


//--------------------- .text._ZN5flash32flash_fwd_splitkv_combine_kernelI23Flash_fwd_kernel_traitsILi192ELi64ELi64ELi4ELb0ELb0EN7cutlass6half_tE19Flash_kernel_traitsILi192ELi64ELi64ELi4ES3_EELi8ELi5ELb0EEEvNS_16Flash_fwd_paramsE --------------------------
	.section	.text._ZN5flash32flash_fwd_splitkv_combine_kernelI23Flash_fwd_kernel_traitsILi192ELi64ELi64ELi4ELb0ELb0EN7cutlass6half_tE19Flash_kernel_traitsILi192ELi64ELi64ELi4ES3_EELi8ELi5ELb0EEEvNS_16Flash_fwd_paramsE,"ax",@progbits
	.sectioninfo	@"SHI_REGISTERS=62"
	.align	128
        .global         _ZN5flash32flash_fwd_splitkv_combine_kernelI23Flash_fwd_kernel_traitsILi192ELi64ELi64ELi4ELb0ELb0EN7cutlass6half_tE19Flash_kernel_traitsILi192ELi64ELi64ELi4ES3_EELi8ELi5ELb0EEEvNS_16Flash_fwd_paramsE
        .type           _ZN5flash32flash_fwd_splitkv_combine_kernelI23Flash_fwd_kernel_traitsILi192ELi64ELi64ELi4ELb0ELb0EN7cutlass6half_tE19Flash_kernel_traitsILi192ELi64ELi64ELi4ES3_EELi8ELi5ELb0EEEvNS_16Flash_fwd_paramsE,@function
        .size           _ZN5flash32flash_fwd_splitkv_combine_kernelI23Flash_fwd_kernel_traitsILi192ELi64ELi64ELi4ELb0ELb0EN7cutlass6half_tE19Flash_kernel_traitsILi192ELi64ELi64ELi4ES3_EELi8ELi5ELb0EEEvNS_16Flash_fwd_paramsE,(.L_x_4072 - _ZN5flash32flash_fwd_splitkv_combine_kernelI23Flash_fwd_kernel_traitsILi192ELi64ELi64ELi4ELb0ELb0EN7cutlass6half_tE19Flash_kernel_traitsILi192ELi64ELi64ELi4ES3_EELi8ELi5ELb0EEEvNS_16Flash_fwd_paramsE)
        .other          _ZN5flash32flash_fwd_splitkv_combine_kernelI23Flash_fwd_kernel_traitsILi192ELi64ELi64ELi4ELb0ELb0EN7cutlass6half_tE19Flash_kernel_traitsILi192ELi64ELi64ELi4ES3_EELi8ELi5ELb0EEEvNS_16Flash_fwd_paramsE,@"STO_CUDA_ENTRY STV_DEFAULT"
_ZN5flash32flash_fwd_splitkv_combine_kernelI23Flash_fwd_kernel_traitsILi192ELi64ELi64ELi4ELb0ELb0EN7cutlass6half_tE19Flash_kernel_traitsILi192ELi64ELi64ELi4ES3_EELi8ELi5ELb0EEEvNS_16Flash_fwd_paramsE:
.text._ZN5flash32flash_fwd_splitkv_combine_kernelI23Flash_fwd_kernel_traitsILi192ELi64ELi64ELi4ELb0ELb0EN7cutlass6half_tE19Flash_kernel_traitsILi192ELi64ELi64ELi4ES3_EELi8ELi5ELb0EEEvNS_16Flash_fwd_paramsE:
        /* <DEDUP_REMOVED lines=23> */
[----:B------:R-:W-:Y:S05]  /*0170*/  CALL.REL.NOINC `($__internal_2_$__cuda_sm20_div_s64) ;  /* 0x0000453000007944 */ /* 0x000fea0003c00000 */
[----:B------:R-:W-:Y:S05]  /*0180*/  BRA `(.L_x_93) ;  /* 0x0000013000007947 */ /* 0x000fea0003800000 */
.L_x_92:
        /* <DEDUP_REMOVED lines=19> */
.L_x_93:
        /* <DEDUP_REMOVED lines=11> */
[----:B------:R-:W-:Y:S05]  /*0370*/  CALL.REL.NOINC `($__internal_2_$__cuda_sm20_div_s64) ;  /* 0x0000433000007944 */ /* 0x000fea0003c00000 */
[----:B------:R-:W-:Y:S02]  /*0380*/  MOV R8, R20 ;  /* 0x0000001400087202 */ /* 0x000fe40000000f00 */
[----:B------:R-:W-:Y:S01]  /*0390*/  MOV R9, R21 ;  /* 0x0000001500097202 */ /* 0x000fe20000000f00 */
[----:B------:R-:W-:Y:S05]  /*03a0*/  BRA `(.L_x_96) ;  /* 0x0000013000007947 */ /* 0x000fea0003800000 */
.L_x_95:
        /* <DEDUP_REMOVED lines=19> */
.L_x_96:
[----:B------:R-:W-:Y:S05]  /*04e0*/  BSYNC B0 ;  /* 0x0000000000007941 */ /* 0x000fea0003800000 */
.L_x_94:
[----:B------:R-:W-:Y:S01]  /*04f0*/  IABS R7, c[0x0][0x214] ;  /* 0x0000850000077a13 */ /* 0x000fe20000000000 */
[----:B------:R-:W-:Y:S01]  /*0500*/  ULDC UR6, c[0x0][0x214] ;  /* 0x0000850000067ab9 */ /* 0x000fe20000000800 */
[----:B------:R-:W-:Y:S01]  /*0510*/  BSSY B0, `(.L_x_97) ;  /* 0x000003b000007945 */ /* 0x000fe20003800000 */
[----:B------:R-:W-:Y:S01]  /*0520*/  UIADD3 UR6, UR6, -0x1, URZ ;  /* 0xffffffff06067890 */ /* 0x000fe2000fffe03f */
[----:B------:R-:W0:Y:S05]  /*0530*/  I2F.RP R6, R7 ;  /* 0x0000000700067306 */ /* 0x000e2a0000209400 */
[----:B------:R-:W-:-:S04]  /*0540*/  IADD3 R2, R7, UR6, RZ ;  /* 0x0000000607027c10 */ /* 0x000fc8000fffe0ff */
[----:B------:R-:W-:Y:S01]  /*0550*/  IABS R3, R2 ;  /* 0x0000000200037213 */ /* 0x000fe20000000000 */
        /* <DEDUP_REMOVED lines=9> */
[----:B------:R-:W-:Y:S01]  /*05f0*/  IMAD R4, R7, R4, R3 ;  /* 0x0000000407047224 */ /* 0x000fe200078e0203 */
[----:B------:R-:W-:-:S04]  /*0600*/  LOP3.LUT R3, R2, R7, RZ, 0x3c, !PT ;  /* 0x0000000702037212 */ /* 0x000fc800078e3cff */
[----:B------:R-:W-:Y:S02]  /*0610*/  ISETP.GT.U32.AND P1, PT, R7, R4, PT ;  /* 0x000000040700720c */ /* 0x000fe40003f24070 */
[----:B------:R-:W-:-:S11]  /*0620*/  ISETP.GE.AND P0, PT, R3, RZ, PT ;  /* 0x000000ff0300720c */ /* 0x000fd60003f06270 */
[----:B------:R-:W-:Y:S01]  /*0630*/  @!P1 IMAD.IADD R4, R4, 0x1, -R7 ;  /* 0x0000000104049824 */ /* 0x000fe200078e0a07 */
[----:B------:R-:W-:Y:S02]  /*0640*/  @!P1 IADD3 R6, R6, 0x1, RZ ;  /* 0x0000000106069810 */ /* 0x000fe40007ffe0ff */
[----:B------:R-:W-:Y:S02]  /*0650*/  ISETP.NE.AND P1, PT, RZ, c[0x0][0x214], PT ;  /* 0x00008500ff007a0c */ /* 0x000fe40003f25270 */
[----:B------:R-:W-:-:S13]  /*0660*/  ISETP.GE.U32.AND P2, PT, R4, R7, PT ;  /* 0x000000070400720c */ /* 0x000fda0003f46070 */
[----:B------:R-:W-:-:S05]  /*0670*/  @P2 IADD3 R6, R6, 0x1, RZ ;  /* 0x0000000106062810 */ /* 0x000fca0007ffe0ff */
[----:B------:R-:W-:Y:S01]  /*0680*/  @!P0 IMAD.MOV R6, RZ, RZ, -R6 ;  /* 0x000000ffff068224 */ /* 0x000fe200078e0a06 */
[----:B------:R-:W-:-:S04]  /*0690*/  @!P1 LOP3.LUT R6, RZ, R7, RZ, 0x33, !PT ;  /* 0x00000007ff069212 */ /* 0x000fc800078e33ff */
[----:B------:R-:W-:Y:S02]  /*06a0*/  ISETP.LT.U32.AND P0, PT, R26, R6, PT ;  /* 0x000000061a00720c */ /* 0x000fe40003f01070 */
[----:B------:R-:W-:-:S04]  /*06b0*/  SHF.R.S32.HI R14, RZ, 0x1f, R6 ;  /* 0x0000001fff0e7819 */ /* 0x000fc80000011406 */
[----:B------:R-:W-:-:S04]  /*06c0*/  ISETP.LT.AND.EX P0, PT, R25, R14, PT, P0 ;  /* 0x0000000e1900720c */ /* 0x000fc80003f01300 */
[C---:B------:R-:W-:Y:S02]  /*06d0*/  SEL R14, R25.reuse, R14, P0 ;  /* 0x0000000e190e7207 */ /* 0x040fe40000000000 */
[----:B------:R-:W-:Y:S02]  /*06e0*/  SEL R16, R26, R6, P0 ;  /* 0x000000061a107207 */ /* 0x000fe40000000000 */
        /* <DEDUP_REMOVED lines=10> */
.L_x_98:
        /* <DEDUP_REMOVED lines=19> */
.L_x_99:
[----:B------:R-:W-:Y:S05]  /*08c0*/  BSYNC B0 ;  /* 0x0000000000007941 */ /* 0x000fea0003800000 */
.L_x_97:
[----:B------:R-:W-:Y:S01]  /*08d0*/  IABS R6, c[0x0][0x214] ;  /* 0x0000850000067a13 */ /* 0x000fe20000000000 */
[----:B------:R-:W-:Y:S01]  /*08e0*/  ULDC UR4, c[0x0][0x214] ;  /* 0x0000850000047ab9 */ /* 0x000fe20000000800 */
[----:B------:R-:W-:Y:S01]  /*08f0*/  BSSY B0, `(.L_x_100) ;  /* 0x000005e000007945 */ /* 0x000fe20003800000 */
[----:B------:R-:W-:Y:S01]  /*0900*/  UISETP.LT.AND UP0, UPT, URZ, UR4, UPT ;  /* 0x000000043f00728c */ /* 0x000fe2000bf01270 */
[----:B------:R-:W0:Y:S01]  /*0910*/  I2F.RP R12, R6 ;  /* 0x00000006000c7306 */ /* 0x000e220000209400 */
[----:B------:R-:W-:Y:S02]  /*0920*/  USHF.R.S32.HI UR5, URZ, 0x1f, UR4 ;  /* 0x0000001f3f057899 */ /* 0x000fe40008011404 */
[----:B------:R-:W-:-:S07]  /*0930*/  ULEA.HI.SX32 UR4, UR4, 0x1, 0x1 ;  /* 0x0000000104047891 */ /* 0x000fce000f8f0a3f */
[----:B------:R-:W-:Y:S01]  /*0940*/  @!UP0 UIADD3 UR4, UR5, URZ, URZ ;  /* 0x0000003f05048290 */ /* 0x000fe2000fffe03f */
[----:B0-----:R-:W0:Y:S02]  /*0950*/  MUFU.RCP R10, R12 ;  /* 0x0000000c000a7308 */ /* 0x001e240000001000 */
[----:B0-----:R-:W-:-:S06]  /*0960*/  IADD3 R10, R10, 0xffffffe, RZ ;  /* 0x0ffffffe0a0a7810 */ /* 0x001fcc0007ffe0ff */
[----:B------:R-:W0:Y:S02]  /*0970*/  F2I.FTZ.U32.TRUNC.NTZ R11, R10 ;  /* 0x0000000a000b7305 */ /* 0x000e24000021f000 */
[--C-:B0-----:R-:W-:Y:S02]  /*0980*/  IMAD.MOV R3, RZ, RZ, -R11.reuse ;  /* 0x000000ffff037224 */ /* 0x101fe400078e0a0b */
[----:B------:R-:W-:Y:S02]  /*0990*/  IMAD.MOV.U32 R10, RZ, RZ, RZ ;  /* 0x000000ffff0a7224 */ /* 0x000fe400078e00ff */
[----:B------:R-:W-:Y:S01]  /*09a0*/  IMAD R4, R3, R6, RZ ;  /* 0x0000000603047224 */ /* 0x000fe200078e02ff */
[----:B------:R-:W-:Y:S02]  /*09b0*/  IABS R3, R2 ;  /* 0x0000000200037213 */ /* 0x000fe40000000000 */
[----:B------:R-:W-:Y:S01]  /*09c0*/  LOP3.LUT R2, R2, c[0x0][0x214], RZ, 0x3c, !PT ;  /* 0x0000850002027a12 */ /* 0x000fe200078e3cff */
[----:B------:R-:W-:-:S03]  /*09d0*/  IMAD.HI.U32 R4, R11, R4, R10 ;  /* 0x000000040b047227 */ /* 0x000fc600078e000a */
[----:B------:R-:W-:Y:S01]  /*09e0*/  ISETP.GE.AND P2, PT, R2, RZ, PT ;  /* 0x000000ff0200720c */ /* 0x000fe20003f46270 */
[----:B------:R-:W-:Y:S02]  /*09f0*/  IMAD.MOV.U32 R7, RZ, RZ, R3 ;  /* 0x000000ffff077224 */ /* 0x000fe400078e0003 */
[----:B------:R-:W-:Y:S02]  /*0a00*/  IMAD.MOV.U32 R2, RZ, RZ, c[0x0][0x1c0] ;  /* 0x00007000ff027624 */ /* 0x000fe400078e00ff */
        /* <DEDUP_REMOVED lines=8> */
[C---:B------:R-:W-:Y:S01]  /*0a90*/  IADD3 R6, R2.reuse, -0x1, RZ ;  /* 0xffffffff02067810 */ /* 0x040fe20007ffe0ff */
[----:B------:R-:W-:-:S10]  /*0aa0*/  IMAD R2, R2, c[0x0][0x214], RZ ;  /* 0x0000850002027a24 */ /* 0x000fd400078e02ff */
[----:B------:R-:W-:-:S05]  /*0ab0*/  @P0 IADD3 R4, R4, 0x1, RZ ;  /* 0x0000000104040810 */ /* 0x000fca0007ffe0ff */
[----:B------:R-:W-:Y:S01]  /*0ac0*/  @!P2 IMAD.MOV R4, RZ, RZ, -R4 ;  /* 0x000000ffff04a224 */ /* 0x000fe200078e0a04 */
[----:B------:R-:W-:-:S05]  /*0ad0*/  @!P1 LOP3.LUT R4, RZ, c[0x0][0x214], RZ, 0x33, !PT ;  /* 0x00008500ff049a12 */ /* 0x000fca00078e33ff */
[----:B------:R-:W-:-:S05]  /*0ae0*/  IMAD R3, R4, UR4, RZ ;  /* 0x0000000404037c24 */ /* 0x000fca000f8e02ff */
[-C--:B------:R-:W-:Y:S02]  /*0af0*/  IABS R13, R3.reuse ;  /* 0x00000003000d7213 */ /* 0x080fe40000000000 */
[----:B------:R-:W-:Y:S02]  /*0b00*/  IABS R7, R3 ;  /* 0x0000000300077213 */ /* 0x000fe40000000000 */
[----:B------:R-:W0:Y:S01]  /*0b10*/  I2F.RP R12, R13 ;  /* 0x0000000d000c7306 */ /* 0x000e220000209400 */
[----:B------:R-:W-:Y:S02]  /*0b20*/  IMAD.IADD R4, R6, 0x1, R13 ;  /* 0x0000000106047824 */ /* 0x000fe400078e020d */
[----:B------:R-:W-:-:S05]  /*0b30*/  IMAD.MOV R7, RZ, RZ, -R7 ;  /* 0x000000ffff077224 */ /* 0x000fca00078e0a07 */
[----:B0-----:R-:W0:Y:S02]  /*0b40*/  MUFU.RCP R18, R12 ;  /* 0x0000000c00127308 */ /* 0x001e240000001000 */
[----:B0-----:R-:W-:-:S06]  /*0b50*/  IADD3 R18, R18, 0xffffffe, RZ ;  /* 0x0ffffffe12127810 */ /* 0x001fcc0007ffe0ff */
[----:B------:R-:W0:Y:S02]  /*0b60*/  F2I.FTZ.U32.TRUNC.NTZ R19, R18 ;  /* 0x0000001200137305 */ /* 0x000e24000021f000 */
[----:B0-----:R-:W-:Y:S02]  /*0b70*/  IMAD.MOV R10, RZ, RZ, -R19 ;  /* 0x000000ffff0a7224 */ /* 0x001fe400078e0a13 */
[----:B------:R-:W-:Y:S02]  /*0b80*/  IMAD.MOV.U32 R18, RZ, RZ, RZ ;  /* 0x000000ffff127224 */ /* 0x000fe400078e00ff */
[----:B------:R-:W-:Y:S01]  /*0b90*/  IMAD R11, R10, R13, RZ ;  /* 0x0000000d0a0b7224 */ /* 0x000fe200078e02ff */
[----:B------:R-:W-:-:S03]  /*0ba0*/  IABS R10, R4 ;  /* 0x00000004000a7213 */ /* 0x000fc60000000000 */
[----:B------:R-:W-:-:S06]  /*0bb0*/  IMAD.HI.U32 R11, R19, R11, R18 ;  /* 0x0000000b130b7227 */ /* 0x000fcc00078e0012 */
[----:B------:R-:W-:-:S04]  /*0bc0*/  IMAD.HI.U32 R11, R11, R10, RZ ;  /* 0x0000000a0b0b7227 */ /* 0x000fc800078e00ff */
[----:B------:R-:W-:Y:S01]  /*0bd0*/  IMAD R10, R11, R7, R10 ;  /* 0x000000070b0a7224 */ /* 0x000fe200078e020a */
[----:B------:R-:W-:-:S04]  /*0be0*/  LOP3.LUT R7, R4, R13, RZ, 0x3c, !PT ;  /* 0x0000000d04077212 */ /* 0x000fc800078e3cff */
[----:B------:R-:W-:Y:S02]  /*0bf0*/  ISETP.GT.U32.AND P1, PT, R13, R10, PT ;  /* 0x0000000a0d00720c */ /* 0x000fe40003f24070 */
[----:B------:R-:W-:-:S11]  /*0c00*/  ISETP.GE.AND P0, PT, R7, RZ, PT ;  /* 0x000000ff0700720c */ /* 0x000fd60003f06270 */
[----:B------:R-:W-:Y:S01]  /*0c10*/  @!P1 IMAD.IADD R10, R10, 0x1, -R13 ;  /* 0x000000010a0a9824 */ /* 0x000fe200078e0a0d */
[----:B------:R-:W-:Y:S02]  /*0c20*/  @!P1 IADD3 R11, R11, 0x1, RZ ;  /* 0x000000010b0b9810 */ /* 0x000fe40007ffe0ff */
[----:B------:R-:W-:Y:S02]  /*0c30*/  ISETP.NE.AND P1, PT, R3, RZ, PT ;  /* 0x000000ff0300720c */ /* 0x000fe40003f25270 */
[----:B------:R-:W-:-:S13]  /*0c40*/  ISETP.GE.U32.AND P2, PT, R10, R13, PT ;  /* 0x0000000d0a00720c */ /* 0x000fda0003f46070 */
[----:B------:R-:W-:-:S05]  /*0c50*/  @P2 IADD3 R11, R11, 0x1, RZ ;  /* 0x000000010b0b2810 */ /* 0x000fca0007ffe0ff */
[----:B------:R-:W-:-:S04]  /*0c60*/  IMAD.MOV.U32 R7, RZ, RZ, R11 ;  /* 0x000000ffff077224 */ /* 0x000fc800078e000b */
        /* <DEDUP_REMOVED lines=16> */
[----:B------:R-:W-:Y:S02]  /*0d70*/  MOV R40, R20 ;  /* 0x0000001400287202 */ /* 0x000fe40000000f00 */
[----:B------:R-:W-:Y:S01]  /*0d80*/  MOV R41, R21 ;  /* 0x0000001500297202 */ /* 0x000fe20000000f00 */
[----:B------:R-:W-:Y:S05]  /*0d90*/  BRA `(.L_x_102) ;  /* 0x0000013000007947 */ /* 0x000fea0003800000 */
.L_x_101:
        /* <DEDUP_REMOVED lines=19> */
.L_x_102:
[----:B------:R-:W-:Y:S05]  /*0ed0*/  BSYNC B0 ;  /* 0x0000000000007941 */ /* 0x000fea0003800000 */
.L_x_100:
[-C--:B------:R-:W-:Y:S01]  /*0ee0*/  IABS R18, R2.reuse ;  /* 0x0000000200127213 */ /* 0x080fe20000000000 */
[----:B------:R-:W-:Y:S01]  /*0ef0*/  BSSY B0, `(.L_x_103) ;  /* 0x000003b000007945 */ /* 0x000fe20003800000 */
[----:B------:R-:W-:Y:S02]  /*0f00*/  IABS R10, R2 ;  /* 0x00000002000a7213 */ /* 0x000fe40000000000 */
[----:B------:R-:W0:Y:S01]  /*0f10*/  I2F.RP R17, R18 ;  /* 0x0000001200117306 */ /* 0x000e220000209400 */
[----:B------:R-:W-:Y:S02]  /*0f20*/  IADD3 R7, R18, UR6, RZ ;  /* 0x0000000612077c10 */ /* 0x000fe4000fffe0ff */
[----:B------:R-:W-:Y:S02]  /*0f30*/  IMAD.MOV R10, RZ, RZ, -R10 ;  /* 0x000000ffff0a7224 */ /* 0x000fe400078e0a0a */
[----:B------:R-:W-:-:S03]  /*0f40*/  IABS R11, R7 ;  /* 0x00000007000b7213 */ /* 0x000fc60000000000 */
        /* <DEDUP_REMOVED lines=17> */
[----:B------:R-:W-:Y:S01]  /*1060*/  @!P0 IMAD.MOV R15, RZ, RZ, -R15 ;  /* 0x000000ffff0f8224 */ /* 0x000fe200078e0a0f */
[----:B------:R-:W-:-:S04]  /*1070*/  @!P1 LOP3.LUT R15, RZ, R18, RZ, 0x33, !PT ;  /* 0x00000012ff0f9212 */ /* 0x000fc800078e33ff */
[----:B------:R-:W-:Y:S02]  /*1080*/  ISETP.LT.U32.AND P0, PT, R8, R15, PT ;  /* 0x0000000f0800720c */ /* 0x000fe40003f01070 */
[----:B------:R-:W-:-:S04]  /*1090*/  SHF.R.S32.HI R11, RZ, 0x1f, R15 ;  /* 0x0000001fff0b7819 */ /* 0x000fc8000001140f */
[----:B------:R-:W-:-:S04]  /*10a0*/  ISETP.LT.AND.EX P0, PT, R9, R11, PT, P0 ;  /* 0x0000000b0900720c */ /* 0x000fc80003f01300 */
[----:B------:R-:W-:-:S04]  /*10b0*/  SEL R10, R9, R11, P0 ;  /* 0x0000000b090a7207 */ /* 0x000fc80000000000 */
[----:B------:R-:W-:-:S04]  /*10c0*/  LOP3.LUT R11, R9, R10, RZ, 0xfc, !PT ;  /* 0x0000000a090b7212 */ /* 0x000fc800078efcff */
[----:B------:R-:W-:Y:S02]  /*10d0*/  ISETP.NE.U32.AND P1, PT, R11, RZ, PT ;  /* 0x000000ff0b00720c */ /* 0x000fe40003f25070 */
[----:B------:R-:W-:-:S11]  /*10e0*/  SEL R11, R8, R15, P0 ;  /* 0x0000000f080b7207 */ /* 0x000fd60000000000 */
        /* <DEDUP_REMOVED lines=8> */
.L_x_104:
        /* <DEDUP_REMOVED lines=19> */
.L_x_105:
[----:B------:R-:W-:Y:S05]  /*12a0*/  BSYNC B0 ;  /* 0x0000000000007941 */ /* 0x000fea0003800000 */
.L_x_103:
[----:B------:R-:W0:Y:S01]  /*12b0*/  S2R R8, SR_TID.X ;  /* 0x0000000000087919 */ /* 0x000e220000002100 */
[----:B------:R-:W-:Y:S01]  /*12c0*/  IADD3 R24, P0, R28, -UR8, RZ ;  /* 0x800000081c187c10 */ /* 0x000fe2000ff1e0ff */
[----:B------:R-:W-:-:S03]  /*12d0*/  ULDC.64 UR10, c[0x0][0x118] ;  /* 0x00004600000a7ab9 */ /* 0x000fc60000000a00 */
[----:B------:R-:W-:Y:S02]  /*12e0*/  IADD3.X R22, R5, ~UR7, RZ, P0, !PT ;  /* 0x8000000705167c10 */ /* 0x000fe400087fe4ff */
[----:B0-----:R-:W-:-:S04]  /*12f0*/  SHF.R.S32.HI R15, RZ, 0x1f, R8 ;  /* 0x0000001fff0f7819 */ /* 0x001fc80000011408 */
[----:B------:R-:W-:-:S04]  /*1300*/  LEA.HI R18, R15, R8, RZ, 0x3 ;  /* 0x000000080f127211 */ /* 0x000fc800078f18ff */
[----:B------:R-:W-:Y:S02]  /*1310*/  LOP3.LUT R19, R18, 0xfffffff8, RZ, 0xc0, !PT ;  /* 0xfffffff812137812 */ /* 0x000fe400078ec0ff */
[----:B------:R-:W-:-:S03]  /*1320*/  SHF.R.S32.HI R18, RZ, 0x3, R18 ;  /* 0x00000003ff127819 */ /* 0x000fc60000011412 */
[----:B------:R-:W-:Y:S01]  /*1330*/  IMAD.IADD R19, R8, 0x1, -R19 ;  /* 0x0000000108137824 */ /* 0x000fe200078e0a13 */
[----:B------:R-:W-:-:S04]  /*1340*/  IADD3 R9, R18, 0x10, RZ ;  /* 0x0000001012097810 */ /* 0x000fc80007ffe0ff */
[----:B------:R-:W-:Y:S02]  /*1350*/  ISETP.GT.U32.AND P2, PT, R24, R19, PT ;  /* 0x000000131800720c */ /* 0x000fe40003f44070 */
[----:B------:R-:W-:Y:S02]  /*1360*/  SHF.R.S32.HI R17, RZ, 0x1f, R19 ;  /* 0x0000001fff117819 */ /* 0x000fe40000011413 */
[----:B------:R-:W-:Y:S02]  /*1370*/  IADD3 R30, P0, R19, UR8, RZ ;  /* 0x00000008131e7c10 */ /* 0x000fe4000ff1e0ff */
[----:B------:R-:W-:Y:S02]  /*1380*/  ISETP.GT.AND.EX P2, PT, R22, R17, PT, P2 ;  /* 0x000000111600720c */ /* 0x000fe40003f44320 */
[----:B------:R-:W-:Y:S02]  /*1390*/  IADD3.X R31, R17, UR7, RZ, P0, !PT ;  /* 0x00000007111f7c10 */ /* 0x000fe400087fe4ff */
[----:B------:R-:W-:-:S02]  /*13a0*/  ISETP.GE.OR P3, PT, R18, c[0x0][0x314], !P2 ;  /* 0x0000c50012007a0c */ /* 0x000fc40005766670 */
[----:B------:R-:W-:-:S11]  /*13b0*/  ISETP.GE.OR P2, PT, R9, c[0x0][0x314], !P2 ;  /* 0x0000c50009007a0c */ /* 0x000fd60005746670 */
[----:B------:R-:W-:Y:S02]  /*13c0*/  @!P3 SHF.R.S32.HI R17, RZ, 0x1f, R18 ;  /* 0x0000001fff11b819 */ /* 0x000fe40000011412 */
[----:B------:R-:W-:Y:S01]  /*13d0*/  @!P2 SHF.R.S32.HI R23, RZ, 0x1f, R9 ;  /* 0x0000001fff17a819 */ /* 0x000fe20000011409 */
[----:B------:R-:W-:Y:S02]  /*13e0*/  @!P2 IMAD.MOV.U32 R26, RZ, RZ, R30 ;  /* 0x000000ffff1aa224 */ /* 0x000fe400078e001e */
[----:B------:R-:W-:Y:S02]  /*13f0*/  @!P2 IMAD.MOV.U32 R27, RZ, RZ, R31 ;  /* 0x000000ffff1ba224 */ /* 0x000fe400078e001f */
[-C--:B------:R-:W-:Y:S02]  /*1400*/  @!P3 IMAD R17, R17, R28.reuse, RZ ;  /* 0x0000001c1111b224 */ /* 0x080fe400078e02ff */
[----:B------:R-:W-:Y:S02]  /*1410*/  @!P2 IMAD R22, R23, R28, RZ ;  /* 0x0000001c1716a224 */ /* 0x000fe400078e02ff */
[----:B------:R-:W-:-:S04]  /*1420*/  @!P2 IMAD.WIDE.U32 R26, R28, R9, R26 ;  /* 0x000000091c1aa225 */ /* 0x000fc800078e001a */
[----:B------:R-:W-:-:S04]  /*1430*/  @!P3 IMAD.WIDE.U32 R30, R28, R18, R30 ;  /* 0x000000121c1eb225 */ /* 0x000fc800078e001e */
[-C--:B------:R-:W-:Y:S01]  /*1440*/  @!P3 IMAD R17, R18, R5.reuse, R17 ;  /* 0x000000051211b224 */ /* 0x080fe200078e0211 */
[----:B------:R-:W-:Y:S01]  /*1450*/  @!P3 LEA R24, P1, R30, c[0x0][0x208], 0x2 ;  /* 0x000082001e18ba11 */ /* 0x000fe200078210ff */
[----:B------:R-:W-:Y:S01]  /*1460*/  @!P2 IMAD R9, R9, R5, R22 ;  /* 0x000000050909a224 */ /* 0x000fe200078e0216 */
[----:B------:R-:W-:Y:S01]  /*1470*/  @!P2 LEA R22, P0, R26, c[0x0][0x208], 0x2 ;  /* 0x000082001a16aa11 */ /* 0x000fe200078010ff */
[----:B------:R-:W-:Y:S02]  /*1480*/  @!P3 IMAD.IADD R17, R31, 0x1, R17 ;  /* 0x000000011f11b824 */ /* 0x000fe400078e0211 */
[----:B------:R-:W-:-:S03]  /*1490*/  @!P2 IMAD.IADD R9, R27, 0x1, R9 ;  /* 0x000000011b09a824 */ /* 0x000fc600078e0209 */
[----:B------:R-:W-:Y:S01]  /*14a0*/  @!P3 LEA.HI.X R25, R30, c[0x0][0x20c], R17, 0x2, P1 ;  /* 0x000083001e19ba11 */ /* 0x000fe200008f1411 */
[----:B------:R-:W-:Y:S01]  /*14b0*/  IMAD.MOV.U32 R17, RZ, RZ, -0x800000 ;  /* 0xff800000ff117424 */ /* 0x000fe200078e00ff */
[----:B------:R-:W-:Y:S01]  /*14c0*/  @!P2 LEA.HI.X R23, R26, c[0x0][0x20c], R9, 0x2, P0 ;  /* 0x000083001a17aa11 */ /* 0x000fe200000f1409 */
[----:B------:R-:W-:-:S04]  /*14d0*/  IMAD.MOV.U32 R9, RZ, RZ, -0x800000 ;  /* 0xff800000ff097424 */ /* 0x000fc800078e00ff */
[----:B------:R0:W2:Y:S04]  /*14e0*/  @!P3 LDG.E R17, [R24.64] ;  /* 0x0000000a1811b981 */ /* 0x0000a8000c1e1900 */
[----:B------:R-:W3:Y:S01]  /*14f0*/  @!P2 LDG.E R9, [R22.64] ;  /* 0x0000000a1609a981 */ /* 0x000ee2000c1e1900 */
[----:B------:R-:W-:Y:S01]  /*1500*/  ISETP.GT.AND P0, PT, R8, 0xff, PT ;  /* 0x000000ff0800780c */ /* 0x000fe20003f04270 */
[----:B------:R-:W-:Y:S01]  /*1510*/  IMAD R30, R18, 0x9, R19 ;  /* 0x00000009121e7824 */ /* 0x000fe200078e0213 */
[----:B------:R-:W-:Y:S01]  /*1520*/  ISETP.GT.AND P2, PT, R8, 0x7f, PT ;  /* 0x0000007f0800780c */ /* 0x000fe20003f44270 */
[----:B------:R-:W-:Y:S01]  /*1530*/  IMAD.MOV.U32 R34, RZ, RZ, -0x800000 ;  /* 0xff800000ff227424 */ /* 0x000fe200078e00ff */
[----:B------:R-:W-:Y:S01]  /*1540*/  LEA.HI R15, R15, R8, RZ, 0x4 ;  /* 0x000000080f0f7211 */ /* 0x000fe200078f20ff */
[----:B------:R-:W-:Y:S01]  /*1550*/  IMAD.MOV.U32 R33, RZ, RZ, -0x800000 ;  /* 0xff800000ff217424 */ /* 0x000fe200078e00ff */
[----:B------:R-:W-:Y:S01]  /*1560*/  IABS R18, c[0x0][0x214] ;  /* 0x0000850000127a13 */ /* 0x000fe20000000000 */
[----:B------:R-:W-:Y:S01]  /*1570*/  ULDC.U8 UR4, c[0x0][0x329] ;  /* 0x0000ca4000047ab9 */ /* 0x000fe20000000000 */
[----:B------:R-:W-:Y:S01]  /*1580*/  LOP3.LUT R27, R15, 0xfffffff0, RZ, 0xc0, !PT ;  /* 0xfffffff00f1b7812 */ /* 0x000fe200078ec0ff */
[----:B------:R-:W-:Y:S01]  /*1590*/  BSSY B1, `(.L_x_106) ;  /* 0x000025a000017945 */ /* 0x000fe20003800000 */
[----:B------:R-:W-:Y:S01]  /*15a0*/  SHF.R.S32.HI R15, RZ, 0x4, R15 ;  /* 0x00000004ff0f7819 */ /* 0x000fe2000001140f */
[----:B------:R-:W0:Y:S01]  /*15b0*/  I2F.RP R19, R18 ;  /* 0x0000001200137306 */ /* 0x000e220000209400 */
[----:B------:R-:W-:Y:S01]  /*15c0*/  ISETP.GT.AND P4, PT, R2, RZ, PT ;  /* 0x000000ff0200720c */ /* 0x000fe20003f84270 */
[----:B------:R-:W-:-:S04]  /*15d0*/  IMAD.IADD R36, R8, 0x1, -R27 ;  /* 0x0000000108247824 */ /* 0x000fc800078e0a1b */
[----:B------:R-:W-:Y:S02]  /*15e0*/  IMAD R27, R36, 0x9, R15 ;  /* 0x00000009241b7824 */ /* 0x000fe400078e020f */
[----:B0-----:R-:W0:Y:S02]  /*15f0*/  MUFU.RCP R24, R19 ;  /* 0x0000001300187308 */ /* 0x001e240000001000 */
[----:B0-----:R-:W-:-:S06]  /*1600*/  IADD3 R24, R24, 0xffffffe, RZ ;  /* 0x0ffffffe18187810 */ /* 0x001fcc0007ffe0ff */
[----:B------:R0:W1:Y:S02]  /*1610*/  F2I.FTZ.U32.TRUNC.NTZ R25, R24 ;  /* 0x0000001800197305 */ /* 0x000064000021f000 */
[----:B0-----:R-:W-:Y:S01]  /*1620*/  IMAD.MOV.U32 R24, RZ, RZ, RZ ;  /* 0x000000ffff187224 */ /* 0x001fe200078e00ff */
[----:B--2---:R1:W-:Y:S04]  /*1630*/  @!P0 STS [R30.X4], R17 ;  /* 0x000000111e008388 */ /* 0x0043e80000004800 */
[----:B---3--:R0:W-:Y:S04]  /*1640*/  @!P2 STS [R30.X4+0x240], R9 ;  /* 0x000240091e00a388 */ /* 0x0081e80000004800 */
[----:B------:R-:W-:Y:S01]  /*1650*/  BAR.SYNC.DEFER_BLOCKING 0x0 ;  /* 0x0000000000007b1d */ /* 0x000fe20000010000 */
[----:B-1----:R-:W-:-:S04]  /*1660*/  IMAD.MOV R17, RZ, RZ, -R25 ;  /* 0x000000ffff117224 */ /* 0x002fc800078e0a19 */
[----:B------:R-:W-:Y:S01]  /*1670*/  IMAD R17, R17, R18, RZ ;  /* 0x0000001211117224 */ /* 0x000fe200078e02ff */
[----:B0-----:R-:W-:Y:S01]  /*1680*/  IABS R9, R7 ;  /* 0x0000000700097213 */ /* 0x001fe20000000000 */
[----:B------:R-:W-:Y:S02]  /*1690*/  @!P2 LDS R34, [R27.X4] ;  /* 0x000000001b22a984 */ /* 0x000fe40000004800 */
[----:B------:R-:W-:Y:S01]  /*16a0*/  IMAD.HI.U32 R17, R25, R17, R24 ;  /* 0x0000001119117227 */ /* 0x000fe200078e0018 */
[----:B------:R-:W-:Y:S01]  /*16b0*/  LOP3.LUT R7, R7, c[0x0][0x214], RZ, 0x3c, !PT ;  /* 0x0000850007077a12 */ /* 0x000fe200078e3cff */
[----:B------:R-:W0:Y:S03]  /*16c0*/  @!P2 LDS R33, [R27.X4+0x240] ;  /* 0x000240001b21a984 */ /* 0x000e260000004800 */
[----:B------:R-:W-:Y:S02]  /*16d0*/  ISETP.GE.AND P3, PT, R7, RZ, PT ;  /* 0x000000ff0700720c */ /* 0x000fe40003f66270 */
[----:B------:R-:W-:-:S02]  /*16e0*/  SHF.R.S32.HI R7, RZ, 0x1f, R2 ;  /* 0x0000001fff077819 */ /* 0x000fc40000011402 */
[----:B------:R-:W-:-:S03]  /*16f0*/  LEA.HI.SX32 R2, R2, 0x1, 0x1 ;  /* 0x0000000102027811 */ /* 0x000fc600078f0aff */
[----:B------:R-:W-:Y:S01]  /*1700*/  @!P4 IMAD.MOV R2, RZ, RZ, R7 ;  /* 0x000000ffff02c224 */ /* 0x000fe200078e0207 */
[----:B0-----:R-:W-:-:S05]  /*1710*/  FMNMX.FTZ R26, R34, R33, !PT ;  /* 0x00000021221a7209 */ /* 0x001fca0007810000 */
[----:B------:R-:W0:Y:S02]  /*1720*/  SHFL.BFLY PT, R23, R26, 0x8, 0x1f ;  /* 0x0d001f001a177f89 */ /* 0x000e2400000e0000 */
[----:B0-----:R-:W-:-:S05]  /*1730*/  FMNMX.FTZ R23, R26, R23, !PT ;  /* 0x000000171a177209 */ /* 0x001fca0007810000 */
[----:B------:R-:W0:Y:S02]  /*1740*/  SHFL.BFLY PT, R22, R23, 0x4, 0x1f ;  /* 0x0c801f0017167f89 */ /* 0x000e2400000e0000 */
[----:B0-----:R-:W-:Y:S01]  /*1750*/  FMNMX.FTZ R22, R23, R22, !PT ;  /* 0x0000001617167209 */ /* 0x001fe20007810000 */
[----:B------:R-:W-:-:S04]  /*1760*/  IMAD.HI.U32 R23, R17, R9, RZ ;  /* 0x0000000911177227 */ /* 0x000fc800078e00ff */
[----:B------:R-:W0:Y:S01]  /*1770*/  SHFL.BFLY PT, R19, R22, 0x2, 0x1f ;  /* 0x0c401f0016137f89 */ /* 0x000e2200000e0000 */
[----:B------:R-:W-:-:S04]  /*1780*/  IMAD.MOV R17, RZ, RZ, -R23 ;  /* 0x000000ffff117224 */ /* 0x000fc800078e0a17 */
[----:B------:R-:W-:-:S05]  /*1790*/  IMAD R9, R18, R17, R9 ;  /* 0x0000001112097224 */ /* 0x000fca00078e0209 */
[----:B------:R-:W-:-:S13]  /*17a0*/  ISETP.GT.U32.AND P0, PT, R18, R9, PT ;  /* 0x000000091200720c */ /* 0x000fda0003f04070 */
[----:B------:R-:W-:Y:S01]  /*17b0*/  @!P0 IMAD.IADD R9, R9, 0x1, -R18 ;  /* 0x0000000109098824 */ /* 0x000fe200078e0a12 */
[----:B0-----:R-:W-:Y:S02]  /*17c0*/  FMNMX.FTZ R24, R22, R19, !PT ;  /* 0x0000001316187209 */ /* 0x001fe40007810000 */
[----:B------:R-:W-:Y:S02]  /*17d0*/  @!P0 IADD3 R23, R23, 0x1, RZ ;  /* 0x0000000117178810 */ /* 0x000fe40007ffe0ff */
[----:B------:R-:W-:Y:S01]  /*17e0*/  ISETP.GE.U32.AND P1, PT, R9, R18, PT ;  /* 0x000000120900720c */ /* 0x000fe20003f26070 */
[----:B------:R-:W0:Y:S01]  /*17f0*/  SHFL.BFLY PT, R17, R24, 0x1, 0x1f ;  /* 0x0c201f0018117f89 */ /* 0x000e2200000e0000 */
[----:B------:R-:W-:-:S11]  /*1800*/  ISETP.NE.AND P0, PT, RZ, c[0x0][0x214], PT ;  /* 0x00008500ff007a0c */ /* 0x000fd60003f05270 */
[----:B------:R-:W-:-:S05]  /*1810*/  @P1 IADD3 R23, R23, 0x1, RZ ;  /* 0x0000000117171810 */ /* 0x000fca0007ffe0ff */
[----:B------:R-:W-:Y:S01]  /*1820*/  @!P3 IMAD.MOV R23, RZ, RZ, -R23 ;  /* 0x000000ffff17b224 */ /* 0x000fe200078e0a17 */
[----:B------:R-:W-:-:S05]  /*1830*/  @!P0 LOP3.LUT R23, RZ, c[0x0][0x214], RZ, 0x33, !PT ;  /* 0x00008500ff178a12 */ /* 0x000fca00078e33ff */
[----:B------:R-:W-:Y:S01]  /*1840*/  IMAD R2, R2, R23, RZ ;  /* 0x0000001702027224 */ /* 0x000fe200078e02ff */
[----:B0-----:R-:W-:-:S04]  /*1850*/  FMNMX.FTZ R17, R24, R17, !PT ;  /* 0x0000001118117209 */ /* 0x001fc80007810000 */
[C---:B------:R-:W-:Y:S02]  /*1860*/  FSETP.NEU.FTZ.AND P1, PT, R17.reuse, -INF , PT ;  /* 0xff8000001100780b */ /* 0x040fe40003f3d000 */
[-C--:B------:R-:W-:Y:S02]  /*1870*/  IABS R9, R2.reuse ;  /* 0x0000000200097213 */ /* 0x080fe40000000000 */
[----:B------:R-:W-:Y:S02]  /*1880*/  FSEL R17, R17, RZ, P1 ;  /* 0x000000ff11117208 */ /* 0x000fe40000800000 */
[----:B------:R-:W0:Y:S01]  /*1890*/  I2F.RP R22, R9 ;  /* 0x0000000900167306 */ /* 0x000e220000209400 */
[----:B------:R-:W-:Y:S02]  /*18a0*/  IABS R26, R2 ;  /* 0x00000002001a7213 */ /* 0x000fe40000000000 */
[C---:B------:R-:W-:Y:S01]  /*18b0*/  FADD.FTZ R7, -R17.reuse, R34 ;  /* 0x0000002211077221 */ /* 0x040fe20000010100 */
[----:B------:R-:W-:Y:S01]  /*18c0*/  ISETP.NE.AND P6, PT, R2, RZ, PT ;  /* 0x000000ff0200720c */ /* 0x000fe20003fc5270 */
[----:B------:R-:W-:-:S02]  /*18d0*/  FADD.FTZ R24, -R17, R33 ;  /* 0x0000002111187221 */ /* 0x000fc40000010100 */
[----:B------:R-:W-:Y:S01]  /*18e0*/  FMUL.FTZ R18, R7, 1.4426950216293334961 ;  /* 0x3fb8aa3b07127820 */ /* 0x000fe20000410000 */
[----:B------:R-:W-:Y:S01]  /*18f0*/  IABS R7, c[0x0][0x1c0] ;  /* 0x0000700000077a13 */ /* 0x000fe20000000000 */
[----:B------:R-:W-:Y:S02]  /*1900*/  FMUL.FTZ R24, R24, 1.4426950216293334961 ;  /* 0x3fb8aa3b18187820 */ /* 0x000fe40000410000 */
[----:B------:R-:W-:Y:S01]  /*1910*/  IMAD.MOV R26, RZ, RZ, -R26 ;  /* 0x000000ffff1a7224 */ /* 0x000fe200078e0a1a */
[----:B------:R-:W-:Y:S08]  /*1920*/  I2F.U32.RP R23, R7 ;  /* 0x0000000700177306 */ /* 0x000ff00000209000 */
[----:B------:R-:W-:Y:S08]  /*1930*/  MUFU.EX2 R18, R18 ;  /* 0x0000001200127308 */ /* 0x000ff00000000800 */
[----:B------:R-:W1:Y:S08]  /*1940*/  MUFU.EX2 R19, R24 ;  /* 0x0000001800137308 */ /* 0x000e700000000800 */
[----:B0-----:R-:W0:Y:S01]  /*1950*/  MUFU.RCP R22, R22 ;  /* 0x0000001600167308 */ /* 0x001e220000001000 */
[----:B-1----:R-:W-:-:S07]  /*1960*/  FADD.FTZ R19, R18, R19 ;  /* 0x0000001312137221 */ /* 0x002fce0000010000 */
[----:B------:R-:W1:Y:S01]  /*1970*/  MUFU.RCP R38, R23 ;  /* 0x0000001700267308 */ /* 0x000e620000001000 */
[----:B------:R-:W2:Y:S01]  /*1980*/  SHFL.BFLY PT, R18, R19, 0x8, 0x1f ;  /* 0x0d001f0013127f89 */ /* 0x000ea200000e0000 */
[----:B0-----:R-:W-:Y:S01]  /*1990*/  IADD3 R42, R22, 0xffffffe, RZ ;  /* 0x0ffffffe162a7810 */ /* 0x001fe20007ffe0ff */
[----:B------:R-:W-:-:S05]  /*19a0*/  IMAD.IADD R22, R6, 0x1, R9 ;  /* 0x0000000106167824 */ /* 0x000fca00078e0209 */
[----:B------:R-:W0:Y:S01]  /*19b0*/  F2I.FTZ.U32.TRUNC.NTZ R43, R42 ;  /* 0x0000002a002b7305 */ /* 0x000e22000021f000 */
[----:B-1----:R-:W-:Y:S02]  /*19c0*/  IADD3 R38, R38, 0xffffffe, RZ ;  /* 0x0ffffffe26267810 */ /* 0x002fe40007ffe0ff */
[----:B------:R-:W-:-:S05]  /*19d0*/  IABS R23, R22 ;  /* 0x0000001600177213 */ /* 0x000fca0000000000 */
[----:B------:R-:W1:Y:S01]  /*19e0*/  F2I.FTZ.U32.TRUNC.NTZ R39, R38 ;  /* 0x0000002600277305 */ /* 0x000e62000021f000 */
[----:B0-----:R-:W-:Y:S02]  /*19f0*/  IMAD.MOV R30, RZ, RZ, -R43 ;  /* 0x000000ffff1e7224 */ /* 0x001fe400078e0a2b */
[----:B--2---:R-:W-:Y:S02]  /*1a00*/  FADD.FTZ R18, R19, R18 ;  /* 0x0000001213127221 */ /* 0x004fe40000010000 */
[----:B------:R-:W-:Y:S02]  /*1a10*/  IMAD R30, R30, R9, RZ ;  /* 0x000000091e1e7224 */ /* 0x000fe400078e02ff */
[----:B------:R-:W-:Y:S01]  /*1a20*/  IMAD.MOV.U32 R42, RZ, RZ, RZ ;  /* 0x000000ffff2a7224 */ /* 0x000fe200078e00ff */
[----:B------:R-:W0:Y:S01]  /*1a30*/  SHFL.BFLY PT, R25, R18, 0x4, 0x1f ;  /* 0x0c801f0012197f89 */ /* 0x000e2200000e0000 */
[----:B-1----:R-:W-:Y:S02]  /*1a40*/  IMAD.MOV R6, RZ, RZ, -R39 ;  /* 0x000000ffff067224 */ /* 0x002fe400078e0a27 */
[----:B------:R-:W-:-:S04]  /*1a50*/  IMAD.HI.U32 R30, R43, R30, R42 ;  /* 0x0000001e2b1e7227 */ /* 0x000fc800078e002a */
[----:B------:R-:W-:Y:S01]  /*1a60*/  IMAD R19, R6, R7, RZ ;  /* 0x0000000706137224 */ /* 0x000fe200078e02ff */
[----:B------:R-:W-:Y:S01]  /*1a70*/  IABS R6, R4 ;  /* 0x0000000400067213 */ /* 0x000fe20000000000 */
[----:B------:R-:W-:Y:S01]  /*1a80*/  IMAD.HI.U32 R30, R30, R23, RZ ;  /* 0x000000171e1e7227 */ /* 0x000fe200078e00ff */
[----:B------:R-:W-:-:S03]  /*1a90*/  LOP3.LUT R4, R4, c[0x0][0x1c0], RZ, 0x3c, !PT ;  /* 0x0000700004047a12 */ /* 0x000fc600078e3cff */
[----:B------:R-:W-:Y:S02]  /*1aa0*/  IMAD R26, R30, R26, R23 ;  /* 0x0000001a1e1a7224 */ /* 0x000fe400078e0217 */
[----:B------:R-:W-:-:S03]  /*1ab0*/  IMAD.MOV.U32 R38, RZ, RZ, RZ ;  /* 0x000000ffff267224 */ /* 0x000fc600078e00ff */
[----:B------:R-:W-:Y:S01]  /*1ac0*/  ISETP.GT.U32.AND P3, PT, R9, R26, PT ;  /* 0x0000001a0900720c */ /* 0x000fe20003f64070 */
[----:B------:R-:W-:-:S04]  /*1ad0*/  IMAD.HI.U32 R38, R39, R19, R38 ;  /* 0x0000001327267227 */ /* 0x000fc800078e0026 */
[----:B0-----:R-:W-:Y:S01]  /*1ae0*/  FADD.FTZ R25, R18, R25 ;  /* 0x0000001912197221 */ /* 0x001fe20000010000 */
[----:B------:R-:W-:Y:S01]  /*1af0*/  IABS R18, c[0x0][0x1c0] ;  /* 0x0000700000127a13 */ /* 0x000fe20000000000 */
[----:B------:R-:W-:-:S03]  /*1b00*/  IMAD.HI.U32 R19, R38, R6, RZ ;  /* 0x0000000626137227 */ /* 0x000fc600078e00ff */
[----:B------:R-:W0:Y:S01]  /*1b10*/  SHFL.BFLY PT, R24, R25, 0x2, 0x1f ;  /* 0x0c401f0019187f89 */ /* 0x000e2200000e0000 */
[----:B------:R-:W-:Y:S02]  /*1b20*/  IMAD.MOV R18, RZ, RZ, -R18 ;  /* 0x000000ffff127224 */ /* 0x000fe400078e0a12 */
[----:B------:R-:W-:Y:S01]  /*1b30*/  IMAD.HI.U32 R38, R38, R23, RZ ;  /* 0x0000001726267227 */ /* 0x000fe200078e00ff */
[----:B------:R-:W-:-:S03]  /*1b40*/  @!P3 IADD3 R30, R30, 0x1, RZ ;  /* 0x000000011e1eb810 */ /* 0x000fc60007ffe0ff */
[-C--:B------:R-:W-:Y:S02]  /*1b50*/  IMAD R6, R19, R18.reuse, R6 ;  /* 0x0000001213067224 */ /* 0x080fe400078e0206 */
[----:B------:R-:W-:Y:S01]  /*1b60*/  IMAD R18, R38, R18, R23 ;  /* 0x0000001226127224 */ /* 0x000fe200078e0217 */
[-C--:B------:R-:W-:Y:S01]  /*1b70*/  LOP3.LUT R23, R22, R9.reuse, RZ, 0x3c, !PT ;  /* 0x0000000916177212 */ /* 0x080fe200078e3cff */
[----:B------:R-:W-:Y:S01]  /*1b80*/  @!P3 IMAD.IADD R26, R26, 0x1, -R9 ;  /* 0x000000011a1ab824 */ /* 0x000fe200078e0a09 */
[----:B------:R-:W-:Y:S02]  /*1b90*/  ISETP.GT.U32.AND P0, PT, R7, R6, PT ;  /* 0x000000060700720c */ /* 0x000fe40003f04070 */
[----:B------:R-:W-:Y:S02]  /*1ba0*/  ISETP.GE.AND P5, PT, R23, RZ, PT ;  /* 0x000000ff1700720c */ /* 0x000fe40003fa6270 */
[----:B------:R-:W-:Y:S02]  /*1bb0*/  ISETP.GE.U32.AND P4, PT, R26, R9, PT ;  /* 0x000000091a00720c */ /* 0x000fe40003f86070 */
[----:B------:R-:W-:-:S02]  /*1bc0*/  ISETP.GT.U32.AND P1, PT, R7, R18, PT ;  /* 0x000000120700720c */ /* 0x000fc40003f24070 */
[----:B------:R-:W-:Y:S01]  /*1bd0*/  LOP3.LUT R22, R22, c[0x0][0x1c0], RZ, 0x3c, !PT ;  /* 0x0000700016167a12 */ /* 0x000fe200078e3cff */
[----:B0-----:R-:W-:-:S04]  /*1be0*/  FADD.FTZ R24, R25, R24 ;  /* 0x0000001819187221 */ /* 0x001fc80000010000 */
[----:B------:R-:W-:Y:S01]  /*1bf0*/  @!P0 IADD3 R19, R19, 0x1, RZ ;  /* 0x0000000113138810 */ /* 0x000fe20007ffe0ff */
[--C-:B------:R-:W-:Y:S01]  /*1c00*/  @!P0 IMAD.IADD R6, R6, 0x1, -R7.reuse ;  /* 0x0000000106068824 */ /* 0x100fe200078e0a07 */
[----:B------:R-:W-:Y:S01]  /*1c10*/  ISETP.GE.AND P0, PT, R4, RZ, PT ;  /* 0x000000ff0400720c */ /* 0x000fe20003f06270 */
[----:B------:R-:W-:Y:S01]  /*1c20*/  IMAD.MOV.U32 R4, RZ, RZ, c[0x0][0x214] ;  /* 0x00008500ff047624 */ /* 0x000fe200078e00ff */
[----:B------:R-:W0:Y:S01]  /*1c30*/  SHFL.BFLY PT, R23, R24, 0x1, 0x1f ;  /* 0x0c201f0018177f89 */ /* 0x000e2200000e0000 */
[----:B------:R-:W-:Y:S01]  /*1c40*/  @P4 IADD3 R30, R30, 0x1, RZ ;  /* 0x000000011e1e4810 */ /* 0x000fe20007ffe0ff */
[----:B------:R-:W-:Y:S01]  /*1c50*/  @!P1 IMAD.IADD R18, R18, 0x1, -R7 ;  /* 0x0000000112129824 */ /* 0x000fe200078e0a07 */
[----:B------:R-:W-:Y:S02]  /*1c60*/  ISETP.GT.AND P4, PT, R3, RZ, PT ;  /* 0x000000ff0300720c */ /* 0x000fe40003f84270 */
[-C--:B------:R-:W-:Y:S01]  /*1c70*/  ISETP.GE.U32.AND P3, PT, R6, R7.reuse, PT ;  /* 0x000000070600720c */ /* 0x080fe20003f66070 */
[----:B------:R-:W-:Y:S01]  /*1c80*/  @!P5 IMAD.MOV R30, RZ, RZ, -R30 ;  /* 0x000000ffff1ed224 */ /* 0x000fe200078e0a1e */
[----:B------:R-:W-:-:S02]  /*1c90*/  ISETP.GE.U32.AND P5, PT, R18, R7, PT ;  /* 0x000000071200720c */ /* 0x000fc40003fa6070 */
[----:B------:R-:W-:Y:S02]  /*1ca0*/  SHF.R.S32.HI R6, RZ, 0x1f, R3 ;  /* 0x0000001fff067819 */ /* 0x000fe40000011403 */
[----:B------:R-:W-:Y:S02]  /*1cb0*/  LEA.HI.SX32 R7, R3, 0x1, 0x1 ;  /* 0x0000000103077811 */ /* 0x000fe400078f0aff */
[----:B------:R-:W-:Y:S02]  /*1cc0*/  @!P1 IADD3 R38, R38, 0x1, RZ ;  /* 0x0000000126269810 */ /* 0x000fe40007ffe0ff */
[----:B------:R-:W-:Y:S01]  /*1cd0*/  ISETP.GE.AND P1, PT, R22, RZ, PT ;  /* 0x000000ff1600720c */ /* 0x000fe20003f26270 */
[----:B------:R-:W-:Y:S01]  /*1ce0*/  @!P4 IMAD.MOV R7, RZ, RZ, R6 ;  /* 0x000000ffff07c224 */ /* 0x000fe200078e0206 */
[----:B------:R-:W-:Y:S02]  /*1cf0*/  LOP3.LUT R6, RZ, c[0x0][0x1c0], RZ, 0x33, !PT ;  /* 0x00007000ff067a12 */ /* 0x000fe400078e33ff */
[----:B------:R-:W-:-:S02]  /*1d00*/  @P3 IADD3 R19, R19, 0x1, RZ ;  /* 0x0000000113133810 */ /* 0x000fc40007ffe0ff */
[----:B------:R-:W-:Y:S02]  /*1d10*/  @P5 IADD3 R38, R38, 0x1, RZ ;  /* 0x0000000126265810 */ /* 0x000fe40007ffe0ff */
[----:B------:R-:W-:Y:S01]  /*1d20*/  LOP3.LUT P5, RZ, R8, 0xf, RZ, 0xc0, !PT ;  /* 0x0000000f08ff7812 */ /* 0x000fe200078ac0ff */
[----:B0-----:R-:W-:Y:S01]  /*1d30*/  FADD.FTZ R23, R24, R23 ;  /* 0x0000001718177221 */ /* 0x001fe20000010000 */
[----:B------:R-:W-:Y:S01]  /*1d40*/  ISETP.NE.AND P3, PT, RZ, UR4, PT ;  /* 0x00000004ff007c0c */ /* 0x000fe2000bf65270 */
[----:B------:R-:W-:Y:S01]  /*1d50*/  @!P0 IMAD.MOV R19, RZ, RZ, -R19 ;  /* 0x000000ffff138224 */ /* 0x000fe200078e0a13 */
[----:B------:R-:W-:Y:S01]  /*1d60*/  ISETP.GT.AND P0, PT, R2, RZ, PT ;  /* 0x000000ff0200720c */ /* 0x000fe20003f04270 */
[----:B------:R-:W-:Y:S01]  /*1d70*/  @!P1 IMAD.MOV R38, RZ, RZ, -R38 ;  /* 0x000000ffff269224 */ /* 0x000fe200078e0a26 */
[----:B------:R-:W-:Y:S02]  /*1d80*/  FSETP.NE.FTZ.AND P4, PT, R23, RZ, PT ;  /* 0x000000ff1700720b */ /* 0x000fe40003f95000 */
[----:B------:R-:W-:-:S02]  /*1d90*/  ISETP.GT.OR P5, PT, R8, 0x7f, P5 ;  /* 0x0000007f0800780c */ /* 0x000fc40002fa4670 */
[----:B------:R-:W-:Y:S02]  /*1da0*/  SEL R8, R4, 0x1, !P3 ;  /* 0x0000000104087807 */ /* 0x000fe40005800000 */
[----:B------:R-:W-:Y:S02]  /*1db0*/  ISETP.NE.AND P1, PT, RZ, c[0x0][0x1c0], PT ;  /* 0x00007000ff007a0c */ /* 0x000fe40003f25270 */
[----:B------:R-:W-:Y:S02]  /*1dc0*/  @!P6 LOP3.LUT R30, RZ, R9, RZ, 0x33, !PT ;  /* 0x00000009ff1ee212 */ /* 0x000fe400078e33ff */
[C---:B------:R-:W-:Y:S02]  /*1dd0*/  SEL R25, R6.reuse, R19, !P1 ;  /* 0x0000001306197207 */ /* 0x040fe40004800000 */
[----:B------:R-:W-:Y:S01]  /*1de0*/  SHF.R.S32.HI R18, RZ, 0x1f, R2 ;  /* 0x0000001fff127819 */ /* 0x000fe20000011402 */
[----:B------:R-:W0:Y:S01]  /*1df0*/  @P4 MUFU.LG2 R4, R23 ;  /* 0x0000001700044308 */ /* 0x000e220000000c00 */
[----:B------:R-:W-:Y:S01]  /*1e00*/  SEL R31, R6, R38, !P1 ;  /* 0x00000026061f7207 */ /* 0x000fe20004800000 */
[----:B------:R-:W-:Y:S01]  /*1e10*/  IMAD R6, R25, R8, RZ ;  /* 0x0000000819067224 */ /* 0x000fe200078e02ff */
[----:B------:R-:W-:-:S02]  /*1e20*/  ISETP.LT.U32.AND P1, PT, R20, R30, PT ;  /* 0x0000001e1400720c */ /* 0x000fc40003f21070 */
[----:B------:R-:W-:Y:S01]  /*1e30*/  SHF.R.S32.HI R19, RZ, 0x1f, R30 ;  /* 0x0000001fff137819 */ /* 0x000fe2000001141e */
[----:B------:R-:W-:Y:S01]  /*1e40*/  IMAD R8, R31, R8, RZ ;  /* 0x000000081f087224 */ /* 0x000fe200078e02ff */
[----:B------:R-:W-:Y:S01]  /*1e50*/  LEA.HI.SX32 R9, R2, 0x1, 0x1 ;  /* 0x0000000102097811 */ /* 0x000fe200078f0aff */
[----:B------:R-:W-:Y:S01]  /*1e60*/  @!P0 IMAD.MOV R9, RZ, RZ, R18 ;  /* 0x000000ffff098224 */ /* 0x000fe200078e0212 */
[----:B------:R-:W-:Y:S01]  /*1e70*/  ISETP.LT.AND.EX P1, PT, R21, R19, PT, P1 ;  /* 0x000000131500720c */ /* 0x000fe20003f21310 */
[----:B------:R-:W-:Y:S02]  /*1e80*/  IMAD R7, R7, R6, RZ ;  /* 0x0000000607077224 */ /* 0x000fe400078e02ff */
[----:B------:R-:W-:Y:S02]  /*1e90*/  IMAD.MOV.U32 R31, RZ, RZ, 0x7f800000 ;  /* 0x7f800000ff1f7424 */ /* 0x000fe400078e00ff */
[----:B------:R-:W-:Y:S01]  /*1ea0*/  IMAD R6, R8, R9, RZ ;  /* 0x0000000908067224 */ /* 0x000fe200078e02ff */
[----:B------:R-:W-:Y:S01]  /*1eb0*/  SEL R9, R20, R30, P1 ;  /* 0x0000001e14097207 */ /* 0x000fe20000800000 */
[----:B0-----:R-:W-:Y:S01]  /*1ec0*/  @P4 FFMA.FTZ R31, R4, 0.69314718246459960938, R17 ;  /* 0x3f317218041f4823 */ /* 0x001fe20000010011 */
[----:B------:R-:W-:Y:S01]  /*1ed0*/  SEL R8, R21, R19, P1 ;  /* 0x0000001315087207 */ /* 0x000fe20000800000 */
[----:B------:R-:W-:Y:S05]  /*1ee0*/  @P5 BRA `(.L_x_107) ;  /* 0x00001c4000005947 */ /* 0x000fea0003800000 */
[----:B------:R-:W-:Y:S01]  /*1ef0*/  ULDC.U8 UR4, c[0x0][0x328] ;  /* 0x0000ca0000047ab9 */ /* 0x000fe20000000000 */
[----:B------:R-:W-:-:S02]  /*1f00*/  IADD3 R38, P0, R15, UR8, RZ ;  /* 0x000000080f267c10 */ /* 0x000fc4000ff1e0ff */
[----:B------:R-:W-:Y:S02]  /*1f10*/  ISETP.NE.AND P1, PT, RZ, UR4, PT ;  /* 0x00000004ff007c0c */ /* 0x000fe4000bf25270 */
        /* <DEDUP_REMOVED lines=33> */
[----:B------:R-:W-:Y:S05]  /*2130*/  CALL.REL.NOINC `($__internal_2_$__cuda_sm20_div_s64) ;  /* 0x0000257000007944 */ /* 0x000fea0003c00000 */
        /* <DEDUP_REMOVED lines=10> */
.L_x_110:
        /* <DEDUP_REMOVED lines=22> */
.L_x_111:
[----:B------:R-:W-:Y:S05]  /*2340*/  BSYNC B0 ;  /* 0x0000000000007941 */ /* 0x000fea0003800000 */
.L_x_109:
[----:B------:R-:W-:Y:S01]  /*2350*/  LOP3.LUT R19, R17, R0, RZ, 0xfc, !PT ;  /* 0x0000000011137212 */ /* 0x000fe200078efcff */
[----:B------:R-:W-:Y:S03]  /*2360*/  BSSY B0, `(.L_x_112) ;  /* 0x0000028000007945 */ /* 0x000fe60003800000 */
[----:B------:R-:W-:-:S13]  /*2370*/  ISETP.NE.U32.AND P0, PT, R19, RZ, PT ;  /* 0x000000ff1300720c */ /* 0x000fda0003f05070 */
[----:B------:R-:W-:Y:S05]  /*2380*/  @!P0 BRA `(.L_x_113) ;  /* 0x000000f000008947 */ /* 0x000fea0003800000 */
[----:B------:R-:W-:Y:S01]  /*2390*/  IMAD.MOV.U32 R26, RZ, RZ, R29 ;  /* 0x000000ffff1a7224 */ /* 0x000fe200078e001d */
[----:B------:R-:W-:Y:S02]  /*23a0*/  MOV R25, R0 ;  /* 0x0000000000197202 */ /* 0x000fe40000000f00 */
[----:B------:R-:W-:Y:S02]  /*23b0*/  MOV R24, 0x23d0 ;  /* 0x000023d000187802 */ /* 0x000fe40000000f00 */
[----:B------:R-:W-:Y:S05]  /*23c0*/  CALL.REL.NOINC `($__internal_2_$__cuda_sm20_div_s64) ;  /* 0x000022e000007944 */ /* 0x000fea0003c00000 */
        /* <DEDUP_REMOVED lines=11> */
.L_x_113:
        /* <DEDUP_REMOVED lines=22> */
.L_x_114:
[----:B------:R-:W-:Y:S05]  /*25e0*/  BSYNC B0 ;  /* 0x0000000000007941 */ /* 0x000fea0003800000 */
.L_x_112:
        /* <DEDUP_REMOVED lines=11> */
[----:B------:R-:W-:Y:S05]  /*26a0*/  CALL.REL.NOINC `($__internal_2_$__cuda_sm20_div_s64) ;  /* 0x0000200000007944 */ /* 0x000fea0003c00000 */
[----:B------:R-:W-:-:S04]  /*26b0*/  IADD3 R17, P0, RZ, -R20, RZ ;  /* 0x80000014ff117210 */ /* 0x000fc80007f1e0ff */
[----:B------:R-:W-:Y:S01]  /*26c0*/  IADD3.X R18, RZ, ~R21, RZ, P0, !PT ;  /* 0x80000015ff127210 */ /* 0x000fe200007fe4ff */
[----:B------:R-:W-:-:S04]  /*26d0*/  IMAD.WIDE.U32 R42, R5, R17, R42 ;  /* 0x00000011052a7225 */ /* 0x000fc800078e002a */
[----:B------:R-:W-:-:S04]  /*26e0*/  IMAD R18, R18, R5, RZ ;  /* 0x0000000512127224 */ /* 0x000fc800078e02ff */
[----:B------:R-:W-:-:S05]  /*26f0*/  IMAD R4, R4, R17, R18 ;  /* 0x0000001104047224 */ /* 0x000fca00078e0212 */
[----:B------:R-:W-:Y:S01]  /*2700*/  IADD3 R4, R43, R4, RZ ;  /* 0x000000042b047210 */ /* 0x000fe20007ffe0ff */
[----:B------:R-:W-:Y:S05]  /*2710*/  BRA `(.L_x_117) ;  /* 0x0000016000007947 */ /* 0x000fea0003800000 */
.L_x_116:
        /* <DEDUP_REMOVED lines=22> */
.L_x_117:
[----:B------:R-:W-:Y:S05]  /*2880*/  BSYNC B0 ;  /* 0x0000000000007941 */ /* 0x000fea0003800000 */
.L_x_115:
        /* <DEDUP_REMOVED lines=38> */
[----:B------:R-:W-:Y:S05]  /*2af0*/  CALL.REL.NOINC `($__internal_2_$__cuda_sm20_div_s64) ;  /* 0x00001bb000007944 */ /* 0x000fea0003c00000 */
        /* <DEDUP_REMOVED lines=12> */
.L_x_119:
        /* <DEDUP_REMOVED lines=23> */
.L_x_120:
[----:B------:R-:W-:Y:S05]  /*2d30*/  BSYNC B0 ;  /* 0x0000000000007941 */ /* 0x000fea0003800000 */
.L_x_118:
        /* <DEDUP_REMOVED lines=19> */
.L_x_122:
        /* <DEDUP_REMOVED lines=22> */
.L_x_123:
[----:B------:R-:W-:Y:S05]  /*2fd0*/  BSYNC B0 ;  /* 0x0000000000007941 */ /* 0x000fea0003800000 */
.L_x_121:
        /* <DEDUP_REMOVED lines=19> */
.L_x_125:
        /* <DEDUP_REMOVED lines=23> */
.L_x_126:
[----:B------:R-:W-:Y:S05]  /*3280*/  BSYNC B0 ;  /* 0x0000000000007941 */ /* 0x000fea0003800000 */
.L_x_124:
[----:B------:R-:W-:Y:S01]  /*3290*/  SHF.R.S32.HI R18, RZ, 0x1f, R7 ;  /* 0x0000001fff127819 */ /* 0x000fe20000011407 */
[----:B------:R-:W-:Y:S01]  /*32a0*/  IMAD R13, R21, R7, RZ ;  /* 0x00000007150d7224 */ /* 0x000fe200078e02ff */
[----:B------:R-:W-:Y:S01]  /*32b0*/  BSSY B0, `(.L_x_127) ;  /* 0x000003b000007945 */ /* 0x000fe20003800000 */
[----:B------:R-:W-:Y:S02]  /*32c0*/  IMAD R53, R29, c[0x0][0x214], RZ ;  /* 0x000085001d357a24 */ /* 0x000fe400078e02ff */
[----:B------:R-:W-:Y:S02]  /*32d0*/  IMAD R13, R18, R20, R13 ;  /* 0x00000014120d7224 */ /* 0x000fe400078e020d */
[----:B------:R-:W-:Y:S01]  /*32e0*/  IMAD R18, R12, R3, RZ ;  /* 0x000000030c127224 */ /* 0x000fe200078e02ff */
[----:B------:R-:W-:Y:S01]  /*32f0*/  LOP3.LUT R12, R47, R10, RZ, 0xfc, !PT ;  /* 0x0000000a2f0c7212 */ /* 0x000fe200078efcff */
[----:B------:R-:W-:Y:S01]  /*3300*/  IMAD.WIDE.U32 R48, R20, R7, RZ ;  /* 0x0000000714307225 */ /* 0x000fe200078e00ff */
[----:B------:R-:W-:-:S02]  /*3310*/  SHF.R.S32.HI R7, RZ, 0x1f, R3 ;  /* 0x0000001fff077819 */ /* 0x000fc40000011403 */
[----:B------:R-:W-:Y:S01]  /*3320*/  ISETP.NE.U32.AND P0, PT, R12, RZ, PT ;  /* 0x000000ff0c00720c */ /* 0x000fe20003f05070 */
[----:B------:R-:W-:Y:S01]  /*3330*/  IMAD R14, R14, R53, RZ ;  /* 0x000000350e0e7224 */ /* 0x000fe200078e02ff */
[----:B------:R-:W-:Y:S01]  /*3340*/  SHF.R.S32.HI R17, RZ, 0x1f, R53 ;  /* 0x0000001fff117819 */ /* 0x000fe20000011435 */
[----:B------:R-:W-:Y:S01]  /*3350*/  IMAD R7, R7, R50, R18 ;  /* 0x0000003207077224 */ /* 0x000fe200078e0212 */
[----:B------:R-:W-:Y:S01]  /*3360*/  IADD3 R12, R49, R13, RZ ;  /* 0x0000000d310c7210 */ /* 0x000fe20007ffe0ff */
[----:B------:R-:W-:-:S04]  /*3370*/  IMAD.WIDE.U32 R50, R50, R3, RZ ;  /* 0x0000000332327225 */ /* 0x000fc800078e00ff */
[----:B------:R-:W-:Y:S01]  /*3380*/  IMAD R3, R17, R16, R14 ;  /* 0x0000001011037224 */ /* 0x000fe200078e020e */
[----:B------:R-:W-:Y:S01]  /*3390*/  IADD3 R7, R51, R7, RZ ;  /* 0x0000000733077210 */ /* 0x000fe20007ffe0ff */
[----:B------:R-:W-:-:S05]  /*33a0*/  IMAD.WIDE.U32 R52, R16, R53, RZ ;  /* 0x0000003510347225 */ /* 0x000fca00078e00ff */
[----:B------:R-:W-:Y:S01]  /*33b0*/  IADD3 R3, R53, R3, RZ ;  /* 0x0000000335037210 */ /* 0x000fe20007ffe0ff */
[----:B------:R-:W-:Y:S05]  /*33c0*/  @!P0 BRA `(.L_x_128) ;  /* 0x0000012000008947 */ /* 0x000fea0003800000 */
[----:B------:R-:W-:Y:S01]  /*33d0*/  IMAD.MOV.U32 R18, RZ, RZ, R46 ;  /* 0x000000ffff127224 */ /* 0x000fe200078e002e */
[----:B------:R-:W-:Y:S01]  /*33e0*/  MOV R26, R11 ;  /* 0x0000000b001a7202 */ /* 0x000fe20000000f00 */
[----:B------:R-:W-:Y:S01]  /*33f0*/  IMAD.MOV.U32 R17, RZ, RZ, R47 ;  /* 0x000000ffff117224 */ /* 0x000fe200078e002f */
[----:B------:R-:W-:Y:S02]  /*3400*/  MOV R25, R10 ;  /* 0x0000000a00197202 */ /* 0x000fe40000000f00 */
[----:B------:R-:W-:Y:S02]  /*3410*/  MOV R24, 0x3430 ;  /* 0x0000343000187802 */ /* 0x000fe40000000f00 */
[----:B------:R-:W-:Y:S05]  /*3420*/  CALL.REL.NOINC `($__internal_2_$__cuda_sm20_div_s64) ;  /* 0x0000128000007944 */ /* 0x000fea0003c00000 */
        /* <DEDUP_REMOVED lines=12> */
.L_x_128:
        /* <DEDUP_REMOVED lines=23> */
.L_x_129:
[----:B------:R-:W-:Y:S05]  /*3660*/  BSYNC B0 ;  /* 0x0000000000007941 */ /* 0x000fea0003800000 */
.L_x_127:
        /* <DEDUP_REMOVED lines=29> */
.L_x_131:
        /* <DEDUP_REMOVED lines=23> */
.L_x_132:
[----:B------:R-:W-:Y:S05]  /*39b0*/  BSYNC B0 ;  /* 0x0000000000007941 */ /* 0x000fea0003800000 */
.L_x_130:
        /* <DEDUP_REMOVED lines=20> */
.L_x_108:
[----:B------:R-:W-:-:S04]  /*3b00*/  LEA R2, P0, R38, c[0x0][0x200], 0x2 ;  /* 0x0000800026027a11 */ /* 0x000fc800078010ff */
[----:B------:R-:W-:-:S05]  /*3b10*/  LEA.HI.X R3, R38, c[0x0][0x204], R39, 0x2, P0 ;  /* 0x0000810026037a11 */ /* 0x000fca00000f1427 */
[----:B------:R0:W-:Y:S04]  /*3b20*/  STG.E [R2.64], R31 ;  /* 0x0000001f02007986 */ /* 0x0001e8000c10190a */
.L_x_107:
[----:B------:R-:W-:Y:S05]  /*3b30*/  BSYNC B1 ;  /* 0x0000000000017941 */ /* 0x000fea0003800000 */
.L_x_106:
[C---:B------:R-:W-:Y:S01]  /*3b40*/  ISETP.GE.OR P0, PT, R36.reuse, c[0x0][0x314], P2 ;  /* 0x0000c50024007a0c */ /* 0x040fe20001706670 */
[----:B------:R-:W-:Y:S01]  /*3b50*/  HFMA2.MMA R13, -RZ, RZ, 0, 0 ;  /* 0x00000000ff0d7435 */ /* 0x000fe200000001ff */
[C---:B------:R-:W-:Y:S01]  /*3b60*/  IADD3 R0, R36.reuse, 0x10, RZ ;  /* 0x0000001024007810 */ /* 0x040fe20007ffe0ff */
[----:B------:R-:W-:Y:S01]  /*3b70*/  IMAD.SHL.U32 R36, R36, 0x4, RZ ;  /* 0x0000000424247824 */ /* 0x000fe200078e00ff */
[----:B------:R-:W-:Y:S01]  /*3b80*/  CS2R R10, SRZ ;  /* 0x00000000000a7805 */ /* 0x000fe2000001ff00 */
[----:B------:R-:W-:Y:S01]  /*3b90*/  CS2R R8, SRZ ;  /* 0x0000000000087805 */ /* 0x000fe2000001ff00 */
[----:B------:R-:W-:Y:S01]  /*3ba0*/  ISETP.GE.OR P2, PT, R0, c[0x0][0x314], P2 ;  /* 0x0000c50000007a0c */ /* 0x000fe20001746670 */
[----:B------:R-:W-:Y:S01]  /*3bb0*/  IMAD.MOV.U32 R0, RZ, RZ, c[0x0][0x314] ;  /* 0x0000c500ff007624 */ /* 0x000fe200078e00ff */
[----:B------:R-:W-:-:S05]  /*3bc0*/  CS2R R6, SRZ ;  /* 0x0000000000067805 */ /* 0x000fca000001ff00 */
[----:B0-----:R-:W-:Y:S01]  /*3bd0*/  @!P0 FADD.FTZ R4, -R31, R34 ;  /* 0x000000221f048221 */ /* 0x001fe20000010100 */
[----:B------:R-:W-:-:S03]  /*3be0*/  IADD3 R34, R36, 0x40, RZ ;  /* 0x0000004024227810 */ /* 0x000fc60007ffe0ff */
[----:B------:R-:W-:Y:S02]  /*3bf0*/  @!P0 FMUL.FTZ R4, R4, 1.4426950216293334961 ;  /* 0x3fb8aa3b04048820 */ /* 0x000fe40000410000 */
[----:B------:R-:W-:Y:S01]  /*3c00*/  @!P2 FADD.FTZ R31, -R31, R33 ;  /* 0x000000211f1fa221 */ /* 0x000fe20000010100 */
[----:B------:R-:W-:-:S03]  /*3c10*/  IADD3 R33, R36, 0x80, RZ ;  /* 0x0000008024217810 */ /* 0x000fc60007ffe0ff */
[----:B------:R-:W0:Y:S01]  /*3c20*/  @!P0 MUFU.EX2 R4, R4 ;  /* 0x0000000400048308 */ /* 0x000e220000000800 */
[----:B------:R-:W-:-:S07]  /*3c30*/  @!P2 FMUL.FTZ R2, R31, 1.4426950216293334961 ;  /* 0x3fb8aa3b1f02a820 */ /* 0x000fce0000410000 */
[----:B------:R-:W1:Y:S01]  /*3c40*/  @!P2 MUFU.EX2 R2, R2 ;  /* 0x000000020002a308 */ /* 0x000e620000000800 */
[----:B0-----:R0:W-:Y:S01]  /*3c50*/  @!P0 STS [R27.X4], R4 ;  /* 0x000000041b008388 */ /* 0x0011e20000004800 */
[----:B------:R-:W-:Y:S01]  /*3c60*/  ISETP.GE.AND P0, PT, R0, 0x1, PT ;  /* 0x000000010000780c */ /* 0x000fe20003f06270 */
[----:B------:R-:W-:Y:S02]  /*3c70*/  IMAD.MOV.U32 R0, RZ, RZ, RZ ;  /* 0x000000ffff007224 */ /* 0x000fe400078e00ff */
[----:B-1----:R1:W-:Y:S01]  /*3c80*/  @!P2 STS [R27.X4+0x240], R2 ;  /* 0x000240021b00a388 */ /* 0x0023e20000004800 */
[----:B0-----:R-:W-:Y:S01]  /*3c90*/  CS2R R4, SRZ ;  /* 0x0000000000047805 */ /* 0x001fe2000001ff00 */
[----:B-1----:R-:W-:Y:S02]  /*3ca0*/  CS2R R2, SRZ ;  /* 0x0000000000027805 */ /* 0x002fe4000001ff00 */
        /* <DEDUP_REMOVED lines=25> */
.L_x_136:
        /* <DEDUP_REMOVED lines=15> */
.L_x_135:
[----:B------:R-:W-:Y:S05]  /*3f30*/  BSYNC B0 ;  /* 0x0000000000007941 */ /* 0x000fea0003800000 */
.L_x_134:
        /* <DEDUP_REMOVED lines=19> */
.L_x_133:
        /* <DEDUP_REMOVED lines=100> */
        .weak           $__internal_2_$__cuda_sm20_div_s64
        .type           $__internal_2_$__cuda_sm20_div_s64,@function
        .size           $__internal_2_$__cuda_sm20_div_s64,(.L_x_4072 - $__internal_2_$__cuda_sm20_div_s64)
$__internal_2_$__cuda_sm20_div_s64:
        /* <DEDUP_REMOVED lines=25> */
[----:B------:R-:W-:Y:S02]  /*4840*/  IADD3 R21, P0, RZ, -R58, RZ ;  /* 0x8000003aff157210 */ /* 0x000fe40007f1e0ff */
[----:B------:R-:W-:Y:S01]  /*4850*/  ISETP.GE.AND P1, PT, R17, RZ, PT ;  /* 0x000000ff1100720c */ /* 0x000fe20003f26270 */
[----:B------:R-:W-:Y:S02]  /*4860*/  IMAD R19, R22, R44, R19 ;  /* 0x0000002c16137224 */ /* 0x000fe400078e0213 */
[----:B------:R-:W-:-:S04]  /*4870*/  IMAD.HI.U32 R56, R57, R21, RZ ;  /* 0x0000001539387227 */ /* 0x000fc800078e00ff */
[----:B------:R-:W-:Y:S01]  /*4880*/  IMAD.X R19, RZ, RZ, ~R19, P0 ;  /* 0x000000ffff137224 */ /* 0x000fe200000e0e13 */
[----:B------:R-:W-:-:S03]  /*4890*/  IADD3 R20, P0, RZ, -R18, RZ ;  /* 0x80000012ff147210 */ /* 0x000fc60007f1e0ff */
[----:B------:R-:W-:Y:S01]  /*48a0*/  IMAD.WIDE.U32 R56, P6, R57, R19, R56 ;  /* 0x0000001339387225 */ /* 0x000fe200078c0038 */
[----:B------:R-:W-:-:S05]  /*48b0*/  SEL R20, R20, R18, !P1 ;  /* 0x0000001214147207 */ /* 0x000fca0004800000 */
[----:B------:R-:W-:-:S04]  /*48c0*/  IMAD.HI.U32 R30, P5, R22, R21, R56 ;  /* 0x00000015161e7227 */ /* 0x000fc800078a0038 */
[CC--:B------:R-:W-:Y:S02]  /*48d0*/  IMAD R21, R22.reuse, R19.reuse, RZ ;  /* 0x0000001316157224 */ /* 0x0c0fe400078e02ff */
[----:B------:R-:W-:-:S03]  /*48e0*/  IMAD.HI.U32 R19, R22, R19, RZ ;  /* 0x0000001316137227 */ /* 0x000fc600078e00ff */
[----:B------:R-:W-:Y:S01]  /*48f0*/  IADD3 R21, P4, R21, R30, RZ ;  /* 0x0000001e15157210 */ /* 0x000fe20007f9e0ff */
[----:B------:R-:W-:Y:S02]  /*4900*/  IMAD.X R30, RZ, RZ, ~R17, P0 ;  /* 0x000000ffff1e7224 */ /* 0x000fe400000e0e11 */
[----:B------:R-:W-:Y:S02]  /*4910*/  IMAD.X R22, R19, 0x1, R22, P6 ;  /* 0x0000000113167824 */ /* 0x000fe400030e0616 */
[----:B------:R-:W-:Y:S01]  /*4920*/  IMAD.HI.U32 R56, R21, R20, RZ ;  /* 0x0000001415387227 */ /* 0x000fe200078e00ff */
[----:B------:R-:W-:Y:S02]  /*4930*/  SEL R19, R30, R17, !P1 ;  /* 0x000000111e137207 */ /* 0x000fe40004800000 */
[----:B------:R-:W-:Y:S01]  /*4940*/  IADD3.X R22, RZ, RZ, R22, P4, P5 ;  /* 0x000000ffff167210 */ /* 0x000fe200027ea416 */
[----:B------:R-:W-:-:S04]  /*4950*/  IMAD.MOV.U32 R57, RZ, RZ, RZ ;  /* 0x000000ffff397224 */ /* 0x000fc800078e00ff */
        /* <DEDUP_REMOVED lines=10> */
[-C--:B------:R-:W-:Y:S01]  /*4a00*/  ISETP.GE.U32.AND P4, PT, R20, R44.reuse, PT ;  /* 0x0000002c1400720c */ /* 0x080fe20003f86070 */
[-C--:B------:R-:W-:Y:S01]  /*4a10*/  IMAD R22, R30, R44.reuse, R21 ;  /* 0x0000002c1e167224 */ /* 0x080fe200078e0215 */
[----:B------:R-:W-:-:S03]  /*4a20*/  IADD3 R21, P1, R20, -R44, RZ ;  /* 0x8000002c14157210 */ /* 0x000fc60007f3e0ff */
[----:B------:R-:W-:Y:S01]  /*4a30*/  IMAD.X R19, R19, 0x1, ~R22, P0 ;  /* 0x0000000113137824 */ /* 0x000fe200000e0e16 */
[----:B------:R-:W-:-:S03]  /*4a40*/  IADD3 R23, P0, R32, 0x1, RZ ;  /* 0x0000000120177810 */ /* 0x000fc60007f1e0ff */
[C---:B------:R-:W-:Y:S01]  /*4a50*/  IMAD.X R22, R19.reuse, 0x1, ~R45, P1 ;  /* 0x0000000113167824 */ /* 0x040fe200008e0e2d */
[----:B------:R-:W-:Y:S01]  /*4a60*/  ISETP.GE.U32.AND.EX P4, PT, R19, R45, PT, P4 ;  /* 0x0000002d1300720c */ /* 0x000fe20003f86140 */
[----:B------:R-:W-:-:S03]  /*4a70*/  IMAD.X R35, RZ, RZ, R30, P0 ;  /* 0x000000ffff237224 */ /* 0x000fc600000e061e */
[----:B------:R-:W-:Y:S02]  /*4a80*/  SEL R21, R21, R20, P4 ;  /* 0x0000001415157207 */ /* 0x000fe40002000000 */
[----:B------:R-:W-:Y:S02]  /*4a90*/  SEL R19, R22, R19, P4 ;  /* 0x0000001316137207 */ /* 0x000fe40002000000 */
[----:B------:R-:W-:Y:S02]  /*4aa0*/  SEL R23, R23, R32, P4 ;  /* 0x0000002017177207 */ /* 0x000fe40002000000 */
[----:B------:R-:W-:Y:S02]  /*4ab0*/  ISETP.GE.U32.AND P0, PT, R21, R44, PT ;  /* 0x0000002c1500720c */ /* 0x000fe40003f06070 */
[----:B------:R-:W-:Y:S02]  /*4ac0*/  SEL R35, R35, R30, P4 ;  /* 0x0000001e23237207 */ /* 0x000fe40002000000 */
[----:B------:R-:W-:-:S02]  /*4ad0*/  IADD3 R20, P1, R23, 0x1, RZ ;  /* 0x0000000117147810 */ /* 0x000fc40007f3e0ff */
[----:B------:R-:W-:Y:S02]  /*4ae0*/  ISETP.GE.U32.AND.EX P0, PT, R19, R45, PT, P0 ;  /* 0x0000002d1300720c */ /* 0x000fe40003f06100 */
[----:B------:R-:W-:Y:S02]  /*4af0*/  IADD3.X R22, RZ, R35, RZ, P1, !PT ;  /* 0x00000023ff167210 */ /* 0x000fe40000ffe4ff */
[----:B------:R-:W-:Y:S01]  /*4b00*/  SEL R20, R20, R23, P0 ;  /* 0x0000001714147207 */ /* 0x000fe20000000000 */
[----:B------:R-:W-:Y:S01]  /*4b10*/  IMAD.MOV.U32 R23, RZ, RZ, 0x0 ;  /* 0x00000000ff177424 */ /* 0x000fe200078e00ff */
[----:B------:R-:W-:Y:S02]  /*4b20*/  LOP3.LUT R19, R25, R17, RZ, 0x3c, !PT ;  /* 0x0000001119137212 */ /* 0x000fe400078e3cff */
[----:B------:R-:W-:Y:S02]  /*4b30*/  SEL R22, R22, R35, P0 ;  /* 0x0000002316167207 */ /* 0x000fe40000000000 */
[----:B------:R-:W-:-:S02]  /*4b40*/  IADD3 R21, P1, RZ, -R20, RZ ;  /* 0x80000014ff157210 */ /* 0x000fc40007f3e0ff */
[----:B------:R-:W-:Y:S02]  /*4b50*/  ISETP.GE.AND P4, PT, R19, RZ, PT ;  /* 0x000000ff1300720c */ /* 0x000fe40003f86270 */
[----:B------:R-:W-:Y:S01]  /*4b60*/  ISETP.NE.U32.AND P0, PT, R26, RZ, PT ;  /* 0x000000ff1a00720c */ /* 0x000fe20003f05070 */
[----:B------:R-:W-:Y:S01]  /*4b70*/  IMAD.X R19, RZ, RZ, ~R22, P1 ;  /* 0x000000ffff137224 */ /* 0x000fe200008e0e16 */
[----:B------:R-:W-:Y:S02]  /*4b80*/  SEL R21, R21, R20, !P4 ;  /* 0x0000001415157207 */ /* 0x000fe40006000000 */
[----:B------:R-:W-:Y:S02]  /*4b90*/  ISETP.NE.AND.EX P0, PT, R25, RZ, PT, P0 ;  /* 0x000000ff1900720c */ /* 0x000fe40003f05300 */
[----:B------:R-:W-:Y:S01]  /*4ba0*/  SEL R19, R19, R22, !P4 ;  /* 0x0000001613137207 */ /* 0x000fe20006000000 */
[----:B------:R-:W-:Y:S01]  /*4bb0*/  IMAD.MOV.U32 R22, RZ, RZ, R24 ;  /* 0x000000ffff167224 */ /* 0x000fe200078e0018 */
[----:B------:R-:W-:-:S02]  /*4bc0*/  SEL R20, R21, 0xffffffff, P0 ;  /* 0xffffffff15147807 */ /* 0x000fc40000000000 */
[----:B------:R-:W-:Y:S01]  /*4bd0*/  SEL R21, R19, 0xffffffff, P0 ;  /* 0xffffffff13157807 */ /* 0x000fe20000000000 */
[----:B------:R-:W-:Y:S06]  /*4be0*/  RET.REL.NODEC R22 `(_ZN5flash32flash_fwd_splitkv_combine_kernelI23Flash_fwd_kernel_traitsILi192ELi64ELi64ELi4ELb0ELb0EN7cutlass6half_tE19Flash_kernel_traitsILi192ELi64ELi64ELi4ES3_EELi8ELi5ELb0EEEvNS_16Flash_fwd_paramsE) ;  /* 0xffffb41016007950 */ /* 0x000fec0003c3ffff */
.L_x_137:
        /* <DEDUP_REMOVED lines=9> */
.L_x_4072:


//--------------------- .text._ZN5flash32flash_fwd_splitkv_combine_kernelI23Flash_fwd_kernel_traitsILi192ELi64ELi64ELi4ELb0ELb0EN7cutlass6half_tE19Flash_kernel_traitsILi192ELi64ELi64ELi4ES3_EELi8ELi4ELb0EEEvNS_16Flash_fwd_paramsE --------------------------
	.section	.text._ZN5flash32flash_fwd_splitkv_combine_kernelI23Flash_fwd_kernel_traitsILi192ELi64ELi64ELi4ELb0ELb0EN7cutlass6half_tE19Flash_kernel_traitsILi192ELi64ELi64ELi4ES3_EELi8ELi4ELb0EEEvNS_16Flash_fwd_paramsE,"ax",@progbits
	.sectioninfo	@"SHI_REGISTERS=54"
	.align	128
        .global         _ZN5flash32flash_fwd_splitkv_combine_kernelI23Flash_fwd_kernel_traitsILi192ELi64ELi64ELi4ELb0ELb0EN7cutlass6half_tE19Flash_kernel_traitsILi192ELi64ELi64ELi4ES3_EELi8ELi4ELb0EEEvNS_16Flash_fwd_paramsE
        .type           _ZN5flash32flash_fwd_splitkv_combine_kernelI23Flash_fwd_kernel_traitsILi192ELi64ELi64ELi4ELb0ELb0EN7cutlass6half_tE19Flash_kernel_traitsILi192ELi64ELi64ELi4ES3_EELi8ELi4ELb0EEEvNS_16Flash_fwd_paramsE,@function
        .size           _ZN5flash32flash_fwd_splitkv_combine_kernelI23Flash_fwd_kernel_traitsILi192ELi64ELi64ELi4ELb0ELb0EN7cutlass6half_tE19Flash_kernel_traitsILi192ELi64ELi64ELi4ES3_EELi8ELi4ELb0EEEvNS_16Flash_fwd_paramsE,(.L_x_4073 - _ZN5flash32flash_fwd_splitkv_combine_kernelI23Flash_fwd_kernel_traitsILi192ELi64ELi64ELi4ELb0ELb0EN7cutlass6half_tE19Flash_kernel_traitsILi192ELi64ELi64ELi4ES3_EELi8ELi4ELb0EEEvNS_16Flash_fwd_paramsE)
        .other          _ZN5flash32flash_fwd_splitkv_combine_kernelI23Flash_fwd_kernel_traitsILi192ELi64ELi64ELi4ELb0ELb0EN7cutlass6half_tE19Flash_kernel_traitsILi192ELi64ELi64ELi4ES3_EELi8ELi4ELb0EEEvNS_16Flash_fwd_paramsE,@"STO_CUDA_ENTRY STV_DEFAULT"
_ZN5flash32flash_fwd_splitkv_combine_kernelI23Flash_fwd_kernel_traitsILi192ELi64ELi64ELi4ELb0ELb0EN7cutlass6half_tE19Flash_kernel_traitsILi192ELi64ELi64ELi4ES3_EELi8ELi4ELb0EEEvNS_16Flash_fwd_paramsE:
.text._ZN5flash32flash_fwd_splitkv_combine_kernelI23Flash_fwd_kernel_traitsILi192ELi64ELi64ELi4ELb0ELb0EN7cutlass6half_tE19Flash_kernel_traitsILi192ELi64ELi64ELi4ES3_EELi8ELi4ELb0EEEvNS_16Flash_fwd_paramsE:
        /* <DEDUP_REMOVED lines=11> */
[----:B------:R-:W-:Y:S01]  /*00b0*/  SEL R0, R5, R0, P0 ;  /* 0x0000000005007207 */ /* 0x000fe20000000000 */
        /* <DEDUP_REMOVED lines=11> */
[----:B------:R-:W-:Y:S05]  /*0170*/  CALL.REL.NOINC `($__internal_3_$__cuda_sm20_div_s64) ;  /* 0x0000448000007944 */ /* 0x000fea0003c00000 */
[----:B------:R-:W-:Y:S05]  /*0180*/  BRA `(.L_x_139) ;  /* 0x0000013000007947 */ /* 0x000fea0003800000 */
.L_x_138:
[----:B------:R-:W0:Y:S01]  /*0190*/  I2F.U32.RP R4, R30 ;  /* 0x0000001e00047306 */ /* 0x000e220000209000 */
[----:B------:R-:W-:Y:S01]  /*01a0*/  IMAD.MOV.U32 R6, RZ, RZ, RZ ;  /* 0x000000ffff067224 */ /* 0x000fe200078e00ff */
[----:B------:R-:W-:Y:S01]  /*01b0*/  ISETP.NE.U32.AND P0, PT, R30, RZ, PT ;  /* 0x000000ff1e00720c */ /* 0x000fe20003f05070 */
[----:B------:R-:W-:-:S05]  /*01c0*/  HFMA2.MMA R21, -RZ, RZ, 0, 0 ;  /* 0x00000000ff157435 */ /* 0x000fca00000001ff */
        /* <DEDUP_REMOVED lines=15> */
.L_x_139:
        /* <DEDUP_REMOVED lines=11> */
[----:B------:R-:W-:Y:S02]  /*0370*/  MOV R22, 0x390 ;  /* 0x0000039000167802 */ /* 0x000fe40000000f00 */
[----:B------:R-:W-:Y:S05]  /*0380*/  CALL.REL.NOINC `($__internal_3_$__cuda_sm20_div_s64) ;  /* 0x0000427000007944 */ /* 0x000fea0003c00000 */
[----:B------:R-:W-:Y:S02]  /*0390*/  MOV R8, R20 ;  /* 0x0000001400087202 */ /* 0x000fe40000000f00 */
[----:B------:R-:W-:Y:S01]  /*03a0*/  MOV R9, R21 ;  /* 0x0000001500097202 */ /* 0x000fe20000000f00 */
[----:B------:R-:W-:Y:S05]  /*03b0*/  BRA `(.L_x_142) ;  /* 0x0000013000007947 */ /* 0x000fea0003800000 */
.L_x_141:
        /* <DEDUP_REMOVED lines=19> */
.L_x_142:
[----:B------:R-:W-:Y:S05]  /*04f0*/  BSYNC B0 ;  /* 0x0000000000007941 */ /* 0x000fea0003800000 */
.L_x_140:
        /* <DEDUP_REMOVED lines=13> */
[----:B------:R-:W-:-:S04]  /*05d0*/  IMAD.HI.U32 R11, R11, R6, R10 ;  /* 0x000000060b0b7227 */ /* 0x000fc800078e000a */
[----:B------:R-:W-:-:S04]  /*05e0*/  IMAD.MOV.U32 R6, RZ, RZ, R4 ;  /* 0x000000ffff067224 */ /* 0x000fc800078e0004 */
        /* <DEDUP_REMOVED lines=8> */
[----:B------:R-:W-:-:S04]  /*0670*/  LOP3.LUT R4, R2, R7, RZ, 0x3c, !PT ;  /* 0x0000000702047212 */ /* 0x000fc800078e3cff */
[----:B------:R-:W-:-:S07]  /*0680*/  ISETP.GE.AND P0, PT, R4, RZ, PT ;  /* 0x000000ff0400720c */ /* 0x000fce0003f06270 */
[----:B------:R-:W-:-:S06]  /*0690*/  @P2 IADD3 R10, R10, 0x1, RZ ;  /* 0x000000010a0a2810 */ /* 0x000fcc0007ffe0ff */
[----:B------:R-:W-:Y:S01]  /*06a0*/  @!P0 IMAD.MOV R10, RZ, RZ, -R10 ;  /* 0x000000ffff0a8224 */ /* 0x000fe200078e0a0a */
[----:B------:R-:W-:-:S04]  /*06b0*/  @!P1 LOP3.LUT R10, RZ, R7, RZ, 0x33, !PT ;  /* 0x00000007ff0a9212 */ /* 0x000fc800078e33ff */
[----:B------:R-:W-:Y:S02]  /*06c0*/  ISETP.LT.U32.AND P0, PT, R3, R10, PT ;  /* 0x0000000a0300720c */ /* 0x000fe40003f01070 */
[----:B------:R-:W-:-:S04]  /*06d0*/  SHF.R.S32.HI R14, RZ, 0x1f, R10 ;  /* 0x0000001fff0e7819 */ /* 0x000fc8000001140a */
[----:B------:R-:W-:-:S04]  /*06e0*/  ISETP.LT.AND.EX P0, PT, R23, R14, PT, P0 ;  /* 0x0000000e1700720c */ /* 0x000fc80003f01300 */
[----:B------:R-:W-:Y:S02]  /*06f0*/  SEL R14, R23, R14, P0 ;  /* 0x0000000e170e7207 */ /* 0x000fe40000000000 */
        /* <DEDUP_REMOVED lines=11> */
.L_x_144:
        /* <DEDUP_REMOVED lines=19> */
.L_x_145:
[----:B------:R-:W-:Y:S05]  /*08e0*/  BSYNC B0 ;  /* 0x0000000000007941 */ /* 0x000fea0003800000 */
.L_x_143:
        /* <DEDUP_REMOVED lines=26> */
[----:B------:R-:W-:Y:S01]  /*0a90*/  ISETP.GE.U32.AND P0, PT, R3, R6, PT ;  /* 0x000000060300720c */ /* 0x000fe20003f06070 */
[----:B------:R-:W-:-:S05]  /*0aa0*/  IMAD.MOV.U32 R3, RZ, RZ, c[0x0][0x1c0] ;  /* 0x00007000ff037624 */ /* 0x000fca00078e00ff */
[C---:B------:R-:W-:Y:S01]  /*0ab0*/  IADD3 R6, R3.reuse, -0x1, RZ ;  /* 0xffffffff03067810 */ /* 0x040fe20007ffe0ff */
[----:B------:R-:W-:-:S06]  /*0ac0*/  IMAD R3, R3, c[0x0][0x214], RZ ;  /* 0x0000850003037a24 */ /* 0x000fcc00078e02ff */
        /* <DEDUP_REMOVED lines=44> */
[----:B------:R-:W-:Y:S02]  /*0d90*/  MOV R32, R20 ;  /* 0x0000001400207202 */ /* 0x000fe40000000f00 */
[----:B------:R-:W-:Y:S01]  /*0da0*/  MOV R33, R21 ;  /* 0x0000001500217202 */ /* 0x000fe20000000f00 */
[----:B------:R-:W-:Y:S05]  /*0db0*/  BRA `(.L_x_148) ;  /* 0x0000013000007947 */ /* 0x000fea0003800000 */
.L_x_147:
        /* <DEDUP_REMOVED lines=19> */
.L_x_148:
[----:B------:R-:W-:Y:S05]  /*0ef0*/  BSYNC B0 ;  /* 0x0000000000007941 */ /* 0x000fea0003800000 */
.L_x_146:
        /* <DEDUP_REMOVED lines=41> */
.L_x_150:
        /* <DEDUP_REMOVED lines=19> */
.L_x_151:
[----:B------:R-:W-:Y:S05]  /*12c0*/  BSYNC B0 ;  /* 0x0000000000007941 */ /* 0x000fea0003800000 */
.L_x_149:
[----:B------:R-:W-:Y:S01]  /*12d0*/  IABS R17, c[0x0][0x214] ;  /* 0x0000850000117a13 */ /* 0x000fe20000000000 */
[----:B------:R-:W-:Y:S01]  /*12e0*/  IMAD.MOV.U32 R18, RZ, RZ, RZ ;  /* 0x000000ffff127224 */ /* 0x000fe200078e00ff */
[----:B------:R-:W-:Y:S01]  /*12f0*/  ISETP.GT.AND P3, PT, R3, RZ, PT ;  /* 0x000000ff0300720c */ /* 0x000fe20003f64270 */
[----:B------:R-:W-:Y:S01]  /*1300*/  ULDC.U8 UR4, c[0x0][0x329] ;  /* 0x0000ca4000047ab9 */ /* 0x000fe20000000000 */
[----:B------:R-:W0:Y:S01]  /*1310*/  I2F.RP R22, R17 ;  /* 0x0000001100167306 */ /* 0x000e220000209400 */
[----:B------:R-:W-:Y:S01]  /*1320*/  IABS R26, R4 ;  /* 0x00000004001a7213 */ /* 0x000fe20000000000 */
[----:B------:R-:W-:Y:S01]  /*1330*/  ULDC.64 UR10, c[0x0][0x118] ;  /* 0x00004600000a7ab9 */ /* 0x000fe20000000a00 */
[----:B------:R-:W-:Y:S01]  /*1340*/  LOP3.LUT R4, R4, c[0x0][0x1c0], RZ, 0x3c, !PT ;  /* 0x0000700004047a12 */ /* 0x000fe200078e3cff */
[----:B------:R-:W-:Y:S04]  /*1350*/  BSSY B0, `(.L_x_152) ;  /* 0x000007b000007945 */ /* 0x000fe80003800000 */
[----:B0-----:R-:W0:Y:S02]  /*1360*/  MUFU.RCP R19, R22 ;  /* 0x0000001600137308 */ /* 0x001e240000001000 */
[----:B0-----:R-:W-:-:S06]  /*1370*/  IADD3 R19, R19, 0xffffffe, RZ ;  /* 0x0ffffffe13137810 */ /* 0x001fcc0007ffe0ff */
[----:B------:R-:W0:Y:S02]  /*1380*/  F2I.FTZ.U32.TRUNC.NTZ R19, R19 ;  /* 0x0000001300137305 */ /* 0x000e24000021f000 */
[----:B0-----:R-:W-:-:S04]  /*1390*/  IMAD.MOV R8, RZ, RZ, -R19 ;  /* 0x000000ffff087224 */ /* 0x001fc800078e0a13 */
[----:B------:R-:W-:Y:S01]  /*13a0*/  IMAD R9, R8, R17, RZ ;  /* 0x0000001108097224 */ /* 0x000fe200078e02ff */
[----:B------:R-:W-:Y:S02]  /*13b0*/  IABS R8, R7 ;  /* 0x0000000700087213 */ /* 0x000fe40000000000 */
[----:B------:R-:W-:Y:S01]  /*13c0*/  LOP3.LUT R7, R7, c[0x0][0x214], RZ, 0x3c, !PT ;  /* 0x0000850007077a12 */ /* 0x000fe200078e3cff */
[----:B------:R-:W-:-:S03]  /*13d0*/  IMAD.HI.U32 R9, R19, R9, R18 ;  /* 0x0000000913097227 */ /* 0x000fc600078e0012 */
[----:B------:R-:W-:Y:S02]  /*13e0*/  ISETP.GE.AND P1, PT, R7, RZ, PT ;  /* 0x000000ff0700720c */ /* 0x000fe40003f26270 */
[----:B------:R-:W-:Y:S01]  /*13f0*/  SHF.R.S32.HI R7, RZ, 0x1f, R3 ;  /* 0x0000001fff077819 */ /* 0x000fe20000011403 */
[----:B------:R-:W-:Y:S01]  /*1400*/  IMAD.HI.U32 R18, R9, R8, RZ ;  /* 0x0000000809127227 */ /* 0x000fe200078e00ff */
[----:B------:R-:W-:-:S03]  /*1410*/  LEA.HI.SX32 R3, R3, 0x1, 0x1 ;  /* 0x0000000103037811 */ /* 0x000fc600078f0aff */
[----:B------:R-:W-:Y:S02]  /*1420*/  IMAD.MOV R9, RZ, RZ, -R18 ;  /* 0x000000ffff097224 */ /* 0x000fe400078e0a12 */
[----:B------:R-:W-:Y:S02]  /*1430*/  @!P3 IMAD.MOV R3, RZ, RZ, R7 ;  /* 0x000000ffff03b224 */ /* 0x000fe400078e0207 */
[----:B------:R-:W-:-:S05]  /*1440*/  IMAD R8, R17, R9, R8 ;  /* 0x0000000911087224 */ /* 0x000fca00078e0208 */
[----:B------:R-:W-:-:S13]  /*1450*/  ISETP.GT.U32.AND P0, PT, R17, R8, PT ;  /* 0x000000081100720c */ /* 0x000fda0003f04070 */
[----:B------:R-:W-:Y:S01]  /*1460*/  @!P0 IMAD.IADD R8, R8, 0x1, -R17 ;  /* 0x0000000108088824 */ /* 0x000fe200078e0a11 */
[----:B------:R-:W-:Y:S02]  /*1470*/  @!P0 IADD3 R18, R18, 0x1, RZ ;  /* 0x0000000112128810 */ /* 0x000fe40007ffe0ff */
[----:B------:R-:W-:Y:S02]  /*1480*/  ISETP.NE.AND P0, PT, RZ, c[0x0][0x214], PT ;  /* 0x00008500ff007a0c */ /* 0x000fe40003f05270 */
[----:B------:R-:W-:Y:S02]  /*1490*/  ISETP.GE.U32.AND P2, PT, R8, R17, PT ;  /* 0x000000110800720c */ /* 0x000fe40003f46070 */
[----:B------:R-:W-:-:S04]  /*14a0*/  IABS R8, c[0x0][0x1c0] ;  /* 0x0000700000087a13 */ /* 0x000fc80000000000 */
[----:B------:R-:W0:Y:S07]  /*14b0*/  I2F.U32.RP R17, R8 ;  /* 0x0000000800117306 */ /* 0x000e2e0000209000 */
[----:B------:R-:W-:-:S05]  /*14c0*/  @P2 IADD3 R18, R18, 0x1, RZ ;  /* 0x0000000112122810 */ /* 0x000fca0007ffe0ff */
[----:B------:R-:W-:Y:S01]  /*14d0*/  @!P1 IMAD.MOV R18, RZ, RZ, -R18 ;  /* 0x000000ffff129224 */ /* 0x000fe200078e0a12 */
[----:B------:R-:W-:Y:S01]  /*14e0*/  @!P0 LOP3.LUT R18, RZ, c[0x0][0x214], RZ, 0x33, !PT ;  /* 0x00008500ff128a12 */ /* 0x000fe200078e33ff */
[----:B0-----:R-:W0:Y:S04]  /*14f0*/  MUFU.RCP R19, R17 ;  /* 0x0000001100137308 */ /* 0x001e280000001000 */
[----:B------:R-:W-:-:S05]  /*1500*/  IMAD R3, R3, R18, RZ ;  /* 0x0000001203037224 */ /* 0x000fca00078e02ff */
[----:B------:R-:W-:-:S04]  /*1510*/  IABS R7, R3 ;  /* 0x0000000300077213 */ /* 0x000fc80000000000 */
[----:B------:R-:W1:Y:S01]  /*1520*/  I2F.RP R24, R7 ;  /* 0x0000000700187306 */ /* 0x000e620000209400 */
[----:B------:R-:W-:Y:S01]  /*1530*/  IMAD.IADD R6, R6, 0x1, R7 ;  /* 0x0000000106067824 */ /* 0x000fe200078e0207 */
[----:B0-----:R-:W-:-:S06]  /*1540*/  IADD3 R19, R19, 0xffffffe, RZ ;  /* 0x0ffffffe13137810 */ /* 0x001fcc0007ffe0ff */
[----:B------:R-:W0:Y:S08]  /*1550*/  F2I.FTZ.U32.TRUNC.NTZ R19, R19 ;  /* 0x0000001300137305 */ /* 0x000e30000021f000 */
[----:B-1----:R-:W1:Y:S01]  /*1560*/  MUFU.RCP R9, R24 ;  /* 0x0000001800097308 */ /* 0x002e620000001000 */
[----:B0-----:R-:W-:-:S04]  /*1570*/  IMAD.MOV R25, RZ, RZ, -R19 ;  /* 0x000000ffff197224 */ /* 0x001fc800078e0a13 */
[----:B------:R-:W-:Y:S01]  /*1580*/  IMAD R25, R25, R8, RZ ;  /* 0x0000000819197224 */ /* 0x000fe200078e02ff */
[----:B-1----:R-:W-:Y:S02]  /*1590*/  IADD3 R22, R9, 0xffffffe, RZ ;  /* 0x0ffffffe09167810 */ /* 0x002fe40007ffe0ff */
[----:B------:R-:W-:Y:S02]  /*15a0*/  IABS R24, R6 ;  /* 0x0000000600187213 */ /* 0x000fe40000000000 */
[----:B------:R-:W0:Y:S02]  /*15b0*/  F2I.FTZ.U32.TRUNC.NTZ R23, R22 ;  /* 0x0000001600177305 */ /* 0x000e24000021f000 */
[----:B0-----:R-:W-:Y:S02]  /*15c0*/  IMAD.MOV R18, RZ, RZ, -R23 ;  /* 0x000000ffff127224 */ /* 0x001fe400078e0a17 */
[----:B------:R-:W-:Y:S02]  /*15d0*/  IMAD.MOV.U32 R22, RZ, RZ, RZ ;  /* 0x000000ffff167224 */ /* 0x000fe400078e00ff */
[----:B------:R-:W-:-:S02]  /*15e0*/  IMAD R9, R18, R7, RZ ;  /* 0x0000000712097224 */ /* 0x000fc400078e02ff */
[----:B------:R-:W-:Y:S02]  /*15f0*/  IMAD.MOV.U32 R18, RZ, RZ, RZ ;  /* 0x000000ffff127224 */ /* 0x000fe400078e00ff */
[----:B------:R-:W-:Y:S01]  /*1600*/  IMAD.HI.U32 R9, R23, R9, R22 ;  /* 0x0000000917097227 */ /* 0x000fe200078e0016 */
[----:B------:R-:W-:-:S03]  /*1610*/  IABS R22, R3 ;  /* 0x0000000300167213 */ /* 0x000fc60000000000 */
[----:B------:R-:W-:Y:S01]  /*1620*/  IMAD.HI.U32 R25, R19, R25, R18 ;  /* 0x0000001913197227 */ /* 0x000fe200078e0012 */
[----:B------:R-:W-:-:S03]  /*1630*/  IABS R19, c[0x0][0x1c0] ;  /* 0x0000700000137a13 */ /* 0x000fc60000000000 */
[----:B------:R-:W-:Y:S02]  /*1640*/  IMAD.MOV R22, RZ, RZ, -R22 ;  /* 0x000000ffff167224 */ /* 0x000fe400078e0a16 */
[----:B------:R-:W-:Y:S02]  /*1650*/  IMAD.MOV R19, RZ, RZ, -R19 ;  /* 0x000000ffff137224 */ /* 0x000fe400078e0a13 */
[----:B------:R-:W-:-:S04]  /*1660*/  IMAD.HI.U32 R18, R25, R26, RZ ;  /* 0x0000001a19127227 */ /* 0x000fc800078e00ff */
[----:B------:R-:W-:-:S04]  /*1670*/  IMAD.HI.U32 R9, R9, R24, RZ ;  /* 0x0000001809097227 */ /* 0x000fc800078e00ff */
[----:B------:R-:W-:Y:S02]  /*1680*/  IMAD R17, R18, R19, R26 ;  /* 0x0000001312117224 */ /* 0x000fe400078e021a */
[--C-:B------:R-:W-:Y:S02]  /*1690*/  IMAD R22, R9, R22, R24.reuse ;  /* 0x0000001609167224 */ /* 0x100fe400078e0218 */
[----:B------:R-:W-:Y:S01]  /*16a0*/  IMAD.HI.U32 R25, R25, R24, RZ ;  /* 0x0000001819197227 */ /* 0x000fe200078e00ff */
[----:B------:R-:W-:Y:S02]  /*16b0*/  ISETP.GT.U32.AND P3, PT, R8, R17, PT ;  /* 0x000000110800720c */ /* 0x000fe40003f64070 */
[----:B------:R-:W-:Y:S01]  /*16c0*/  ISETP.GT.U32.AND P0, PT, R7, R22, PT ;  /* 0x000000160700720c */ /* 0x000fe20003f04070 */
[----:B------:R-:W-:-:S05]  /*16d0*/  IMAD R19, R25, R19, R24 ;  /* 0x0000001319137224 */ /* 0x000fca00078e0218 */
[----:B------:R-:W-:-:S05]  /*16e0*/  ISETP.GT.U32.AND P1, PT, R8, R19, PT ;  /* 0x000000130800720c */ /* 0x000fca0003f24070 */
[--C-:B------:R-:W-:Y:S01]  /*16f0*/  @!P3 IMAD.IADD R17, R17, 0x1, -R8.reuse ;  /* 0x000000011111b824 */ /* 0x100fe200078e0a08 */
[----:B------:R-:W-:Y:S01]  /*1700*/  @!P3 IADD3 R18, R18, 0x1, RZ ;  /* 0x000000011212b810 */ /* 0x000fe20007ffe0ff */
[----:B------:R-:W-:Y:S01]  /*1710*/  @!P0 IMAD.IADD R22, R22, 0x1, -R7 ;  /* 0x0000000116168824 */ /* 0x000fe200078e0a07 */
[----:B------:R-:W-:Y:S02]  /*1720*/  @!P0 IADD3 R9, R9, 0x1, RZ ;  /* 0x0000000109098810 */ /* 0x000fe40007ffe0ff */
[----:B------:R-:W-:Y:S02]  /*1730*/  ISETP.GE.U32.AND P6, PT, R17, R8, PT ;  /* 0x000000081100720c */ /* 0x000fe40003fc6070 */
[----:B------:R-:W0:Y:S01]  /*1740*/  S2R R17, SR_TID.X ;  /* 0x0000000000117919 */ /* 0x000e220000002100 */
[-C--:B------:R-:W-:Y:S01]  /*1750*/  ISETP.GE.U32.AND P2, PT, R22, R7.reuse, PT ;  /* 0x000000071600720c */ /* 0x080fe20003f46070 */
[----:B------:R-:W-:Y:S01]  /*1760*/  @!P1 IMAD.IADD R19, R19, 0x1, -R8 ;  /* 0x0000000113139824 */ /* 0x000fe200078e0a08 */
[----:B------:R-:W-:-:S02]  /*1770*/  LOP3.LUT R22, R6, R7, RZ, 0x3c, !PT ;  /* 0x0000000706167212 */ /* 0x000fc400078e3cff */
[----:B------:R-:W-:Y:S02]  /*1780*/  ISETP.GE.AND P0, PT, R4, RZ, PT ;  /* 0x000000ff0400720c */ /* 0x000fe40003f06270 */
[----:B------:R-:W-:Y:S02]  /*1790*/  ISETP.GE.AND P4, PT, R22, RZ, PT ;  /* 0x000000ff1600720c */ /* 0x000fe40003f86270 */
[----:B------:R-:W-:Y:S02]  /*17a0*/  ISETP.GT.AND P3, PT, R2, RZ, PT ;  /* 0x000000ff0200720c */ /* 0x000fe40003f64270 */
[----:B------:R-:W-:Y:S02]  /*17b0*/  @P6 IADD3 R18, R18, 0x1, RZ ;  /* 0x0000000112126810 */ /* 0x000fe40007ffe0ff */
[----:B------:R-:W-:Y:S02]  /*17c0*/  ISETP.NE.AND P6, PT, R3, RZ, PT ;  /* 0x000000ff0300720c */ /* 0x000fe40003fc5270 */
[----:B------:R-:W-:-:S02]  /*17d0*/  @P2 IADD3 R9, R9, 0x1, RZ ;  /* 0x0000000109092810 */ /* 0x000fc40007ffe0ff */
[----:B------:R-:W-:Y:S01]  /*17e0*/  ISETP.GE.U32.AND P5, PT, R19, R8, PT ;  /* 0x000000081300720c */ /* 0x000fe20003fa6070 */
[----:B------:R-:W-:Y:S01]  /*17f0*/  IMAD.MOV.U32 R19, RZ, RZ, c[0x0][0x214] ;  /* 0x00008500ff137624 */ /* 0x000fe200078e00ff */
[----:B------:R-:W-:Y:S01]  /*1800*/  LOP3.LUT R6, R6, c[0x0][0x1c0], RZ, 0x3c, !PT ;  /* 0x0000700006067a12 */ /* 0x000fe200078e3cff */
[----:B------:R-:W-:Y:S01]  /*1810*/  @!P4 IMAD.MOV R9, RZ, RZ, -R9 ;  /* 0x000000ffff09c224 */ /* 0x000fe200078e0a09 */
[----:B------:R-:W-:Y:S01]  /*1820*/  @!P1 IADD3 R25, R25, 0x1, RZ ;  /* 0x0000000119199810 */ /* 0x000fe20007ffe0ff */
[----:B------:R-:W-:Y:S01]  /*1830*/  @!P0 IMAD.MOV R18, RZ, RZ, -R18 ;  /* 0x000000ffff128224 */ /* 0x000fe200078e0a12 */
[----:B------:R-:W-:Y:S02]  /*1840*/  ISETP.GE.AND P2, PT, R6, RZ, PT ;  /* 0x000000ff0600720c */ /* 0x000fe40003f46270 */
[----:B------:R-:W-:Y:S02]  /*1850*/  ISETP.NE.AND P4, PT, RZ, c[0x0][0x1c0], PT ;  /* 0x00007000ff007a0c */ /* 0x000fe40003f85270 */
[----:B------:R-:W-:-:S02]  /*1860*/  LOP3.LUT R6, RZ, c[0x0][0x1c0], RZ, 0x33, !PT ;  /* 0x00007000ff067a12 */ /* 0x000fc400078e33ff */
[----:B------:R-:W-:Y:S02]  /*1870*/  SHF.R.S32.HI R8, RZ, 0x1f, R2 ;  /* 0x0000001fff087819 */ /* 0x000fe40000011402 */
[----:B------:R-:W-:Y:S02]  /*1880*/  ISETP.NE.AND P1, PT, RZ, UR4, PT ;  /* 0x00000004ff007c0c */ /* 0x000fe4000bf25270 */
[----:B0-----:R-:W-:Y:S02]  /*1890*/  SHF.R.S32.HI R4, RZ, 0x1f, R17 ;  /* 0x0000001fff047819 */ /* 0x001fe40000011411 */
[----:B------:R-:W-:Y:S01]  /*18a0*/  LEA.HI.SX32 R22, R2, 0x1, 0x1 ;  /* 0x0000000102167811 */ /* 0x000fe200078f0aff */
[----:B------:R-:W-:Y:S01]  /*18b0*/  @!P3 IMAD.MOV R22, RZ, RZ, R8 ;  /* 0x000000ffff16b224 */ /* 0x000fe200078e0208 */
[----:B------:R-:W-:Y:S02]  /*18c0*/  SEL R19, R19, 0x1, !P1 ;  /* 0x0000000113137807 */ /* 0x000fe40004800000 */
[----:B------:R-:W-:-:S02]  /*18d0*/  SEL R18, R6, R18, !P4 ;  /* 0x0000001206127207 */ /* 0x000fc40006000000 */
[----:B------:R-:W-:Y:S02]  /*18e0*/  @!P6 LOP3.LUT R9, RZ, R7, RZ, 0x33, !PT ;  /* 0x00000007ff09e212 */ /* 0x000fe400078e33ff */
[----:B------:R-:W-:Y:S01]  /*18f0*/  LEA.HI R8, R4, R17, RZ, 0x3 ;  /* 0x0000001104087211 */ /* 0x000fe200078f18ff */
[----:B------:R-:W-:Y:S01]  /*1900*/  IMAD R7, R18, R19, RZ ;  /* 0x0000001312077224 */ /* 0x000fe200078e02ff */
[----:B------:R-:W-:Y:S02]  /*1910*/  @P5 IADD3 R25, R25, 0x1, RZ ;  /* 0x0000000119195810 */ /* 0x000fe40007ffe0ff */
[----:B------:R-:W-:Y:S01]  /*1920*/  ISETP.LT.U32.AND P0, PT, R20, R9, PT ;  /* 0x000000091400720c */ /* 0x000fe20003f01070 */
[----:B------:R-:W-:Y:S01]  /*1930*/  IMAD R7, R22, R7, RZ ;  /* 0x0000000716077224 */ /* 0x000fe200078e02ff */
[----:B------:R-:W-:Y:S01]  /*1940*/  SHF.R.S32.HI R23, RZ, 0x1f, R9 ;  /* 0x0000001fff177819 */ /* 0x000fe20000011409 */
[----:B------:R-:W-:Y:S01]  /*1950*/  @!P2 IMAD.MOV R25, RZ, RZ, -R25 ;  /* 0x000000ffff19a224 */ /* 0x000fe200078e0a19 */
[----:B------:R-:W-:-:S02]  /*1960*/  SHF.R.S32.HI R18, RZ, 0x3, R8 ;  /* 0x00000003ff127819 */ /* 0x000fc40000011408 */
[C---:B------:R-:W-:Y:S02]  /*1970*/  ISETP.LT.AND.EX P2, PT, R21.reuse, R23, PT, P0 ;  /* 0x000000171500720c */ /* 0x040fe40003f41300 */
[----:B------:R-:W-:Y:S02]  /*1980*/  ISETP.GE.AND P0, PT, R18, c[0x0][0x314], PT ;  /* 0x0000c50012007a0c */ /* 0x000fe40003f06270 */
[----:B------:R-:W-:Y:S02]  /*1990*/  LOP3.LUT R22, R8, 0xfffffff8, RZ, 0xc0, !PT ;  /* 0xfffffff808167812 */ /* 0x000fe400078ec0ff */
[----:B------:R-:W-:Y:S01]  /*19a0*/  SEL R9, R20, R9, P2 ;  /* 0x0000000914097207 */ /* 0x000fe20001000000 */
[----:B------:R-:W-:Y:S01]  /*19b0*/  IMAD.MOV.U32 R20, RZ, RZ, -0x800000 ;  /* 0xff800000ff147424 */ /* 0x000fe200078e00ff */
[----:B------:R-:W-:Y:S01]  /*19c0*/  SEL R8, R21, R23, P2 ;  /* 0x0000001715087207 */ /* 0x000fe20001000000 */
[----:B------:R-:W-:Y:S01]  /*19d0*/  IMAD.IADD R23, R17, 0x1, -R22 ;  /* 0x0000000111177824 */ /* 0x000fe200078e0a16 */
[----:B------:R-:W-:-:S05]  /*19e0*/  SEL R6, R6, R25, !P4 ;  /* 0x0000001906067207 */ /* 0x000fca0006000000 */
[----:B------:R-:W-:Y:S05]  /*19f0*/  @P0 BRA `(.L_x_153) ;  /* 0x0000010000000947 */ /* 0x000fea0003800000 */
[----:B------:R-:W-:Y:S02]  /*1a00*/  IADD3 R22, P2, R15, -UR8, RZ ;  /* 0x800000080f167c10 */ /* 0x000fe4000ff5e0ff */
[----:B------:R-:W-:Y:S02]  /*1a10*/  SHF.R.S32.HI R21, RZ, 0x1f, R23 ;  /* 0x0000001fff157819 */ /* 0x000fe40000011417 */
[----:B------:R-:W-:Y:S02]  /*1a20*/  ISETP.GT.U32.AND P0, PT, R22, R23, PT ;  /* 0x000000171600720c */ /* 0x000fe40003f04070 */
[----:B------:R-:W-:-:S04]  /*1a30*/  IADD3.X R22, R5, ~UR7, RZ, P2, !PT ;  /* 0x8000000705167c10 */ /* 0x000fc800097fe4ff */
[----:B------:R-:W-:-:S13]  /*1a40*/  ISETP.GT.AND.EX P0, PT, R22, R21, PT, P0 ;  /* 0x000000151600720c */ /* 0x000fda0003f04300 */
[----:B------:R-:W-:Y:S05]  /*1a50*/  @!P0 BRA `(.L_x_153) ;  /* 0x000000a000008947 */ /* 0x000fea0003800000 */
[----:B------:R-:W-:Y:S01]  /*1a60*/  IADD3 R24, P0, R23, UR8, RZ ;  /* 0x0000000817187c10 */ /* 0x000fe2000ff1e0ff */
[----:B------:R-:W-:Y:S01]  /*1a70*/  IMAD R20, R5, R18, RZ ;  /* 0x0000001205147224 */ /* 0x000fe200078e02ff */
[----:B------:R-:W-:Y:S02]  /*1a80*/  SHF.R.S32.HI R22, RZ, 0x1f, R18 ;  /* 0x0000001fff167819 */ /* 0x000fe40000011412 */
[----:B------:R-:W-:-:S03]  /*1a90*/  IADD3.X R25, R21, UR7, RZ, P0, !PT ;  /* 0x0000000715197c10 */ /* 0x000fc600087fe4ff */
[C---:B------:R-:W-:Y:S02]  /*1aa0*/  IMAD R20, R15.reuse, R22, R20 ;  /* 0x000000160f147224 */ /* 0x040fe400078e0214 */
[----:B------:R-:W-:-:S04]  /*1ab0*/  IMAD.WIDE.U32 R24, R15, R18, R24 ;  /* 0x000000120f187225 */ /* 0x000fc800078e0018 */
[----:B------:R-:W-:Y:S01]  /*1ac0*/  IMAD.IADD R20, R25, 0x1, R20 ;  /* 0x0000000119147824 */ /* 0x000fe200078e0214 */
[----:B------:R-:W-:-:S04]  /*1ad0*/  LEA R26, P0, R24, c[0x0][0x208], 0x2 ;  /* 0x00008200181a7a11 */ /* 0x000fc800078010ff */
[----:B------:R-:W-:-:S05]  /*1ae0*/  LEA.HI.X R27, R24, c[0x0][0x20c], R20, 0x2, P0 ;  /* 0x00008300181b7a11 */ /* 0x000fca00000f1414 */
[----:B------:R0:W5:Y:S04]  /*1af0*/  LDG.E R20, [R26.64] ;  /* 0x0000000a1a147981 */ /* 0x000168000c1e1900 */
.L_x_153:
[----:B------:R-:W-:Y:S05]  /*1b00*/  BSYNC B0 ;  /* 0x0000000000007941 */ /* 0x000fea0003800000 */
.L_x_152:
[C---:B------:R-:W-:Y:S01]  /*1b10*/  ISETP.GT.AND P0, PT, R17.reuse, 0x7f, PT ;  /* 0x0000007f1100780c */ /* 0x040fe20003f04270 */
[----:B------:R-:W-:Y:S01]  /*1b20*/  IMAD.MOV.U32 R29, RZ, RZ, -0x800000 ;  /* 0xff800000ff1d7424 */ /* 0x000fe200078e00ff */
[----:B------:R-:W-:Y:S01]  /*1b30*/  LOP3.LUT P2, RZ, R17, 0xf, RZ, 0xc0, !PT ;  /* 0x0000000f11ff7812 */ /* 0x000fe2000784c0ff */
[----:B------:R-:W-:Y:S01]  /*1b40*/  IMAD R19, R6, R19, RZ ;  /* 0x0000001306137224 */ /* 0x000fe200078e02ff */
[----:B------:R-:W-:Y:S01]  /*1b50*/  ISETP.GT.AND P3, PT, R3, RZ, PT ;  /* 0x000000ff0300720c */ /* 0x000fe20003f64270 */
[----:B------:R-:W-:Y:S01]  /*1b60*/  BSSY B1, `(.L_x_154) ;  /* 0x00001f0000017945 */ /* 0x000fe20003800000 */
[----:B------:R-:W-:Y:S01]  /*1b70*/  ISETP.GT.OR P2, PT, R17, 0x7f, P2 ;  /* 0x0000007f1100780c */ /* 0x000fe20001744670 */
[----:B------:R-:W-:-:S06]  /*1b80*/  IMAD.MOV.U32 R28, RZ, RZ, 0x7f800000 ;  /* 0x7f800000ff1c7424 */ /* 0x000fcc00078e00ff */
[----:B------:R-:W-:Y:S01]  /*1b90*/  @!P0 IMAD R23, R18, 0x9, R23 ;  /* 0x0000000912178824 */ /* 0x000fe200078e0217 */
[----:B------:R-:W-:-:S04]  /*1ba0*/  @!P0 LEA.HI R21, R4, R17, RZ, 0x4 ;  /* 0x0000001104158211 */ /* 0x000fc800078f20ff */
[----:B-----5:R-:W-:Y:S01]  /*1bb0*/  @!P0 STS [R23.X4], R20 ;  /* 0x0000001417008388 */ /* 0x020fe20000004800 */
[----:B------:R-:W-:Y:S02]  /*1bc0*/  @!P0 LOP3.LUT R22, R21, 0xfffffff0, RZ, 0xc0, !PT ;  /* 0xfffffff015168812 */ /* 0x000fe400078ec0ff */
[----:B------:R-:W-:-:S03]  /*1bd0*/  @!P0 SHF.R.S32.HI R21, RZ, 0x4, R21 ;  /* 0x00000004ff158819 */ /* 0x000fc60000011415 */
[----:B------:R-:W-:-:S04]  /*1be0*/  @!P0 IMAD.IADD R22, R17, 0x1, -R22 ;  /* 0x0000000111168824 */ /* 0x000fc800078e0a16 */
[----:B------:R-:W-:Y:S01]  /*1bf0*/  @!P0 IMAD R21, R22, 0x9, R21 ;  /* 0x0000000916158824 */ /* 0x000fe200078e0215 */
[----:B------:R-:W-:Y:S06]  /*1c00*/  BAR.SYNC.DEFER_BLOCKING 0x0 ;  /* 0x0000000000007b1d */ /* 0x000fec0000010000 */
[----:B------:R-:W1:Y:S04]  /*1c10*/  @!P0 LDS R29, [R21.X4] ;  /* 0x00000000151d8984 */ /* 0x000e680000004800 */
[----:B-1----:R-:W1:Y:S02]  /*1c20*/  SHFL.BFLY PT, R18, R29, 0x8, 0x1f ;  /* 0x0d001f001d127f89 */ /* 0x002e6400000e0000 */
[----:B-1----:R-:W-:-:S05]  /*1c30*/  FMNMX.FTZ R25, R18, R29, !PT ;  /* 0x0000001d12197209 */ /* 0x002fca0007810000 */
[----:B------:R-:W1:Y:S02]  /*1c40*/  SHFL.BFLY PT, R24, R25, 0x4, 0x1f ;  /* 0x0c801f0019187f89 */ /* 0x000e6400000e0000 */
[----:B-1----:R-:W-:-:S05]  /*1c50*/  FMNMX.FTZ R24, R25, R24, !PT ;  /* 0x0000001819187209 */ /* 0x002fca0007810000 */
[----:B0-----:R-:W0:Y:S02]  /*1c60*/  SHFL.BFLY PT, R27, R24, 0x2, 0x1f ;  /* 0x0c401f00181b7f89 */ /* 0x001e2400000e0000 */
[----:B0-----:R-:W-:-:S05]  /*1c70*/  FMNMX.FTZ R27, R24, R27, !PT ;  /* 0x0000001b181b7209 */ /* 0x001fca0007810000 */
[----:B------:R-:W0:Y:S02]  /*1c80*/  SHFL.BFLY PT, R18, R27, 0x1, 0x1f ;  /* 0x0c201f001b127f89 */ /* 0x000e2400000e0000 */
[----:B0-----:R-:W-:-:S04]  /*1c90*/  FMNMX.FTZ R18, R27, R18, !PT ;  /* 0x000000121b127209 */ /* 0x001fc80007810000 */
[----:B------:R-:W-:-:S04]  /*1ca0*/  FSETP.NEU.FTZ.AND P0, PT, R18, -INF , PT ;  /* 0xff8000001200780b */ /* 0x000fc80003f1d000 */
[----:B------:R-:W-:-:S05]  /*1cb0*/  FSEL R18, R18, RZ, P0 ;  /* 0x000000ff12127208 */ /* 0x000fca0000000000 */
[----:B------:R-:W-:-:S04]  /*1cc0*/  FADD.FTZ R22, -R18, R29 ;  /* 0x0000001d12167221 */ /* 0x000fc80000010100 */
[----:B------:R-:W-:-:S06]  /*1cd0*/  FMUL.FTZ R22, R22, 1.4426950216293334961 ;  /* 0x3fb8aa3b16167820 */ /* 0x000fcc0000410000 */
[----:B------:R-:W0:Y:S02]  /*1ce0*/  MUFU.EX2 R22, R22 ;  /* 0x0000001600167308 */ /* 0x000e240000000800 */
[----:B0-----:R-:W0:Y:S02]  /*1cf0*/  SHFL.BFLY PT, R25, R22, 0x8, 0x1f ;  /* 0x0d001f0016197f89 */ /* 0x001e2400000e0000 */
[----:B0-----:R-:W-:Y:S01]  /*1d00*/  FADD.FTZ R25, R22, R25 ;  /* 0x0000001916197221 */ /* 0x001fe20000010000 */
[----:B------:R-:W-:-:S04]  /*1d10*/  SHF.R.S32.HI R22, RZ, 0x1f, R3 ;  /* 0x0000001fff167819 */ /* 0x000fc80000011403 */
[----:B------:R-:W0:Y:S02]  /*1d20*/  SHFL.BFLY PT, R24, R25, 0x4, 0x1f ;  /* 0x0c801f0019187f89 */ /* 0x000e2400000e0000 */
[----:B0-----:R-:W-:-:S05]  /*1d30*/  FADD.FTZ R24, R25, R24 ;  /* 0x0000001819187221 */ /* 0x001fca0000010000 */
[----:B------:R-:W0:Y:S02]  /*1d40*/  SHFL.BFLY PT, R23, R24, 0x2, 0x1f ;  /* 0x0c401f0018177f89 */ /* 0x000e2400000e0000 */
[----:B0-----:R-:W-:-:S05]  /*1d50*/  FADD.FTZ R23, R24, R23 ;  /* 0x0000001718177221 */ /* 0x001fca0000010000 */
[----:B------:R-:W0:Y:S02]  /*1d60*/  SHFL.BFLY PT, R20, R23, 0x1, 0x1f ;  /* 0x0c201f0017147f89 */ /* 0x000e2400000e0000 */
[----:B0-----:R-:W-:Y:S01]  /*1d70*/  FADD.FTZ R21, R23, R20 ;  /* 0x0000001417157221 */ /* 0x001fe20000010000 */
[----:B------:R-:W-:Y:S01]  /*1d80*/  LEA.HI.SX32 R20, R3, 0x1, 0x1 ;  /* 0x0000000103147811 */ /* 0x000fe200078f0aff */
[----:B------:R-:W-:-:S03]  /*1d90*/  @!P3 IMAD.MOV R20, RZ, RZ, R22 ;  /* 0x000000ffff14b224 */ /* 0x000fc600078e0216 */
[----:B------:R-:W-:Y:S01]  /*1da0*/  FSETP.NE.FTZ.AND P0, PT, R21, RZ, PT ;  /* 0x000000ff1500720b */ /* 0x000fe20003f15000 */
[----:B------:R-:W-:-:S12]  /*1db0*/  IMAD R6, R19, R20, RZ ;  /* 0x0000001413067224 */ /* 0x000fd800078e02ff */
[----:B------:R-:W0:Y:S02]  /*1dc0*/  @P0 MUFU.LG2 R21, R21 ;  /* 0x0000001500150308 */ /* 0x000e240000000c00 */
[----:B0-----:R-:W-:Y:S01]  /*1dd0*/  @P0 FFMA.FTZ R28, R21, 0.69314718246459960938, R18 ;  /* 0x3f317218151c0823 */ /* 0x001fe20000010012 */
[----:B------:R-:W-:Y:S05]  /*1de0*/  @P2 BRA `(.L_x_155) ;  /* 0x00001c7000002947 */ /* 0x000fea0003800000 */
[----:B------:R-:W-:Y:S01]  /*1df0*/  ULDC.U8 UR4, c[0x0][0x328] ;  /* 0x0000ca0000047ab9 */ /* 0x000fe20000000000 */
[----:B------:R-:W-:Y:S02]  /*1e00*/  LEA.HI R4, R4, R17, RZ, 0x4 ;  /* 0x0000001104047211 */ /* 0x000fe400078f20ff */
[----:B------:R-:W-:Y:S02]  /*1e10*/  ISETP.NE.AND P2, PT, RZ, UR4, PT ;  /* 0x00000004ff007c0c */ /* 0x000fe4000bf45270 */
[----:B------:R-:W-:-:S04]  /*1e20*/  SHF.R.S32.HI R4, RZ, 0x4, R4 ;  /* 0x00000004ff047819 */ /* 0x000fc80000011404 */
[----:B------:R-:W-:-:S04]  /*1e30*/  IADD3 R36, P0, R4, UR8, RZ ;  /* 0x0000000804247c10 */ /* 0x000fc8000ff1e0ff */
[----:B------:R-:W-:-:S03]  /*1e40*/  LEA.HI.X.SX32 R37, R4, UR7, 0x1, P0 ;  /* 0x0000000704257c11 */ /* 0x000fc600080f0eff */
        /* <DEDUP_REMOVED lines=43> */
.L_x_158:
        /* <DEDUP_REMOVED lines=22> */
.L_x_159:
[----:B------:R-:W-:Y:S05]  /*2260*/  BSYNC B0 ;  /* 0x0000000000007941 */ /* 0x000fea0003800000 */
.L_x_157:
[----:B------:R-:W-:Y:S01]  /*2270*/  LOP3.LUT R19, R17, R0, RZ, 0xfc, !PT ;  /* 0x0000000011137212 */ /* 0x000fe200078efcff */
[----:B------:R-:W-:Y:S03]  /*2280*/  BSSY B0, `(.L_x_160) ;  /* 0x0000028000007945 */ /* 0x000fe60003800000 */
[----:B------:R-:W-:-:S13]  /*2290*/  ISETP.NE.U32.AND P0, PT, R19, RZ, PT ;  /* 0x000000ff1300720c */ /* 0x000fda0003f05070 */
[----:B------:R-:W-:Y:S05]  /*22a0*/  @!P0 BRA `(.L_x_161) ;  /* 0x000000f000008947 */ /* 0x000fea0003800000 */
[----:B------:R-:W-:Y:S01]  /*22b0*/  IMAD.MOV.U32 R24, RZ, RZ, R30 ;  /* 0x000000ffff187224 */ /* 0x000fe200078e001e */
[----:B------:R-:W-:Y:S02]  /*22c0*/  MOV R23, R0 ;  /* 0x0000000000177202 */ /* 0x000fe40000000f00 */
[----:B------:R-:W-:Y:S02]  /*22d0*/  MOV R22, 0x22f0 ;  /* 0x000022f000167802 */ /* 0x000fe40000000f00 */
[----:B------:R-:W-:Y:S05]  /*22e0*/  CALL.REL.NOINC `($__internal_3_$__cuda_sm20_div_s64) ;  /* 0x0000231000007944 */ /* 0x000fea0003c00000 */
        /* <DEDUP_REMOVED lines=11> */
.L_x_161:
        /* <DEDUP_REMOVED lines=22> */
.L_x_162:
[----:B------:R-:W-:Y:S05]  /*2500*/  BSYNC B0 ;  /* 0x0000000000007941 */ /* 0x000fea0003800000 */
.L_x_160:
        /* <DEDUP_REMOVED lines=11> */
[----:B------:R-:W-:Y:S05]  /*25c0*/  CALL.REL.NOINC `($__internal_3_$__cuda_sm20_div_s64) ;  /* 0x0000203000007944 */ /* 0x000fea0003c00000 */
[----:B------:R-:W-:-:S04]  /*25d0*/  IADD3 R17, P0, RZ, -R20, RZ ;  /* 0x80000014ff117210 */ /* 0x000fc80007f1e0ff */
[----:B------:R-:W-:Y:S01]  /*25e0*/  IADD3.X R18, RZ, ~R21, RZ, P0, !PT ;  /* 0x80000015ff127210 */ /* 0x000fe200007fe4ff */
[----:B------:R-:W-:-:S04]  /*25f0*/  IMAD.WIDE.U32 R36, R5, R17, R36 ;  /* 0x0000001105247225 */ /* 0x000fc800078e0024 */
[----:B------:R-:W-:-:S04]  /*2600*/  IMAD R18, R18, R5, RZ ;  /* 0x0000000512127224 */ /* 0x000fc800078e02ff */
[----:B------:R-:W-:-:S05]  /*2610*/  IMAD R4, R4, R17, R18 ;  /* 0x0000001104047224 */ /* 0x000fca00078e0212 */
[----:B------:R-:W-:Y:S01]  /*2620*/  IADD3 R4, R37, R4, RZ ;  /* 0x0000000425047210 */ /* 0x000fe20007ffe0ff */
[----:B------:R-:W-:Y:S05]  /*2630*/  BRA `(.L_x_165) ;  /* 0x0000016000007947 */ /* 0x000fea0003800000 */
.L_x_164:
        /* <DEDUP_REMOVED lines=22> */
.L_x_165:
[----:B------:R-:W-:Y:S05]  /*27a0*/  BSYNC B0 ;  /* 0x0000000000007941 */ /* 0x000fea0003800000 */
.L_x_163:
        /* <DEDUP_REMOVED lines=38> */
[----:B------:R-:W-:Y:S05]  /*2a10*/  CALL.REL.NOINC `($__internal_3_$__cuda_sm20_div_s64) ;  /* 0x00001be000007944 */ /* 0x000fea0003c00000 */
        /* <DEDUP_REMOVED lines=12> */
.L_x_167:
        /* <DEDUP_REMOVED lines=23> */
.L_x_168:
[----:B------:R-:W-:Y:S05]  /*2c50*/  BSYNC B0 ;  /* 0x0000000000007941 */ /* 0x000fea0003800000 */
.L_x_166:
        /* <DEDUP_REMOVED lines=19> */
.L_x_170:
        /* <DEDUP_REMOVED lines=22> */
.L_x_171:
[----:B------:R-:W-:Y:S05]  /*2ef0*/  BSYNC B0 ;  /* 0x0000000000007941 */ /* 0x000fea0003800000 */
.L_x_169:
        /* <DEDUP_REMOVED lines=10> */
[----:B------:R-:W-:Y:S02]  /*2fa0*/  IADD3 R17, P0, RZ, -R20, RZ ;  /* 0x80000014ff117210 */ /* 0x000fe40007f1e0ff */
[----:B------:R-:W-:Y:S02]  /*2fb0*/  MOV R22, R42 ;  /* 0x0000002a00167202 */ /* 0x000fe40000000f00 */
[----:B------:R-:W-:Y:S02]  /*2fc0*/  IADD3.X R18, RZ, ~R21, RZ, P0, !PT ;  /* 0x80000015ff127210 */ /* 0x000fe400007fe4ff */
[----:B------:R-:W-:-:S03]  /*2fd0*/  MOV R23, R43 ;  /* 0x0000002b00177202 */ /* 0x000fc60000000f00 */
[----:B------:R-:W-:Y:S02]  /*2fe0*/  IMAD R18, R18, R13, RZ ;  /* 0x0000000d12127224 */ /* 0x000fe400078e02ff */
[----:B------:R-:W-:-:S04]  /*2ff0*/  IMAD.WIDE.U32 R22, R13, R17, R22 ;  /* 0x000000110d167225 */ /* 0x000fc800078e0016 */
[----:B------:R-:W-:Y:S01]  /*3000*/  IMAD R17, R12, R17, R18 ;  /* 0x000000110c117224 */ /* 0x000fe200078e0212 */
[----:B------:R-:W-:-:S04]  /*3010*/  MOV R13, R22 ;  /* 0x00000016000d7202 */ /* 0x000fc80000000f00 */
[----:B------:R-:W-:Y:S01]  /*3020*/  IADD3 R17, R23, R17, RZ ;  /* 0x0000001117117210 */ /* 0x000fe20007ffe0ff */
[----:B------:R-:W-:Y:S05]  /*3030*/  BRA `(.L_x_174) ;  /* 0x0000017000007947 */ /* 0x000fea0003800000 */
.L_x_173:
        /* <DEDUP_REMOVED lines=12> */
[----:B------:R-:W-:Y:S02]  /*3100*/  IMAD R18, R13, R17, R42 ;  /* 0x000000110d127224 */ /* 0x000fe400078e022a */
[----:B------:R-:W-:-:S03]  /*3110*/  IMAD.MOV.U32 R17, RZ, RZ, RZ ;  /* 0x000000ffff117224 */ /* 0x000fc600078e00ff */
        /* <DEDUP_REMOVED lines=9> */
.L_x_174:
[----:B------:R-:W-:Y:S05]  /*31b0*/  BSYNC B0 ;  /* 0x0000000000007941 */ /* 0x000fea0003800000 */
.L_x_172:
[----:B------:R-:W-:Y:S01]  /*31c0*/  SHF.R.S32.HI R19, RZ, 0x1f, R7 ;  /* 0x0000001fff137819 */ /* 0x000fe20000011407 */
[-C--:B------:R-:W-:Y:S01]  /*31d0*/  IMAD R12, R21, R7.reuse, RZ ;  /* 0x00000007150c7224 */ /* 0x080fe200078e02ff */
[----:B------:R-:W-:Y:S01]  /*31e0*/  SHF.R.S32.HI R18, RZ, 0x1f, R2 ;  /* 0x0000001fff127819 */ /* 0x000fe20000011402 */
[----:B------:R-:W-:Y:S01]  /*31f0*/  IMAD.WIDE.U32 R42, R20, R7, RZ ;  /* 0x00000007142a7225 */ /* 0x000fe200078e00ff */
[----:B------:R-:W-:Y:S03]  /*3200*/  BSSY B0, `(.L_x_175) ;  /* 0x0000039000007945 */ /* 0x000fe60003800000 */
[----:B------:R-:W-:Y:S01]  /*3210*/  IMAD R7, R19, R20, R12 ;  /* 0x0000001413077224 */ /* 0x000fe200078e020c */
[----:B------:R-:W-:Y:S01]  /*3220*/  LOP3.LUT R12, R41, R10, RZ, 0xfc, !PT ;  /* 0x0000000a290c7212 */ /* 0x000fe200078efcff */
[----:B------:R-:W-:Y:S02]  /*3230*/  IMAD R47, R25, c[0x0][0x214], RZ ;  /* 0x00008500192f7a24 */ /* 0x000fe400078e02ff */
[-C--:B------:R-:W-:Y:S01]  /*3240*/  IMAD R17, R17, R2.reuse, RZ ;  /* 0x0000000211117224 */ /* 0x080fe200078e02ff */
        /* <DEDUP_REMOVED lines=16> */
[----:B------:R-:W-:Y:S05]  /*3350*/  CALL.REL.NOINC `($__internal_3_$__cuda_sm20_div_s64) ;  /* 0x000012a000007944 */ /* 0x000fea0003c00000 */
        /* <DEDUP_REMOVED lines=12> */
.L_x_176:
        /* <DEDUP_REMOVED lines=23> */
.L_x_177:
[----:B------:R-:W-:Y:S05]  /*3590*/  BSYNC B0 ;  /* 0x0000000000007941 */ /* 0x000fea0003800000 */
.L_x_175:
        /* <DEDUP_REMOVED lines=29> */
.L_x_179:
        /* <DEDUP_REMOVED lines=23> */
.L_x_180:
[----:B------:R-:W-:Y:S05]  /*38e0*/  BSYNC B0 ;  /* 0x0000000000007941 */ /* 0x000fea0003800000 */
.L_x_178:
[----:B------:R-:W-:-:S04]  /*38f0*/  IADD3 R31, P1, P0, R36, R32, R30 ;  /* 0x00000020241f7210 */ /* 0x000fc8000783e01e */
[----:B------:R-:W-:Y:S02]  /*3900*/  IADD3 R31, P3, P2, R42, R31, R46 ;  /* 0x0000001f2a1f7210 */ /* 0x000fe40007a7e02e */
[----:B------:R-:W-:Y:S01]  /*3910*/  IADD3.X R0, R4, R5, R0, P1, P0 ;  /* 0x0000000504007210 */ /* 0x000fe20000fe0400 */
[----:B------:R-:W-:Y:S01]  /*3920*/  IMAD R5, R21, R6, RZ ;  /* 0x0000000615057224 */ /* 0x000fe200078e02ff */
[----:B------:R-:W-:Y:S02]  /*3930*/  IADD3 R44, P1, P0, R48, R31, R44 ;  /* 0x0000001f302c7210 */ /* 0x000fe4000783e02c */
[----:B------:R-:W-:Y:S02]  /*3940*/  IADD3.X R0, R7, R0, R2, P3, P2 ;  /* 0x0000000007007210 */ /* 0x000fe40001fe4402 */
[----:B------:R-:W-:Y:S02]  /*3950*/  SHF.R.S32.HI R2, RZ, 0x1f, R6 ;  /* 0x0000001fff027819 */ /* 0x000fe40000011406 */
[----:B------:R-:W-:-:S02]  /*3960*/  IADD3.X R45, R11, R0, R12, P1, P0 ;  /* 0x000000000b2d7210 */ /* 0x000fc40000fe040c */
[----:B------:R-:W-:Y:S01]  /*3970*/  SHF.R.S32.HI R0, RZ, 0x1f, R3 ;  /* 0x0000001fff007819 */ /* 0x000fe20000011403 */
[-C--:B------:R-:W-:Y:S02]  /*3980*/  IMAD R2, R2, R20.reuse, R5 ;  /* 0x0000001402027224 */ /* 0x080fe400078e0205 */
[----:B------:R-:W-:-:S04]  /*3990*/  IMAD.WIDE.U32 R44, R6, R20, R44 ;  /* 0x00000014062c7225 */ /* 0x000fc800078e002c */
[----:B------:R-:W-:Y:S02]  /*39a0*/  IMAD R5, R8, R3, RZ ;  /* 0x0000000308057224 */ /* 0x000fe400078e02ff */
        /* <DEDUP_REMOVED lines=8> */
.L_x_156:
[----:B------:R-:W-:-:S04]  /*3a30*/  LEA R2, P0, R36, c[0x0][0x200], 0x2 ;  /* 0x0000800024027a11 */ /* 0x000fc800078010ff */
[----:B------:R-:W-:-:S05]  /*3a40*/  LEA.HI.X R3, R36, c[0x0][0x204], R37, 0x2, P0 ;  /* 0x0000810024037a11 */ /* 0x000fca00000f1425 */
[----:B------:R0:W-:Y:S04]  /*3a50*/  STG.E [R2.64], R28 ;  /* 0x0000001c02007986 */ /* 0x0001e8000c10190a */
.L_x_155:
[----:B------:R-:W-:Y:S05]  /*3a60*/  BSYNC B1 ;  /* 0x0000000000017941 */ /* 0x000fea0003800000 */
.L_x_154:
[----:B0-----:R-:W0:Y:S01]  /*3a70*/  S2R R2, SR_TID.X ;  /* 0x0000000000027919 */ /* 0x001e220000002100 */
[----:B------:R-:W-:Y:S01]  /*3a80*/  IMAD.MOV.U32 R13, RZ, RZ, RZ ;  /* 0x000000ffff0d7224 */ /* 0x000fe200078e00ff */
[----:B------:R-:W-:Y:S01]  /*3a90*/  CS2R R10, SRZ ;  /* 0x00000000000a7805 */ /* 0x000fe2000001ff00 */
[----:B------:R-:W-:Y:S01]  /*3aa0*/  CS2R R8, SRZ ;  /* 0x0000000000087805 */ /* 0x000fe2000001ff00 */
[----:B------:R-:W-:Y:S01]  /*3ab0*/  CS2R R6, SRZ ;  /* 0x0000000000067805 */ /* 0x000fe2000001ff00 */
[----:B------:R-:W-:Y:S01]  /*3ac0*/  CS2R R4, SRZ ;  /* 0x0000000000047805 */ /* 0x000fe2000001ff00 */
[----:B0-----:R-:W-:-:S04]  /*3ad0*/  SHF.R.S32.HI R3, RZ, 0x1f, R2 ;  /* 0x0000001fff037819 */ /* 0x001fc80000011402 */
[----:B------:R-:W-:-:S04]  /*3ae0*/  LEA.HI R0, R3, R2, RZ, 0x4 ;  /* 0x0000000203007211 */ /* 0x000fc800078f20ff */
[----:B------:R-:W-:-:S05]  /*3af0*/  LOP3.LUT R35, R0, 0xfffffff0, RZ, 0xc0, !PT ;  /* 0xfffffff000237812 */ /* 0x000fca00078ec0ff */
[----:B------:R-:W-:-:S05]  /*3b00*/  IMAD.IADD R35, R2, 0x1, -R35 ;  /* 0x0000000102237824 */ /* 0x000fca00078e0a23 */
[----:B------:R-:W-:-:S04]  /*3b10*/  ISETP.GE.AND P0, PT, R35, c[0x0][0x314], PT ;  /* 0x0000c50023007a0c */ /* 0x000fc80003f06270 */
[----:B------:R-:W-:-:S13]  /*3b20*/  ISETP.LT.AND P0, PT, R2, 0x80, !P0 ;  /* 0x000000800200780c */ /* 0x000fda0004701270 */
[----:B------:R-:W-:Y:S01]  /*3b30*/  @P0 FADD.FTZ R3, -R28, R29 ;  /* 0x0000001d1c030221 */ /* 0x000fe20000010100 */
[----:B------:R-:W-:Y:S01]  /*3b40*/  SHF.R.S32.HI R28, RZ, 0x4, R0 ;  /* 0x00000004ff1c7819 */ /* 0x000fe20000011400 */
[----:B------:R-:W-:Y:S02]  /*3b50*/  IMAD.MOV.U32 R0, RZ, RZ, c[0x0][0x314] ;  /* 0x0000c500ff007624 */ /* 0x000fe400078e00ff */
[----:B------:R-:W-:Y:S02]  /*3b60*/  @P0 FMUL.FTZ R3, R3, 1.4426950216293334961 ;  /* 0x3fb8aa3b03030820 */ /* 0x000fe40000410000 */
[C---:B------:R-:W-:Y:S02]  /*3b70*/  @P0 IMAD R2, R35.reuse, 0x9, R28 ;  /* 0x0000000923020824 */ /* 0x040fe400078e021c */
[----:B------:R-:W-:Y:S02]  /*3b80*/  IMAD.SHL.U32 R35, R35, 0x4, RZ ;  /* 0x0000000423237824 */ /* 0x000fe400078e00ff */
[----:B------:R-:W0:Y:S03]  /*3b90*/  @P0 MUFU.EX2 R3, R3 ;  /* 0x0000000300030308 */ /* 0x000e260000000800 */
[----:B------:R-:W-:-:S02]  /*3ba0*/  IADD3 R34, R35, 0x40, RZ ;  /* 0x0000004023227810 */ /* 0x000fc40007ffe0ff */
[----:B------:R-:W-:Y:S01]  /*3bb0*/  IADD3 R33, R35, 0x80, RZ ;  /* 0x0000008023217810 */ /* 0x000fe20007ffe0ff */
[----:B0-----:R0:W-:Y:S04]  /*3bc0*/  @P0 STS [R2.X4], R3 ;  /* 0x0000000302000388 */ /* 0x0011e80000004800 */
[----:B------:R-:W-:Y:S01]  /*3bd0*/  BAR.SYNC.DEFER_BLOCKING 0x0 ;  /* 0x0000000000007b1d */ /* 0x000fe20000010000 */
[----:B------:R-:W-:Y:S01]  /*3be0*/  ISETP.GE.AND P0, PT, R0, 0x1, PT ;  /* 0x000000010000780c */ /* 0x000fe20003f06270 */
[----:B------:R-:W-:Y:S01]  /*3bf0*/  IMAD.MOV.U32 R0, RZ, RZ, RZ ;  /* 0x000000ffff007224 */ /* 0x000fe200078e00ff */
[----:B0-----:R-:W-:-:S11]  /*3c00*/  CS2R R2, SRZ ;  /* 0x0000000000027805 */ /* 0x001fd6000001ff00 */
        /* <DEDUP_REMOVED lines=24> */
.L_x_184:
        /* <DEDUP_REMOVED lines=15> */
.L_x_183:
[----:B------:R-:W-:Y:S05]  /*3e80*/  BSYNC B0 ;  /* 0x0000000000007941 */ /* 0x000fea0003800000 */
.L_x_182:
        /* <DEDUP_REMOVED lines=19> */
.L_x_181:
        /* <DEDUP_REMOVED lines=42> */
[-C--:B------:R-:W-:Y:S01]  /*4260*/  @!P1 LOP3.LUT R4, RZ, R5.reuse, RZ, 0x33, !PT ;  /* 0x00000005ff049212 */ /* 0x080fe200078e33ff */
[----:B0-----:R-:W-:Y:S02]  /*4270*/  IMAD.MOV R2, RZ, RZ, -R13 ;  /* 0x000000ffff027224 */ /* 0x001fe400078e0a0d */
[----:B------:R-:W-:Y:S02]  /*4280*/  IMAD.MOV.U32 R12, RZ, RZ, RZ ;  /* 0x000000ffff0c7224 */ /* 0x000fe400078e00ff */
[----:B------:R-:W-:Y:S02]  /*4290*/  IMAD R5, R4, R5, RZ ;  /* 0x0000000504057224 */ /* 0x000fe400078e02ff */
[----:B------:R-:W-:Y:S02]  /*42a0*/  IMAD R2, R2, R3, RZ ;  /* 0x0000000302027224 */ /* 0x000fe400078e02ff */
[----:B------:R-:W-:-:S02]  /*42b0*/  IMAD.IADD R10, R28, 0x1, -R5 ;  /* 0x000000011c0a7824 */ /* 0x000fc400078e0a05 */
        /* <DEDUP_REMOVED lines=29> */
[----:B------:R-:W-:Y:S02]  /*4490*/  IMAD R0, R0, c[0x0][0x1e8], RZ ;  /* 0x00007a0000007a24 */ /* 0x000fe400078e02ff */
[----:B------:R-:W-:Y:S02]  /*44a0*/  IMAD.IADD R13, R13, 0x1, R2 ;  /* 0x000000010d0d7824 */ /* 0x000fe400078e0202 */
        /* <DEDUP_REMOVED lines=21> */
        .weak           $__internal_3_$__cuda_sm20_div_s64
        .type           $__internal_3_$__cuda_sm20_div_s64,@function
        .size           $__internal_3_$__cuda_sm20_div_s64,(.L_x_4073 - $__internal_3_$__cuda_sm20_div_s64)
$__internal_3_$__cuda_sm20_div_s64:
        /* <DEDUP_REMOVED lines=29> */
[----:B------:R-:W-:-:S04]  /*47d0*/  IMAD.X R26, RZ, RZ, ~R26, P0 ;  /* 0x000000ffff1a7224 */ /* 0x000fc800000e0e1a */
[----:B------:R-:W-:-:S04]  /*47e0*/  IMAD.WIDE.U32 R34, P5, R35, R26, R34 ;  /* 0x0000001a23227225 */ /* 0x000fc800078a0022 */
[C---:B------:R-:W-:Y:S02]  /*47f0*/  IMAD R21, R27.reuse, R26, RZ ;  /* 0x0000001a1b157224 */ /* 0x040fe400078e02ff */
[----:B------:R-:W-:-:S04]  /*4800*/  IMAD.HI.U32 R20, P4, R27, R20, R34 ;  /* 0x000000141b147227 */ /* 0x000fc80007880022 */
[----:B------:R-:W-:Y:S01]  /*4810*/  IMAD.HI.U32 R19, R27, R26, RZ ;  /* 0x0000001a1b137227 */ /* 0x000fe200078e00ff */
[----:B------:R-:W-:Y:S02]  /*4820*/  IADD3 R21, P3, R21, R20, RZ ;  /* 0x0000001415157210 */ /* 0x000fe40007f7e0ff */
[-C--:B------:R-:W-:Y:S01]  /*4830*/  IADD3 R20, P0, RZ, -R18.reuse, RZ ;  /* 0x80000012ff147210 */ /* 0x080fe20007f1e0ff */
[----:B------:R-:W-:Y:S02]  /*4840*/  IMAD.X R27, R19, 0x1, R27, P5 ;  /* 0x00000001131b7824 */ /* 0x000fe400028e061b */
[----:B------:R-:W-:Y:S01]  /*4850*/  IMAD.MOV.U32 R35, RZ, RZ, RZ ;  /* 0x000000ffff237224 */ /* 0x000fe200078e00ff */
[----:B------:R-:W-:Y:S01]  /*4860*/  SEL R20, R20, R18, !P2 ;  /* 0x0000001214147207 */ /* 0x000fe20005000000 */
[----:B------:R-:W-:-:S04]  /*4870*/  IMAD.X R26, RZ, RZ, ~R17, P0 ;  /* 0x000000ffff1a7224 */ /* 0x000fc800000e0e11 */
        /* <DEDUP_REMOVED lines=14> */
[-C--:B------:R-:W-:Y:S01]  /*4960*/  IMAD R34, R26, R38.reuse, R21 ;  /* 0x000000261a227224 */ /* 0x080fe200078e0215 */
[----:B------:R-:W-:-:S03]  /*4970*/  IADD3 R21, P3, R20, -R38, RZ ;  /* 0x8000002614157210 */ /* 0x000fc60007f7e0ff */
[----:B------:R-:W-:Y:S01]  /*4980*/  IMAD.X R19, R19, 0x1, ~R34, P0 ;  /* 0x0000000113137824 */ /* 0x000fe200000e0e22 */
[----:B------:R-:W-:-:S04]  /*4990*/  IADD3 R34, P2, R27, 0x1, RZ ;  /* 0x000000011b227810 */ /* 0x000fc80007f5e0ff */
[----:B------:R-:W-:-:S04]  /*49a0*/  ISETP.GE.U32.AND.EX P4, PT, R19, R39, PT, P4 ;  /* 0x000000271300720c */ /* 0x000fc80003f86140 */
[----:B------:R-:W-:Y:S01]  /*49b0*/  SEL R21, R21, R20, P4 ;  /* 0x0000001415157207 */ /* 0x000fe20002000000 */
[----:B------:R-:W-:Y:S01]  /*49c0*/  IMAD.X R20, R19, 0x1, ~R39, P3 ;  /* 0x0000000113147824 */ /* 0x000fe200018e0e27 */
[----:B------:R-:W-:Y:S02]  /*49d0*/  SEL R34, R34, R27, P4 ;  /* 0x0000001b22227207 */ /* 0x000fe40002000000 */
[----:B------:R-:W-:Y:S01]  /*49e0*/  ISETP.GE.U32.AND P0, PT, R21, R38, PT ;  /* 0x000000261500720c */ /* 0x000fe20003f06070 */
[----:B------:R-:W-:Y:S01]  /*49f0*/  IMAD.X R21, RZ, RZ, R26, P2 ;  /* 0x000000ffff157224 */ /* 0x000fe200010e061a */
[----:B------:R-:W-:Y:S02]  /*4a00*/  SEL R19, R20, R19, P4 ;  /* 0x0000001314137207 */ /* 0x000fe40002000000 */
[----:B------:R-:W-:Y:S02]  /*4a10*/  IADD3 R27, P2, R34, 0x1, RZ ;  /* 0x00000001221b7810 */ /* 0x000fe40007f5e0ff */
[----:B------:R-:W-:Y:S01]  /*4a20*/  SEL R21, R21, R26, P4 ;  /* 0x0000001a15157207 */ /* 0x000fe20002000000 */
[----:B------:R-:W-:Y:S01]  /*4a30*/  IMAD.MOV.U32 R26, RZ, RZ, R22 ;  /* 0x000000ffff1a7224 */ /* 0x000fe200078e0016 */
[----:B------:R-:W-:-:S02]  /*4a40*/  ISETP.GE.U32.AND.EX P0, PT, R19, R39, PT, P0 ;  /* 0x000000271300720c */ /* 0x000fc40003f06100 */
[----:B------:R-:W-:Y:S02]  /*4a50*/  IADD3.X R20, RZ, R21, RZ, P2, !PT ;  /* 0x00000015ff147210 */ /* 0x000fe400017fe4ff */
[----:B------:R-:W-:Y:S02]  /*4a60*/  SEL R27, R27, R34, P0 ;  /* 0x000000221b1b7207 */ /* 0x000fe40000000000 */
[----:B------:R-:W-:Y:S02]  /*4a70*/  LOP3.LUT R19, R23, R17, RZ, 0x3c, !PT ;  /* 0x0000001117137212 */ /* 0x000fe400078e3cff */
[----:B------:R-:W-:Y:S02]  /*4a80*/  SEL R21, R20, R21, P0 ;  /* 0x0000001514157207 */ /* 0x000fe40000000000 */
[----:B------:R-:W-:Y:S02]  /*4a90*/  IADD3 R20, P2, RZ, -R27, RZ ;  /* 0x8000001bff147210 */ /* 0x000fe40007f5e0ff */
[----:B------:R-:W-:-:S02]  /*4aa0*/  ISETP.GE.AND P3, PT, R19, RZ, PT ;  /* 0x000000ff1300720c */ /* 0x000fc40003f66270 */
[----:B------:R-:W-:Y:S01]  /*4ab0*/  ISETP.NE.U32.AND P0, PT, R24, RZ, PT ;  /* 0x000000ff1800720c */ /* 0x000fe20003f05070 */
[----:B------:R-:W-:Y:S01]  /*4ac0*/  IMAD.X R24, RZ, RZ, ~R21, P2 ;  /* 0x000000ffff187224 */ /* 0x000fe200010e0e15 */
[----:B------:R-:W-:Y:S01]  /*4ad0*/  SEL R20, R20, R27, !P3 ;  /* 0x0000001b14147207 */ /* 0x000fe20005800000 */
[----:B------:R-:W-:Y:S01]  /*4ae0*/  IMAD.MOV.U32 R27, RZ, RZ, 0x0 ;  /* 0x00000000ff1b7424 */ /* 0x000fe200078e00ff */
[----:B------:R-:W-:Y:S02]  /*4af0*/  ISETP.NE.AND.EX P0, PT, R23, RZ, PT, P0 ;  /* 0x000000ff1700720c */ /* 0x000fe40003f05300 */
[----:B------:R-:W-:Y:S02]  /*4b00*/  SEL R24, R24, R21, !P3 ;  /* 0x0000001518187207 */ /* 0x000fe40005800000 */
[----:B------:R-:W-:Y:S02]  /*4b10*/  SEL R20, R20, 0xffffffff, P0 ;  /* 0xffffffff14147807 */ /* 0x000fe40000000000 */
[----:B------:R-:W-:Y:S01]  /*4b20*/  SEL R21, R24, 0xffffffff, P0 ;  /* 0xffffffff18157807 */ /* 0x000fe20000000000 */
[----:B------:R-:W-:Y:S06]  /*4b30*/  RET.REL.NODEC R26 `(_ZN5flash32flash_fwd_splitkv_combine_kernelI23Flash_fwd_kernel_traitsILi192ELi64ELi64ELi4ELb0ELb0EN7cutlass6half_tE19Flash_kernel_traitsILi192ELi64ELi64ELi4ES3_EELi8ELi4ELb0EEEvNS_16Flash_fwd_paramsE) ;  /* 0xffffb4c01a007950 */ /* 0x000fec0003c3ffff */
.L_x_185:
        /* <DEDUP_REMOVED lines=12> */
.L_x_4073:


//--------------------- .text._ZN5flash32flash_fwd_splitkv_combine_kernelI23Flash_fwd_kernel_traitsILi192ELi64ELi64ELi4ELb0ELb0EN7cutlass6half_tE19Flash_kernel_traitsILi192ELi64ELi64ELi4ES3_EELi8ELi3ELb0EEEvNS_16Flash_fwd_paramsE --------------------------
	.section	.text._ZN5flash32flash_fwd_splitkv_combine_kernelI23Flash_fwd_kernel_traitsILi192ELi64ELi64ELi4ELb0ELb0EN7cutlass6half_tE19Flash_kernel_traitsILi192ELi64ELi64ELi4ES3_EELi8ELi3ELb0EEEvNS_16Flash_fwd_paramsE,"ax",@progbits
	.sectioninfo	@"SHI_REGISTERS=54"
	.align	128
        .global         _ZN5flash32flash_fwd_splitkv_combine_kernelI23Flash_fwd_kernel_traitsILi192ELi64ELi64ELi4ELb0ELb0EN7cutlass6half_tE19Flash_kernel_traitsILi192ELi64ELi64ELi4ES3_EELi8ELi3ELb0EEEvNS_16Flash_fwd_paramsE
        .type           _ZN5flash32flash_fwd_splitkv_combine_kernelI23Flash_fwd_kernel_traitsILi192ELi64ELi64ELi4ELb0ELb0EN7cutlass6half_tE19Flash_kernel_traitsILi192ELi64ELi64ELi4ES3_EELi8ELi3ELb0EEEvNS_16Flash_fwd_paramsE,@function
        .size           _ZN5flash32flash_fwd_splitkv_combine_kernelI23Flash_fwd_kernel_traitsILi192ELi64ELi64ELi4ELb0ELb0EN7cutlass6half_tE19Flash_kernel_traitsILi192ELi64ELi64ELi4ES3_EELi8ELi3ELb0EEEvNS_16Flash_fwd_paramsE,(.L_x_4074 - _ZN5flash32flash_fwd_splitkv_combine_kernelI23Flash_fwd_kernel_traitsILi192ELi64ELi64ELi4ELb0ELb0EN7cutlass6half_tE19Flash_kernel_traitsILi192ELi64ELi64ELi4ES3_EELi8ELi3ELb0EEEvNS_16Flash_fwd_paramsE)
        .other          _ZN5flash32flash_fwd_splitkv_combine_kernelI23Flash_fwd_kernel_traitsILi192ELi64ELi64ELi4ELb0ELb0EN7cutlass6half_tE19Flash_kernel_traitsILi192ELi64ELi64ELi4ES3_EELi8ELi3ELb0EEEvNS_16Flash_fwd_paramsE,@"STO_CUDA_ENTRY STV_DEFAULT"
_ZN5flash32flash_fwd_splitkv_combine_kernelI23Flash_fwd_kernel_traitsILi192ELi64ELi64ELi4ELb0ELb0EN7cutlass6half_tE19Flash_kernel_traitsILi192ELi64ELi64ELi4ES3_EELi8ELi3ELb0EEEvNS_16Flash_fwd_paramsE:
.text._ZN5flash32flash_fwd_splitkv_combine_kernelI23Flash_fwd_kernel_traitsILi192ELi64ELi64ELi4ELb0ELb0EN7cutlass6half_tE19Flash_kernel_traitsILi192ELi64ELi64ELi4ES3_EELi8ELi3ELb0EEEvNS_16Flash_fwd_paramsE:
        /* <DEDUP_REMOVED lines=23> */
[----:B------:R-:W-:Y:S05]  /*0170*/  CALL.REL.NOINC `($__internal_4_$__cuda_sm20_div_s64) ;  /* 0x0000444000007944 */ /* 0x000fea0003c00000 */
[----:B------:R-:W-:Y:S01]  /*0180*/  MOV R24, R0 ;  /* 0x0000000000187202 */ /* 0x000fe20000000f00 */
[----:B------:R-:W-:Y:S05]  /*0190*/  BRA `(.L_x_187) ;  /* 0x0000013000007947 */ /* 0x000fea0003800000 */
.L_x_186:
        /* <DEDUP_REMOVED lines=19> */
.L_x_187:
        /* <DEDUP_REMOVED lines=8> */
[----:B------:R-:W-:Y:S02]  /*0350*/  MOV R21, R25 ;  /* 0x0000001900157202 */ /* 0x000fe40000000f00 */
[----:B------:R-:W-:Y:S02]  /*0360*/  MOV R20, 0x380 ;  /* 0x0000038000147802 */ /* 0x000fe40000000f00 */
[----:B------:R-:W-:Y:S05]  /*0370*/  CALL.REL.NOINC `($__internal_4_$__cuda_sm20_div_s64) ;  /* 0x0000424000007944 */ /* 0x000fea0003c00000 */
[----:B------:R-:W-:Y:S02]  /*0380*/  MOV R28, R0 ;  /* 0x00000000001c7202 */ /* 0x000fe40000000f00 */
[----:B------:R-:W-:Y:S01]  /*0390*/  MOV R29, R25 ;  /* 0x00000019001d7202 */ /* 0x000fe20000000f00 */
[----:B------:R-:W-:Y:S05]  /*03a0*/  BRA `(.L_x_190) ;  /* 0x0000013000007947 */ /* 0x000fea0003800000 */
.L_x_189:
        /* <DEDUP_REMOVED lines=19> */
.L_x_190:
[----:B------:R-:W-:Y:S05]  /*04e0*/  BSYNC B0 ;  /* 0x0000000000007941 */ /* 0x000fea0003800000 */
.L_x_188:
        /* <DEDUP_REMOVED lines=44> */
.L_x_192:
        /* <DEDUP_REMOVED lines=19> */
.L_x_193:
[----:B------:R-:W-:Y:S05]  /*08e0*/  BSYNC B0 ;  /* 0x0000000000007941 */ /* 0x000fea0003800000 */
.L_x_191:
        /* <DEDUP_REMOVED lines=38> */
[----:B------:R-:W-:-:S03]  /*0b50*/  IMAD.MOV R0, RZ, RZ, -R0 ;  /* 0x000000ffff007224 */ /* 0x000fc600078e0a00 */
[----:B------:R-:W-:Y:S02]  /*0b60*/  IABS R2, R8 ;  /* 0x0000000800027213 */ /* 0x000fe40000000000 */
        /* <DEDUP_REMOVED lines=30> */
[----:B------:R-:W-:Y:S02]  /*0d50*/  MOV R20, 0xd70 ;  /* 0x00000d7000147802 */ /* 0x000fe40000000f00 */
[----:B------:R-:W-:Y:S05]  /*0d60*/  CALL.REL.NOINC `($__internal_4_$__cuda_sm20_div_s64) ;  /* 0x0000385000007944 */ /* 0x000fea0003c00000 */
[----:B------:R-:W-:Y:S02]  /*0d70*/  MOV R32, R0 ;  /* 0x0000000000207202 */ /* 0x000fe40000000f00 */
[----:B------:R-:W-:Y:S01]  /*0d80*/  MOV R33, R25 ;  /* 0x0000001900217202 */ /* 0x000fe20000000f00 */
[----:B------:R-:W-:Y:S05]  /*0d90*/  BRA `(.L_x_196) ;  /* 0x0000013000007947 */ /* 0x000fea0003800000 */
.L_x_195:
        /* <DEDUP_REMOVED lines=19> */
.L_x_196:
[----:B------:R-:W-:Y:S05]  /*0ed0*/  BSYNC B0 ;  /* 0x0000000000007941 */ /* 0x000fea0003800000 */
.L_x_194:
        /* <DEDUP_REMOVED lines=15> */
[----:B------:R-:W-:-:S05]  /*0fd0*/  IMAD R0, R13, R0, R2 ;  /* 0x000000000d007224 */ /* 0x000fca00078e0202 */
[----:B------:R-:W-:-:S13]  /*0fe0*/  ISETP.GT.U32.AND P1, PT, R11, R0, PT ;  /* 0x000000000b00720c */ /* 0x000fda0003f24070 */
[----:B------:R-:W-:Y:S01]  /*0ff0*/  @!P1 IMAD.IADD R0, R0, 0x1, -R11 ;  /* 0x0000000100009824 */ /* 0x000fe200078e0a0b */
[----:B------:R-:W-:Y:S02]  /*1000*/  @!P1 IADD3 R13, R13, 0x1, RZ ;  /* 0x000000010d0d9810 */ /* 0x000fe40007ffe0ff */
[----:B------:R-:W-:Y:S02]  /*1010*/  ISETP.NE.AND P1, PT, R5, RZ, PT ;  /* 0x000000ff0500720c */ /* 0x000fe40003f25270 */
[-C--:B------:R-:W-:Y:S02]  /*1020*/  ISETP.GE.U32.AND P2, PT, R0, R11.reuse, PT ;  /* 0x0000000b0000720c */ /* 0x080fe40003f46070 */
[----:B------:R-:W-:-:S04]  /*1030*/  LOP3.LUT R0, R10, R11, RZ, 0x3c, !PT ;  /* 0x0000000b0a007212 */ /* 0x000fc800078e3cff */
[----:B------:R-:W-:-:S07]  /*1040*/  ISETP.GE.AND P0, PT, R0, RZ, PT ;  /* 0x000000ff0000720c */ /* 0x000fce0003f06270 */
        /* <DEDUP_REMOVED lines=20> */
.L_x_198:
        /* <DEDUP_REMOVED lines=19> */
.L_x_199:
[----:B------:R-:W-:Y:S05]  /*12c0*/  BSYNC B0 ;  /* 0x0000000000007941 */ /* 0x000fea0003800000 */
.L_x_197:
[----:B------:R-:W-:Y:S01]  /*12d0*/  IABS R6, c[0x0][0x214] ;  /* 0x0000850000067a13 */ /* 0x000fe20000000000 */
[----:B------:R-:W-:Y:S01]  /*12e0*/  IMAD.MOV.U32 R26, RZ, RZ, RZ ;  /* 0x000000ffff1a7224 */ /* 0x000fe200078e00ff */
[----:B------:R-:W-:Y:S01]  /*12f0*/  ISETP.GT.AND P3, PT, R5, RZ, PT ;  /* 0x000000ff0500720c */ /* 0x000fe20003f64270 */
[----:B------:R-:W-:Y:S01]  /*1300*/  ULDC.U8 UR4, c[0x0][0x329] ;  /* 0x0000ca4000047ab9 */ /* 0x000fe20000000000 */
[----:B------:R-:W0:Y:S01]  /*1310*/  I2F.RP R11, R6 ;  /* 0x00000006000b7306 */ /* 0x000e220000209400 */
[----:B------:R-:W-:Y:S01]  /*1320*/  ULDC.64 UR10, c[0x0][0x118] ;  /* 0x00004600000a7ab9 */ /* 0x000fe20000000a00 */
[----:B------:R-:W-:Y:S06]  /*1330*/  BSSY B0, `(.L_x_200) ;  /* 0x000007f000007945 */ /* 0x000fec0003800000 */
        /* <DEDUP_REMOVED lines=9> */
[----:B------:R-:W-:-:S03]  /*13d0*/  ISETP.GE.AND P1, PT, R10, RZ, PT ;  /* 0x000000ff0a00720c */ /* 0x000fc60003f26270 */
[----:B------:R-:W-:-:S04]  /*13e0*/  IMAD.HI.U32 R2, R2, R0, RZ ;  /* 0x0000000002027227 */ /* 0x000fc800078e00ff */
[----:B------:R-:W-:-:S04]  /*13f0*/  IMAD.MOV R11, RZ, RZ, -R2 ;  /* 0x000000ffff0b7224 */ /* 0x000fc800078e0a02 */
[C---:B------:R-:W-:Y:S01]  /*1400*/  IMAD R11, R6.reuse, R11, R0 ;  /* 0x0000000b060b7224 */ /* 0x040fe200078e0200 */
[----:B------:R-:W-:Y:S02]  /*1410*/  SHF.R.S32.HI R0, RZ, 0x1f, R5 ;  /* 0x0000001fff007819 */ /* 0x000fe40000011405 */
[----:B------:R-:W-:Y:S02]  /*1420*/  LEA.HI.SX32 R5, R5, 0x1, 0x1 ;  /* 0x0000000105057811 */ /* 0x000fe400078f0aff */
[----:B------:R-:W-:Y:S01]  /*1430*/  ISETP.GT.U32.AND P0, PT, R6, R11, PT ;  /* 0x0000000b0600720c */ /* 0x000fe20003f04070 */
[----:B------:R-:W-:-:S12]  /*1440*/  @!P3 IMAD.MOV R5, RZ, RZ, R0 ;  /* 0x000000ffff05b224 */ /* 0x000fd800078e0200 */
[----:B------:R-:W-:Y:S01]  /*1450*/  @!P0 IMAD.IADD R11, R11, 0x1, -R6 ;  /* 0x000000010b0b8824 */ /* 0x000fe200078e0a06 */
[----:B------:R-:W-:Y:S02]  /*1460*/  @!P0 IADD3 R2, R2, 0x1, RZ ;  /* 0x0000000102028810 */ /* 0x000fe40007ffe0ff */
[----:B------:R-:W-:Y:S02]  /*1470*/  ISETP.NE.AND P0, PT, RZ, c[0x0][0x214], PT ;  /* 0x00008500ff007a0c */ /* 0x000fe40003f05270 */
[----:B------:R-:W-:-:S13]  /*1480*/  ISETP.GE.U32.AND P2, PT, R11, R6, PT ;  /* 0x000000060b00720c */ /* 0x000fda0003f46070 */
[----:B------:R-:W-:-:S05]  /*1490*/  @P2 IADD3 R2, R2, 0x1, RZ ;  /* 0x0000000102022810 */ /* 0x000fca0007ffe0ff */
[----:B------:R-:W-:Y:S01]  /*14a0*/  @!P1 IMAD.MOV R2, RZ, RZ, -R2 ;  /* 0x000000ffff029224 */ /* 0x000fe200078e0a02 */
[----:B------:R-:W-:-:S05]  /*14b0*/  @!P0 LOP3.LUT R2, RZ, c[0x0][0x214], RZ, 0x33, !PT ;  /* 0x00008500ff028a12 */ /* 0x000fca00078e33ff */
[----:B------:R-:W-:Y:S01]  /*14c0*/  IMAD R5, R5, R2, RZ ;  /* 0x0000000205057224 */ /* 0x000fe200078e02ff */
[----:B------:R-:W-:-:S04]  /*14d0*/  IABS R2, c[0x0][0x1c0] ;  /* 0x0000700000027a13 */ /* 0x000fc80000000000 */
[----:B------:R-:W0:Y:S01]  /*14e0*/  I2F.U32.RP R10, R2 ;  /* 0x00000002000a7306 */ /* 0x000e220000209000 */
[----:B------:R-:W-:-:S05]  /*14f0*/  IABS R6, R5 ;  /* 0x0000000500067213 */ /* 0x000fca0000000000 */
[----:B------:R-:W-:Y:S02]  /*1500*/  IMAD.IADD R9, R9, 0x1, R6 ;  /* 0x0000000109097824 */ /* 0x000fe400078e0206 */
[----:B------:R-:W1:Y:S08]  /*1510*/  I2F.RP R20, R6 ;  /* 0x0000000600147306 */ /* 0x000e700000209400 */
[----:B0-----:R-:W0:Y:S08]  /*1520*/  MUFU.RCP R22, R10 ;  /* 0x0000000a00167308 */ /* 0x001e300000001000 */
[----:B-1----:R-:W1:Y:S01]  /*1530*/  MUFU.RCP R0, R20 ;  /* 0x0000001400007308 */ /* 0x002e620000001000 */
[----:B0-----:R-:W-:-:S07]  /*1540*/  IADD3 R22, R22, 0xffffffe, RZ ;  /* 0x0ffffffe16167810 */ /* 0x001fce0007ffe0ff */
[----:B------:R-:W0:Y:S01]  /*1550*/  F2I.FTZ.U32.TRUNC.NTZ R23, R22 ;  /* 0x0000001600177305 */ /* 0x000e22000021f000 */
[----:B-1----:R-:W-:-:S07]  /*1560*/  IADD3 R0, R0, 0xffffffe, RZ ;  /* 0x0ffffffe00007810 */ /* 0x002fce0007ffe0ff */
[----:B------:R-:W1:Y:S01]  /*1570*/  F2I.FTZ.U32.TRUNC.NTZ R27, R0 ;  /* 0x00000000001b7305 */ /* 0x000e62000021f000 */
[----:B0-----:R-:W-:Y:S02]  /*1580*/  IMAD.MOV R11, RZ, RZ, -R23 ;  /* 0x000000ffff0b7224 */ /* 0x001fe400078e0a17 */
[----:B------:R-:W-:Y:S02]  /*1590*/  IMAD.MOV.U32 R22, RZ, RZ, RZ ;  /* 0x000000ffff167224 */ /* 0x000fe400078e00ff */
[----:B------:R-:W-:Y:S02]  /*15a0*/  IMAD R20, R11, R2, RZ ;  /* 0x000000020b147224 */ /* 0x000fe400078e02ff */
[----:B-1----:R-:W-:Y:S01]  /*15b0*/  IMAD.MOV R21, RZ, RZ, -R27 ;  /* 0x000000ffff157224 */ /* 0x002fe200078e0a1b */
[----:B------:R-:W-:Y:S01]  /*15c0*/  IABS R0, c[0x0][0x1c0] ;  /* 0x0000700000007a13 */ /* 0x000fe20000000000 */
[----:B------:R-:W-:Y:S01]  /*15d0*/  IMAD.HI.U32 R20, R23, R20, R22 ;  /* 0x0000001417147227 */ /* 0x000fe200078e0016 */
[----:B------:R-:W-:-:S02]  /*15e0*/  IABS R23, R8 ;  /* 0x0000000800177213 */ /* 0x000fc40000000000 */
[----:B------:R-:W-:Y:S01]  /*15f0*/  LOP3.LUT R8, R8, c[0x0][0x1c0], RZ, 0x3c, !PT ;  /* 0x0000700008087a12 */ /* 0x000fe200078e3cff */
[----:B------:R-:W-:Y:S01]  /*1600*/  IMAD R12, R21, R6, RZ ;  /* 0x00000006150c7224 */ /* 0x000fe200078e02ff */
[----:B------:R-:W-:Y:S01]  /*1610*/  IABS R21, R9 ;  /* 0x0000000900157213 */ /* 0x000fe20000000000 */
[----:B------:R-:W-:Y:S02]  /*1620*/  IMAD.MOV R0, RZ, RZ, -R0 ;  /* 0x000000ffff007224 */ /* 0x000fe400078e0a00 */
[----:B------:R-:W-:Y:S01]  /*1630*/  IMAD.HI.U32 R12, R27, R12, R26 ;  /* 0x0000000c1b0c7227 */ /* 0x000fe200078e001a */
[----:B------:R-:W-:-:S03]  /*1640*/  IABS R27, R5 ;  /* 0x00000005001b7213 */ /* 0x000fc60000000000 */
[----:B------:R-:W-:-:S04]  /*1650*/  IMAD.HI.U32 R10, R20, R23, RZ ;  /* 0x00000017140a7227 */ /* 0x000fc800078e00ff */
[----:B------:R-:W-:Y:S02]  /*1660*/  IMAD R23, R10, R0, R23 ;  /* 0x000000000a177224 */ /* 0x000fe400078e0217 */
[----:B------:R-:W-:Y:S02]  /*1670*/  IMAD.MOV R27, RZ, RZ, -R27 ;  /* 0x000000ffff1b7224 */ /* 0x000fe400078e0a1b */
[----:B------:R-:W-:Y:S01]  /*1680*/  IMAD.HI.U32 R12, R12, R21, RZ ;  /* 0x000000150c0c7227 */ /* 0x000fe200078e00ff */
[----:B------:R-:W-:-:S03]  /*1690*/  ISETP.GT.U32.AND P3, PT, R2, R23, PT ;  /* 0x000000170200720c */ /* 0x000fc60003f64070 */
[----:B------:R-:W-:Y:S02]  /*16a0*/  IMAD R27, R12, R27, R21 ;  /* 0x0000001b0c1b7224 */ /* 0x000fe400078e0215 */
[----:B------:R-:W-:-:S03]  /*16b0*/  IMAD.HI.U32 R11, R20, R21, RZ ;  /* 0x00000015140b7227 */ /* 0x000fc600078e00ff */
[----:B------:R-:W-:Y:S01]  /*16c0*/  ISETP.GT.U32.AND P0, PT, R6, R27, PT ;  /* 0x0000001b0600720c */ /* 0x000fe20003f04070 */
[----:B------:R-:W-:Y:S01]  /*16d0*/  IMAD R21, R11, R0, R21 ;  /* 0x000000000b157224 */ /* 0x000fe200078e0215 */
[C---:B------:R-:W-:Y:S02]  /*16e0*/  LOP3.LUT R0, R9.reuse, R6, RZ, 0x3c, !PT ;  /* 0x0000000609007212 */ /* 0x040fe400078e3cff */
[----:B------:R-:W-:Y:S01]  /*16f0*/  LOP3.LUT R9, R9, c[0x0][0x1c0], RZ, 0x3c, !PT ;  /* 0x0000700009097a12 */ /* 0x000fe200078e3cff */
[----:B------:R-:W-:Y:S01]  /*1700*/  @!P3 IMAD.IADD R23, R23, 0x1, -R2 ;  /* 0x000000011717b824 */ /* 0x000fe200078e0a02 */
[----:B------:R-:W-:Y:S02]  /*1710*/  ISETP.GT.U32.AND P1, PT, R2, R21, PT ;  /* 0x000000150200720c */ /* 0x000fe40003f24070 */
[----:B------:R-:W-:Y:S02]  /*1720*/  ISETP.GE.AND P4, PT, R0, RZ, PT ;  /* 0x000000ff0000720c */ /* 0x000fe40003f86270 */
[----:B------:R-:W-:Y:S01]  /*1730*/  ISETP.GE.U32.AND P6, PT, R23, R2, PT ;  /* 0x000000021700720c */ /* 0x000fe20003fc6070 */
[----:B------:R-:W0:Y:S01]  /*1740*/  S2R R0, SR_TID.X ;  /* 0x0000000000007919 */ /* 0x000e220000002100 */
[----:B------:R-:W-:Y:S01]  /*1750*/  @!P3 IADD3 R10, R10, 0x1, RZ ;  /* 0x000000010a0ab810 */ /* 0x000fe20007ffe0ff */
[----:B------:R-:W-:Y:S01]  /*1760*/  @!P0 IMAD.IADD R27, R27, 0x1, -R6 ;  /* 0x000000011b1b8824 */ /* 0x000fe200078e0a06 */
[----:B------:R-:W-:-:S02]  /*1770*/  @!P0 IADD3 R12, R12, 0x1, RZ ;  /* 0x000000010c0c8810 */ /* 0x000fc40007ffe0ff */
[----:B------:R-:W-:Y:S01]  /*1780*/  ISETP.GE.AND P0, PT, R8, RZ, PT ;  /* 0x000000ff0800720c */ /* 0x000fe20003f06270 */
[----:B------:R-:W-:Y:S01]  /*1790*/  IMAD.MOV.U32 R8, RZ, RZ, c[0x0][0x214] ;  /* 0x00008500ff087624 */ /* 0x000fe200078e00ff */
[----:B------:R-:W-:Y:S01]  /*17a0*/  ISETP.GE.U32.AND P2, PT, R27, R6, PT ;  /* 0x000000061b00720c */ /* 0x000fe20003f46070 */
[----:B------:R-:W-:Y:S01]  /*17b0*/  @!P1 IMAD.IADD R21, R21, 0x1, -R2 ;  /* 0x0000000115159824 */ /* 0x000fe200078e0a02 */
[----:B------:R-:W-:Y:S02]  /*17c0*/  ISETP.GT.AND P3, PT, R4, RZ, PT ;  /* 0x000000ff0400720c */ /* 0x000fe40003f64270 */
[----:B------:R-:W-:Y:S02]  /*17d0*/  @!P1 IADD3 R11, R11, 0x1, RZ ;  /* 0x000000010b0b9810 */ /* 0x000fe40007ffe0ff */
[----:B------:R-:W-:Y:S02]  /*17e0*/  ISETP.GE.U32.AND P5, PT, R21, R2, PT ;  /* 0x000000021500720c */ /* 0x000fe40003fa6070 */
[----:B------:R-:W-:-:S02]  /*17f0*/  @P6 IADD3 R10, R10, 0x1, RZ ;  /* 0x000000010a0a6810 */ /* 0x000fc40007ffe0ff */
[----:B------:R-:W-:Y:S02]  /*1800*/  ISETP.NE.AND P6, PT, R5, RZ, PT ;  /* 0x000000ff0500720c */ /* 0x000fe40003fc5270 */
[----:B------:R-:W-:Y:S01]  /*1810*/  SHF.R.S32.HI R2, RZ, 0x1f, R4 ;  /* 0x0000001fff027819 */ /* 0x000fe20000011404 */
[----:B------:R-:W-:Y:S01]  /*1820*/  IMAD.MOV.U32 R20, RZ, RZ, R10 ;  /* 0x000000ffff147224 */ /* 0x000fe200078e000a */
[----:B------:R-:W-:Y:S02]  /*1830*/  @P2 IADD3 R12, R12, 0x1, RZ ;  /* 0x000000010c0c2810 */ /* 0x000fe40007ffe0ff */
[----:B------:R-:W-:Y:S01]  /*1840*/  ISETP.GE.AND P2, PT, R9, RZ, PT ;  /* 0x000000ff0900720c */ /* 0x000fe20003f46270 */
[----:B------:R-:W-:Y:S01]  /*1850*/  @!P0 IMAD.MOV R20, RZ, RZ, -R20 ;  /* 0x000000ffff148224 */ /* 0x000fe200078e0a14 */
[----:B0-----:R-:W-:Y:S01]  /*1860*/  SHF.R.S32.HI R23, RZ, 0x1f, R0 ;  /* 0x0000001fff177819 */ /* 0x001fe20000011400 */
[----:B------:R-:W-:Y:S01]  /*1870*/  @!P4 IMAD.MOV R12, RZ, RZ, -R12 ;  /* 0x000000ffff0cc224 */ /* 0x000fe200078e0a0c */
[----:B------:R-:W-:-:S02]  /*1880*/  ISETP.NE.AND P4, PT, RZ, c[0x0][0x1c0], PT ;  /* 0x00007000ff007a0c */ /* 0x000fc40003f85270 */
[----:B------:R-:W-:Y:S02]  /*1890*/  LOP3.LUT R9, RZ, c[0x0][0x1c0], RZ, 0x33, !PT ;  /* 0x00007000ff097a12 */ /* 0x000fe400078e33ff */
[----:B------:R-:W-:Y:S02]  /*18a0*/  @P5 IADD3 R11, R11, 0x1, RZ ;  /* 0x000000010b0b5810 */ /* 0x000fe40007ffe0ff */
[----:B------:R-:W-:Y:S02]  /*18b0*/  @!P6 LOP3.LUT R12, RZ, R6, RZ, 0x33, !PT ;  /* 0x00000006ff0ce212 */ /* 0x000fe400078e33ff */
[----:B------:R-:W-:Y:S02]  /*18c0*/  LEA.HI R6, R23, R0, RZ, 0x3 ;  /* 0x0000000017067211 */ /* 0x000fe400078f18ff */
[----:B------:R-:W-:Y:S01]  /*18d0*/  SEL R21, R9, R20, !P4 ;  /* 0x0000001409157207 */ /* 0x000fe20006000000 */
[----:B------:R-:W-:Y:S01]  /*18e0*/  IMAD.MOV.U32 R20, RZ, RZ, R11 ;  /* 0x000000ffff147224 */ /* 0x000fe200078e000b */
[----:B------:R-:W-:Y:S01]  /*18f0*/  LEA.HI.SX32 R10, R4, 0x1, 0x1 ;  /* 0x00000001040a7811 */ /* 0x000fe200078f0aff */
[----:B------:R-:W-:Y:S01]  /*1900*/  @!P3 IMAD.MOV R10, RZ, RZ, R2 ;  /* 0x000000ffff0ab224 */ /* 0x000fe200078e0202 */
[----:B------:R-:W-:Y:S01]  /*1910*/  ISETP.LT.U32.AND P0, PT, R24, R12, PT ;  /* 0x0000000c1800720c */ /* 0x000fe20003f01070 */
[----:B------:R-:W-:Y:S01]  /*1920*/  @!P2 IMAD.MOV R20, RZ, RZ, -R20 ;  /* 0x000000ffff14a224 */ /* 0x000fe200078e0a14 */
[----:B------:R-:W-:-:S02]  /*1930*/  SHF.R.S32.HI R11, RZ, 0x1f, R12 ;  /* 0x0000001fff0b7819 */ /* 0x000fc4000001140c */
[----:B------:R-:W-:Y:S02]  /*1940*/  ISETP.NE.AND P1, PT, RZ, UR4, PT ;  /* 0x00000004ff007c0c */ /* 0x000fe4000bf25270 */
[----:B------:R-:W-:Y:S02]  /*1950*/  SHF.R.S32.HI R2, RZ, 0x3, R6 ;  /* 0x00000003ff027819 */ /* 0x000fe40000011406 */
[-C--:B------:R-:W-:Y:S02]  /*1960*/  ISETP.LT.AND.EX P2, PT, R25, R11.reuse, PT, P0 ;  /* 0x0000000b1900720c */ /* 0x080fe40003f41300 */
[----:B------:R-:W-:Y:S02]  /*1970*/  SEL R8, R8, 0x1, !P1 ;  /* 0x0000000108087807 */ /* 0x000fe40004800000 */
[----:B------:R-:W-:Y:S02]  /*1980*/  ISETP.GE.AND P0, PT, R2, c[0x0][0x314], PT ;  /* 0x0000c50002007a0c */ /* 0x000fe40003f06270 */
[----:B------:R-:W-:Y:S01]  /*1990*/  SEL R9, R9, R20, !P4 ;  /* 0x0000001409097207 */ /* 0x000fe20006000000 */
[----:B------:R-:W-:Y:S01]  /*19a0*/  IMAD R21, R21, R8, RZ ;  /* 0x0000000815157224 */ /* 0x000fe200078e02ff */
[----:B------:R-:W-:Y:S01]  /*19b0*/  SEL R12, R24, R12, P2 ;  /* 0x0000000c180c7207 */ /* 0x000fe20001000000 */
[----:B------:R-:W-:Y:S01]  /*19c0*/  IMAD.MOV.U32 R20, RZ, RZ, -0x800000 ;  /* 0xff800000ff147424 */ /* 0x000fe200078e00ff */
[----:B------:R-:W-:Y:S01]  /*19d0*/  SEL R11, R25, R11, P2 ;  /* 0x0000000b190b7207 */ /* 0x000fe20001000000 */
[----:B------:R-:W-:Y:S01]  /*19e0*/  IMAD R10, R10, R21, RZ ;  /* 0x000000150a0a7224 */ /* 0x000fe200078e02ff */
[----:B------:R-:W-:-:S05]  /*19f0*/  LOP3.LUT R21, R6, 0xfffffff8, RZ, 0xc0, !PT ;  /* 0xfffffff806157812 */ /* 0x000fca00078ec0ff */
[----:B------:R-:W-:Y:S01]  /*1a00*/  IMAD.IADD R23, R0, 0x1, -R21 ;  /* 0x0000000100177824 */ /* 0x000fe200078e0a15 */
        /* <DEDUP_REMOVED lines=17> */
.L_x_201:
[----:B------:R-:W-:Y:S05]  /*1b20*/  BSYNC B0 ;  /* 0x0000000000007941 */ /* 0x000fea0003800000 */
.L_x_200:
[C---:B------:R-:W-:Y:S01]  /*1b30*/  ISETP.GT.AND P0, PT, R0.reuse, 0x3f, PT ;  /* 0x0000003f0000780c */ /* 0x040fe20003f04270 */
[----:B------:R-:W-:Y:S01]  /*1b40*/  IMAD.MOV.U32 R29, RZ, RZ, -0x800000 ;  /* 0xff800000ff1d7424 */ /* 0x000fe200078e00ff */
[C---:B------:R-:W-:Y:S01]  /*1b50*/  LOP3.LUT P2, RZ, R0.reuse, 0x7, RZ, 0xc0, !PT ;  /* 0x0000000700ff7812 */ /* 0x040fe2000784c0ff */
[----:B------:R-:W-:Y:S01]  /*1b60*/  IMAD R9, R9, R8, RZ ;  /* 0x0000000809097224 */ /* 0x000fe200078e02ff */
[----:B------:R-:W-:Y:S01]  /*1b70*/  ISETP.GT.AND P3, PT, R5, RZ, PT ;  /* 0x000000ff0500720c */ /* 0x000fe20003f64270 */
[----:B------:R-:W-:Y:S01]  /*1b80*/  BSSY B1, `(.L_x_202) ;  /* 0x00001e9000017945 */ /* 0x000fe20003800000 */
[----:B------:R-:W-:Y:S01]  /*1b90*/  ISETP.GT.OR P2, PT, R0, 0x3f, P2 ;  /* 0x0000003f0000780c */ /* 0x000fe20001744670 */
[----:B------:R-:W-:-:S06]  /*1ba0*/  IMAD.MOV.U32 R28, RZ, RZ, 0x7f800000 ;  /* 0x7f800000ff1c7424 */ /* 0x000fcc00078e00ff */
[----:B------:R-:W-:Y:S02]  /*1bb0*/  @!P0 IMAD R21, R2, 0x9, R23 ;  /* 0x0000000902158824 */ /* 0x000fe400078e0217 */
[----:B------:R-:W-:-:S03]  /*1bc0*/  IMAD R23, R23, 0x9, R2 ;  /* 0x0000000917177824 */ /* 0x000fc600078e0202 */
[----:B-----5:R-:W-:Y:S04]  /*1bd0*/  @!P0 STS [R21.X4], R20 ;  /* 0x0000001415008388 */ /* 0x020fe80000004800 */
[----:B------:R-:W-:Y:S06]  /*1be0*/  BAR.SYNC.DEFER_BLOCKING 0x0 ;  /* 0x0000000000007b1d */ /* 0x000fec0000010000 */
[----:B------:R-:W1:Y:S04]  /*1bf0*/  @!P0 LDS R29, [R23.X4] ;  /* 0x00000000171d8984 */ /* 0x000e680000004800 */
[----:B-1----:R-:W1:Y:S02]  /*1c00*/  SHFL.BFLY PT, R22, R29, 0x4, 0x1f ;  /* 0x0c801f001d167f89 */ /* 0x002e6400000e0000 */
[----:B-1----:R-:W-:-:S05]  /*1c10*/  FMNMX.FTZ R22, R22, R29, !PT ;  /* 0x0000001d16167209 */ /* 0x002fca0007810000 */
[----:B------:R-:W1:Y:S02]  /*1c20*/  SHFL.BFLY PT, R31, R22, 0x2, 0x1f ;  /* 0x0c401f00161f7f89 */ /* 0x000e6400000e0000 */
[----:B-1----:R-:W-:Y:S02]  /*1c30*/  FMNMX.FTZ R31, R22, R31, !PT ;  /* 0x0000001f161f7209 */ /* 0x002fe40007810000 */
[----:B------:R-:W-:-:S03]  /*1c40*/  SHF.R.S32.HI R22, RZ, 0x1f, R5 ;  /* 0x0000001fff167819 */ /* 0x000fc60000011405 */
[----:B------:R-:W1:Y:S02]  /*1c50*/  SHFL.BFLY PT, R6, R31, 0x1, 0x1f ;  /* 0x0c201f001f067f89 */ /* 0x000e6400000e0000 */
[----:B-1----:R-:W-:-:S04]  /*1c60*/  FMNMX.FTZ R6, R31, R6, !PT ;  /* 0x000000061f067209 */ /* 0x002fc80007810000 */
[----:B------:R-:W-:-:S04]  /*1c70*/  FSETP.NEU.FTZ.AND P0, PT, R6, -INF , PT ;  /* 0xff8000000600780b */ /* 0x000fc80003f1d000 */
[----:B------:R-:W-:-:S05]  /*1c80*/  FSEL R6, R6, RZ, P0 ;  /* 0x000000ff06067208 */ /* 0x000fca0000000000 */
[----:B0-----:R-:W-:-:S04]  /*1c90*/  FADD.FTZ R27, -R6, R29 ;  /* 0x0000001d061b7221 */ /* 0x001fc80000010100 */
[----:B------:R-:W-:-:S06]  /*1ca0*/  FMUL.FTZ R27, R27, 1.4426950216293334961 ;  /* 0x3fb8aa3b1b1b7820 */ /* 0x000fcc0000410000 */
[----:B------:R-:W0:Y:S02]  /*1cb0*/  MUFU.EX2 R27, R27 ;  /* 0x0000001b001b7308 */ /* 0x000e240000000800 */
[----:B0-----:R-:W0:Y:S02]  /*1cc0*/  SHFL.BFLY PT, R24, R27, 0x4, 0x1f ;  /* 0x0c801f001b187f89 */ /* 0x001e2400000e0000 */
[----:B0-----:R-:W-:-:S05]  /*1cd0*/  FADD.FTZ R24, R27, R24 ;  /* 0x000000181b187221 */ /* 0x001fca0000010000 */
[----:B------:R-:W0:Y:S02]  /*1ce0*/  SHFL.BFLY PT, R25, R24, 0x2, 0x1f ;  /* 0x0c401f0018197f89 */ /* 0x000e2400000e0000 */
[----:B0-----:R-:W-:-:S05]  /*1cf0*/  FADD.FTZ R25, R24, R25 ;  /* 0x0000001918197221 */ /* 0x001fca0000010000 */
[----:B------:R-:W0:Y:S02]  /*1d00*/  SHFL.BFLY PT, R20, R25, 0x1, 0x1f ;  /* 0x0c201f0019147f89 */ /* 0x000e2400000e0000 */
[----:B0-----:R-:W-:Y:S01]  /*1d10*/  FADD.FTZ R21, R25, R20 ;  /* 0x0000001419157221 */ /* 0x001fe20000010000 */
[----:B------:R-:W-:Y:S02]  /*1d20*/  LEA.HI.SX32 R20, R5, 0x1, 0x1 ;  /* 0x0000000105147811 */ /* 0x000fe400078f0aff */
[----:B------:R-:W-:Y:S02]  /*1d30*/  @!P3 IADD3 R20, R22, RZ, RZ ;  /* 0x000000ff1614b210 */ /* 0x000fe40007ffe0ff */
[----:B------:R-:W-:-:S03]  /*1d40*/  FSETP.NE.FTZ.AND P0, PT, R21, RZ, PT ;  /* 0x000000ff1500720b */ /* 0x000fc60003f15000 */
[----:B------:R-:W-:-:S10]  /*1d50*/  IMAD R9, R9, R20, RZ ;  /* 0x0000001409097224 */ /* 0x000fd400078e02ff */
[----:B------:R-:W0:Y:S02]  /*1d60*/  @P0 MUFU.LG2 R21, R21 ;  /* 0x0000001500150308 */ /* 0x000e240000000c00 */
[----:B0-----:R-:W-:Y:S01]  /*1d70*/  @P0 FFMA.FTZ R28, R21, 0.69314718246459960938, R6 ;  /* 0x3f317218151c0823 */ /* 0x001fe20000010006 */
[----:B------:R-:W-:Y:S05]  /*1d80*/  @P2 BRA `(.L_x_203) ;  /* 0x00001c8000002947 */ /* 0x000fea0003800000 */
[----:B------:R-:W-:Y:S01]  /*1d90*/  ULDC.U8 UR4, c[0x0][0x328] ;  /* 0x0000ca0000047ab9 */ /* 0x000fe20000000000 */
[C---:B------:R-:W-:Y:S02]  /*1da0*/  IADD3 R34, P0, R2.reuse, UR8, RZ ;  /* 0x0000000802227c10 */ /* 0x040fe4000ff1e0ff */
        /* <DEDUP_REMOVED lines=35> */
[-C--:B------:R-:W-:Y:S02]  /*1fe0*/  IADD3 R27, P0, RZ, -R0.reuse, RZ ;  /* 0x80000000ff1b7210 */ /* 0x080fe40007f1e0ff */
[----:B------:R-:W-:Y:S02]  /*1ff0*/  MOV R40, R0 ;  /* 0x0000000000287202 */ /* 0x000fe40000000f00 */
[----:B------:R-:W-:Y:S01]  /*2000*/  IADD3.X R21, RZ, ~R25, RZ, P0, !PT ;  /* 0x80000019ff157210 */ /* 0x000fe200007fe4ff */
[----:B------:R-:W-:Y:S01]  /*2010*/  IMAD.WIDE.U32 R34, R36, R27, R34 ;  /* 0x0000001b24227225 */ /* 0x000fe200078e0022 */
[----:B------:R-:W-:-:S03]  /*2020*/  MOV R41, R25 ;  /* 0x0000001900297202 */ /* 0x000fc60000000f00 */
[----:B------:R-:W-:Y:S01]  /*2030*/  IMAD R21, R21, R36, RZ ;  /* 0x0000002415157224 */ /* 0x000fe200078e02ff */
[----:B------:R-:W-:-:S03]  /*2040*/  MOV R26, R34 ;  /* 0x00000022001a7202 */ /* 0x000fc60000000f00 */
[----:B------:R-:W-:-:S05]  /*2050*/  IMAD R21, R6, R27, R21 ;  /* 0x0000001b06157224 */ /* 0x000fca00078e0215 */
[----:B------:R-:W-:Y:S01]  /*2060*/  IADD3 R21, R35, R21, RZ ;  /* 0x0000001523157210 */ /* 0x000fe20007ffe0ff */
[----:B------:R-:W-:Y:S05]  /*2070*/  BRA `(.L_x_207) ;  /* 0x0000016000007947 */ /* 0x000fea0003800000 */
.L_x_206:
        /* <DEDUP_REMOVED lines=22> */
.L_x_207:
[----:B------:R-:W-:Y:S05]  /*21e0*/  BSYNC B0 ;  /* 0x0000000000007941 */ /* 0x000fea0003800000 */
.L_x_205:
        /* <DEDUP_REMOVED lines=8> */
[----:B------:R-:W-:Y:S05]  /*2270*/  CALL.REL.NOINC `($__internal_4_$__cuda_sm20_div_s64) ;  /* 0x0000234000007944 */ /* 0x000fea0003c00000 */
[----:B------:R-:W-:Y:S02]  /*2280*/  IADD3 R2, P0, RZ, -R0, RZ ;  /* 0x80000000ff027210 */ /* 0x000fe40007f1e0ff */
[----:B------:R-:W-:Y:S02]  /*2290*/  MOV R20, R26 ;  /* 0x0000001a00147202 */ /* 0x000fe40000000f00 */
[-C--:B------:R-:W-:Y:S02]  /*22a0*/  IADD3.X R27, RZ, ~R25.reuse, RZ, P0, !PT ;  /* 0x80000019ff1b7210 */ /* 0x080fe400007fe4ff */
[----:B------:R-:W-:Y:S02]  /*22b0*/  MOV R34, R0 ;  /* 0x0000000000227202 */ /* 0x000fe40000000f00 */
[----:B------:R-:W-:Y:S01]  /*22c0*/  MOV R35, R25 ;  /* 0x0000001900237202 */ /* 0x000fe20000000f00 */
[----:B------:R-:W-:-:S02]  /*22d0*/  IMAD R27, R27, R30, RZ ;  /* 0x0000001e1b1b7224 */ /* 0x000fc400078e02ff */
[----:B------:R-:W-:-:S04]  /*22e0*/  IMAD.WIDE.U32 R30, R30, R2, R20 ;  /* 0x000000021e1e7225 */ /* 0x000fc800078e0014 */
[----:B------:R-:W-:-:S05]  /*22f0*/  IMAD R3, R3, R2, R27 ;  /* 0x0000000203037224 */ /* 0x000fca00078e021b */
[----:B------:R-:W-:Y:S01]  /*2300*/  IADD3 R3, R31, R3, RZ ;  /* 0x000000031f037210 */ /* 0x000fe20007ffe0ff */
[----:B------:R-:W-:Y:S05]  /*2310*/  BRA `(.L_x_210) ;  /* 0x0000016000007947 */ /* 0x000fea0003800000 */
.L_x_209:
        /* <DEDUP_REMOVED lines=22> */
.L_x_210:
[----:B------:R-:W-:Y:S05]  /*2480*/  BSYNC B0 ;  /* 0x0000000000007941 */ /* 0x000fea0003800000 */
.L_x_208:
        /* <DEDUP_REMOVED lines=11> */
[----:B------:R-:W-:Y:S05]  /*2540*/  CALL.REL.NOINC `($__internal_4_$__cuda_sm20_div_s64) ;  /* 0x0000207000007944 */ /* 0x000fea0003c00000 */
[-C--:B------:R-:W-:Y:S02]  /*2550*/  IADD3 R2, P0, RZ, -R0.reuse, RZ ;  /* 0x80000000ff027210 */ /* 0x080fe40007f1e0ff */
[----:B------:R-:W-:Y:S02]  /*2560*/  MOV R24, R0 ;  /* 0x0000000000187202 */ /* 0x000fe40000000f00 */
[----:B------:R-:W-:Y:S01]  /*2570*/  IADD3.X R21, RZ, ~R25, RZ, P0, !PT ;  /* 0x80000019ff157210 */ /* 0x000fe200007fe4ff */
[----:B------:R-:W-:-:S04]  /*2580*/  IMAD.WIDE.U32 R34, R8, R2, R34 ;  /* 0x0000000208227225 */ /* 0x000fc800078e0022 */
[----:B------:R-:W-:Y:S01]  /*2590*/  IMAD R21, R21, R8, RZ ;  /* 0x0000000815157224 */ /* 0x000fe200078e02ff */
[----:B------:R-:W-:-:S03]  /*25a0*/  MOV R8, R34 ;  /* 0x0000002200087202 */ /* 0x000fc60000000f00 */
[----:B------:R-:W-:-:S05]  /*25b0*/  IMAD R2, R7, R2, R21 ;  /* 0x0000000207027224 */ /* 0x000fca00078e0215 */
[----:B------:R-:W-:Y:S01]  /*25c0*/  IADD3 R2, R35, R2, RZ ;  /* 0x0000000223027210 */ /* 0x000fe20007ffe0ff */
[----:B------:R-:W-:Y:S05]  /*25d0*/  BRA `(.L_x_213) ;  /* 0x0000016000007947 */ /* 0x000fea0003800000 */
.L_x_212:
[----:B------:R-:W0:Y:S01]  /*25e0*/  I2F.U32.RP R2, R8 ;  /* 0x0000000800027306 */ /* 0x000e220000209000 */
[----:B------:R-:W-:Y:S01]  /*25f0*/  ISETP.NE.U32.AND P0, PT, R8, RZ, PT ;  /* 0x000000ff0800720c */ /* 0x000fe20003f05070 */
[----:B------:R-:W-:-:S06]  /*2600*/  IMAD.MOV.U32 R25, RZ, RZ, RZ ;  /* 0x000000ffff197224 */ /* 0x000fcc00078e00ff */
[----:B0-----:R-:W0:Y:S02]  /*2610*/  MUFU.RCP R6, R2 ;  /* 0x0000000200067308 */ /* 0x001e240000001000 */
[----:B0-----:R-:W-:Y:S02]  /*2620*/  IADD3 R6, R6, 0xffffffe, RZ ;  /* 0x0ffffffe06067810 */ /* 0x001fe40007ffe0ff */
[----:B------:R-:W-:-:S04]  /*2630*/  MOV R2, RZ ;  /* 0x000000ff00027202 */ /* 0x000fc80000000f00 */
        /* <DEDUP_REMOVED lines=16> */
.L_x_213:
[----:B------:R-:W-:Y:S05]  /*2740*/  BSYNC B0 ;  /* 0x0000000000007941 */ /* 0x000fea0003800000 */
.L_x_211:
        /* <DEDUP_REMOVED lines=8> */
[----:B------:R-:W-:Y:S01]  /*27d0*/  IMAD.WIDE.U32 R32, R20, R17, RZ ;  /* 0x0000001114207225 */ /* 0x000fe200078e00ff */
[----:B------:R-:W-:Y:S02]  /*27e0*/  USEL UR5, UR5, 0x1, !UP0 ;  /* 0x0000000105057887 */ /* 0x000fe4000c000000 */
[----:B------:R-:W-:Y:S01]  /*27f0*/  IADD3 R0, R21, R7, RZ ;  /* 0x0000000715007210 */ /* 0x000fe20007ffe0ff */
[----:B------:R-:W-:Y:S01]  /*2800*/  IMAD R3, R3, R26, RZ ;  /* 0x0000001a03037224 */ /* 0x000fe200078e02ff */
[----:B------:R-:W-:Y:S01]  /*2810*/  SHF.R.S32.HI R7, RZ, 0x1f, R26 ;  /* 0x0000001fff077819 */ /* 0x000fe2000001141a */
[----:B------:R-:W-:Y:S01]  /*2820*/  USHF.R.S32.HI UR9, URZ, 0x1f, UR4 ;  /* 0x0000001f3f097899 */ /* 0x000fe20008011404 */
[----:B------:R-:W-:Y:S01]  /*2830*/  IMAD.WIDE.U32 R36, R8, UR4, RZ ;  /* 0x0000000408247c25 */ /* 0x000fe2000f8e00ff */
[----:B------:R-:W-:-:S03]  /*2840*/  USHF.R.S32.HI UR6, URZ, 0x1f, UR5 ;  /* 0x0000001f3f067899 */ /* 0x000fc60008011405 */
[----:B------:R-:W-:Y:S02]  /*2850*/  IMAD R21, R0, R17, RZ ;  /* 0x0000001100157224 */ /* 0x000fe400078e02ff */
[----:B------:R-:W-:Y:S02]  /*2860*/  IMAD R3, R7, R30, R3 ;  /* 0x0000001e07037224 */ /* 0x000fe400078e0203 */
[----:B------:R-:W-:Y:S02]  /*2870*/  IMAD R21, R16, R20, R21 ;  /* 0x0000001410157224 */ /* 0x000fe400078e0215 */
[----:B------:R-:W-:Y:S02]  /*2880*/  IMAD R7, R2, UR4, RZ ;  /* 0x0000000402077c24 */ /* 0x000fe4000f8e02ff */
[----:B------:R-:W-:Y:S01]  /*2890*/  IMAD.WIDE.U32 R30, R30, R26, RZ ;  /* 0x0000001a1e1e7225 */ /* 0x000fe200078e00ff */
[----:B------:R-:W-:-:S03]  /*28a0*/  IADD3 R6, R33, R21, RZ ;  /* 0x0000001521067210 */ /* 0x000fc60007ffe0ff */
[----:B------:R-:W-:Y:S01]  /*28b0*/  IMAD R21, R25, UR5, RZ ;  /* 0x0000000519157c24 */ /* 0x000fe2000f8e02ff */
[----:B------:R-:W-:Y:S01]  /*28c0*/  LOP3.LUT R0, R41, R6, RZ, 0xfc, !PT ;  /* 0x0000000629007212 */ /* 0x000fe200078efcff */
[----:B------:R-:W-:Y:S01]  /*28d0*/  IMAD R7, R8, UR9, R7 ;  /* 0x0000000908077c24 */ /* 0x000fe2000f8e0207 */
[----:B------:R-:W-:Y:S01]  /*28e0*/  IADD3 R3, R31, R3, RZ ;  /* 0x000000031f037210 */ /* 0x000fe20007ffe0ff */
[----:B------:R-:W-:Y:S01]  /*28f0*/  IMAD R21, R24, UR6, R21 ;  /* 0x0000000618157c24 */ /* 0x000fe2000f8e0215 */
[----:B------:R-:W-:Y:S01]  /*2900*/  ISETP.NE.U32.AND P0, PT, R0, RZ, PT ;  /* 0x000000ff0000720c */ /* 0x000fe20003f05070 */
[----:B------:R-:W-:Y:S01]  /*2910*/  IMAD.WIDE.U32 R34, R24, UR5, RZ ;  /* 0x0000000518227c25 */ /* 0x000fe2000f8e00ff */
[----:B------:R-:W-:-:S03]  /*2920*/  IADD3 R7, R37, R7, RZ ;  /* 0x0000000725077210 */ /* 0x000fc60007ffe0ff */
        /* <DEDUP_REMOVED lines=11> */
[----:B------:R-:W-:Y:S02]  /*29e0*/  IADD3.X R21, RZ, ~R25, RZ, P0, !PT ;  /* 0x80000019ff157210 */ /* 0x000fe400007fe4ff */
[----:B------:R-:W-:Y:S01]  /*29f0*/  MOV R39, R41 ;  /* 0x0000002900277202 */ /* 0x000fe20000000f00 */
[----:B------:R-:W-:Y:S01]  /*2a00*/  IMAD.MOV.U32 R41, RZ, RZ, R25 ;  /* 0x000000ffff297224 */ /* 0x000fe200078e0019 */
[----:B------:R-:W-:Y:S01]  /*2a10*/  MOV R40, R0 ;  /* 0x0000000000287202 */ /* 0x000fe20000000f00 */
[----:B------:R-:W-:-:S02]  /*2a20*/  IMAD R21, R21, R32, RZ ;  /* 0x0000002015157224 */ /* 0x000fc400078e02ff */
[----:B------:R-:W-:-:S04]  /*2a30*/  IMAD.WIDE.U32 R32, R27, R32, R38 ;  /* 0x000000201b207225 */ /* 0x000fc800078e0026 */
[----:B------:R-:W-:-:S04]  /*2a40*/  IMAD R21, R6, R27, R21 ;  /* 0x0000001b06157224 */ /* 0x000fc800078e0215 */
[----:B------:R-:W-:Y:S01]  /*2a50*/  IMAD.IADD R21, R33, 0x1, R21 ;  /* 0x0000000121157824 */ /* 0x000fe200078e0215 */
[----:B------:R-:W-:Y:S05]  /*2a60*/  BRA `(.L_x_216) ;  /* 0x0000017000007947 */ /* 0x000fea0003800000 */
.L_x_215:
        /* <DEDUP_REMOVED lines=23> */
.L_x_216:
[----:B------:R-:W-:Y:S05]  /*2be0*/  BSYNC B0 ;  /* 0x0000000000007941 */ /* 0x000fea0003800000 */
.L_x_214:
        /* <DEDUP_REMOVED lines=11> */
[-C--:B------:R-:W-:Y:S02]  /*2ca0*/  IADD3.X R2, RZ, ~R25.reuse, RZ, P0, !PT ;  /* 0x80000019ff027210 */ /* 0x080fe400007fe4ff */
[----:B------:R-:W-:Y:S01]  /*2cb0*/  MOV R44, R0 ;  /* 0x00000000002c7202 */ /* 0x000fe20000000f00 */
[----:B------:R-:W-:Y:S01]  /*2cc0*/  IMAD.WIDE.U32 R32, R19, R6, R32 ;  /* 0x0000000613207225 */ /* 0x000fe200078e0020 */
[----:B------:R-:W-:-:S03]  /*2cd0*/  MOV R45, R25 ;  /* 0x00000019002d7202 */ /* 0x000fc60000000f00 */
[----:B------:R-:W-:-:S04]  /*2ce0*/  IMAD R27, R2, R19, RZ ;  /* 0x00000013021b7224 */ /* 0x000fc800078e02ff */
[----:B------:R-:W-:-:S05]  /*2cf0*/  IMAD R18, R18, R6, R27 ;  /* 0x0000000612127224 */ /* 0x000fca00078e021b */
[----:B------:R-:W-:Y:S01]  /*2d00*/  IADD3 R18, R33, R18, RZ ;  /* 0x0000001221127210 */ /* 0x000fe20007ffe0ff */
[----:B------:R-:W-:Y:S05]  /*2d10*/  BRA `(.L_x_219) ;  /* 0x0000016000007947 */ /* 0x000fea0003800000 */
.L_x_218:
[----:B------:R-:W0:Y:S01]  /*2d20*/  I2F.U32.RP R6, R19 ;  /* 0x0000001300067306 */ /* 0x000e220000209000 */
[----:B------:R-:W-:Y:S01]  /*2d30*/  HFMA2.MMA R20, -RZ, RZ, 0, 0 ;  /* 0x00000000ff147435 */ /* 0x000fe200000001ff */
[----:B------:R-:W-:Y:S01]  /*2d40*/  ISETP.NE.U32.AND P0, PT, R19, RZ, PT ;  /* 0x000000ff1300720c */ /* 0x000fe20003f05070 */
[----:B------:R-:W-:Y:S01]  /*2d50*/  IMAD.MOV.U32 R45, RZ, RZ, RZ ;  /* 0x000000ffff2d7224 */ /* 0x000fe200078e00ff */
[----:B------:R-:W-:-:S04]  /*2d60*/  MOV R18, RZ ;  /* 0x000000ff00127202 */ /* 0x000fc80000000f00 */
        /* <DEDUP_REMOVED lines=17> */
.L_x_219:
[----:B------:R-:W-:Y:S05]  /*2e80*/  BSYNC B0 ;  /* 0x0000000000007941 */ /* 0x000fea0003800000 */
.L_x_217:
        /* <DEDUP_REMOVED lines=21> */
.L_x_221:
        /* <DEDUP_REMOVED lines=23> */
.L_x_222:
[----:B------:R-:W-:Y:S05]  /*3150*/  BSYNC B0 ;  /* 0x0000000000007941 */ /* 0x000fea0003800000 */
.L_x_220:
[----:B------:R-:W-:Y:S01]  /*3160*/  LOP3.LUT R6, R41, R13, RZ, 0xfc, !PT ;  /* 0x0000000d29067212 */ /* 0x000fe200078efcff */
[----:B------:R-:W-:Y:S01]  /*3170*/  IMAD R33, R26, c[0x0][0x214], RZ ;  /* 0x000085001a217a24 */ /* 0x000fe200078e02ff */
[----:B------:R-:W-:Y:S01]  /*3180*/  SHF.R.S32.HI R0, RZ, 0x1f, R10 ;  /* 0x0000001fff007819 */ /* 0x000fe2000001140a */
[----:B------:R-:W-:Y:S01]  /*3190*/  IMAD R17, R25, R10, RZ ;  /* 0x0000000a19117224 */ /* 0x000fe200078e02ff */
[----:B------:R-:W-:Y:S01]  /*31a0*/  ISETP.NE.U32.AND P0, PT, R6, RZ, PT ;  /* 0x000000ff0600720c */ /* 0x000fe20003f05070 */
[----:B------:R-:W-:Y:S01]  /*31b0*/  IMAD R19, R19, R4, RZ ;  /* 0x0000000413137224 */ /* 0x000fe200078e02ff */
[----:B------:R-:W-:Y:S01]  /*31c0*/  SHF.R.S32.HI R25, RZ, 0x1f, R4 ;  /* 0x0000001fff197819 */ /* 0x000fe20000011404 */
[----:B------:R-:W-:Y:S01]  /*31d0*/  IMAD R17, R0, R24, R17 ;  /* 0x0000001800117224 */ /* 0x000fe200078e0211 */
[----:B------:R-:W-:Y:S01]  /*31e0*/  SHF.R.S32.HI R21, RZ, 0x1f, R33 ;  /* 0x0000001fff157819 */ /* 0x000fe20000011421 */
[----:B------:R-:W-:Y:S01]  /*31f0*/  IMAD R0, R18, R33, RZ ;  /* 0x0000002112007224 */ /* 0x000fe200078e02ff */
[----:B------:R-:W-:Y:S01]  /*3200*/  BSSY B0, `(.L_x_223) ;  /* 0x0000033000007945 */ /* 0x000fe20003800000 */
[----:B------:R-:W-:-:S02]  /*3210*/  IMAD R25, R25, R2, R19 ;  /* 0x0000000219197224 */ /* 0x000fc400078e0213 */
[----:B------:R-:W-:Y:S02]  /*3220*/  IMAD R21, R21, R32, R0 ;  /* 0x0000002015157224 */ /* 0x000fe400078e0200 */
[----:B------:R-:W-:-:S04]  /*3230*/  IMAD.WIDE.U32 R44, R24, R10, RZ ;  /* 0x0000000a182c7225 */ /* 0x000fc800078e00ff */
[----:B------:R-:W-:Y:S01]  /*3240*/  IMAD.WIDE.U32 R18, R2, R4, RZ ;  /* 0x0000000402127225 */ /* 0x000fe200078e00ff */
[----:B------:R-:W-:-:S03]  /*3250*/  IADD3 R17, R45, R17, RZ ;  /* 0x000000112d117210 */ /* 0x000fc60007ffe0ff */
        /* <DEDUP_REMOVED lines=13> */
[----:B------:R-:W-:-:S02]  /*3330*/  IADD3.X R21, RZ, ~R25, RZ, P0, !PT ;  /* 0x80000019ff157210 */ /* 0x000fc400007fe4ff */
        /* <DEDUP_REMOVED lines=8> */
.L_x_224:
[----:B------:R-:W0:Y:S01]  /*33c0*/  I2F.U32.RP R6, R14 ;  /* 0x0000000e00067306 */ /* 0x000e220000209000 */
[----:B------:R-:W-:Y:S01]  /*33d0*/  IMAD.MOV.U32 R20, RZ, RZ, RZ ;  /* 0x000000ffff147224 */ /* 0x000fe200078e00ff */
[----:B------:R-:W-:Y:S01]  /*33e0*/  ISETP.NE.U32.AND P0, PT, R14, RZ, PT ;  /* 0x000000ff0e00720c */ /* 0x000fe20003f05070 */
[----:B------:R-:W-:-:S05]  /*33f0*/  IMAD.MOV.U32 R41, RZ, RZ, RZ ;  /* 0x000000ffff297224 */ /* 0x000fca00078e00ff */
        /* <DEDUP_REMOVED lines=18> */
[----:B------:R-:W-:Y:S02]  /*3520*/  MOV R40, R0 ;  /* 0x0000000000287202 */ /* 0x000fe40000000f00 */
.L_x_225:
[----:B------:R-:W-:Y:S05]  /*3530*/  BSYNC B0 ;  /* 0x0000000000007941 */ /* 0x000fea0003800000 */
.L_x_223:
        /* <DEDUP_REMOVED lines=23> */
[----:B------:R-:W-:-:S03]  /*36b0*/  MOV R27, R41 ;  /* 0x00000029001b7202 */ /* 0x000fc60000000f00 */
[----:B------:R-:W-:Y:S02]  /*36c0*/  IMAD R21, R21, R12, RZ ;  /* 0x0000000c15157224 */ /* 0x000fe400078e02ff */
[----:B------:R-:W-:-:S04]  /*36d0*/  IMAD.WIDE.U32 R26, R12, R2, R26 ;  /* 0x000000020c1a7225 */ /* 0x000fc800078e001a */
[----:B------:R-:W-:Y:S02]  /*36e0*/  IMAD R2, R11, R2, R21 ;  /* 0x000000020b027224 */ /* 0x000fe400078e0215 */
[----:B------:R-:W-:-:S03]  /*36f0*/  IMAD.MOV.U32 R12, RZ, RZ, R26 ;  /* 0x000000ffff0c7224 */ /* 0x000fc600078e001a */
[----:B------:R-:W-:Y:S01]  /*3700*/  IADD3 R2, R27, R2, RZ ;  /* 0x000000021b027210 */ /* 0x000fe20007ffe0ff */
[----:B------:R-:W-:Y:S05]  /*3710*/  BRA `(.L_x_228) ;  /* 0x0000017000007947 */ /* 0x000fea0003800000 */
.L_x_227:
        /* <DEDUP_REMOVED lines=23> */
.L_x_228:
[----:B------:R-:W-:Y:S05]  /*3890*/  BSYNC B0 ;  /* 0x0000000000007941 */ /* 0x000fea0003800000 */
.L_x_226:
[----:B------:R-:W-:Y:S02]  /*38a0*/  IADD3 R31, P1, P0, R36, R34, R30 ;  /* 0x00000022241f7210 */ /* 0x000fe4000783e01e */
[----:B------:R-:W-:Y:S02]  /*38b0*/  SHF.R.S32.HI R0, RZ, 0x1f, R9 ;  /* 0x0000001fff007819 */ /* 0x000fe40000011409 */
[----:B------:R-:W-:Y:S02]  /*38c0*/  IADD3 R31, P3, P2, R44, R31, R32 ;  /* 0x0000001f2c1f7210 */ /* 0x000fe40007a7e020 */
[----:B------:R-:W-:Y:S02]  /*38d0*/  IADD3.X R3, R7, R8, R3, P1, P0 ;  /* 0x0000000807037210 */ /* 0x000fe40000fe0403 */
[----:B------:R-:W-:Y:S02]  /*38e0*/  IADD3 R18, P1, P0, R46, R31, R18 ;  /* 0x0000001f2e127210 */ /* 0x000fe4000783e012 */
[----:B------:R-:W-:Y:S01]  /*38f0*/  IADD3.X R4, R17, R3, R4, P3, P2 ;  /* 0x0000000311047210 */ /* 0x000fe20001fe4404 */
[----:B------:R-:W-:-:S03]  /*3900*/  IMAD R3, R25, R9, RZ ;  /* 0x0000000919037224 */ /* 0x000fc600078e02ff */
[----:B------:R-:W-:Y:S01]  /*3910*/  IADD3.X R19, R13, R4, R10, P1, P0 ;  /* 0x000000040d137210 */ /* 0x000fe20000fe040a */
[-C--:B------:R-:W-:Y:S02]  /*3920*/  IMAD R0, R0, R24.reuse, R3 ;  /* 0x0000001800007224 */ /* 0x080fe400078e0203 */
[----:B------:R-:W-:Y:S01]  /*3930*/  IMAD R3, R2, R5, RZ ;  /* 0x0000000502037224 */ /* 0x000fe200078e02ff */
[----:B------:R-:W-:Y:S01]  /*3940*/  SHF.R.S32.HI R2, RZ, 0x1f, R5 ;  /* 0x0000001fff027819 */ /* 0x000fe20000011405 */
        /* <DEDUP_REMOVED lines=9> */
.L_x_204:
[----:B------:R-:W-:-:S04]  /*39e0*/  LEA R2, P0, R34, c[0x0][0x200], 0x2 ;  /* 0x0000800022027a11 */ /* 0x000fc800078010ff */
[----:B------:R-:W-:-:S05]  /*39f0*/  LEA.HI.X R3, R34, c[0x0][0x204], R35, 0x2, P0 ;  /* 0x0000810022037a11 */ /* 0x000fca00000f1423 */
[----:B------:R0:W-:Y:S04]  /*3a00*/  STG.E [R2.64], R28 ;  /* 0x0000001c02007986 */ /* 0x0001e8000c10190a */
.L_x_203:
[----:B------:R-:W-:Y:S05]  /*3a10*/  BSYNC B1 ;  /* 0x0000000000017941 */ /* 0x000fea0003800000 */
.L_x_202:
[----:B------:R-:W1:Y:S01]  /*3a20*/  S2R R34, SR_TID.X ;  /* 0x0000000000227919 */ /* 0x000e620000002100 */
[----:B0-----:R-:W-:Y:S01]  /*3a30*/  IMAD.MOV.U32 R2, RZ, RZ, c[0x0][0x314] ;  /* 0x0000c500ff027624 */ /* 0x001fe200078e00ff */
[----:B------:R-:W-:Y:S01]  /*3a40*/  CS2R R10, SRZ ;  /* 0x00000000000a7805 */ /* 0x000fe2000001ff00 */
[----:B------:R-:W-:Y:S01]  /*3a50*/  IMAD.MOV.U32 R13, RZ, RZ, RZ ;  /* 0x000000ffff0d7224 */ /* 0x000fe200078e00ff */
[----:B------:R-:W-:Y:S01]  /*3a60*/  CS2R R8, SRZ ;  /* 0x0000000000087805 */ /* 0x000fe2000001ff00 */
[----:B------:R-:W-:Y:S01]  /*3a70*/  CS2R R6, SRZ ;  /* 0x0000000000067805 */ /* 0x000fe2000001ff00 */
[----:B------:R-:W-:Y:S01]  /*3a80*/  ISETP.GE.AND P0, PT, R2, 0x1, PT ;  /* 0x000000010200780c */ /* 0x000fe20003f06270 */
[----:B------:R-:W-:Y:S01]  /*3a90*/  CS2R R4, SRZ ;  /* 0x0000000000047805 */ /* 0x000fe2000001ff00 */
[----:B-1----:R-:W-:-:S04]  /*3aa0*/  SHF.R.S32.HI R33, RZ, 0x1f, R34 ;  /* 0x0000001fff217819 */ /* 0x002fc80000011422 */
[CC--:B------:R-:W-:Y:S02]  /*3ab0*/  LEA.HI R3, R33.reuse, R34.reuse, RZ, 0x3 ;  /* 0x0000002221037211 */ /* 0x0c0fe400078f18ff */
[----:B------:R-:W-:Y:S02]  /*3ac0*/  LEA.HI R33, R33, R34, RZ, 0x4 ;  /* 0x0000002221217211 */ /* 0x000fe400078f20ff */
[----:B------:R-:W-:-:S05]  /*3ad0*/  LOP3.LUT R3, R3, 0xfffffff8, RZ, 0xc0, !PT ;  /* 0xfffffff803037812 */ /* 0x000fca00078ec0ff */
[----:B------:R-:W-:Y:S01]  /*3ae0*/  IMAD.IADD R0, R34, 0x1, -R3 ;  /* 0x0000000122007824 */ /* 0x000fe200078e0a03 */
[----:B------:R-:W-:Y:S02]  /*3af0*/  LOP3.LUT R3, R33, 0x3ffffff0, RZ, 0xc0, !PT ;  /* 0x3ffffff021037812 */ /* 0x000fe400078ec0ff */
[----:B------:R-:W-:Y:S02]  /*3b00*/  SHF.R.S32.HI R33, RZ, 0x4, R33 ;  /* 0x00000004ff217819 */ /* 0x000fe40000011421 */
[----:B------:R-:W-:-:S04]  /*3b10*/  ISETP.GE.AND P1, PT, R0, c[0x0][0x314], PT ;  /* 0x0000c50000007a0c */ /* 0x000fc80003f26270 */
[C---:B------:R-:W-:Y:S01]  /*3b20*/  ISETP.GT.OR P1, PT, R34.reuse, 0x3f, P1 ;  /* 0x0000003f2200780c */ /* 0x040fe20000f24670 */
[----:B------:R-:W-:Y:S02]  /*3b30*/  IMAD.IADD R34, R34, 0x1, -R3 ;  /* 0x0000000122227824 */ /* 0x000fe400078e0a03 */
[----:B------:R-:W-:Y:S02]  /*3b40*/  CS2R R2, SRZ ;  /* 0x0000000000027805 */ /* 0x000fe4000001ff00 */
[----:B------:R-:W-:-:S05]  /*3b50*/  IMAD.SHL.U32 R34, R34, 0x4, RZ ;  /* 0x0000000422227824 */ /* 0x000fca00078e00ff */
[C---:B------:R-:W-:Y:S02]  /*3b60*/  IADD3 R32, R34.reuse, 0x40, RZ ;  /* 0x0000004022207810 */ /* 0x040fe40007ffe0ff */
[----:B------:R-:W-:Y:S01]  /*3b70*/  IADD3 R31, R34, 0x80, RZ ;  /* 0x00000080221f7810 */ /* 0x000fe20007ffe0ff */
[----:B------:R-:W-:-:S04]  /*3b80*/  @!P1 FADD.FTZ R0, -R28, R29 ;  /* 0x0000001d1c009221 */ /* 0x000fc80000010100 */
[----:B------:R-:W-:-:S06]  /*3b90*/  @!P1 FMUL.FTZ R0, R0, 1.4426950216293334961 ;  /* 0x3fb8aa3b00009820 */ /* 0x000fcc0000410000 */
[----:B------:R-:W0:Y:S02]  /*3ba0*/  @!P1 MUFU.EX2 R0, R0 ;  /* 0x0000000000009308 */ /* 0x000e240000000800 */
[----:B0-----:R0:W-:Y:S02]  /*3bb0*/  @!P1 STS [R23.X4], R0 ;  /* 0x0000000017009388 */ /* 0x0011e40000004800 */
[----:B0-----:R-:W-:Y:S02]  /*3bc0*/  IMAD.MOV.U32 R0, RZ, RZ, RZ ;  /* 0x000000ffff007224 */ /* 0x001fe400078e00ff */
[----:B------:R-:W-:Y:S06]  /*3bd0*/  BAR.SYNC.DEFER_BLOCKING 0x0 ;  /* 0x0000000000007b1d */ /* 0x000fec0000010000 */
[----:B------:R-:W-:Y:S05]  /*3be0*/  @!P0 BRA `(.L_x_229) ;  /* 0x0000039000008947 */ /* 0x000fea0003800000 */
[----:B------:R-:W-:Y:S01]  /*3bf0*/  ULDC UR5, c[0x0][0x22c] ;  /* 0x00008b0000057ab9 */ /* 0x000fe20000000800 */
[----:B------:R-:W-:Y:S01]  /*3c00*/  IMAD R29, R33, 0xc0, R34 ;  /* 0x000000c0211d7824 */ /* 0x000fe200078e0222 */
        /* <DEDUP_REMOVED lines=20> */
[----:B------:R-:W-:Y:S02]  /*3d50*/  IMAD.X R29, RZ, RZ, R29, P0 ;  /* 0x000000ffff1d7224 */ /* 0x000fe400000e061d */
.L_x_232:
        /* <DEDUP_REMOVED lines=14> */
.L_x_231:
[----:B------:R-:W-:Y:S05]  /*3e40*/  BSYNC B0 ;  /* 0x0000000000007941 */ /* 0x000fea0003800000 */
.L_x_230:
        /* <DEDUP_REMOVED lines=19> */
.L_x_229:
        /* <DEDUP_REMOVED lines=100> */
        .weak           $__internal_4_$__cuda_sm20_div_s64
        .type           $__internal_4_$__cuda_sm20_div_s64,@function
        .size           $__internal_4_$__cuda_sm20_div_s64,(.L_x_4074 - $__internal_4_$__cuda_sm20_div_s64)
$__internal_4_$__cuda_sm20_div_s64:
        /* <DEDUP_REMOVED lines=30> */
[----:B------:R-:W-:-:S06]  /*47a0*/  IMAD.WIDE.U32 R42, P0, R43, R0, R42 ;  /* 0x000000002b2a7225 */ /* 0x000fcc000780002a */
[----:B------:R-:W-:-:S04]  /*47b0*/  IMAD.HI.U32 R25, P4, R27, R2, R42 ;  /* 0x000000021b197227 */ /* 0x000fc8000788002a */
[----:B------:R-:W-:-:S04]  /*47c0*/  IMAD.HI.U32 R2, R27, R0, RZ ;  /* 0x000000001b027227 */ /* 0x000fc800078e00ff */
[----:B------:R-:W-:Y:S02]  /*47d0*/  IMAD R0, R27, R0, RZ ;  /* 0x000000001b007224 */ /* 0x000fe400078e02ff */
[----:B------:R-:W-:Y:S01]  /*47e0*/  IMAD.X R2, R2, 0x1, R27, P0 ;  /* 0x0000000102027824 */ /* 0x000fe200000e061b */
[-C--:B------:R-:W-:Y:S01]  /*47f0*/  IADD3 R27, P0, RZ, -R24.reuse, RZ ;  /* 0x80000018ff1b7210 */ /* 0x080fe20007f1e0ff */
[----:B------:R-:W-:Y:S01]  /*4800*/  IMAD.MOV.U32 R43, RZ, RZ, RZ ;  /* 0x000000ffff2b7224 */ /* 0x000fe200078e00ff */
[----:B------:R-:W-:Y:S02]  /*4810*/  IADD3 R25, P3, R0, R25, RZ ;  /* 0x0000001900197210 */ /* 0x000fe40007f7e0ff */
[----:B------:R-:W-:Y:S01]  /*4820*/  SEL R24, R27, R24, !P2 ;  /* 0x000000181b187207 */ /* 0x000fe20005000000 */
[----:B------:R-:W-:Y:S01]  /*4830*/  IMAD.X R0, RZ, RZ, ~R21, P0 ;  /* 0x000000ffff007224 */ /* 0x000fe200000e0e15 */
[----:B------:R-:W-:-:S03]  /*4840*/  IADD3.X R27, RZ, RZ, R2, P3, P4 ;  /* 0x000000ffff1b7210 */ /* 0x000fc60001fe8402 */
[----:B------:R-:W-:Y:S01]  /*4850*/  IMAD.HI.U32 R42, R25, R24, RZ ;  /* 0x00000018192a7227 */ /* 0x000fe200078e00ff */
[----:B------:R-:W-:-:S05]  /*4860*/  SEL R0, R0, R21, !P2 ;  /* 0x0000001500007207 */ /* 0x000fca0005000000 */
[----:B------:R-:W-:-:S04]  /*4870*/  IMAD.WIDE.U32 R42, R25, R0, R42 ;  /* 0x00000000192a7225 */ /* 0x000fc800078e002a */
[C---:B------:R-:W-:Y:S02]  /*4880*/  IMAD R25, R27.reuse, R0, RZ ;  /* 0x000000001b197224 */ /* 0x040fe400078e02ff */
[----:B------:R-:W-:-:S05]  /*4890*/  IMAD.HI.U32 R2, P0, R27, R24, R42 ;  /* 0x000000181b027227 */ /* 0x000fca000780002a */
[----:B------:R-:W-:Y:S01]  /*48a0*/  IADD3 R25, P2, R25, R2, RZ ;  /* 0x0000000219197210 */ /* 0x000fe20007f5e0ff */
[----:B------:R-:W-:-:S04]  /*48b0*/  IMAD.HI.U32 R2, R27, R0, RZ ;  /* 0x000000001b027227 */ /* 0x000fc800078e00ff */
[----:B------:R-:W-:Y:S01]  /*48c0*/  IMAD.WIDE.U32 R42, R25, R38, RZ ;  /* 0x00000026192a7225 */ /* 0x000fe200078e00ff */
[----:B------:R-:W-:-:S03]  /*48d0*/  IADD3.X R2, R2, RZ, RZ, P0, !PT ;  /* 0x000000ff02027210 */ /* 0x000fc600007fe4ff */
[C---:B------:R-:W-:Y:S01]  /*48e0*/  IMAD R43, R25.reuse, R39, R43 ;  /* 0x00000027192b7224 */ /* 0x040fe200078e022b */
[----:B------:R-:W-:Y:S01]  /*48f0*/  IADD3 R27, P0, -R42, R24, RZ ;  /* 0x000000182a1b7210 */ /* 0x000fe20007f1e1ff */
[----:B------:R-:W-:Y:S01]  /*4900*/  IMAD.X R2, RZ, RZ, R2, P2 ;  /* 0x000000ffff027224 */ /* 0x000fe200010e0602 */
[----:B------:R-:W-:Y:S02]  /*4910*/  IADD3 R24, P2, R25, 0x1, RZ ;  /* 0x0000000119187810 */ /* 0x000fe40007f5e0ff */
[-C--:B------:R-:W-:Y:S01]  /*4920*/  ISETP.GE.U32.AND P4, PT, R27, R38.reuse, PT ;  /* 0x000000261b00720c */ /* 0x080fe20003f86070 */
[----:B------:R-:W-:-:S04]  /*4930*/  IMAD R43, R2, R38, R43 ;  /* 0x00000026022b7224 */ /* 0x000fc800078e022b */
[----:B------:R-:W-:Y:S01]  /*4940*/  IMAD.X R43, R0, 0x1, ~R43, P0 ;  /* 0x00000001002b7824 */ /* 0x000fe200000e0e2b */
[----:B------:R-:W-:-:S04]  /*4950*/  IADD3 R0, P3, R27, -R38, RZ ;  /* 0x800000261b007210 */ /* 0x000fc80007f7e0ff */
        /* <DEDUP_REMOVED lines=25> */
[----:B------:R-:W-:Y:S06]  /*4af0*/  RET.REL.NODEC R38 `(_ZN5flash32flash_fwd_splitkv_combine_kernelI23Flash_fwd_kernel_traitsILi192ELi64ELi64ELi4ELb0ELb0EN7cutlass6half_tE19Flash_kernel_traitsILi192ELi64ELi64ELi4ES3_EELi8ELi3ELb0EEEvNS_16Flash_fwd_paramsE) ;  /* 0xffffb50026007950 */ /* 0x000fec0003c3ffff */
.L_x_233:
        /* <DEDUP_REMOVED lines=16> */
.L_x_4074:


//--------------------- .text._ZN5flash32flash_fwd_splitkv_combine_kernelI23Flash_fwd_kernel_traitsILi192ELi64ELi64ELi4ELb0ELb0EN7cutlass6half_tE19Flash_kernel_traitsILi192ELi64ELi64ELi4ES3_EELi8ELi2ELb0EEEvNS_16Flash_fwd_paramsE --------------------------
	.section	.text._ZN5flash32flash_fwd_splitkv_combine_kernelI23Flash_fwd_kernel_traitsILi192ELi64ELi64ELi4ELb0ELb0EN7cutlass6half_tE19Flash_kernel_traitsILi192ELi64ELi64ELi4ES3_EELi8ELi2ELb0EEEvNS_16Flash_fwd_paramsE,"ax",@progbits
	.sectioninfo	@"SHI_REGISTERS=54"
	.align	128
        .global         _ZN5flash32flash_fwd_splitkv_combine_kernelI23Flash_fwd_kernel_traitsILi192ELi64ELi64ELi4ELb0ELb0EN7cutlass6half_tE19Flash_kernel_traitsILi192ELi64ELi64ELi4ES3_EELi8ELi2ELb0EEEvNS_16Flash_fwd_paramsE
        .type           _ZN5flash32flash_fwd_splitkv_combine_kernelI23Flash_fwd_kernel_traitsILi192ELi64ELi64ELi4ELb0ELb0EN7cutlass6half_tE19Flash_kernel_traitsILi192ELi64ELi64ELi4ES3_EELi8ELi2ELb0EEEvNS_16Flash_fwd_paramsE,@function
        .size           _ZN5flash32flash_fwd_splitkv_combine_kernelI23Flash_fwd_kernel_traitsILi192ELi64ELi64ELi4ELb0ELb0EN7cutlass6half_tE19Flash_kernel_traitsILi192ELi64ELi64ELi4ES3_EELi8ELi2ELb0EEEvNS_16Flash_fwd_paramsE,(.L_x_4075 - _ZN5flash32flash_fwd_splitkv_combine_kernelI23Flash_fwd_kernel_traitsILi192ELi64ELi64ELi4ELb0ELb0EN7cutlass6half_tE19Flash_kernel_traitsILi192ELi64ELi64ELi4ES3_EELi8ELi2ELb0EEEvNS_16Flash_fwd_paramsE)
        .other          _ZN5flash32flash_fwd_splitkv_combine_kernelI23Flash_fwd_kernel_traitsILi192ELi64ELi64ELi4ELb0ELb0EN7cutlass6half_tE19Flash_kernel_traitsILi192ELi64ELi64ELi4ES3_EELi8ELi2ELb0EEEvNS_16Flash_fwd_paramsE,@"STO_CUDA_ENTRY STV_DEFAULT"
_ZN5flash32flash_fwd_splitkv_combine_kernelI23Flash_fwd_kernel_traitsILi192ELi64ELi64ELi4ELb0ELb0EN7cutlass6half_tE19Flash_kernel_traitsILi192ELi64ELi64ELi4ES3_EELi8ELi2ELb0EEEvNS_16Flash_fwd_paramsE:
.text._ZN5flash32flash_fwd_splitkv_combine_kernelI23Flash_fwd_kernel_traitsILi192ELi64ELi64ELi4ELb0ELb0EN7cutlass6half_tE19Flash_kernel_traitsILi192ELi64ELi64ELi4ES3_EELi8ELi2ELb0EEEvNS_16Flash_fwd_paramsE:
        /* <DEDUP_REMOVED lines=23> */
[----:B------:R-:W-:Y:S05]  /*0170*/  CALL.REL.NOINC `($__internal_5_$__cuda_sm20_div_s64) ;  /* 0x0000441000007944 */ /* 0x000fea0003c00000 */
[----:B------:R-:W-:Y:S05]  /*0180*/  BRA `(.L_x_235) ;  /* 0x0000013000007947 */ /* 0x000fea0003800000 */
.L_x_234:
        /* <DEDUP_REMOVED lines=19> */
.L_x_235:
        /* <DEDUP_REMOVED lines=12> */
[----:B------:R-:W-:Y:S05]  /*0380*/  CALL.REL.NOINC `($__internal_5_$__cuda_sm20_div_s64) ;  /* 0x0000420000007944 */ /* 0x000fea0003c00000 */
[----:B------:R-:W-:Y:S02]  /*0390*/  MOV R8, R20 ;  /* 0x0000001400087202 */ /* 0x000fe40000000f00 */
[----:B------:R-:W-:Y:S01]  /*03a0*/  MOV R9, R21 ;  /* 0x0000001500097202 */ /* 0x000fe20000000f00 */
[----:B------:R-:W-:Y:S05]  /*03b0*/  BRA `(.L_x_238) ;  /* 0x0000013000007947 */ /* 0x000fea0003800000 */
.L_x_237:
        /* <DEDUP_REMOVED lines=19> */
.L_x_238:
[----:B------:R-:W-:Y:S05]  /*04f0*/  BSYNC B0 ;  /* 0x0000000000007941 */ /* 0x000fea0003800000 */
.L_x_236:
[----:B------:R-:W-:Y:S01]  /*0500*/  IABS R7, c[0x0][0x214] ;  /* 0x0000850000077a13 */ /* 0x000fe20000000000 */
[----:B------:R-:W-:Y:S01]  /*0510*/  IMAD.MOV.U32 R2, RZ, RZ, c[0x0][0x214] ;  /* 0x00008500ff027624 */ /* 0x000fe200078e00ff */
[----:B------:R-:W-:Y:S01]  /*0520*/  BSSY B0, `(.L_x_239) ;  /* 0x000003b000007945 */ /* 0x000fe20003800000 */
[----:B------:R-:W-:Y:S01]  /*0530*/  IMAD.MOV.U32 R10, RZ, RZ, RZ ;  /* 0x000000ffff0a7224 */ /* 0x000fe200078e00ff */
[----:B------:R-:W0:Y:S02]  /*0540*/  I2F.RP R13, R7 ;  /* 0x00000007000d7306 */ /* 0x000e240000209400 */
[----:B------:R-:W-:-:S04]  /*0550*/  IADD3 R2, R7, -0x1, R2 ;  /* 0xffffffff07027810 */ /* 0x000fc80007ffe002 */
[----:B------:R-:W-:Y:S02]  /*0560*/  IABS R4, R2 ;  /* 0x0000000200047213 */ /* 0x000fe40000000000 */
[----:B0-----:R-:W0:Y:S02]  /*0570*/  MUFU.RCP R12, R13 ;  /* 0x0000000d000c7308 */ /* 0x001e240000001000 */
[----:B0-----:R-:W-:-:S06]  /*0580*/  IADD3 R12, R12, 0xffffffe, RZ ;  /* 0x0ffffffe0c0c7810 */ /* 0x001fcc0007ffe0ff */
[----:B------:R-:W0:Y:S02]  /*0590*/  F2I.FTZ.U32.TRUNC.NTZ R11, R12 ;  /* 0x0000000c000b7305 */ /* 0x000e24000021f000 */
[----:B0-----:R-:W-:-:S04]  /*05a0*/  IMAD.MOV R6, RZ, RZ, -R11 ;  /* 0x000000ffff067224 */ /* 0x001fc800078e0a0b */
        /* <DEDUP_REMOVED lines=31> */
.L_x_240:
        /* <DEDUP_REMOVED lines=19> */
.L_x_241:
[----:B------:R-:W-:Y:S05]  /*08d0*/  BSYNC B0 ;  /* 0x0000000000007941 */ /* 0x000fea0003800000 */
.L_x_239:
        /* <DEDUP_REMOVED lines=74> */
[----:B------:R-:W-:Y:S02]  /*0d80*/  MOV R32, R20 ;  /* 0x0000001400207202 */ /* 0x000fe40000000f00 */
[----:B------:R-:W-:Y:S01]  /*0d90*/  MOV R33, R21 ;  /* 0x0000001500217202 */ /* 0x000fe20000000f00 */
[----:B------:R-:W-:Y:S05]  /*0da0*/  BRA `(.L_x_244) ;  /* 0x0000013000007947 */ /* 0x000fea0003800000 */
.L_x_243:
        /* <DEDUP_REMOVED lines=19> */
.L_x_244:
[----:B------:R-:W-:Y:S05]  /*0ee0*/  BSYNC B0 ;  /* 0x0000000000007941 */ /* 0x000fea0003800000 */
.L_x_242:
[-C--:B------:R-:W-:Y:S01]  /*0ef0*/  IABS R18, R3.reuse ;  /* 0x0000000300127213 */ /* 0x080fe20000000000 */
[----:B------:R-:W-:Y:S01]  /*0f00*/  IMAD.MOV.U32 R7, RZ, RZ, 0x1 ;  /* 0x00000001ff077424 */ /* 0x000fe200078e00ff */
[----:B------:R-:W-:Y:S01]  /*0f10*/  IABS R10, R3 ;  /* 0x00000003000a7213 */ /* 0x000fe20000000000 */
[----:B------:R-:W-:Y:S01]  /*0f20*/  BSSY B0, `(.L_x_245) ;  /* 0x000003a000007945 */ /* 0x000fe20003800000 */
[----:B------:R-:W0:Y:S02]  /*0f30*/  I2F.RP R19, R18 ;  /* 0x0000001200137306 */ /* 0x000e240000209400 */
[----:B------:R-:W-:Y:S01]  /*0f40*/  IADD3 R7, R18, c[0x0][0x214], -R7 ;  /* 0x0000850012077a10 */ /* 0x000fe20007ffe807 */
        /* <DEDUP_REMOVED lines=36> */
.L_x_246:
        /* <DEDUP_REMOVED lines=19> */
.L_x_247:
[----:B------:R-:W-:Y:S05]  /*12c0*/  BSYNC B0 ;  /* 0x0000000000007941 */ /* 0x000fea0003800000 */
.L_x_245:
        /* <DEDUP_REMOVED lines=131> */
.L_x_249:
[----:B------:R-:W-:Y:S05]  /*1b00*/  BSYNC B0 ;  /* 0x0000000000007941 */ /* 0x000fea0003800000 */
.L_x_248:
        /* <DEDUP_REMOVED lines=11> */
[----:B------:R-:W-:-:S05]  /*1bc0*/  @!P0 LOP3.LUT R22, R22, 0xfffffffc, RZ, 0xc0, !PT ;  /* 0xfffffffc16168812 */ /* 0x000fca00078ec0ff */
[----:B------:R-:W-:-:S04]  /*1bd0*/  @!P0 IMAD.IADD R21, R17, 0x1, -R22 ;  /* 0x0000000111158824 */ /* 0x000fc800078e0a16 */
[----:B------:R-:W-:Y:S01]  /*1be0*/  @!P0 IMAD R21, R21, 0x24, R22 ;  /* 0x0000002415158824 */ /* 0x000fe200078e0216 */
[----:B------:R-:W-:Y:S01]  /*1bf0*/  BAR.SYNC.DEFER_BLOCKING 0x0 ;  /* 0x0000000000007b1d */ /* 0x000fe20000010000 */
[----:B------:R-:W-:-:S05]  /*1c00*/  SHF.R.S32.HI R22, RZ, 0x1f, R3 ;  /* 0x0000001fff167819 */ /* 0x000fca0000011403 */
[----:B------:R-:W1:Y:S04]  /*1c10*/  @!P0 LDS R29, [R21] ;  /* 0x00000000151d8984 */ /* 0x000e680000000800 */
[----:B-1----:R-:W1:Y:S02]  /*1c20*/  SHFL.BFLY PT, R18, R29, 0x2, 0x1f ;  /* 0x0c401f001d127f89 */ /* 0x002e6400000e0000 */
[----:B-1----:R-:W-:-:S05]  /*1c30*/  FMNMX.FTZ R25, R18, R29, !PT ;  /* 0x0000001d12197209 */ /* 0x002fca0007810000 */
[----:B------:R-:W1:Y:S02]  /*1c40*/  SHFL.BFLY PT, R18, R25, 0x1, 0x1f ;  /* 0x0c201f0019127f89 */ /* 0x000e6400000e0000 */
[----:B-1----:R-:W-:-:S04]  /*1c50*/  FMNMX.FTZ R18, R25, R18, !PT ;  /* 0x0000001219127209 */ /* 0x002fc80007810000 */
[----:B------:R-:W-:-:S04]  /*1c60*/  FSETP.NEU.FTZ.AND P0, PT, R18, -INF , PT ;  /* 0xff8000001200780b */ /* 0x000fc80003f1d000 */
[----:B------:R-:W-:-:S05]  /*1c70*/  FSEL R18, R18, RZ, P0 ;  /* 0x000000ff12127208 */ /* 0x000fca0000000000 */
[----:B------:R-:W-:-:S04]  /*1c80*/  FADD.FTZ R24, -R18, R29 ;  /* 0x0000001d12187221 */ /* 0x000fc80000010100 */
[----:B------:R-:W-:-:S06]  /*1c90*/  FMUL.FTZ R24, R24, 1.4426950216293334961 ;  /* 0x3fb8aa3b18187820 */ /* 0x000fcc0000410000 */
[----:B------:R-:W1:Y:S02]  /*1ca0*/  MUFU.EX2 R24, R24 ;  /* 0x0000001800187308 */ /* 0x000e640000000800 */
[----:B-1----:R-:W1:Y:S02]  /*1cb0*/  SHFL.BFLY PT, R23, R24, 0x2, 0x1f ;  /* 0x0c401f0018177f89 */ /* 0x002e6400000e0000 */
[----:B-1----:R-:W-:-:S05]  /*1cc0*/  FADD.FTZ R23, R24, R23 ;  /* 0x0000001718177221 */ /* 0x002fca0000010000 */
[----:B------:R-:W1:Y:S02]  /*1cd0*/  SHFL.BFLY PT, R20, R23, 0x1, 0x1f ;  /* 0x0c201f0017147f89 */ /* 0x000e6400000e0000 */
[----:B-1----:R-:W-:Y:S01]  /*1ce0*/  FADD.FTZ R21, R23, R20 ;  /* 0x0000001417157221 */ /* 0x002fe20000010000 */
[----:B------:R-:W-:Y:S01]  /*1cf0*/  LEA.HI.SX32 R20, R3, 0x1, 0x1 ;  /* 0x0000000103147811 */ /* 0x000fe200078f0aff */
[----:B------:R-:W-:-:S03]  /*1d00*/  @!P3 IMAD.MOV R20, RZ, RZ, R22 ;  /* 0x000000ffff14b224 */ /* 0x000fc600078e0216 */
[----:B------:R-:W-:Y:S01]  /*1d10*/  FSETP.NE.FTZ.AND P0, PT, R21, RZ, PT ;  /* 0x000000ff1500720b */ /* 0x000fe20003f15000 */
[----:B------:R-:W-:-:S12]  /*1d20*/  IMAD R6, R19, R20, RZ ;  /* 0x0000001413067224 */ /* 0x000fd800078e02ff */
[----:B------:R-:W1:Y:S02]  /*1d30*/  @P0 MUFU.LG2 R21, R21 ;  /* 0x0000001500150308 */ /* 0x000e640000000c00 */
[----:B-1----:R-:W-:Y:S01]  /*1d40*/  @P0 FFMA.FTZ R28, R21, 0.69314718246459960938, R18 ;  /* 0x3f317218151c0823 */ /* 0x002fe20000010012 */
        /* <DEDUP_REMOVED lines=39> */
[----:B0-----:R-:W-:Y:S05]  /*1fc0*/  CALL.REL.NOINC `($__internal_5_$__cuda_sm20_div_s64) ;  /* 0x000025c000007944 */ /* 0x001fea0003c00000 */
        /* <DEDUP_REMOVED lines=10> */
.L_x_254:
[----:B------:R-:W1:Y:S01]  /*2070*/  I2F.U32.RP R20, R40 ;  /* 0x0000002800147306 */ /* 0x000e620000209000 */
[----:B------:R-:W-:Y:S01]  /*2080*/  ISETP.NE.U32.AND P0, PT, R40, RZ, PT ;  /* 0x000000ff2800720c */ /* 0x000fe20003f05070 */
[----:B------:R-:W-:-:S06]  /*2090*/  IMAD.MOV.U32 R43, RZ, RZ, RZ ;  /* 0x000000ffff2b7224 */ /* 0x000fcc00078e00ff */
[----:B-1----:R-:W1:Y:S02]  /*20a0*/  MUFU.RCP R18, R20 ;  /* 0x0000001400127308 */ /* 0x002e640000001000 */
[----:B-1----:R-:W-:-:S06]  /*20b0*/  IADD3 R18, R18, 0xffffffe, RZ ;  /* 0x0ffffffe12127810 */ /* 0x002fcc0007ffe0ff */
[----:B------:R1:W2:Y:S02]  /*20c0*/  F2I.FTZ.U32.TRUNC.NTZ R19, R18 ;  /* 0x0000001200137305 */ /* 0x0002a4000021f000 */
[----:B-1----:R-:W-:Y:S01]  /*20d0*/  HFMA2.MMA R18, -RZ, RZ, 0, 0 ;  /* 0x00000000ff127435 */ /* 0x002fe200000001ff */
[----:B--2---:R-:W-:-:S04]  /*20e0*/  IMAD.MOV R17, RZ, RZ, -R19 ;  /* 0x000000ffff117224 */ /* 0x004fc800078e0a13 */
        /* <DEDUP_REMOVED lines=14> */
.L_x_255:
[----:B------:R-:W-:Y:S05]  /*21d0*/  BSYNC B0 ;  /* 0x0000000000007941 */ /* 0x000fea0003800000 */
.L_x_253:
[----:B------:R-:W-:Y:S01]  /*21e0*/  LOP3.LUT R19, R17, R0, RZ, 0xfc, !PT ;  /* 0x0000000011137212 */ /* 0x000fe200078efcff */
[----:B------:R-:W-:Y:S03]  /*21f0*/  BSSY B0, `(.L_x_256) ;  /* 0x0000028000007945 */ /* 0x000fe60003800000 */
[----:B------:R-:W-:-:S13]  /*2200*/  ISETP.NE.U32.AND P0, PT, R19, RZ, PT ;  /* 0x000000ff1300720c */ /* 0x000fda0003f05070 */
[----:B------:R-:W-:Y:S05]  /*2210*/  @!P0 BRA `(.L_x_257) ;  /* 0x000000f000008947 */ /* 0x000fea0003800000 */
[----:B------:R-:W-:Y:S01]  /*2220*/  IMAD.MOV.U32 R24, RZ, RZ, R30 ;  /* 0x000000ffff187224 */ /* 0x000fe200078e001e */
[----:B------:R-:W-:Y:S02]  /*2230*/  MOV R23, R0 ;  /* 0x0000000000177202 */ /* 0x000fe40000000f00 */
[----:B------:R-:W-:Y:S02]  /*2240*/  MOV R22, 0x2260 ;  /* 0x0000226000167802 */ /* 0x000fe40000000f00 */
[----:B0-----:R-:W-:Y:S05]  /*2250*/  CALL.REL.NOINC `($__internal_5_$__cuda_sm20_div_s64) ;  /* 0x0000233000007944 */ /* 0x001fea0003c00000 */
        /* <DEDUP_REMOVED lines=11> */
.L_x_257:
        /* <DEDUP_REMOVED lines=22> */
.L_x_258:
[----:B------:R-:W-:Y:S05]  /*2470*/  BSYNC B0 ;  /* 0x0000000000007941 */ /* 0x000fea0003800000 */
.L_x_256:
        /* <DEDUP_REMOVED lines=11> */
[----:B0-----:R-:W-:Y:S05]  /*2530*/  CALL.REL.NOINC `($__internal_5_$__cuda_sm20_div_s64) ;  /* 0x0000205000007944 */ /* 0x001fea0003c00000 */
[----:B------:R-:W-:-:S04]  /*2540*/  IADD3 R17, P0, RZ, -R20, RZ ;  /* 0x80000014ff117210 */ /* 0x000fc80007f1e0ff */
[----:B------:R-:W-:Y:S01]  /*2550*/  IADD3.X R18, RZ, ~R21, RZ, P0, !PT ;  /* 0x80000015ff127210 */ /* 0x000fe200007fe4ff */
[----:B------:R-:W-:-:S04]  /*2560*/  IMAD.WIDE.U32 R36, R5, R17, R36 ;  /* 0x0000001105247225 */ /* 0x000fc800078e0024 */
[----:B------:R-:W-:-:S04]  /*2570*/  IMAD R18, R18, R5, RZ ;  /* 0x0000000512127224 */ /* 0x000fc800078e02ff */
[----:B------:R-:W-:-:S05]  /*2580*/  IMAD R4, R4, R17, R18 ;  /* 0x0000001104047224 */ /* 0x000fca00078e0212 */
[----:B------:R-:W-:Y:S01]  /*2590*/  IADD3 R4, R37, R4, RZ ;  /* 0x0000000425047210 */ /* 0x000fe20007ffe0ff */
[----:B------:R-:W-:Y:S05]  /*25a0*/  BRA `(.L_x_261) ;  /* 0x0000016000007947 */ /* 0x000fea0003800000 */
.L_x_260:
        /* <DEDUP_REMOVED lines=22> */
.L_x_261:
[----:B------:R-:W-:Y:S05]  /*2710*/  BSYNC B0 ;  /* 0x0000000000007941 */ /* 0x000fea0003800000 */
.L_x_259:
        /* <DEDUP_REMOVED lines=38> */
[----:B0-----:R-:W-:Y:S05]  /*2980*/  CALL.REL.NOINC `($__internal_5_$__cuda_sm20_div_s64) ;  /* 0x00001c0000007944 */ /* 0x001fea0003c00000 */
        /* <DEDUP_REMOVED lines=12> */
.L_x_263:
[----:B------:R-:W1:Y:S01]  /*2a50*/  I2F.U32.RP R20, R40 ;  /* 0x0000002800147306 */ /* 0x000e620000209000 */
[----:B------:R-:W-:Y:S01]  /*2a60*/  ISETP.NE.U32.AND P0, PT, R40, RZ, PT ;  /* 0x000000ff2800720c */ /* 0x000fe20003f05070 */
[----:B------:R-:W-:-:S06]  /*2a70*/  IMAD.MOV.U32 R41, RZ, RZ, RZ ;  /* 0x000000ffff297224 */ /* 0x000fcc00078e00ff */
[----:B-1----:R-:W1:Y:S02]  /*2a80*/  MUFU.RCP R18, R20 ;  /* 0x0000001400127308 */ /* 0x002e640000001000 */
[----:B-1----:R-:W-:-:S06]  /*2a90*/  IADD3 R18, R18, 0xffffffe, RZ ;  /* 0x0ffffffe12127810 */ /* 0x002fcc0007ffe0ff */
[----:B------:R-:W1:Y:S02]  /*2aa0*/  F2I.FTZ.U32.TRUNC.NTZ R19, R18 ;  /* 0x0000001200137305 */ /* 0x000e64000021f000 */
[----:B-1----:R-:W-:Y:S02]  /*2ab0*/  IMAD.MOV R17, RZ, RZ, -R19 ;  /* 0x000000ffff117224 */ /* 0x002fe400078e0a13 */
        /* <DEDUP_REMOVED lines=16> */
.L_x_264:
[----:B------:R-:W-:Y:S05]  /*2bc0*/  BSYNC B0 ;  /* 0x0000000000007941 */ /* 0x000fea0003800000 */
.L_x_262:
        /* <DEDUP_REMOVED lines=19> */
.L_x_266:
[----:B------:R-:W1:Y:S01]  /*2d00*/  I2F.U32.RP R20, R16 ;  /* 0x0000001000147306 */ /* 0x000e620000209000 */
[----:B------:R-:W-:Y:S01]  /*2d10*/  HFMA2.MMA R22, -RZ, RZ, 0, 0 ;  /* 0x00000000ff167435 */ /* 0x000fe200000001ff */
[----:B------:R-:W-:Y:S01]  /*2d20*/  ISETP.NE.U32.AND P0, PT, R16, RZ, PT ;  /* 0x000000ff1000720c */ /* 0x000fe20003f05070 */
[----:B------:R-:W-:-:S05]  /*2d30*/  IMAD.MOV.U32 R43, RZ, RZ, RZ ;  /* 0x000000ffff2b7224 */ /* 0x000fca00078e00ff */
[----:B-1----:R-:W1:Y:S02]  /*2d40*/  MUFU.RCP R19, R20 ;  /* 0x0000001400137308 */ /* 0x002e640000001000 */
[----:B-1----:R-:W-:-:S06]  /*2d50*/  IADD3 R19, R19, 0xffffffe, RZ ;  /* 0x0ffffffe13137810 */ /* 0x002fcc0007ffe0ff */
[----:B------:R-:W1:Y:S02]  /*2d60*/  F2I.FTZ.U32.TRUNC.NTZ R23, R19 ;  /* 0x0000001300177305 */ /* 0x000e64000021f000 */
[----:B-1----:R-:W-:-:S04]  /*2d70*/  IMAD.MOV R14, RZ, RZ, -R23 ;  /* 0x000000ffff0e7224 */ /* 0x002fc800078e0a17 */
        /* <DEDUP_REMOVED lines=14> */
.L_x_267:
[----:B------:R-:W-:Y:S05]  /*2e60*/  BSYNC B0 ;  /* 0x0000000000007941 */ /* 0x000fea0003800000 */
.L_x_265:
        /* <DEDUP_REMOVED lines=9> */
[----:B0-----:R-:W-:Y:S05]  /*2f00*/  CALL.REL.NOINC `($__internal_5_$__cuda_sm20_div_s64) ;  /* 0x0000168000007944 */ /* 0x001fea0003c00000 */
        /* <DEDUP_REMOVED lines=10> */
.L_x_269:
[----:B------:R-:W1:Y:S01]  /*2fb0*/  I2F.U32.RP R20, R13 ;  /* 0x0000000d00147306 */ /* 0x000e620000209000 */
[----:B------:R-:W-:Y:S01]  /*2fc0*/  IMAD.MOV.U32 R18, RZ, RZ, RZ ;  /* 0x000000ffff127224 */ /* 0x000fe200078e00ff */
[----:B------:R-:W-:Y:S01]  /*2fd0*/  ISETP.NE.U32.AND P0, PT, R13, RZ, PT ;  /* 0x000000ff0d00720c */ /* 0x000fe20003f05070 */
[----:B------:R-:W-:-:S05]  /*2fe0*/  IMAD.MOV.U32 R21, RZ, RZ, RZ ;  /* 0x000000ffff157224 */ /* 0x000fca00078e00ff */
[----:B-1----:R-:W1:Y:S02]  /*2ff0*/  MUFU.RCP R19, R20 ;  /* 0x0000001400137308 */ /* 0x002e640000001000 */
[----:B-1----:R-:W-:-:S06]  /*3000*/  IADD3 R19, R19, 0xffffffe, RZ ;  /* 0x0ffffffe13137810 */ /* 0x002fcc0007ffe0ff */
[----:B------:R-:W1:Y:S02]  /*3010*/  F2I.FTZ.U32.TRUNC.NTZ R19, R19 ;  /* 0x0000001300137305 */ /* 0x000e64000021f000 */
[----:B-1----:R-:W-:-:S04]  /*3020*/  IMAD.MOV R12, RZ, RZ, -R19 ;  /* 0x000000ffff0c7224 */ /* 0x002fc800078e0a13 */
        /* <DEDUP_REMOVED lines=15> */
.L_x_270:
[----:B------:R-:W-:Y:S05]  /*3120*/  BSYNC B0 ;  /* 0x0000000000007941 */ /* 0x000fea0003800000 */
.L_x_268:
        /* <DEDUP_REMOVED lines=25> */
[----:B0-----:R-:W-:Y:S05]  /*32c0*/  CALL.REL.NOINC `($__internal_5_$__cuda_sm20_div_s64) ;  /* 0x000012c000007944 */ /* 0x001fea0003c00000 */
        /* <DEDUP_REMOVED lines=12> */
.L_x_272:
        /* <DEDUP_REMOVED lines=23> */
.L_x_273:
[----:B------:R-:W-:Y:S05]  /*3500*/  BSYNC B0 ;  /* 0x0000000000007941 */ /* 0x000fea0003800000 */
.L_x_271:
        /* <DEDUP_REMOVED lines=29> */
.L_x_275:
        /* <DEDUP_REMOVED lines=23> */
.L_x_276:
[----:B------:R-:W-:Y:S05]  /*3850*/  BSYNC B0 ;  /* 0x0000000000007941 */ /* 0x000fea0003800000 */
.L_x_274:
        /* <DEDUP_REMOVED lines=20> */
.L_x_252:
[----:B------:R-:W-:-:S04]  /*39a0*/  LEA R2, P0, R36, c[0x0][0x200], 0x2 ;  /* 0x0000800024027a11 */ /* 0x000fc800078010ff */
[----:B------:R-:W-:-:S05]  /*39b0*/  LEA.HI.X R3, R36, c[0x0][0x204], R37, 0x2, P0 ;  /* 0x0000810024037a11 */ /* 0x000fca00000f1425 */
[----:B------:R1:W-:Y:S04]  /*39c0*/  STG.E [R2.64], R28 ;  /* 0x0000001c02007986 */ /* 0x0003e8000c10190a */
.L_x_251:
[----:B------:R-:W-:Y:S05]  /*39d0*/  BSYNC B1 ;  /* 0x0000000000017941 */ /* 0x000fea0003800000 */
.L_x_250:
[----:B------:R-:W2:Y:S01]  /*39e0*/  S2R R34, SR_TID.X ;  /* 0x0000000000227919 */ /* 0x000ea20000002100 */
[----:B------:R-:W-:Y:S01]  /*39f0*/  IMAD.MOV.U32 R13, RZ, RZ, RZ ;  /* 0x000000ffff0d7224 */ /* 0x000fe200078e00ff */
[----:B------:R-:W-:Y:S01]  /*3a00*/  CS2R R10, SRZ ;  /* 0x00000000000a7805 */ /* 0x000fe2000001ff00 */
[----:B------:R-:W-:Y:S01]  /*3a10*/  CS2R R8, SRZ ;  /* 0x0000000000087805 */ /* 0x000fe2000001ff00 */
[----:B------:R-:W-:Y:S01]  /*3a20*/  CS2R R6, SRZ ;  /* 0x0000000000067805 */ /* 0x000fe2000001ff00 */
[----:B--2---:R-:W-:-:S04]  /*3a30*/  SHF.R.S32.HI R33, RZ, 0x1f, R34 ;  /* 0x0000001fff217819 */ /* 0x004fc80000011422 */
[CC--:B-1----:R-:W-:Y:S02]  /*3a40*/  LEA.HI R3, R33.reuse, R34.reuse, RZ, 0x2 ;  /* 0x0000002221037211 */ /* 0x0c2fe400078f10ff */
[----:B------:R-:W-:Y:S02]  /*3a50*/  LEA.HI R33, R33, R34, RZ, 0x4 ;  /* 0x0000002221217211 */ /* 0x000fe400078f20ff */
[----:B------:R-:W-:Y:S02]  /*3a60*/  LOP3.LUT R3, R3, 0xfffffffc, RZ, 0xc0, !PT ;  /* 0xfffffffc03037812 */ /* 0x000fe400078ec0ff */
[----:B------:R-:W-:Y:S02]  /*3a70*/  LOP3.LUT R5, R33, 0x3ffffff0, RZ, 0xc0, !PT ;  /* 0x3ffffff021057812 */ /* 0x000fe400078ec0ff */
[----:B------:R-:W-:Y:S01]  /*3a80*/  SHF.R.S32.HI R33, RZ, 0x4, R33 ;  /* 0x00000004ff217819 */ /* 0x000fe20000011421 */
[----:B------:R-:W-:-:S05]  /*3a90*/  IMAD.IADD R0, R34, 0x1, -R3 ;  /* 0x0000000122007824 */ /* 0x000fca00078e0a03 */
[----:B------:R-:W-:-:S04]  /*3aa0*/  ISETP.GE.AND P1, PT, R0, c[0x0][0x314], PT ;  /* 0x0000c50000007a0c */ /* 0x000fc80003f26270 */
[C---:B------:R-:W-:Y:S01]  /*3ab0*/  ISETP.GT.OR P1, PT, R34.reuse, 0x1f, P1 ;  /* 0x0000001f2200780c */ /* 0x040fe20000f24670 */
[----:B------:R-:W-:Y:S02]  /*3ac0*/  IMAD.IADD R34, R34, 0x1, -R5 ;  /* 0x0000000122227824 */ /* 0x000fe400078e0a05 */
[----:B------:R-:W-:Y:S02]  /*3ad0*/  CS2R R4, SRZ ;  /* 0x0000000000047805 */ /* 0x000fe4000001ff00 */
[----:B------:R-:W-:-:S05]  /*3ae0*/  IMAD.SHL.U32 R34, R34, 0x4, RZ ;  /* 0x0000000422227824 */ /* 0x000fca00078e00ff */
[C---:B------:R-:W-:Y:S02]  /*3af0*/  IADD3 R32, R34.reuse, 0x40, RZ ;  /* 0x0000004022207810 */ /* 0x040fe40007ffe0ff */
[----:B------:R-:W-:Y:S01]  /*3b00*/  IADD3 R31, R34, 0x80, RZ ;  /* 0x00000080221f7810 */ /* 0x000fe20007ffe0ff */
[----:B------:R-:W-:Y:S02]  /*3b10*/  @!P1 FADD.FTZ R2, -R28, R29 ;  /* 0x0000001d1c029221 */ /* 0x000fe40000010100 */
[----:B------:R-:W-:Y:S02]  /*3b20*/  @!P1 IMAD R3, R0, 0x24, R3 ;  /* 0x0000002400039824 */ /* 0x000fe400078e0203 */
[----:B------:R-:W-:Y:S02]  /*3b30*/  @!P1 FMUL.FTZ R2, R2, 1.4426950216293334961 ;  /* 0x3fb8aa3b02029820 */ /* 0x000fe40000410000 */
[----:B------:R-:W-:-:S04]  /*3b40*/  IMAD.MOV.U32 R0, RZ, RZ, c[0x0][0x314] ;  /* 0x0000c500ff007624 */ /* 0x000fc800078e00ff */
[----:B------:R-:W1:Y:S01]  /*3b50*/  @!P1 MUFU.EX2 R2, R2 ;  /* 0x0000000200029308 */ /* 0x000e620000000800 */
[----:B------:R-:W-:Y:S01]  /*3b60*/  ISETP.GE.AND P0, PT, R0, 0x1, PT ;  /* 0x000000010000780c */ /* 0x000fe20003f06270 */
[----:B------:R-:W-:Y:S01]  /*3b70*/  IMAD.MOV.U32 R0, RZ, RZ, RZ ;  /* 0x000000ffff007224 */ /* 0x000fe200078e00ff */
[----:B-1----:R1:W-:Y:S02]  /*3b80*/  @!P1 STS [R3], R2 ;  /* 0x0000000203009388 */ /* 0x0023e40000000800 */
[----:B-1----:R-:W-:Y:S02]  /*3b90*/  CS2R R2, SRZ ;  /* 0x0000000000027805 */ /* 0x002fe4000001ff00 */
[----:B------:R-:W-:Y:S07]  /*3ba0*/  BAR.SYNC.DEFER_BLOCKING 0x0 ;  /* 0x0000000000007b1d */ /* 0x000fee0000010000 */
        /* <DEDUP_REMOVED lines=19> */
[----:B0-----:R-:W-:Y:S01]  /*3ce0*/  CS2R R26, SRZ ;  /* 0x00000000001a7805 */ /* 0x001fe2000001ff00 */
[----:B------:R-:W-:Y:S01]  /*3cf0*/  LEA.HI.X R29, R12, c[0x0][0x1dc], R29, 0x2, P0 ;  /* 0x000077000c1d7a11 */ /* 0x000fe200000f141d */
[----:B------:R-:W-:Y:S01]  /*3d00*/  IMAD.WIDE R36, R36, 0x4, RZ ;  /* 0x0000000424247825 */ /* 0x000fe200078e02ff */
[----:B------:R-:W-:-:S05]  /*3d10*/  IADD3 R28, P0, R28, 0x200, RZ ;  /* 0x000002001c1c7810 */ /* 0x000fca0007f1e0ff */
[----:B------:R-:W-:Y:S02]  /*3d20*/  IMAD.X R29, RZ, RZ, R29, P0 ;  /* 0x000000ffff1d7224 */ /* 0x000fe400000e061d */
.L_x_280:
        /* <DEDUP_REMOVED lines=14> */
.L_x_279:
[----:B------:R-:W-:Y:S05]  /*3e10*/  BSYNC B0 ;  /* 0x0000000000007941 */ /* 0x000fea0003800000 */
.L_x_278:
        /* <DEDUP_REMOVED lines=19> */
.L_x_277:
        /* <DEDUP_REMOVED lines=18> */
[----:B------:R-:W1:Y:S03]  /*4070*/  I2F.RP R4, R2 ;  /* 0x0000000200047306 */ /* 0x000e660000209400 */
[----:B------:R-:W-:-:S05]  /*4080*/  IMAD.MOV R11, RZ, RZ, -R11 ;  /* 0x000000ffff0b7224 */ /* 0x000fca00078e0a0b */
[----:B-1----:R-:W1:Y:S02]  /*4090*/  MUFU.RCP R14, R4 ;  /* 0x00000004000e7308 */ /* 0x002e640000001000 */
[----:B-1----:R-:W-:-:S06]  /*40a0*/  IADD3 R14, R14, 0xffffffe, RZ ;  /* 0x0ffffffe0e0e7810 */ /* 0x002fcc0007ffe0ff */
[----:B------:R-:W1:Y:S02]  /*40b0*/  F2I.FTZ.U32.TRUNC.NTZ R15, R14 ;  /* 0x0000000e000f7305 */ /* 0x000e64000021f000 */
[--C-:B-1----:R-:W-:Y:S02]  /*40c0*/  IMAD.MOV R0, RZ, RZ, -R15.reuse ;  /* 0x000000ffff007224 */ /* 0x102fe400078e0a0f */
[----:B------:R-:W-:Y:S02]  /*40d0*/  IMAD.MOV.U32 R14, RZ, RZ, RZ ;  /* 0x000000ffff0e7224 */ /* 0x000fe400078e00ff */
[----:B------:R-:W-:Y:S02]  /*40e0*/  IMAD R13, R0, R2, RZ ;  /* 0x00000002000d7224 */ /* 0x000fe400078e02ff */
[----:B------:R-:W1:Y:S02]  /*40f0*/  I2F.RP R0, R3 ;  /* 0x0000000300007306 */ /* 0x000e640000209400 */
[----:B------:R-:W-:-:S06]  /*4100*/  IMAD.HI.U32 R13, R15, R13, R14 ;  /* 0x0000000d0f0d7227 */ /* 0x000fcc00078e000e */
[----:B------:R-:W-:-:S04]  /*4110*/  IMAD.HI.U32 R4, R13, R10, RZ ;  /* 0x0000000a0d047227 */ /* 0x000fc800078e00ff */
[----:B------:R-:W-:Y:S01]  /*4120*/  IMAD R11, R4, R11, R10 ;  /* 0x0000000b040b7224 */ /* 0x000fe200078e020a */
[----:B-1----:R-:W1:Y:S04]  /*4130*/  MUFU.RCP R0, R0 ;  /* 0x0000000000007308 */ /* 0x002e680000001000 */
[----:B------:R-:W-:-:S13]  /*4140*/  ISETP.GT.U32.AND P1, PT, R2, R11, PT ;  /* 0x0000000b0200720c */ /* 0x000fda0003f24070 */
[----:B------:R-:W-:Y:S01]  /*4150*/  @!P1 IMAD.IADD R11, R11, 0x1, -R2 ;  /* 0x000000010b0b9824 */ /* 0x000fe200078e0a02 */
[----:B------:R-:W-:Y:S02]  /*4160*/  @!P1 IADD3 R4, R4, 0x1, RZ ;  /* 0x0000000104049810 */ /* 0x000fe40007ffe0ff */
[----:B-1----:R-:W-:Y:S02]  /*4170*/  IADD3 R14, R0, 0xffffffe, RZ ;  /* 0x0ffffffe000e7810 */ /* 0x002fe40007ffe0ff */
[----:B------:R-:W-:Y:S02]  /*4180*/  ISETP.GE.U32.AND P2, PT, R11, R2, PT ;  /* 0x000000020b00720c */ /* 0x000fe40003f46070 */
[----:B------:R-:W-:Y:S01]  /*4190*/  LOP3.LUT R2, R12, R5, RZ, 0x3c, !PT ;  /* 0x000000050c027212 */ /* 0x000fe200078e3cff */
[----:B------:R-:W1:Y:S01]  /*41a0*/  F2I.FTZ.U32.TRUNC.NTZ R15, R14 ;  /* 0x0000000e000f7305 */ /* 0x000e62000021f000 */
[----:B------:R-:W-:Y:S02]  /*41b0*/  ISETP.NE.AND P1, PT, R5, RZ, PT ;  /* 0x000000ff0500720c */ /* 0x000fe40003f25270 */
[----:B------:R-:W-:-:S07]  /*41c0*/  ISETP.GE.AND P0, PT, R2, RZ, PT ;  /* 0x000000ff0200720c */ /* 0x000fce0003f06270 */
[----:B------:R-:W-:-:S06]  /*41d0*/  @P2 IADD3 R4, R4, 0x1, RZ ;  /* 0x0000000104042810 */ /* 0x000fcc0007ffe0ff */
[----:B------:R-:W-:Y:S01]  /*41e0*/  @!P0 IMAD.MOV R4, RZ, RZ, -R4 ;  /* 0x000000ffff048224 */ /* 0x000fe200078e0a04 */
[-C--:B------:R-:W-:Y:S01]  /*41f0*/  @!P1 LOP3.LUT R4, RZ, R5.reuse, RZ, 0x33, !PT ;  /* 0x00000005ff049212 */ /* 0x080fe200078e33ff */
[----:B-1----:R-:W-:Y:S02]  /*4200*/  IMAD.MOV R2, RZ, RZ, -R15 ;  /* 0x000000ffff027224 */ /* 0x002fe400078e0a0f */
        /* <DEDUP_REMOVED lines=56> */
        .weak           $__internal_5_$__cuda_sm20_div_s64
        .type           $__internal_5_$__cuda_sm20_div_s64,@function
        .size           $__internal_5_$__cuda_sm20_div_s64,(.L_x_4075 - $__internal_5_$__cuda_sm20_div_s64)
$__internal_5_$__cuda_sm20_div_s64:
        /* <DEDUP_REMOVED lines=83> */
[----:B------:R-:W-:Y:S06]  /*4ac0*/  RET.REL.NODEC R26 `(_ZN5flash32flash_fwd_splitkv_combine_kernelI23Flash_fwd_kernel_traitsILi192ELi64ELi64ELi4ELb0ELb0EN7cutlass6half_tE19Flash_kernel_traitsILi192ELi64ELi64ELi4ES3_EELi8ELi2ELb0EEEvNS_16Flash_fwd_paramsE) ;  /* 0xffffb5301a007950 */ /* 0x000fec0003c3ffff */
.L_x_281:
        /* <DEDUP_REMOVED lines=11> */
.L_x_4075:


//--------------------- .text._ZN5flash32flash_fwd_splitkv_combine_kernelI23Flash_fwd_kernel_traitsILi192ELi64ELi64ELi4ELb0ELb0EN7cutlass6half_tE19Flash_kernel_traitsILi192ELi64ELi64ELi4ES3_EELi8ELi1ELb0EEEvNS_16Flash_fwd_paramsE --------------------------
	.section	.text._ZN5flash32flash_fwd_splitkv_combine_kernelI23Flash_fwd_kernel_traitsILi192ELi64ELi64ELi4ELb0ELb0EN7cutlass6half_tE19Flash_kernel_traitsILi192ELi64ELi64ELi4ES3_EELi8ELi1ELb0EEEvNS_16Flash_fwd_paramsE,"ax",@progbits
	.sectioninfo	@"SHI_REGISTERS=54"
	.align	128
        .global         _ZN5flash32flash_fwd_splitkv_combine_kernelI23Flash_fwd_kernel_traitsILi192ELi64ELi64ELi4ELb0ELb0EN7cutlass6half_tE19Flash_kernel_traitsILi192ELi64ELi64ELi4ES3_EELi8ELi1ELb0EEEvNS_16Flash_fwd_paramsE
        .type           _ZN5flash32flash_fwd_splitkv_combine_kernelI23Flash_fwd_kernel_traitsILi192ELi64ELi64ELi4ELb0ELb0EN7cutlass6half_tE19Flash_kernel_traitsILi192ELi64ELi64ELi4ES3_EELi8ELi1ELb0EEEvNS_16Flash_fwd_paramsE,@function
        .size           _ZN5flash32flash_fwd_splitkv_combine_kernelI23Flash_fwd_kernel_traitsILi192ELi64ELi64ELi4ELb0ELb0EN7cutlass6half_tE19Flash_kernel_traitsILi192ELi64ELi64ELi4ES3_EELi8ELi1ELb0EEEvNS_16Flash_fwd_paramsE,(.L_x_4076 - _ZN5flash32flash_fwd_splitkv_combine_kernelI23Flash_fwd_kernel_traitsILi192ELi64ELi64ELi4ELb0ELb0EN7cutlass6half_tE19Flash_kernel_traitsILi192ELi64ELi64ELi4ES3_EELi8ELi1ELb0EEEvNS_16Flash_fwd_paramsE)
        .other          _ZN5flash32flash_fwd_splitkv_combine_kernelI23Flash_fwd_kernel_traitsILi192ELi64ELi64ELi4ELb0ELb0EN7cutlass6half_tE19Flash_kernel_traitsILi192ELi64ELi64ELi4ES3_EELi8ELi1ELb0EEEvNS_16Flash_fwd_paramsE,@"STO_CUDA_ENTRY STV_DEFAULT"
_ZN5flash32flash_fwd_splitkv_combine_kernelI23Flash_fwd_kernel_traitsILi192ELi64ELi64ELi4ELb0ELb0EN7cutlass6half_tE19Flash_kernel_traitsILi192ELi64ELi64ELi4ES3_EELi8ELi1ELb0EEEvNS_16Flash_fwd_paramsE:
.text._ZN5flash32flash_fwd_splitkv_combine_kernelI23Flash_fwd_kernel_traitsILi192ELi64ELi64ELi4ELb0ELb0EN7cutlass6half_tE19Flash_kernel_traitsILi192ELi64ELi64ELi4ES3_EELi8ELi1ELb0EEEvNS_16Flash_fwd_paramsE:
        /* <DEDUP_REMOVED lines=23> */
[----:B------:R-:W-:Y:S05]  /*0170*/  CALL.REL.NOINC `($__internal_6_$__cuda_sm20_div_s64) ;  /* 0x0000443000007944 */ /* 0x000fea0003c00000 */
[----:B------:R-:W-:Y:S05]  /*0180*/  BRA `(.L_x_283) ;  /* 0x0000013000007947 */ /* 0x000fea0003800000 */
.L_x_282:
        /* <DEDUP_REMOVED lines=19> */
.L_x_283:
        /* <DEDUP_REMOVED lines=12> */
[----:B------:R-:W-:Y:S05]  /*0380*/  CALL.REL.NOINC `($__internal_6_$__cuda_sm20_div_s64) ;  /* 0x0000422000007944 */ /* 0x000fea0003c00000 */
[----:B------:R-:W-:Y:S02]  /*0390*/  MOV R8, R20 ;  /* 0x0000001400087202 */ /* 0x000fe40000000f00 */
[----:B------:R-:W-:Y:S01]  /*03a0*/  MOV R9, R21 ;  /* 0x0000001500097202 */ /* 0x000fe20000000f00 */
[----:B------:R-:W-:Y:S05]  /*03b0*/  BRA `(.L_x_286) ;  /* 0x0000013000007947 */ /* 0x000fea0003800000 */
.L_x_285:
        /* <DEDUP_REMOVED lines=19> */
.L_x_286:
[----:B------:R-:W-:Y:S05]  /*04f0*/  BSYNC B0 ;  /* 0x0000000000007941 */ /* 0x000fea0003800000 */
.L_x_284:
        /* <DEDUP_REMOVED lines=42> */
.L_x_288:
        /* <DEDUP_REMOVED lines=19> */
.L_x_289:
[----:B------:R-:W-:Y:S05]  /*08d0*/  BSYNC B0 ;  /* 0x0000000000007941 */ /* 0x000fea0003800000 */
.L_x_287:
        /* <DEDUP_REMOVED lines=74> */
[----:B------:R-:W-:Y:S02]  /*0d80*/  MOV R32, R20 ;  /* 0x0000001400207202 */ /* 0x000fe40000000f00 */
[----:B------:R-:W-:Y:S01]  /*0d90*/  MOV R33, R21 ;  /* 0x0000001500217202 */ /* 0x000fe20000000f00 */
[----:B------:R-:W-:Y:S05]  /*0da0*/  BRA `(.L_x_292) ;  /* 0x0000013000007947 */ /* 0x000fea0003800000 */
.L_x_291:
        /* <DEDUP_REMOVED lines=19> */
.L_x_292:
[----:B------:R-:W-:Y:S05]  /*0ee0*/  BSYNC B0 ;  /* 0x0000000000007941 */ /* 0x000fea0003800000 */
.L_x_290:
        /* <DEDUP_REMOVED lines=42> */
.L_x_294:
        /* <DEDUP_REMOVED lines=19> */
.L_x_295:
[----:B------:R-:W-:Y:S05]  /*12c0*/  BSYNC B0 ;  /* 0x0000000000007941 */ /* 0x000fea0003800000 */
.L_x_293:
        /* <DEDUP_REMOVED lines=20> */
[----:B------:R-:W-:Y:S01]  /*1410*/  @!P3 IMAD.MOV R3, RZ, RZ, R7 ;  /* 0x000000ffff03b224 */ /* 0x000fe200078e0207 */
[----:B------:R-:W-:Y:S01]  /*1420*/  IABS R7, c[0x0][0x1c0] ;  /* 0x0000700000077a13 */ /* 0x000fe20000000000 */
[----:B------:R-:W-:-:S05]  /*1430*/  IMAD R8, R17, R9, R8 ;  /* 0x0000000911087224 */ /* 0x000fca00078e0208 */
[----:B------:R-:W-:-:S13]  /*1440*/  ISETP.GT.U32.AND P0, PT, R17, R8, PT ;  /* 0x000000081100720c */ /* 0x000fda0003f04070 */
[----:B------:R-:W-:Y:S01]  /*1450*/  @!P0 IMAD.IADD R8, R8, 0x1, -R17 ;  /* 0x0000000108088824 */ /* 0x000fe200078e0a11 */
[----:B------:R-:W-:Y:S02]  /*1460*/  @!P0 IADD3 R18, R18, 0x1, RZ ;  /* 0x0000000112128810 */ /* 0x000fe40007ffe0ff */
[----:B------:R-:W-:Y:S02]  /*1470*/  ISETP.NE.AND P0, PT, RZ, c[0x0][0x214], PT ;  /* 0x00008500ff007a0c */ /* 0x000fe40003f05270 */
[----:B------:R-:W-:Y:S02]  /*1480*/  ISETP.GE.U32.AND P2, PT, R8, R17, PT ;  /* 0x000000110800720c */ /* 0x000fe40003f46070 */
[----:B------:R-:W0:Y:S11]  /*1490*/  I2F.U32.RP R17, R7 ;  /* 0x0000000700117306 */ /* 0x000e360000209000 */
        /* <DEDUP_REMOVED lines=8> */
[----:B0-----:R-:W-:Y:S02]  /*1520*/  IADD3 R24, R24, 0xffffffe, RZ ;  /* 0x0ffffffe18187810 */ /* 0x001fe40007ffe0ff */
[----:B------:R-:W-:-:S04]  /*1530*/  IABS R17, c[0x0][0x1c0] ;  /* 0x0000700000117a13 */ /* 0x000fc80000000000 */
[----:B------:R0:W-:Y:S01]  /*1540*/  F2I.FTZ.U32.TRUNC.NTZ R25, R24 ;  /* 0x0000001800197305 */ /* 0x0001e2000021f000 */
[----:B------:R-:W-:-:S07]  /*1550*/  IMAD.MOV R17, RZ, RZ, -R17 ;  /* 0x000000ffff117224 */ /* 0x000fce00078e0a11 */
[----:B-1----:R-:W1:Y:S01]  /*1560*/  MUFU.RCP R8, R26 ;  /* 0x0000001a00087308 */ /* 0x002e620000001000 */
[----:B0-----:R-:W-:Y:S01]  /*1570*/  IMAD.MOV.U32 R24, RZ, RZ, RZ ;  /* 0x000000ffff187224 */ /* 0x001fe200078e00ff */
[----:B-1----:R-:W-:Y:S01]  /*1580*/  IADD3 R22, R8, 0xffffffe, RZ ;  /* 0x0ffffffe08167810 */ /* 0x002fe20007ffe0ff */
[----:B------:R-:W-:Y:S01]  /*1590*/  IMAD.MOV R8, RZ, RZ, -R25 ;  /* 0x000000ffff087224 */ /* 0x000fe200078e0a19 */
[----:B------:R-:W-:-:S04]  /*15a0*/  IABS R26, R3 ;  /* 0x00000003001a7213 */ /* 0x000fc80000000000 */
[----:B------:R-:W0:Y:S01]  /*15b0*/  F2I.FTZ.U32.TRUNC.NTZ R23, R22 ;  /* 0x0000001600177305 */ /* 0x000e22000021f000 */
[----:B------:R-:W-:Y:S02]  /*15c0*/  IMAD.MOV R26, RZ, RZ, -R26 ;  /* 0x000000ffff1a7224 */ /* 0x000fe400078e0a1a */
[----:B0-----:R-:W-:Y:S02]  /*15d0*/  IMAD.MOV R18, RZ, RZ, -R23 ;  /* 0x000000ffff127224 */ /* 0x001fe400078e0a17 */
[----:B------:R-:W-:Y:S02]  /*15e0*/  IMAD.MOV.U32 R22, RZ, RZ, RZ ;  /* 0x000000ffff167224 */ /* 0x000fe400078e00ff */
[----:B------:R-:W-:-:S04]  /*15f0*/  IMAD R19, R18, R9, RZ ;  /* 0x0000000912137224 */ /* 0x000fc800078e02ff */
[----:B------:R-:W-:Y:S01]  /*1600*/  IMAD.HI.U32 R19, R23, R19, R22 ;  /* 0x0000001317137227 */ /* 0x000fe200078e0016 */
[----:B------:R-:W-:-:S03]  /*1610*/  IABS R22, R6 ;  /* 0x0000000600167213 */ /* 0x000fc60000000000 */
[----:B------:R-:W-:Y:S02]  /*1620*/  IMAD R23, R8, R7, RZ ;  /* 0x0000000708177224 */ /* 0x000fe400078e02ff */
[----:B------:R-:W-:-:S04]  /*1630*/  IMAD.HI.U32 R19, R19, R22, RZ ;  /* 0x0000001613137227 */ /* 0x000fc800078e00ff */
[----:B------:R-:W-:Y:S01]  /*1640*/  IMAD.HI.U32 R23, R25, R23, R24 ;  /* 0x0000001719177227 */ /* 0x000fe200078e0018 */
[----:B------:R-:W-:Y:S02]  /*1650*/  IABS R24, R4 ;  /* 0x0000000400187213 */ /* 0x000fe40000000000 */
[----:B------:R-:W-:Y:S01]  /*1660*/  LOP3.LUT R4, R4, c[0x0][0x1c0], RZ, 0x3c, !PT ;  /* 0x0000700004047a12 */ /* 0x000fe200078e3cff */
[----:B------:R-:W-:Y:S02]  /*1670*/  IMAD R26, R19, R26, R22 ;  /* 0x0000001a131a7224 */ /* 0x000fe400078e0216 */
[----:B------:R-:W-:-:S03]  /*1680*/  IMAD.HI.U32 R8, R23, R24, RZ ;  /* 0x0000001817087227 */ /* 0x000fc600078e00ff */
[----:B------:R-:W-:Y:S01]  /*1690*/  ISETP.GT.U32.AND P0, PT, R9, R26, PT ;  /* 0x0000001a0900720c */ /* 0x000fe20003f04070 */
[-C--:B------:R-:W-:Y:S02]  /*16a0*/  IMAD R24, R8, R17.reuse, R24 ;  /* 0x0000001108187224 */ /* 0x080fe400078e0218 */
[----:B------:R-:W-:Y:S01]  /*16b0*/  IMAD.HI.U32 R18, R23, R22, RZ ;  /* 0x0000001617127227 */ /* 0x000fe200078e00ff */
[----:B------:R-:W-:Y:S02]  /*16c0*/  LOP3.LUT R23, RZ, c[0x0][0x1c0], RZ, 0x33, !PT ;  /* 0x00007000ff177a12 */ /* 0x000fe400078e33ff */
[----:B------:R-:W-:Y:S01]  /*16d0*/  ISETP.GT.U32.AND P3, PT, R7, R24, PT ;  /* 0x000000180700720c */ /* 0x000fe20003f64070 */
[----:B------:R-:W-:Y:S01]  /*16e0*/  IMAD R22, R18, R17, R22 ;  /* 0x0000001112167224 */ /* 0x000fe200078e0216 */
[C---:B------:R-:W-:Y:S02]  /*16f0*/  LOP3.LUT R17, R6.reuse, R9, RZ, 0x3c, !PT ;  /* 0x0000000906117212 */ /* 0x040fe400078e3cff */
[----:B------:R-:W-:-:S02]  /*1700*/  LOP3.LUT R6, R6, c[0x0][0x1c0], RZ, 0x3c, !PT ;  /* 0x0000700006067a12 */ /* 0x000fc400078e3cff */
[----:B------:R-:W-:Y:S01]  /*1710*/  ISETP.GT.U32.AND P1, PT, R7, R22, PT ;  /* 0x000000160700720c */ /* 0x000fe20003f24070 */
[----:B------:R-:W-:Y:S01]  /*1720*/  @!P0 IMAD.IADD R26, R26, 0x1, -R9 ;  /* 0x000000011a1a8824 */ /* 0x000fe200078e0a09 */
[----:B------:R-:W-:Y:S02]  /*1730*/  ISETP.GE.AND P4, PT, R17, RZ, PT ;  /* 0x000000ff1100720c */ /* 0x000fe40003f86270 */
[----:B------:R-:W0:Y:S01]  /*1740*/  S2R R17, SR_TID.X ;  /* 0x0000000000117919 */ /* 0x000e220000002100 */
[----:B------:R-:W-:Y:S02]  /*1750*/  @!P0 IADD3 R19, R19, 0x1, RZ ;  /* 0x0000000113138810 */ /* 0x000fe40007ffe0ff */
[--C-:B------:R-:W-:Y:S01]  /*1760*/  @!P3 IMAD.IADD R24, R24, 0x1, -R7.reuse ;  /* 0x000000011818b824 */ /* 0x100fe200078e0a07 */
[----:B------:R-:W-:Y:S02]  /*1770*/  ISETP.GE.U32.AND P2, PT, R26, R9, PT ;  /* 0x000000091a00720c */ /* 0x000fe40003f46070 */
[----:B------:R-:W-:Y:S01]  /*1780*/  ISETP.GE.AND P0, PT, R4, RZ, PT ;  /* 0x000000ff0400720c */ /* 0x000fe20003f06270 */
[----:B------:R-:W-:Y:S01]  /*1790*/  IMAD.MOV.U32 R4, RZ, RZ, c[0x0][0x214] ;  /* 0x00008500ff047624 */ /* 0x000fe200078e00ff */
[----:B------:R-:W-:Y:S01]  /*17a0*/  ISETP.GE.U32.AND P6, PT, R24, R7, PT ;  /* 0x000000071800720c */ /* 0x000fe20003fc6070 */
[----:B------:R-:W-:Y:S01]  /*17b0*/  @!P1 IMAD.IADD R22, R22, 0x1, -R7 ;  /* 0x0000000116169824 */ /* 0x000fe200078e0a07 */
[----:B------:R-:W-:-:S02]  /*17c0*/  @!P3 IADD3 R8, R8, 0x1, RZ ;  /* 0x000000010808b810 */ /* 0x000fc40007ffe0ff */
[----:B------:R-:W-:Y:S02]  /*17d0*/  ISETP.GT.AND P3, PT, R2, RZ, PT ;  /* 0x000000ff0200720c */ /* 0x000fe40003f64270 */
[----:B------:R-:W-:Y:S02]  /*17e0*/  ISETP.GE.U32.AND P5, PT, R22, R7, PT ;  /* 0x000000071600720c */ /* 0x000fe40003fa6070 */
[----:B------:R-:W-:Y:S02]  /*17f0*/  @!P1 IADD3 R18, R18, 0x1, RZ ;  /* 0x0000000112129810 */ /* 0x000fe40007ffe0ff */
[----:B------:R-:W-:Y:S02]  /*1800*/  @P2 IADD3 R19, R19, 0x1, RZ ;  /* 0x0000000113132810 */ /* 0x000fe40007ffe0ff */
[----:B------:R-:W-:Y:S02]  /*1810*/  ISETP.GE.AND P2, PT, R6, RZ, PT ;  /* 0x000000ff0600720c */ /* 0x000fe40003f46270 */
[----:B------:R-:W-:Y:S01]  /*1820*/  @P6 IADD3 R8, R8, 0x1, RZ ;  /* 0x0000000108086810 */ /* 0x000fe20007ffe0ff */
[----:B------:R-:W-:Y:S01]  /*1830*/  @!P4 IMAD.MOV R19, RZ, RZ, -R19 ;  /* 0x000000ffff13c224 */ /* 0x000fe200078e0a13 */
[----:B------:R-:W-:-:S02]  /*1840*/  ISETP.NE.AND P6, PT, R3, RZ, PT ;  /* 0x000000ff0300720c */ /* 0x000fc40003fc5270 */
[----:B------:R-:W-:Y:S01]  /*1850*/  ISETP.NE.AND P4, PT, RZ, c[0x0][0x1c0], PT ;  /* 0x00007000ff007a0c */ /* 0x000fe20003f85270 */
[----:B------:R-:W-:Y:S01]  /*1860*/  IMAD.MOV.U32 R22, RZ, RZ, R8 ;  /* 0x000000ffff167224 */ /* 0x000fe200078e0008 */
[----:B------:R-:W-:Y:S02]  /*1870*/  ISETP.NE.AND P1, PT, RZ, UR4, PT ;  /* 0x00000004ff007c0c */ /* 0x000fe4000bf25270 */
[----:B0-----:R-:W-:Y:S01]  /*1880*/  SHF.R.S32.HI R8, RZ, 0x1f, R17 ;  /* 0x0000001fff087819 */ /* 0x001fe20000011411 */
[----:B------:R-:W-:Y:S01]  /*1890*/  @!P0 IMAD.MOV R22, RZ, RZ, -R22 ;  /* 0x000000ffff168224 */ /* 0x000fe200078e0a16 */
[----:B------:R-:W-:Y:S02]  /*18a0*/  SEL R4, R4, 0x1, !P1 ;  /* 0x0000000104047807 */ /* 0x000fe40004800000 */
[----:B------:R-:W-:Y:S02]  /*18b0*/  SHF.R.S32.HI R6, RZ, 0x1f, R2 ;  /* 0x0000001fff067819 */ /* 0x000fe40000011402 */
[----:B------:R-:W-:-:S02]  /*18c0*/  SEL R25, R23, R22, !P4 ;  /* 0x0000001617197207 */ /* 0x000fc40006000000 */
[----:B------:R-:W-:Y:S02]  /*18d0*/  @!P6 LOP3.LUT R19, RZ, R9, RZ, 0x33, !PT ;  /* 0x00000009ff13e212 */ /* 0x000fe400078e33ff */
[----:B------:R-:W-:Y:S01]  /*18e0*/  LEA.HI R8, R8, R17, RZ, 0x3 ;  /* 0x0000001108087211 */ /* 0x000fe200078f18ff */
[----:B------:R-:W-:Y:S01]  /*18f0*/  IMAD R22, R25, R4, RZ ;  /* 0x0000000419167224 */ /* 0x000fe200078e02ff */
[----:B------:R-:W-:Y:S02]  /*1900*/  @P5 IADD3 R18, R18, 0x1, RZ ;  /* 0x0000000112125810 */ /* 0x000fe40007ffe0ff */
[----:B------:R-:W-:Y:S01]  /*1910*/  LEA.HI.SX32 R7, R2, 0x1, 0x1 ;  /* 0x0000000102077811 */ /* 0x000fe200078f0aff */
[----:B------:R-:W-:Y:S01]  /*1920*/  @!P3 IMAD.MOV R7, RZ, RZ, R6 ;  /* 0x000000ffff07b224 */ /* 0x000fe200078e0206 */
[----:B------:R-:W-:Y:S01]  /*1930*/  ISETP.LT.U32.AND P0, PT, R20, R19, PT ;  /* 0x000000131400720c */ /* 0x000fe20003f01070 */
[----:B------:R-:W-:Y:S01]  /*1940*/  @!P2 IMAD.MOV R18, RZ, RZ, -R18 ;  /* 0x000000ffff12a224 */ /* 0x000fe200078e0a12 */
[----:B------:R-:W-:Y:S01]  /*1950*/  SHF.R.S32.HI R25, RZ, 0x1f, R19 ;  /* 0x0000001fff197819 */ /* 0x000fe20000011413 */
[----:B------:R-:W-:Y:S01]  /*1960*/  IMAD R7, R7, R22, RZ ;  /* 0x0000001607077224 */ /* 0x000fe200078e02ff */
[----:B------:R-:W-:-:S02]  /*1970*/  SHF.R.S32.HI R6, RZ, 0x3, R8 ;  /* 0x00000003ff067819 */ /* 0x000fc40000011408 */
[----:B------:R-:W-:Y:S02]  /*1980*/  ISETP.LT.AND.EX P2, PT, R21, R25, PT, P0 ;  /* 0x000000191500720c */ /* 0x000fe40003f41300 */
[----:B------:R-:W-:Y:S02]  /*1990*/  ISETP.GE.AND P0, PT, R6, c[0x0][0x314], PT ;  /* 0x0000c50006007a0c */ /* 0x000fe40003f06270 */
[----:B------:R-:W-:Y:S02]  /*19a0*/  SEL R23, R23, R18, !P4 ;  /* 0x0000001217177207 */ /* 0x000fe40006000000 */
[----:B------:R-:W-:Y:S02]  /*19b0*/  LOP3.LUT R18, R8, 0xfffffff8, RZ, 0xc0, !PT ;  /* 0xfffffff808127812 */ /* 0x000fe400078ec0ff */
[----:B------:R-:W-:Y:S01]  /*19c0*/  SEL R9, R20, R19, P2 ;  /* 0x0000001314097207 */ /* 0x000fe20001000000 */
[----:B------:R-:W-:Y:S01]  /*19d0*/  IMAD.MOV.U32 R19, RZ, RZ, -0x800000 ;  /* 0xff800000ff137424 */ /* 0x000fe200078e00ff */
[----:B------:R-:W-:Y:S01]  /*19e0*/  SEL R8, R21, R25, P2 ;  /* 0x0000001915087207 */ /* 0x000fe20001000000 */
[----:B------:R-:W-:-:S04]  /*19f0*/  IMAD.IADD R25, R17, 0x1, -R18 ;  /* 0x0000000111197824 */ /* 0x000fc800078e0a12 */
        /* <DEDUP_REMOVED lines=15> */
[----:B------:R-:W-:-:S06]  /*1af0*/  LEA.HI.X R19, R26, c[0x0][0x20c], R19, 0x2, P0 ;  /* 0x000083001a137a11 */ /* 0x000fcc00000f1413 */
[----:B------:R0:W5:Y:S03]  /*1b00*/  LDG.E R19, [R18.64] ;  /* 0x0000000a12137981 */ /* 0x000166000c1e1900 */
.L_x_297:
[----:B------:R-:W-:Y:S05]  /*1b10*/  BSYNC B0 ;  /* 0x0000000000007941 */ /* 0x000fea0003800000 */
.L_x_296:
[----:B------:R-:W-:Y:S01]  /*1b20*/  ISETP.GT.AND P0, PT, R17, 0xf, PT ;  /* 0x0000000f1100780c */ /* 0x000fe20003f04270 */
[----:B------:R-:W-:Y:S01]  /*1b30*/  IMAD.MOV.U32 R29, RZ, RZ, -0x800000 ;  /* 0xff800000ff1d7424 */ /* 0x000fe200078e00ff */
[----:B------:R-:W-:Y:S01]  /*1b40*/  ISETP.GT.AND P3, PT, R3, RZ, PT ;  /* 0x000000ff0300720c */ /* 0x000fe20003f64270 */
[----:B------:R-:W-:Y:S01]  /*1b50*/  IMAD R23, R23, R4, RZ ;  /* 0x0000000417177224 */ /* 0x000fe200078e02ff */
[----:B------:R-:W-:Y:S01]  /*1b60*/  BSSY B1, `(.L_x_298) ;  /* 0x00001e7000017945 */ /* 0x000fe20003800000 */
[----:B------:R-:W-:-:S08]  /*1b70*/  IMAD.MOV.U32 R28, RZ, RZ, 0x7f800000 ;  /* 0x7f800000ff1c7424 */ /* 0x000fd000078e00ff */
[----:B------:R-:W-:Y:S01]  /*1b80*/  @!P0 IMAD R6, R6, 0x9, R25 ;  /* 0x0000000906068824 */ /* 0x000fe200078e0219 */
[----:B0-----:R-:W-:-:S04]  /*1b90*/  @!P0 LEA.HI R18, R17, R17, RZ, 0x1 ;  /* 0x0000001111128211 */ /* 0x001fc800078f08ff */
[----:B-----5:R0:W-:Y:S01]  /*1ba0*/  @!P0 STS [R6.X4], R19 ;  /* 0x0000001306008388 */ /* 0x0201e20000004800 */
[C---:B------:R-:W-:Y:S01]  /*1bb0*/  @!P0 LOP3.LUT R20, R18.reuse, 0xfffffffe, RZ, 0xc0, !PT ;  /* 0xfffffffe12148812 */ /* 0x040fe200078ec0ff */
[----:B------:R-:W-:-:S04]  /*1bc0*/  @!P0 IMAD.SHL.U32 R18, R18, 0x2, RZ ;  /* 0x0000000212128824 */ /* 0x000fc800078e00ff */
[----:B------:R-:W-:Y:S01]  /*1bd0*/  @!P0 IMAD.IADD R21, R17, 0x1, -R20 ;  /* 0x0000000111158824 */ /* 0x000fe200078e0a14 */
[----:B------:R-:W-:-:S05]  /*1be0*/  @!P0 LOP3.LUT R18, R18, 0xfffffffc, RZ, 0xc0, !PT ;  /* 0xfffffffc12128812 */ /* 0x000fca00078ec0ff */
[----:B------:R-:W-:Y:S01]  /*1bf0*/  @!P0 IMAD R21, R21, 0x24, R18 ;  /* 0x0000002415158824 */ /* 0x000fe200078e0212 */
[----:B------:R-:W-:Y:S01]  /*1c00*/  BAR.SYNC.DEFER_BLOCKING 0x0 ;  /* 0x0000000000007b1d */ /* 0x000fe20000010000 */
[----:B0-----:R-:W-:-:S05]  /*1c10*/  LEA.HI.SX32 R6, R3, 0x1, 0x1 ;  /* 0x0000000103067811 */ /* 0x001fca00078f0aff */
[----:B------:R0:W1:Y:S02]  /*1c20*/  @!P0 LDS R29, [R21] ;  /* 0x00000000151d8984 */ /* 0x0000640000000800 */
[----:B0-----:R-:W-:-:S05]  /*1c30*/  SHF.R.S32.HI R21, RZ, 0x1f, R3 ;  /* 0x0000001fff157819 */ /* 0x001fca0000011403 */
[----:B------:R-:W-:-:S04]  /*1c40*/  @!P3 IMAD.MOV R6, RZ, RZ, R21 ;  /* 0x000000ffff06b224 */ /* 0x000fc800078e0215 */
[----:B------:R-:W-:Y:S01]  /*1c50*/  IMAD R6, R23, R6, RZ ;  /* 0x0000000617067224 */ /* 0x000fe200078e02ff */
[----:B-1----:R-:W0:Y:S02]  /*1c60*/  SHFL.BFLY PT, R18, R29, 0x1, 0x1f ;  /* 0x0c201f001d127f89 */ /* 0x002e2400000e0000 */
        /* <DEDUP_REMOVED lines=8> */
[----:B------:R-:W-:-:S04]  /*1cf0*/  LOP3.LUT R20, R17, 0x1, RZ, 0xc0, !PT ;  /* 0x0000000111147812 */ /* 0x000fc800078ec0ff */
[----:B------:R-:W-:Y:S02]  /*1d00*/  FSETP.NE.FTZ.AND P2, PT, R19, RZ, PT ;  /* 0x000000ff1300720b */ /* 0x000fe40003f55000 */
[----:B------:R-:W-:-:S04]  /*1d10*/  ISETP.NE.U32.AND P0, PT, R20, 0x1, PT ;  /* 0x000000011400780c */ /* 0x000fc80003f05070 */
[----:B------:R-:W-:-:S07]  /*1d20*/  ISETP.GT.OR P0, PT, R17, 0xf, !P0 ;  /* 0x0000000f1100780c */ /* 0x000fce0004704670 */
[----:B------:R-:W0:Y:S02]  /*1d30*/  @P2 MUFU.LG2 R19, R19 ;  /* 0x0000001300132308 */ /* 0x000e240000000c00 */
[----:B0-----:R-:W-:-:S04]  /*1d40*/  @P2 FFMA.FTZ R28, R19, 0.69314718246459960938, R18 ;  /* 0x3f317218131c2823 */ /* 0x001fc80000010012 */
        /* <DEDUP_REMOVED lines=50> */
.L_x_302:
        /* <DEDUP_REMOVED lines=22> */
.L_x_303:
[----:B------:R-:W-:Y:S05]  /*21d0*/  BSYNC B0 ;  /* 0x0000000000007941 */ /* 0x000fea0003800000 */
.L_x_301:
[----:B------:R-:W-:Y:S01]  /*21e0*/  LOP3.LUT R19, R17, R0, RZ, 0xfc, !PT ;  /* 0x0000000011137212 */ /* 0x000fe200078efcff */
[----:B------:R-:W-:Y:S03]  /*21f0*/  BSSY B0, `(.L_x_304) ;  /* 0x0000028000007945 */ /* 0x000fe60003800000 */
[----:B------:R-:W-:-:S13]  /*2200*/  ISETP.NE.U32.AND P0, PT, R19, RZ, PT ;  /* 0x000000ff1300720c */ /* 0x000fda0003f05070 */
[----:B------:R-:W-:Y:S05]  /*2210*/  @!P0 BRA `(.L_x_305) ;  /* 0x000000f000008947 */ /* 0x000fea0003800000 */
[----:B------:R-:W-:Y:S01]  /*2220*/  IMAD.MOV.U32 R24, RZ, RZ, R30 ;  /* 0x000000ffff187224 */ /* 0x000fe200078e001e */
[----:B------:R-:W-:Y:S02]  /*2230*/  MOV R23, R0 ;  /* 0x0000000000177202 */ /* 0x000fe40000000f00 */
[----:B------:R-:W-:Y:S02]  /*2240*/  MOV R22, 0x2260 ;  /* 0x0000226000167802 */ /* 0x000fe40000000f00 */
[----:B------:R-:W-:Y:S05]  /*2250*/  CALL.REL.NOINC `($__internal_6_$__cuda_sm20_div_s64) ;  /* 0x0000235000007944 */ /* 0x000fea0003c00000 */
        /* <DEDUP_REMOVED lines=11> */
.L_x_305:
        /* <DEDUP_REMOVED lines=22> */
.L_x_306:
[----:B------:R-:W-:Y:S05]  /*2470*/  BSYNC B0 ;  /* 0x0000000000007941 */ /* 0x000fea0003800000 */
.L_x_304:
        /* <DEDUP_REMOVED lines=11> */
[----:B------:R-:W-:Y:S05]  /*2530*/  CALL.REL.NOINC `($__internal_6_$__cuda_sm20_div_s64) ;  /* 0x0000207000007944 */ /* 0x000fea0003c00000 */
[----:B------:R-:W-:-:S04]  /*2540*/  IADD3 R17, P0, RZ, -R20, RZ ;  /* 0x80000014ff117210 */ /* 0x000fc80007f1e0ff */
[----:B------:R-:W-:Y:S01]  /*2550*/  IADD3.X R18, RZ, ~R21, RZ, P0, !PT ;  /* 0x80000015ff127210 */ /* 0x000fe200007fe4ff */
[----:B------:R-:W-:-:S04]  /*2560*/  IMAD.WIDE.U32 R36, R5, R17, R36 ;  /* 0x0000001105247225 */ /* 0x000fc800078e0024 */
[----:B------:R-:W-:-:S04]  /*2570*/  IMAD R18, R18, R5, RZ ;  /* 0x0000000512127224 */ /* 0x000fc800078e02ff */
[----:B------:R-:W-:-:S05]  /*2580*/  IMAD R4, R4, R17, R18 ;  /* 0x0000001104047224 */ /* 0x000fca00078e0212 */
[----:B------:R-:W-:Y:S01]  /*2590*/  IADD3 R4, R37, R4, RZ ;  /* 0x0000000425047210 */ /* 0x000fe20007ffe0ff */
[----:B------:R-:W-:Y:S05]  /*25a0*/  BRA `(.L_x_309) ;  /* 0x0000016000007947 */ /* 0x000fea0003800000 */
.L_x_308:
        /* <DEDUP_REMOVED lines=22> */
.L_x_309:
[----:B------:R-:W-:Y:S05]  /*2710*/  BSYNC B0 ;  /* 0x0000000000007941 */ /* 0x000fea0003800000 */
.L_x_307:
        /* <DEDUP_REMOVED lines=38> */
[----:B------:R-:W-:Y:S05]  /*2980*/  CALL.REL.NOINC `($__internal_6_$__cuda_sm20_div_s64) ;  /* 0x00001c2000007944 */ /* 0x000fea0003c00000 */
        /* <DEDUP_REMOVED lines=12> */
.L_x_311:
        /* <DEDUP_REMOVED lines=23> */
.L_x_312:
[----:B------:R-:W-:Y:S05]  /*2bc0*/  BSYNC B0 ;  /* 0x0000000000007941 */ /* 0x000fea0003800000 */
.L_x_310:
        /* <DEDUP_REMOVED lines=19> */
.L_x_314:
        /* <DEDUP_REMOVED lines=22> */
.L_x_315:
[----:B------:R-:W-:Y:S05]  /*2e60*/  BSYNC B0 ;  /* 0x0000000000007941 */ /* 0x000fea0003800000 */
.L_x_313:
        /* <DEDUP_REMOVED lines=20> */
.L_x_317:
        /* <DEDUP_REMOVED lines=23> */
.L_x_318:
[----:B------:R-:W-:Y:S05]  /*3120*/  BSYNC B0 ;  /* 0x0000000000007941 */ /* 0x000fea0003800000 */
.L_x_316:
        /* <DEDUP_REMOVED lines=25> */
[----:B------:R-:W-:Y:S05]  /*32c0*/  CALL.REL.NOINC `($__internal_6_$__cuda_sm20_div_s64) ;  /* 0x000012e000007944 */ /* 0x000fea0003c00000 */
        /* <DEDUP_REMOVED lines=12> */
.L_x_320:
        /* <DEDUP_REMOVED lines=23> */
.L_x_321:
[----:B------:R-:W-:Y:S05]  /*3500*/  BSYNC B0 ;  /* 0x0000000000007941 */ /* 0x000fea0003800000 */
.L_x_319:
        /* <DEDUP_REMOVED lines=29> */
.L_x_323:
        /* <DEDUP_REMOVED lines=23> */
.L_x_324:
[----:B------:R-:W-:Y:S05]  /*3850*/  BSYNC B0 ;  /* 0x0000000000007941 */ /* 0x000fea0003800000 */
.L_x_322:
        /* <DEDUP_REMOVED lines=20> */
.L_x_300:
[----:B------:R-:W-:-:S04]  /*39a0*/  LEA R2, P0, R36, c[0x0][0x200], 0x2 ;  /* 0x0000800024027a11 */ /* 0x000fc800078010ff */
[----:B------:R-:W-:-:S05]  /*39b0*/  LEA.HI.X R3, R36, c[0x0][0x204], R37, 0x2, P0 ;  /* 0x0000810024037a11 */ /* 0x000fca00000f1425 */
[----:B------:R0:W-:Y:S04]  /*39c0*/  STG.E [R2.64], R28 ;  /* 0x0000001c02007986 */ /* 0x0001e8000c10190a */
.L_x_299:
[----:B------:R-:W-:Y:S05]  /*39d0*/  BSYNC B1 ;  /* 0x0000000000017941 */ /* 0x000fea0003800000 */
.L_x_298:
[----:B------:R-:W1:Y:S01]  /*39e0*/  S2R R34, SR_TID.X ;  /* 0x0000000000227919 */ /* 0x000e620000002100 */
[----:B------:R-:W-:Y:S01]  /*39f0*/  IMAD.MOV.U32 R13, RZ, RZ, RZ ;  /* 0x000000ffff0d7224 */ /* 0x000fe200078e00ff */
[----:B------:R-:W-:Y:S01]  /*3a00*/  CS2R R10, SRZ ;  /* 0x00000000000a7805 */ /* 0x000fe2000001ff00 */
[----:B------:R-:W-:Y:S01]  /*3a10*/  CS2R R8, SRZ ;  /* 0x0000000000087805 */ /* 0x000fe2000001ff00 */
[----:B------:R-:W-:Y:S01]  /*3a20*/  CS2R R6, SRZ ;  /* 0x0000000000067805 */ /* 0x000fe2000001ff00 */
[-C--:B01----:R-:W-:Y:S02]  /*3a30*/  LEA.HI R2, R34, R34.reuse, RZ, 0x1 ;  /* 0x0000002222027211 */ /* 0x083fe400078f08ff */
[----:B------:R-:W-:Y:S02]  /*3a40*/  SHF.R.S32.HI R33, RZ, 0x1f, R34 ;  /* 0x0000001fff217819 */ /* 0x000fe40000011422 */
[----:B------:R-:W-:Y:S02]  /*3a50*/  LOP3.LUT R3, R2, 0xfffffffe, RZ, 0xc0, !PT ;  /* 0xfffffffe02037812 */ /* 0x000fe400078ec0ff */
[----:B------:R-:W-:-:S03]  /*3a60*/  LEA.HI R33, R33, R34, RZ, 0x4 ;  /* 0x0000002221217211 */ /* 0x000fc600078f20ff */
[----:B------:R-:W-:-:S05]  /*3a70*/  IMAD.IADD R0, R34, 0x1, -R3 ;  /* 0x0000000122007824 */ /* 0x000fca00078e0a03 */
[----:B------:R-:W-:-:S04]  /*3a80*/  ISETP.GE.AND P1, PT, R0, c[0x0][0x314], PT ;  /* 0x0000c50000007a0c */ /* 0x000fc80003f26270 */
[----:B------:R-:W-:-:S13]  /*3a90*/  ISETP.GT.OR P1, PT, R34, 0xf, P1 ;  /* 0x0000000f2200780c */ /* 0x000fda0000f24670 */
[----:B------:R-:W-:Y:S02]  /*3aa0*/  @!P1 FADD.FTZ R3, -R28, R29 ;  /* 0x0000001d1c039221 */ /* 0x000fe40000010100 */
[----:B------:R-:W-:Y:S02]  /*3ab0*/  @!P1 IMAD.SHL.U32 R5, R2, 0x2, RZ ;  /* 0x0000000202059824 */ /* 0x000fe400078e00ff */
[----:B------:R-:W-:Y:S02]  /*3ac0*/  @!P1 FMUL.FTZ R3, R3, 1.4426950216293334961 ;  /* 0x3fb8aa3b03039820 */ /* 0x000fe40000410000 */
[----:B------:R-:W-:Y:S01]  /*3ad0*/  IMAD.MOV.U32 R2, RZ, RZ, c[0x0][0x314] ;  /* 0x0000c500ff027624 */ /* 0x000fe200078e00ff */
[----:B------:R-:W-:-:S03]  /*3ae0*/  @!P1 LOP3.LUT R5, R5, 0xfffffffc, RZ, 0xc0, !PT ;  /* 0xfffffffc05059812 */ /* 0x000fc600078ec0ff */
[----:B------:R-:W0:Y:S01]  /*3af0*/  @!P1 MUFU.EX2 R3, R3 ;  /* 0x0000000300039308 */ /* 0x000e220000000800 */
[----:B------:R-:W-:Y:S01]  /*3b00*/  ISETP.GE.AND P0, PT, R2, 0x1, PT ;  /* 0x000000010200780c */ /* 0x000fe20003f06270 */
[----:B------:R-:W-:Y:S01]  /*3b10*/  @!P1 IMAD R0, R0, 0x24, R5 ;  /* 0x0000002400009824 */ /* 0x000fe200078e0205 */
[----:B------:R-:W-:Y:S02]  /*3b20*/  LOP3.LUT R5, R33, 0x3ffffff0, RZ, 0xc0, !PT ;  /* 0x3ffffff021057812 */ /* 0x000fe400078ec0ff */
[----:B------:R-:W-:-:S03]  /*3b30*/  SHF.R.S32.HI R33, RZ, 0x4, R33 ;  /* 0x00000004ff217819 */ /* 0x000fc60000011421 */
[----:B------:R-:W-:Y:S02]  /*3b40*/  IMAD.IADD R34, R34, 0x1, -R5 ;  /* 0x0000000122227824 */ /* 0x000fe400078e0a05 */
[----:B------:R-:W-:Y:S02]  /*3b50*/  CS2R R4, SRZ ;  /* 0x0000000000047805 */ /* 0x000fe4000001ff00 */
[----:B------:R-:W-:Y:S01]  /*3b60*/  IMAD.SHL.U32 R34, R34, 0x4, RZ ;  /* 0x0000000422227824 */ /* 0x000fe200078e00ff */
[----:B0-----:R0:W-:Y:S04]  /*3b70*/  @!P1 STS [R0], R3 ;  /* 0x0000000300009388 */ /* 0x0011e80000000800 */
[C---:B------:R-:W-:Y:S02]  /*3b80*/  IADD3 R32, R34.reuse, 0x40, RZ ;  /* 0x0000004022207810 */ /* 0x040fe40007ffe0ff */
[----:B------:R-:W-:Y:S01]  /*3b90*/  IADD3 R31, R34, 0x80, RZ ;  /* 0x00000080221f7810 */ /* 0x000fe20007ffe0ff */
[----:B0-----:R-:W-:Y:S01]  /*3ba0*/  CS2R R2, SRZ ;  /* 0x0000000000027805 */ /* 0x001fe2000001ff00 */
[----:B------:R-:W-:Y:S01]  /*3bb0*/  IMAD.MOV.U32 R0, RZ, RZ, RZ ;  /* 0x000000ffff007224 */ /* 0x000fe200078e00ff */
        /* <DEDUP_REMOVED lines=25> */
.L_x_328:
        /* <DEDUP_REMOVED lines=14> */
.L_x_327:
[----:B------:R-:W-:Y:S05]  /*3e30*/  BSYNC B0 ;  /* 0x0000000000007941 */ /* 0x000fea0003800000 */
.L_x_326:
        /* <DEDUP_REMOVED lines=19> */
.L_x_325:
        /* <DEDUP_REMOVED lines=100> */
        .weak           $__internal_6_$__cuda_sm20_div_s64
        .type           $__internal_6_$__cuda_sm20_div_s64,@function
        .size           $__internal_6_$__cuda_sm20_div_s64,(.L_x_4076 - $__internal_6_$__cuda_sm20_div_s64)
$__internal_6_$__cuda_sm20_div_s64:
        /* <DEDUP_REMOVED lines=83> */
[----:B------:R-:W-:Y:S06]  /*4ae0*/  RET.REL.NODEC R26 `(_ZN5flash32flash_fwd_splitkv_combine_kernelI23Flash_fwd_kernel_traitsILi192ELi64ELi64ELi4ELb0ELb0EN7cutlass6half_tE19Flash_kernel_traitsILi192ELi64ELi64ELi4ES3_EELi8ELi1ELb0EEEvNS_16Flash_fwd_paramsE) ;  /* 0xffffb5101a007950 */ /* 0x000fec0003c3ffff */
.L_x_329:
        /* <DEDUP_REMOVED lines=9> */
.L_x_4076:


//--------------------- .text._ZN5flash32flash_fwd_splitkv_combine_kernelI23Flash_fwd_kernel_traitsILi192ELi64ELi64ELi4ELb0ELb0EN7cutlass6half_tE19Flash_kernel_traitsILi192ELi64ELi64ELi4ES3_EELi8ELi7ELb1EEEvNS_16Flash_fwd_paramsE --------------------------
	.section	.text._ZN5flash32flash_fwd_splitkv_combine_kernelI23Flash_fwd_kernel_traitsILi192ELi64ELi64ELi4ELb0ELb0EN7cutlass6half_tE19Flash_kernel_traitsILi192ELi64ELi64ELi4ES3_EELi8ELi7ELb1EEEvNS_16Flash_fwd_paramsE,"ax",@progbits
	.sectioninfo	@"SHI_REGISTERS=62"
	.align	128
        .global         _ZN5flash32flash_fwd_splitkv_combine_kernelI23Flash_fwd_kernel_traitsILi192ELi64ELi64ELi4ELb0ELb0EN7cutlass6half_tE19Flash_kernel_traitsILi192ELi64ELi64ELi4ES3_EELi8ELi7ELb1EEEvNS_16Flash_fwd_paramsE
        .type           _ZN5flash32flash_fwd_splitkv_combine_kernelI23Flash_fwd_kernel_traitsILi192ELi64ELi64ELi4ELb0ELb0EN7cutlass6half_tE19Flash_kernel_traitsILi192ELi64ELi64ELi4ES3_EELi8ELi7ELb1EEEvNS_16Flash_fwd_paramsE,@function
        .size           _ZN5flash32flash_fwd_splitkv_combine_kernelI23Flash_fwd_kernel_traitsILi192ELi64ELi64ELi4ELb0ELb0EN7cutlass6half_tE19Flash_kernel_traitsILi192ELi64ELi64ELi4ES3_EELi8ELi7ELb1EEEvNS_16Flash_fwd_paramsE,(.L_x_4077 - _ZN5flash32flash_fwd_splitkv_combine_kernelI23Flash_fwd_kernel_traitsILi192ELi64ELi64ELi4ELb0ELb0EN7cutlass6half_tE19Flash_kernel_traitsILi192ELi64ELi64ELi4ES3_EELi8ELi7ELb1EEEvNS_16Flash_fwd_paramsE)
        .other          _ZN5flash32flash_fwd_splitkv_combine_kernelI23Flash_fwd_kernel_traitsILi192ELi64ELi64ELi4ELb0ELb0EN7cutlass6half_tE19Flash_kernel_traitsILi192ELi64ELi64ELi4ES3_EELi8ELi7ELb1EEEvNS_16Flash_fwd_paramsE,@"STO_CUDA_ENTRY STV_DEFAULT"
_ZN5flash32flash_fwd_splitkv_combine_kernelI23Flash_fwd_kernel_traitsILi192ELi64ELi64ELi4ELb0ELb0EN7cutlass6half_tE19Flash_kernel_traitsILi192ELi64ELi64ELi4ES3_EELi8ELi7ELb1EEEvNS_16Flash_fwd_paramsE:
.text._ZN5flash32flash_fwd_splitkv_combine_kernelI23Flash_fwd_kernel_traitsILi192ELi64ELi64ELi4ELb0ELb0EN7cutlass6half_tE19Flash_kernel_traitsILi192ELi64ELi64ELi4ES3_EELi8ELi7ELb1EEEvNS_16Flash_fwd_paramsE:
        /* <DEDUP_REMOVED lines=23> */
[----:B------:R-:W-:Y:S05]  /*0170*/  CALL.REL.NOINC `($__internal_7_$__cuda_sm20_div_s64) ;  /* 0x0000579000007944 */ /* 0x000fea0003c00000 */
[----:B------:R-:W-:Y:S02]  /*0180*/  MOV R8, R0 ;  /* 0x0000000000087202 */ /* 0x000fe40000000f00 */
[----:B------:R-:W-:Y:S01]  /*0190*/  MOV R9, R21 ;  /* 0x0000001500097202 */ /* 0x000fe20000000f00 */
[----:B------:R-:W-:Y:S05]  /*01a0*/  BRA `(.L_x_331) ;  /* 0x0000013000007947 */ /* 0x000fea0003800000 */
.L_x_330:
        /* <DEDUP_REMOVED lines=19> */
.L_x_331:
        /* <DEDUP_REMOVED lines=17> */
.L_x_333:
        /* <DEDUP_REMOVED lines=20> */
.L_x_334:
[----:B------:R-:W-:Y:S05]  /*0530*/  BSYNC B0 ;  /* 0x0000000000007941 */ /* 0x000fea0003800000 */
.L_x_332:
        /* <DEDUP_REMOVED lines=57> */
.L_x_336:
        /* <DEDUP_REMOVED lines=19> */
.L_x_337:
[----:B------:R-:W-:Y:S05]  /*0a00*/  BSYNC B0 ;  /* 0x0000000000007941 */ /* 0x000fea0003800000 */
.L_x_335:
        /* <DEDUP_REMOVED lines=107> */
.L_x_339:
        /* <DEDUP_REMOVED lines=19> */
.L_x_340:
[----:B------:R-:W-:Y:S05]  /*11f0*/  BSYNC B0 ;  /* 0x0000000000007941 */ /* 0x000fea0003800000 */
.L_x_338:
        /* <DEDUP_REMOVED lines=163> */
[----:B------:R-:W-:Y:S05]  /*1c30*/  CALL.REL.NOINC `($__internal_7_$__cuda_sm20_div_s64) ;  /* 0x00003cd000007944 */ /* 0x000fea0003c00000 */
[----:B------:R-:W-:Y:S02]  /*1c40*/  MOV R42, R0 ;  /* 0x00000000002a7202 */ /* 0x000fe40000000f00 */
[----:B------:R-:W-:Y:S01]  /*1c50*/  MOV R43, R21 ;  /* 0x00000015002b7202 */ /* 0x000fe20000000f00 */
[----:B------:R-:W-:Y:S05]  /*1c60*/  BRA `(.L_x_343) ;  /* 0x0000013000007947 */ /* 0x000fea0003800000 */
.L_x_342:
        /* <DEDUP_REMOVED lines=19> */
.L_x_343:
[----:B------:R-:W-:Y:S05]  /*1da0*/  BSYNC B0 ;  /* 0x0000000000007941 */ /* 0x000fea0003800000 */
.L_x_341:
        /* <DEDUP_REMOVED lines=205> */
.L_x_348:
        /* <DEDUP_REMOVED lines=21> */
.L_x_349:
[----:B------:R-:W-:Y:S05]  /*2bd0*/  BSYNC B0 ;  /* 0x0000000000007941 */ /* 0x000fea0003800000 */
.L_x_347:
        /* <DEDUP_REMOVED lines=8> */
[----:B------:R-:W-:Y:S05]  /*2c60*/  CALL.REL.NOINC `($__internal_7_$__cuda_sm20_div_s64) ;  /* 0x00002ca000007944 */ /* 0x000fea0003c00000 */
        /* <DEDUP_REMOVED lines=12> */
.L_x_351:
        /* <DEDUP_REMOVED lines=22> */
.L_x_352:
[----:B------:R-:W-:Y:S05]  /*2e90*/  BSYNC B0 ;  /* 0x0000000000007941 */ /* 0x000fea0003800000 */
.L_x_350:
        /* <DEDUP_REMOVED lines=11> */
[----:B------:R-:W-:Y:S05]  /*2f50*/  CALL.REL.NOINC `($__internal_7_$__cuda_sm20_div_s64) ;  /* 0x000029b000007944 */ /* 0x000fea0003c00000 */
        /* <DEDUP_REMOVED lines=11> */
.L_x_354:
        /* <DEDUP_REMOVED lines=22> */
.L_x_355:
[----:B------:R-:W-:Y:S05]  /*3170*/  BSYNC B0 ;  /* 0x0000000000007941 */ /* 0x000fea0003800000 */
.L_x_353:
        /* <DEDUP_REMOVED lines=52> */
.L_x_357:
        /* <DEDUP_REMOVED lines=22> */
.L_x_358:
[----:B------:R-:W-:Y:S05]  /*3620*/  BSYNC B0 ;  /* 0x0000000000007941 */ /* 0x000fea0003800000 */
.L_x_356:
        /* <DEDUP_REMOVED lines=22> */
.L_x_360:
        /* <DEDUP_REMOVED lines=22> */
.L_x_361:
[----:B------:R-:W-:Y:S05]  /*38f0*/  BSYNC B0 ;  /* 0x0000000000007941 */ /* 0x000fea0003800000 */
.L_x_359:
        /* <DEDUP_REMOVED lines=21> */
.L_x_363:
        /* <DEDUP_REMOVED lines=23> */
.L_x_364:
[----:B------:R-:W-:Y:S05]  /*3bc0*/  BSYNC B0 ;  /* 0x0000000000007941 */ /* 0x000fea0003800000 */
.L_x_362:
        /* <DEDUP_REMOVED lines=38> */
.L_x_366:
        /* <DEDUP_REMOVED lines=23> */
.L_x_367:
[----:B------:R-:W-:Y:S05]  /*3fa0*/  BSYNC B0 ;  /* 0x0000000000007941 */ /* 0x000fea0003800000 */
.L_x_365:
        /* <DEDUP_REMOVED lines=31> */
.L_x_369:
        /* <DEDUP_REMOVED lines=23> */
.L_x_370:
[----:B------:R-:W-:Y:S05]  /*4310*/  BSYNC B0 ;  /* 0x0000000000007941 */ /* 0x000fea0003800000 */
.L_x_368:
        /* <DEDUP_REMOVED lines=20> */
.L_x_346:
[----:B------:R-:W-:-:S04]  /*4460*/  LEA R2, P0, R44, c[0x0][0x200], 0x2 ;  /* 0x000080002c027a11 */ /* 0x000fc800078010ff */
[----:B------:R-:W-:-:S05]  /*4470*/  LEA.HI.X R3, R44, c[0x0][0x204], R45, 0x2, P0 ;  /* 0x000081002c037a11 */ /* 0x000fca00000f142d */
[----:B------:R0:W-:Y:S04]  /*4480*/  STG.E [R2.64], R30 ;  /* 0x0000001e02007986 */ /* 0x0001e8000c101908 */
.L_x_345:
[----:B------:R-:W-:Y:S05]  /*4490*/  BSYNC B1 ;  /* 0x0000000000017941 */ /* 0x000fea0003800000 */
.L_x_344:
[C---:B------:R-:W-:Y:S01]  /*44a0*/  IADD3 R0, R39.reuse, 0x10, RZ ;  /* 0x0000001027007810 */ /* 0x040fe20007ffe0ff */
[----:B------:R-:W-:Y:S01]  /*44b0*/  IMAD.MOV.U32 R29, RZ, RZ, c[0x0][0x314] ;  /* 0x0000c500ff1d7624 */ /* 0x000fe200078e00ff */
[C---:B------:R-:W-:Y:S01]  /*44c0*/  ISETP.GE.OR P5, PT, R39.reuse, c[0x0][0x314], P6 ;  /* 0x0000c50027007a0c */ /* 0x040fe200037a6670 */
[----:B0-----:R-:W-:Y:S01]  /*44d0*/  CS2R R4, SRZ ;  /* 0x0000000000047805 */ /* 0x001fe2000001ff00 */
[----:B------:R-:W-:Y:S01]  /*44e0*/  ISETP.GE.OR P0, PT, R0, c[0x0][0x314], P6 ;  /* 0x0000c50000007a0c */ /* 0x000fe20003706670 */
[----:B------:R-:W-:Y:S01]  /*44f0*/  CS2R R6, SRZ ;  /* 0x0000000000067805 */ /* 0x000fe2000001ff00 */
[----:B------:R-:W-:Y:S01]  /*4500*/  IADD3 R0, R39, 0x20, RZ ;  /* 0x0000002027007810 */ /* 0x000fe20007ffe0ff */
[----:B------:R-:W-:Y:S01]  /*4510*/  CS2R R8, SRZ ;  /* 0x0000000000087805 */ /* 0x000fe2000001ff00 */
[----:B------:R-:W-:Y:S01]  /*4520*/  CS2R R10, SRZ ;  /* 0x00000000000a7805 */ /* 0x000fe2000001ff00 */
[----:B------:R-:W-:Y:S02]  /*4530*/  MOV R12, RZ ;  /* 0x000000ff000c7202 */ /* 0x000fe40000000f00 */
[----:B------:R-:W-:-:S02]  /*4540*/  ISETP.GE.OR P4, PT, R0, c[0x0][0x314], P6 ;  /* 0x0000c50000007a0c */ /* 0x000fc40003786670 */
[----:B------:R-:W-:Y:S02]  /*4550*/  IADD3 R0, R39, 0x30, RZ ;  /* 0x0000003027007810 */ /* 0x000fe40007ffe0ff */
[C---:B------:R-:W-:Y:S02]  /*4560*/  @!P5 FADD.FTZ R37, -R30.reuse, R37 ;  /* 0x000000251e25d221 */ /* 0x040fe40000010100 */
[----:B------:R-:W-:Y:S01]  /*4570*/  @!P0 FADD.FTZ R2, -R30, R38 ;  /* 0x000000261e028221 */ /* 0x000fe20000010100 */
[----:B------:R-:W-:Y:S01]  /*4580*/  ISETP.GE.OR P3, PT, R0, c[0x0][0x314], P6 ;  /* 0x0000c50000007a0c */ /* 0x000fe20003766670 */
[----:B------:R-:W-:Y:S01]  /*4590*/  @!P5 FMUL.FTZ R37, R37, 1.4426950216293334961 ;  /* 0x3fb8aa3b2525d820 */ /* 0x000fe20000410000 */
[----:B------:R-:W-:Y:S01]  /*45a0*/  IADD3 R0, R39, 0x40, RZ ;  /* 0x0000004027007810 */ /* 0x000fe20007ffe0ff */
[----:B------:R-:W-:-:S03]  /*45b0*/  @!P0 FMUL.FTZ R2, R2, 1.4426950216293334961 ;  /* 0x3fb8aa3b02028820 */ /* 0x000fc60000410000 */
        /* <DEDUP_REMOVED lines=8> */
[----:B------:R-:W-:Y:S01]  /*4640*/  @!P3 FMUL.FTZ R36, R36, 1.4426950216293334961 ;  /* 0x3fb8aa3b2424b820 */ /* 0x000fe20000410000 */
[----:B------:R-:W1:Y:S01]  /*4650*/  @!P5 MUFU.EX2 R37, R37 ;  /* 0x000000250025d308 */ /* 0x000e620000000800 */
[----:B------:R-:W-:-:S04]  /*4660*/  @!P2 FADD.FTZ R33, -R30, R33 ;  /* 0x000000211e21a221 */ /* 0x000fc80000010100 */
[----:B------:R-:W-:Y:S01]  /*4670*/  @!P2 FMUL.FTZ R33, R33, 1.4426950216293334961 ;  /* 0x3fb8aa3b2121a820 */ /* 0x000fe20000410000 */
[----:B0-----:R0:W-:Y:S01]  /*4680*/  @!P0 STS [R25.X4+0x240], R2 ;  /* 0x0002400219008388 */ /* 0x0011e20000004800 */
[----:B------:R-:W-:Y:S01]  /*4690*/  ISETP.GE.OR P0, PT, R0, c[0x0][0x314], P6 ;  /* 0x0000c50000007a0c */ /* 0x000fe20003706670 */
[----:B------:R-:W-:Y:S01]  /*46a0*/  @!P1 FADD.FTZ R34, -R30, R34 ;  /* 0x000000221e229221 */ /* 0x000fe20000010100 */
[C---:B------:R-:W-:Y:S01]  /*46b0*/  IADD3 R0, R39.reuse, 0x70, RZ ;  /* 0x0000007027007810 */ /* 0x040fe20007ffe0ff */
[----:B------:R-:W2:Y:S01]  /*46c0*/  @!P4 MUFU.EX2 R35, R35 ;  /* 0x000000230023c308 */ /* 0x000ea20000000800 */
[----:B------:R-:W-:Y:S02]  /*46d0*/  IMAD.SHL.U32 R39, R39, 0x4, RZ ;  /* 0x0000000427277824 */ /* 0x000fe400078e00ff */
[----:B------:R-:W-:Y:S01]  /*46e0*/  ISETP.GE.OR P6, PT, R0, c[0x0][0x314], P6 ;  /* 0x0000c50000007a0c */ /* 0x000fe200037c6670 */
[----:B------:R-:W-:Y:S01]  /*46f0*/  @!P1 FMUL.FTZ R34, R34, 1.4426950216293334961 ;  /* 0x3fb8aa3b22229820 */ /* 0x000fe20000410000 */
[----:B-1----:R-:W-:Y:S03]  /*4700*/  @!P5 STS [R25.X4], R37 ;  /* 0x000000251900d388 */ /* 0x002fe60000004800 */
[----:B------:R-:W1:Y:S02]  /*4710*/  @!P3 MUFU.EX2 R36, R36 ;  /* 0x000000240024b308 */ /* 0x000e640000000800 */
[----:B------:R-:W-:-:S04]  /*4720*/  @!P0 FADD.FTZ R31, -R30, R31 ;  /* 0x0000001f1e1f8221 */ /* 0x000fc80000010100 */
[----:B------:R-:W-:Y:S02]  /*4730*/  @!P0 FMUL.FTZ R31, R31, 1.4426950216293334961 ;  /* 0x3fb8aa3b1f1f8820 */ /* 0x000fe40000410000 */
[----:B------:R-:W-:Y:S01]  /*4740*/  @!P6 FADD.FTZ R30, -R30, R32 ;  /* 0x000000201e1ee221 */ /* 0x000fe20000010100 */
[----:B------:R-:W3:Y:S01]  /*4750*/  @!P2 MUFU.EX2 R33, R33 ;  /* 0x000000210021a308 */ /* 0x000ee20000000800 */
[----:B--2---:R-:W-:Y:S02]  /*4760*/  @!P4 STS [R25.X4+0x480], R35 ;  /* 0x000480231900c388 */ /* 0x004fe40000004800 */
[----:B------:R-:W-:Y:S01]  /*4770*/  @!P6 FMUL.FTZ R0, R30, 1.4426950216293334961 ;  /* 0x3fb8aa3b1e00e820 */ /* 0x000fe20000410000 */
[----:B0-----:R-:W-:Y:S01]  /*4780*/  CS2R R2, SRZ ;  /* 0x0000000000027805 */ /* 0x001fe2000001ff00 */
[----:B-1----:R-:W-:Y:S03]  /*4790*/  @!P3 STS [R25.X4+0x6c0], R36 ;  /* 0x0006c0241900b388 */ /* 0x002fe60000004800 */
[----:B------:R-:W0:Y:S08]  /*47a0*/  @!P0 MUFU.EX2 R31, R31 ;  /* 0x0000001f001f8308 */ /* 0x000e300000000800 */
[----:B------:R-:W1:Y:S01]  /*47b0*/  @!P1 MUFU.EX2 R34, R34 ;  /* 0x0000002200229308 */ /* 0x000e620000000800 */
[----:B---3--:R-:W-:Y:S07]  /*47c0*/  @!P2 STS [R25.X4+0x900], R33 ;  /* 0x000900211900a388 */ /* 0x008fee0000004800 */
[----:B------:R-:W2:Y:S01]  /*47d0*/  @!P6 MUFU.EX2 R0, R0 ;  /* 0x000000000000e308 */ /* 0x000ea20000000800 */
[----:B0-----:R-:W-:Y:S01]  /*47e0*/  @!P0 STS [R25.X4+0xd80], R31 ;  /* 0x000d801f19008388 */ /* 0x001fe20000004800 */
[----:B------:R-:W-:-:S03]  /*47f0*/  ISETP.GE.AND P0, PT, R29, 0x1, PT ;  /* 0x000000011d00780c */ /* 0x000fc60003f06270 */
[----:B-1----:R-:W-:Y:S04]  /*4800*/  @!P1 STS [R25.X4+0xb40], R34 ;  /* 0x000b402219009388 */ /* 0x002fe80000004800 */
[----:B--2---:R0:W-:Y:S02]  /*4810*/  @!P6 STS [R25.X4+0xfc0], R0 ;  /* 0x000fc0001900e388 */ /* 0x0041e40000004800 */
[----:B0-----:R-:W-:Y:S02]  /*4820*/  HFMA2.MMA R0, -RZ, RZ, 0, 0 ;  /* 0x00000000ff007435 */ /* 0x001fe400000001ff */
[----:B------:R-:W-:Y:S06]  /*4830*/  BAR.SYNC.DEFER_BLOCKING 0x0 ;  /* 0x0000000000007b1d */ /* 0x000fec0000010000 */
[----:B------:R-:W-:Y:S05]  /*4840*/  @!P0 BRA `(.L_x_371) ;  /* 0x00000ad000008947 */ /* 0x000fea0003800000 */
[----:B------:R-:W-:Y:S01]  /*4850*/  ULDC UR5, c[0x0][0x22c] ;  /* 0x00008b0000057ab9 */ /* 0x000fe20000000800 */
[----:B------:R-:W-:Y:S01]  /*4860*/  IMAD R35, R15, 0xc0, R39 ;  /* 0x000000c00f237824 */ /* 0x000fe200078e0227 */
[----:B------:R-:W-:Y:S01]  /*4870*/  UIMAD UR5, UR7, UR5, URZ ;  /* 0x00000005070572a4 */ /* 0x000fe2000f8e023f */
[----:B------:R-:W-:Y:S01]  /*4880*/  ISETP.GT.AND P1, PT, R29, 0x3, PT ;  /* 0x000000031d00780c */ /* 0x000fe20003f24270 */
[C---:B------:R-:W-:Y:S01]  /*4890*/  IMAD R32, R28.reuse, c[0x0][0x22c], RZ ;  /* 0x00008b001c207a24 */ /* 0x040fe200078e02ff */
[----:B------:R-:W-:Y:S01]  /*48a0*/  PLOP3.LUT P4, PT, PT, PT, PT, 0x80, 0x0 ;  /* 0x000000000000781c */ /* 0x000fe20003f8f070 */
[----:B------:R-:W-:Y:S01]  /*48b0*/  USHF.R.S32.HI UR4, URZ, 0x1f, UR5 ;  /* 0x0000001f3f047899 */ /* 0x000fe20008011405 */
[----:B------:R-:W-:Y:S01]  /*48c0*/  IMAD.SHL.U32 R14, R15, 0x4, RZ ;  /* 0x000000040f0e7824 */ /* 0x000fe200078e00ff */
[C---:B------:R-:W-:Y:S01]  /*48d0*/  IADD3 R0, P0, R35.reuse, UR5, RZ ;  /* 0x0000000523007c10 */ /* 0x040fe2000ff1e0ff */
[----:B------:R-:W-:Y:S01]  /*48e0*/  IMAD.MOV.U32 R30, RZ, RZ, RZ ;  /* 0x000000ffff1e7224 */ /* 0x000fe200078e00ff */
[----:B------:R-:W-:Y:S01]  /*48f0*/  IADD3 R31, R28, -UR7, RZ ;  /* 0x800000071c1f7c10 */ /* 0x000fe2000fffe0ff */
[----:B------:R-:W-:Y:S01]  /*4900*/  CS2R R16, SRZ ;  /* 0x0000000000107805 */ /* 0x000fe2000001ff00 */
[----:B------:R-:W-:Y:S01]  /*4910*/  LEA.HI.X.SX32 R35, R35, UR4, 0x1, P0 ;  /* 0x0000000423237c11 */ /* 0x000fe200080f0eff */
[----:B------:R-:W-:Y:S01]  /*4920*/  CS2R R18, SRZ ;  /* 0x0000000000127805 */ /* 0x000fe2000001ff00 */
[C---:B------:R-:W-:Y:S01]  /*4930*/  LEA R34, P0, R0.reuse, c[0x0][0x1d8], 0x2 ;  /* 0x0000760000227a11 */ /* 0x040fe200078010ff */
[----:B------:R-:W-:Y:S01]  /*4940*/  CS2R R20, SRZ ;  /* 0x0000000000147805 */ /* 0x000fe2000001ff00 */
[----:B------:R-:W-:Y:S01]  /*4950*/  CS2R R22, SRZ ;  /* 0x0000000000167805 */ /* 0x000fe2000001ff00 */
[----:B------:R-:W-:Y:S01]  /*4960*/  CS2R R24, SRZ ;  /* 0x0000000000187805 */ /* 0x000fe2000001ff00 */
[----:B------:R-:W-:Y:S01]  /*4970*/  LEA.HI.X R35, R0, c[0x0][0x1dc], R35, 0x2, P0 ;  /* 0x0000770000237a11 */ /* 0x000fe200000f1423 */
[----:B------:R-:W-:Y:S01]  /*4980*/  IMAD.MOV.U32 R0, RZ, RZ, RZ ;  /* 0x000000ffff007224 */ /* 0x000fe200078e00ff */
[----:B------:R-:W-:Y:S01]  /*4990*/  IADD3 R34, P0, R34, 0x200, RZ ;  /* 0x0000020022227810 */ /* 0x000fe20007f1e0ff */
[----:B------:R-:W-:Y:S01]  /*49a0*/  CS2R R26, SRZ ;  /* 0x00000000001a7805 */ /* 0x000fe2000001ff00 */
[----:B------:R-:W-:-:S04]  /*49b0*/  IMAD.WIDE R32, R32, 0x4, RZ ;  /* 0x0000000420207825 */ /* 0x000fc800078e02ff */
[----:B------:R-:W-:Y:S01]  /*49c0*/  IMAD.X R35, RZ, RZ, R35, P0 ;  /* 0x000000ffff237224 */ /* 0x000fe200000e0623 */
[----:B------:R-:W-:Y:S05]  /*49d0*/  @!P1 BRA `(.L_x_372) ;  /* 0x0000051000009947 */ /* 0x000fea0003800000 */
[----:B------:R-:W-:Y:S02]  /*49e0*/  PLOP3.LUT P4, PT, PT, PT, PT, 0x8, 0x0 ;  /* 0x000000000000781c */ /* 0x000fe40003f8e170 */
[CC--:B------:R-:W-:Y:S02]  /*49f0*/  ISETP.GE.AND P3, PT, R15.reuse, R31.reuse, PT ;  /* 0x0000001f0f00720c */ /* 0x0c0fe40003f66270 */
[----:B------:R-:W-:Y:S02]  /*4a00*/  ISETP.GE.AND P0, PT, R15, R31, PT ;  /* 0x0000001f0f00720c */ /* 0x000fe40003f06270 */
[----:B------:R-:W-:-:S09]  /*4a10*/  IADD3 R29, R29, -0x3, RZ ;  /* 0xfffffffd1d1d7810 */ /* 0x000fd20007ffe0ff */
.L_x_373:
[----:B------:R0:W2:Y:S01]  /*4a20*/  @!P3 LDG.E.128 R16, [R34.64+-0x200] ;  /* 0xfffe00082210b981 */ /* 0x0000a2000c1e1d00 */
[----:B------:R-:W-:Y:S02]  /*4a30*/  IADD3 R36, P1, R32, R34, RZ ;  /* 0x0000002220247210 */ /* 0x000fe40007f3e0ff */
[----:B------:R-:W-:Y:S01]  /*4a40*/  IADD3 R30, R30, 0x4, RZ ;  /* 0x000000041e1e7810 */ /* 0x000fe20007ffe0ff */
[----:B------:R0:W3:Y:S01]  /*4a50*/  @!P3 LDG.E.128 R20, [R34.64+-0x100] ;  /* 0xffff00082214b981 */ /* 0x0000e2000c1e1d00 */
[C---:B------:R-:W-:Y:S02]  /*4a60*/  IADD3.X R37, R33.reuse, R35, RZ, P1, !PT ;  /* 0x0000002321257210 */ /* 0x040fe40000ffe4ff */
[----:B------:R-:W-:Y:S01]  /*4a70*/  ISETP.GE.AND P2, PT, R30, R29, PT ;  /* 0x0000001d1e00720c */ /* 0x000fe20003f46270 */
[----:B------:R0:W4:Y:S01]  /*4a80*/  @!P3 LDG.E.128 R24, [R34.64] ;  /* 0x000000082218b981 */ /* 0x000122000c1e1d00 */
[----:B------:R-:W-:Y:S03]  /*4a90*/  PLOP3.LUT P3, PT, P0, PT, PT, 0x80, 0x0 ;  /* 0x000000000000781c */ /* 0x000fe6000076f070 */
[----:B------:R-:W2:Y:S01]  /*4aa0*/  LDS R13, [R14] ;  /* 0x000000000e0d7984 */ /* 0x000ea20000000800 */
[C---:B0-----:R-:W-:Y:S04]  /*4ab0*/  IADD3 R34, P1, R32.reuse, R36, RZ ;  /* 0x0000002420227210 */ /* 0x041fe80007f3e0ff */
[----:B------:R-:W-:Y:S01]  /*4ac0*/  IADD3.X R35, R33, R37, RZ, P1, !PT ;  /* 0x0000002521237210 */ /* 0x000fe20000ffe4ff */
[C---:B--2---:R-:W-:Y:S02]  /*4ad0*/  FFMA.FTZ R12, R13.reuse, R16, R12 ;  /* 0x000000100d0c7223 */ /* 0x044fe4000001000c */
[C---:B------:R-:W-:Y:S02]  /*4ae0*/  FFMA.FTZ R11, R13.reuse, R17, R11 ;  /* 0x000000110d0b7223 */ /* 0x040fe4000001000b */
[C---:B------:R-:W-:Y:S02]  /*4af0*/  FFMA.FTZ R10, R13.reuse, R18, R10 ;  /* 0x000000120d0a7223 */ /* 0x040fe4000001000a */
[C---:B------:R-:W-:Y:S02]  /*4b00*/  FFMA.FTZ R9, R13.reuse, R19, R9 ;  /* 0x000000130d097223 */ /* 0x040fe40000010009 */
[C---:B---3--:R-:W-:Y:S01]  /*4b10*/  FFMA.FTZ R8, R13.reuse, R20, R8 ;  /* 0x000000140d087223 */ /* 0x048fe20000010008 */
[----:B------:R-:W2:Y:S01]  /*4b20*/  @!P3 LDG.E.128 R16, [R36.64+-0x200] ;  /* 0xfffe00082410b981 */ /* 0x000ea2000c1e1d00 */
[C---:B------:R-:W-:Y:S02]  /*4b30*/  FFMA.FTZ R7, R13.reuse, R21, R7 ;  /* 0x000000150d077223 */ /* 0x040fe40000010007 */
[C---:B------:R-:W-:Y:S02]  /*4b40*/  FFMA.FTZ R6, R13.reuse, R22, R6 ;  /* 0x000000160d067223 */ /* 0x040fe40000010006 */
[C---:B------:R-:W-:Y:S02]  /*4b50*/  FFMA.FTZ R5, R13.reuse, R23, R5 ;  /* 0x000000170d057223 */ /* 0x040fe40000010005 */
[C---:B----4-:R-:W-:Y:S01]  /*4b60*/  FFMA.FTZ R4, R13.reuse, R24, R4 ;  /* 0x000000180d047223 */ /* 0x050fe20000010004 */
[----:B------:R-:W3:Y:S01]  /*4b70*/  @!P3 LDG.E.128 R20, [R36.64+-0x100] ;  /* 0xffff00082414b981 */ /* 0x000ee2000c1e1d00 */
[C---:B------:R-:W-:Y:S02]  /*4b80*/  FFMA.FTZ R3, R13.reuse, R25, R3 ;  /* 0x000000190d037223 */ /* 0x040fe40000010003 */
[C---:B------:R-:W-:Y:S02]  /*4b90*/  FFMA.FTZ R2, R13.reuse, R26, R2 ;  /* 0x0000001a0d027223 */ /* 0x040fe40000010002 */
[----:B------:R-:W-:Y:S02]  /*4ba0*/  FFMA.FTZ R0, R13, R27, R0 ;  /* 0x0000001b0d007223 */ /* 0x000fe40000010000 */
[----:B------:R-:W4:Y:S04]  /*4bb0*/  @!P3 LDG.E.128 R24, [R36.64] ;  /* 0x000000082418b981 */ /* 0x000f28000c1e1d00 */
[----:B------:R-:W2:Y:S02]  /*4bc0*/  LDS R13, [R14+0x24] ;  /* 0x000024000e0d7984 */ /* 0x000ea40000000800 */
[C---:B--2---:R-:W-:Y:S02]  /*4bd0*/  FFMA.FTZ R12, R13.reuse, R16, R12 ;  /* 0x000000100d0c7223 */ /* 0x044fe4000001000c */
[C---:B------:R-:W-:Y:S02]  /*4be0*/  FFMA.FTZ R11, R13.reuse, R17, R11 ;  /* 0x000000110d0b7223 */ /* 0x040fe4000001000b */
[C---:B------:R-:W-:Y:S02]  /*4bf0*/  FFMA.FTZ R10, R13.reuse, R18, R10 ;  /* 0x000000120d0a7223 */ /* 0x040fe4000001000a */
[C---:B------:R-:W-:Y:S02]  /*4c00*/  FFMA.FTZ R9, R13.reuse, R19, R9 ;  /* 0x000000130d097223 */ /* 0x040fe40000010009 */
[C---:B---3--:R-:W-:Y:S01]  /*4c10*/  FFMA.FTZ R8, R13.reuse, R20, R8 ;  /* 0x000000140d087223 */ /* 0x048fe20000010008 */
[----:B------:R0:W2:Y:S01]  /*4c20*/  @!P3 LDG.E.128 R16, [R34.64+-0x200] ;  /* 0xfffe00082210b981 */ /* 0x0000a2000c1e1d00 */
[C---:B------:R-:W-:Y:S02]  /*4c30*/  FFMA.FTZ R7, R13.reuse, R21, R7 ;  /* 0x000000150d077223 */ /* 0x040fe40000010007 */
[C---:B------:R-:W-:Y:S02]  /*4c40*/  FFMA.FTZ R6, R13.reuse, R22, R6 ;  /* 0x000000160d067223 */ /* 0x040fe40000010006 */
[C---:B------:R-:W-:Y:S02]  /*4c50*/  FFMA.FTZ R5, R13.reuse, R23, R5 ;  /* 0x000000170d057223 */ /* 0x040fe40000010005 */
[C---:B----4-:R-:W-:Y:S01]  /*4c60*/  FFMA.FTZ R4, R13.reuse, R24, R4 ;  /* 0x000000180d047223 */ /* 0x050fe20000010004 */
[----:B------:R0:W3:Y:S01]  /*4c70*/  @!P3 LDG.E.128 R20, [R34.64+-0x100] ;  /* 0xffff00082214b981 */ /* 0x0000e2000c1e1d00 */
[C---:B------:R-:W-:Y:S02]  /*4c80*/  FFMA.FTZ R3, R13.reuse, R25, R3 ;  /* 0x000000190d037223 */ /* 0x040fe40000010003 */
[C---:B------:R-:W-:Y:S02]  /*4c90*/  FFMA.FTZ R2, R13.reuse, R26, R2 ;  /* 0x0000001a0d027223 */ /* 0x040fe40000010002 */
[----:B------:R-:W-:Y:S02]  /*4ca0*/  FFMA.FTZ R0, R13, R27, R0 ;  /* 0x0000001b0d007223 */ /* 0x000fe40000010000 */
[----:B------:R0:W4:Y:S04]  /*4cb0*/  @!P3 LDG.E.128 R24, [R34.64] ;  /* 0x000000082218b981 */ /* 0x000128000c1e1d00 */
[----:B------:R-:W2:Y:S01]  /*4cc0*/  LDS R13, [R14+0x48] ;  /* 0x000048000e0d7984 */ /* 0x000ea20000000800 */
[C---:B0-----:R-:W-:Y:S04]  /*4cd0*/  IADD3 R34, P1, R32.reuse, R34, RZ ;  /* 0x0000002220227210 */ /* 0x041fe80007f3e0ff */
[----:B------:R-:W-:Y:S01]  /*4ce0*/  IADD3.X R35, R33, R35, RZ, P1, !PT ;  /* 0x0000002321237210 */ /* 0x000fe20000ffe4ff */
        /* <DEDUP_REMOVED lines=15> */
[----:B------:R1:W2:Y:S01]  /*4de0*/  LDS R13, [R14+0x6c] ;  /* 0x00006c000e0d7984 */ /* 0x0002a20000000800 */
[----:B0-----:R-:W-:Y:S02]  /*4df0*/  IADD3 R34, P1, R32, R34, RZ ;  /* 0x0000002220227210 */ /* 0x001fe40007f3e0ff */
[----:B-1----:R-:W-:Y:S02]  /*4e00*/  IADD3 R14, R14, 0x90, RZ ;  /* 0x000000900e0e7810 */ /* 0x002fe40007ffe0ff */
[----:B------:R-:W-:Y:S01]  /*4e10*/  IADD3.X R35, R33, R35, RZ, P1, !PT ;  /* 0x0000002321237210 */ /* 0x000fe20000ffe4ff */
[C---:B--2---:R-:W-:Y:S02]  /*4e20*/  FFMA.FTZ R12, R13.reuse, R16, R12 ;  /* 0x000000100d0c7223 */ /* 0x044fe4000001000c */
[C---:B------:R-:W-:Y:S02]  /*4e30*/  FFMA.FTZ R11, R13.reuse, R17, R11 ;  /* 0x000000110d0b7223 */ /* 0x040fe4000001000b */
[C---:B------:R-:W-:Y:S02]  /*4e40*/  FFMA.FTZ R10, R13.reuse, R18, R10 ;  /* 0x000000120d0a7223 */ /* 0x040fe4000001000a */
[C---:B------:R-:W-:Y:S02]  /*4e50*/  FFMA.FTZ R9, R13.reuse, R19, R9 ;  /* 0x000000130d097223 */ /* 0x040fe40000010009 */
[C---:B---3--:R-:W-:Y:S02]  /*4e60*/  FFMA.FTZ R8, R13.reuse, R20, R8 ;  /* 0x000000140d087223 */ /* 0x048fe40000010008 */
[C---:B------:R-:W-:Y:S02]  /*4e70*/  FFMA.FTZ R7, R13.reuse, R21, R7 ;  /* 0x000000150d077223 */ /* 0x040fe40000010007 */
[C---:B------:R-:W-:Y:S02]  /*4e80*/  FFMA.FTZ R6, R13.reuse, R22, R6 ;  /* 0x000000160d067223 */ /* 0x040fe40000010006 */
[C---:B------:R-:W-:Y:S02]  /*4e90*/  FFMA.FTZ R5, R13.reuse, R23, R5 ;  /* 0x000000170d057223 */ /* 0x040fe40000010005 */
[C---:B----4-:R-:W-:Y:S02]  /*4ea0*/  FFMA.FTZ R4, R13.reuse, R24, R4 ;  /* 0x000000180d047223 */ /* 0x050fe40000010004 */
[C---:B------:R-:W-:Y:S02]  /*4eb0*/  FFMA.FTZ R3, R13.reuse, R25, R3 ;  /* 0x000000190d037223 */ /* 0x040fe40000010003 */
[C---:B------:R-:W-:Y:S02]  /*4ec0*/  FFMA.FTZ R2, R13.reuse, R26, R2 ;  /* 0x0000001a0d027223 */ /* 0x040fe40000010002 */
[----:B------:R-:W-:Y:S01]  /*4ed0*/  FFMA.FTZ R0, R13, R27, R0 ;  /* 0x0000001b0d007223 */ /* 0x000fe20000010000 */
[----:B------:R-:W-:-:S05]  /*4ee0*/  @!P2 BRA `(.L_x_373) ;  /* 0xfffffb300000a947 */ /* 0x000fca000383ffff */
.L_x_372:
[----:B------:R-:W-:-:S04]  /*4ef0*/  IADD3 R13, -R30, c[0x0][0x314], RZ ;  /* 0x0000c5001e0d7a10 */ /* 0x000fc80007ffe1ff */
[----:B------:R-:W-:-:S13]  /*4f00*/  ISETP.GT.AND P0, PT, R13, 0x1, PT ;  /* 0x000000010d00780c */ /* 0x000fda0003f04270 */
[----:B------:R-:W-:Y:S05]  /*4f10*/  @!P0 BRA `(.L_x_374) ;  /* 0x000002a000008947 */ /* 0x000fea0003800000 */
[----:B------:R-:W-:Y:S01]  /*4f20*/  ISETP.GE.AND P0, PT, R15, R31, PT ;  /* 0x0000001f0f00720c */ /* 0x000fe20003f06270 */
[----:B------:R-:W0:-:S12]  /*4f30*/  LDS R13, [R14] ;  /* 0x000000000e0d7984 */ /* 0x000e180000000800 */
[----:B------:R1:W0:Y:S04]  /*4f40*/  @!P0 LDG.E.128 R16, [R34.64+-0x200] ;  /* 0xfffe000822108981 */ /* 0x000228000c1e1d00 */
[----:B------:R1:W2:Y:S04]  /*4f50*/  @!P0 LDG.E.128 R20, [R34.64+-0x100] ;  /* 0xffff000822148981 */ /* 0x0002a8000c1e1d00 */
[----:B------:R1:W3:Y:S02]  /*4f60*/  @!P0 LDG.E.128 R24, [R34.64] ;  /* 0x0000000822188981 */ /* 0x0002e4000c1e1d00 */
[----:B-1----:R-:W-:-:S04]  /*4f70*/  IADD3 R34, P1, R32, R34, RZ ;  /* 0x0000002220227210 */ /* 0x002fc80007f3e0ff */
[----:B------:R-:W-:Y:S01]  /*4f80*/  IADD3.X R35, R33, R35, RZ, P1, !PT ;  /* 0x0000002321237210 */ /* 0x000fe20000ffe4ff */
[-C--:B0-----:R-:W-:Y:S02]  /*4f90*/  FFMA.FTZ R12, R16, R13.reuse, R12 ;  /* 0x0000000d100c7223 */ /* 0x081fe4000001000c */
[-C--:B------:R-:W-:Y:S02]  /*4fa0*/  FFMA.FTZ R11, R17, R13.reuse, R11 ;  /* 0x0000000d110b7223 */ /* 0x080fe4000001000b */
[-C--:B------:R-:W-:Y:S02]  /*4fb0*/  FFMA.FTZ R10, R18, R13.reuse, R10 ;  /* 0x0000000d120a7223 */ /* 0x080fe4000001000a */
[-C--:B------:R-:W-:Y:S02]  /*4fc0*/  FFMA.FTZ R9, R19, R13.reuse, R9 ;  /* 0x0000000d13097223 */ /* 0x080fe40000010009 */
[-C--:B--2---:R-:W-:Y:S01]  /*4fd0*/  FFMA.FTZ R8, R20, R13.reuse, R8 ;  /* 0x0000000d14087223 */ /* 0x084fe20000010008 */
[----:B------:R0:W2:Y:S01]  /*4fe0*/  @!P0 LDG.E.128 R16, [R34.64+-0x200] ;  /* 0xfffe000822108981 */ /* 0x0000a2000c1e1d00 */
[----:B------:R-:W-:-:S02]  /*4ff0*/  FFMA.FTZ R7, R21, R13, R7 ;  /* 0x0000000d15077223 */ /* 0x000fc40000010007 */
[-C--:B------:R-:W-:Y:S02]  /*5000*/  FFMA.FTZ R6, R22, R13.reuse, R6 ;  /* 0x0000000d16067223 */ /* 0x080fe40000010006 */
[-C--:B------:R-:W-:Y:S02]  /*5010*/  FFMA.FTZ R5, R23, R13.reuse, R5 ;  /* 0x0000000d17057223 */ /* 0x080fe40000010005 */
[-C--:B---3--:R-:W-:Y:S01]  /*5020*/  FFMA.FTZ R4, R24, R13.reuse, R4 ;  /* 0x0000000d18047223 */ /* 0x088fe20000010004 */
[----:B------:R0:W3:Y:S01]  /*5030*/  @!P0 LDG.E.128 R20, [R34.64+-0x100] ;  /* 0xffff000822148981 */ /* 0x0000e2000c1e1d00 */
[-C--:B------:R-:W-:Y:S02]  /*5040*/  FFMA.FTZ R3, R25, R13.reuse, R3 ;  /* 0x0000000d19037223 */ /* 0x080fe40000010003 */
[-C--:B------:R-:W-:Y:S02]  /*5050*/  FFMA.FTZ R2, R26, R13.reuse, R2 ;  /* 0x0000000d1a027223 */ /* 0x080fe40000010002 */
[----:B------:R-:W-:-:S02]  /*5060*/  FFMA.FTZ R0, R27, R13, R0 ;  /* 0x0000000d1b007223 */ /* 0x000fc40000010000 */
[----:B------:R0:W4:Y:S04]  /*5070*/  @!P0 LDG.E.128 R24, [R34.64] ;  /* 0x0000000822188981 */ /* 0x000128000c1e1d00 */
[----:B------:R1:W2:Y:S01]  /*5080*/  LDS R13, [R14+0x24] ;  /* 0x000024000e0d7984 */ /* 0x0002a20000000800 */
[----:B------:R-:W-:Y:S02]  /*5090*/  IADD3 R30, R30, 0x1, RZ ;  /* 0x000000011e1e7810 */ /* 0x000fe40007ffe0ff */
[----:B------:R-:W-:Y:S02]  /*50a0*/  PLOP3.LUT P4, PT, PT, PT, PT, 0x8, 0x0 ;  /* 0x000000000000781c */ /* 0x000fe40003f8e170 */
[----:B------:R-:W-:Y:S02]  /*50b0*/  IADD3 R30, R30, 0x1, RZ ;  /* 0x000000011e1e7810 */ /* 0x000fe40007ffe0ff */
[----:B0-----:R-:W-:-:S02]  /*50c0*/  IADD3 R34, P0, R32, R34, RZ ;  /* 0x0000002220227210 */ /* 0x001fc40007f1e0ff */
[----:B-1----:R-:W-:Y:S02]  /*50d0*/  IADD3 R14, R14, 0x24, RZ ;  /* 0x000000240e0e7810 */ /* 0x002fe40007ffe0ff */
[----:B------:R-:W-:Y:S02]  /*50e0*/  IADD3.X R35, R33, R35, RZ, P0, !PT ;  /* 0x0000002321237210 */ /* 0x000fe400007fe4ff */
[----:B------:R-:W-:Y:S01]  /*50f0*/  IADD3 R14, R14, 0x24, RZ ;  /* 0x000000240e0e7810 */ /* 0x000fe20007ffe0ff */
[-C--:B--2---:R-:W-:Y:S02]  /*5100*/  FFMA.FTZ R12, R16, R13.reuse, R12 ;  /* 0x0000000d100c7223 */ /* 0x084fe4000001000c */
[-C--:B------:R-:W-:Y:S02]  /*5110*/  FFMA.FTZ R11, R17, R13.reuse, R11 ;  /* 0x0000000d110b7223 */ /* 0x080fe4000001000b */
[-C--:B------:R-:W-:Y:S02]  /*5120*/  FFMA.FTZ R10, R18, R13.reuse, R10 ;  /* 0x0000000d120a7223 */ /* 0x080fe4000001000a */
[----:B------:R-:W-:-:S02]  /*5130*/  FFMA.FTZ R9, R19, R13, R9 ;  /* 0x0000000d13097223 */ /* 0x000fc40000010009 */
[-C--:B---3--:R-:W-:Y:S02]  /*5140*/  FFMA.FTZ R8, R20, R13.reuse, R8 ;  /* 0x0000000d14087223 */ /* 0x088fe40000010008 */
[-C--:B------:R-:W-:Y:S02]  /*5150*/  FFMA.FTZ R7, R21, R13.reuse, R7 ;  /* 0x0000000d15077223 */ /* 0x080fe40000010007 */
[-C--:B------:R-:W-:Y:S02]  /*5160*/  FFMA.FTZ R6, R22, R13.reuse, R6 ;  /* 0x0000000d16067223 */ /* 0x080fe40000010006 */
[-C--:B------:R-:W-:Y:S02]  /*5170*/  FFMA.FTZ R5, R23, R13.reuse, R5 ;  /* 0x0000000d17057223 */ /* 0x080fe40000010005 */
[-C--:B----4-:R-:W-:Y:S02]  /*5180*/  FFMA.FTZ R4, R24, R13.reuse, R4 ;  /* 0x0000000d18047223 */ /* 0x090fe40000010004 */
[----:B------:R-:W-:-:S02]  /*5190*/  FFMA.FTZ R3, R25, R13, R3 ;  /* 0x0000000d19037223 */ /* 0x000fc40000010003 */
[-C--:B------:R-:W-:Y:S02]  /*51a0*/  FFMA.FTZ R2, R26, R13.reuse, R2 ;  /* 0x0000000d1a027223 */ /* 0x080fe40000010002 */
[----:B------:R-:W-:Y:S02]  /*51b0*/  FFMA.FTZ R0, R27, R13, R0 ;  /* 0x0000000d1b007223 */ /* 0x000fe40000010000 */
.L_x_374:
[----:B------:R-:W-:-:S13]  /*51c0*/  ISETP.LT.OR P4, PT, R30, c[0x0][0x314], P4 ;  /* 0x0000c5001e007a0c */ /* 0x000fda0002781670 */
[----:B------:R-:W-:Y:S05]  /*51d0*/  @!P4 BRA `(.L_x_371) ;  /* 0x000001400000c947 */ /* 0x000fea0003800000 */
[----:B------:R-:W-:Y:S01]  /*51e0*/  ISETP.GE.AND P0, PT, R15, R31, PT ;  /* 0x0000001f0f00720c */ /* 0x000fe20003f06270 */
[----:B------:R-:W-:-:S12]  /*51f0*/  BSSY B0, `(.L_x_375) ;  /* 0x0000005000007945 */ /* 0x000fd80003800000 */
[----:B------:R-:W-:Y:S05]  /*5200*/  @P0 BRA `(.L_x_376) ;  /* 0x0000003000000947 */ /* 0x000fea0003800000 */
[----:B------:R0:W5:Y:S04]  /*5210*/  LDG.E.128 R16, [R34.64+-0x200] ;  /* 0xfffe000822107981 */ /* 0x000168000c1e1d00 */
[----:B------:R0:W5:Y:S04]  /*5220*/  LDG.E.128 R20, [R34.64+-0x100] ;  /* 0xffff000822147981 */ /* 0x000168000c1e1d00 */
[----:B------:R0:W5:Y:S02]  /*5230*/  LDG.E.128 R24, [R34.64] ;  /* 0x0000000822187981 */ /* 0x000164000c1e1d00 */
.L_x_376:
[----:B------:R-:W-:Y:S05]  /*5240*/  BSYNC B0 ;  /* 0x0000000000007941 */ /* 0x000fea0003800000 */
.L_x_375:
[----:B------:R-:W1:Y:S02]  /*5250*/  LDS R14, [R14] ;  /* 0x000000000e0e7984 */ /* 0x000e640000000800 */
[----:B-1---5:R-:W-:-:S02]  /*5260*/  FFMA.FTZ R12, R14, R16, R12 ;  /* 0x000000100e0c7223 */ /* 0x022fc4000001000c */
[C---:B------:R-:W-:Y:S02]  /*5270*/  FFMA.FTZ R11, R14.reuse, R17, R11 ;  /* 0x000000110e0b7223 */ /* 0x040fe4000001000b */
[C---:B------:R-:W-:Y:S02]  /*5280*/  FFMA.FTZ R10, R14.reuse, R18, R10 ;  /* 0x000000120e0a7223 */ /* 0x040fe4000001000a */
[C---:B------:R-:W-:Y:S02]  /*5290*/  FFMA.FTZ R9, R14.reuse, R19, R9 ;  /* 0x000000130e097223 */ /* 0x040fe40000010009 */
[C---:B------:R-:W-:Y:S02]  /*52a0*/  FFMA.FTZ R8, R14.reuse, R20, R8 ;  /* 0x000000140e087223 */ /* 0x040fe40000010008 */
[C---:B------:R-:W-:Y:S02]  /*52b0*/  FFMA.FTZ R7, R14.reuse, R21, R7 ;  /* 0x000000150e077223 */ /* 0x040fe40000010007 */
[----:B------:R-:W-:-:S02]  /*52c0*/  FFMA.FTZ R6, R14, R22, R6 ;  /* 0x000000160e067223 */ /* 0x000fc40000010006 */
[C---:B------:R-:W-:Y:S02]  /*52d0*/  FFMA.FTZ R5, R14.reuse, R23, R5 ;  /* 0x000000170e057223 */ /* 0x040fe40000010005 */
[C---:B------:R-:W-:Y:S02]  /*52e0*/  FFMA.FTZ R4, R14.reuse, R24, R4 ;  /* 0x000000180e047223 */ /* 0x040fe40000010004 */
[C---:B------:R-:W-:Y:S02]  /*52f0*/  FFMA.FTZ R3, R14.reuse, R25, R3 ;  /* 0x000000190e037223 */ /* 0x040fe40000010003 */
[C---:B------:R-:W-:Y:S02]  /*5300*/  FFMA.FTZ R2, R14.reuse, R26, R2 ;  /* 0x0000001a0e027223 */ /* 0x040fe40000010002 */
[----:B------:R-:W-:Y:S02]  /*5310*/  FFMA.FTZ R0, R14, R27, R0 ;  /* 0x0000001b0e007223 */ /* 0x000fe40000010000 */
.L_x_371:
[----:B------:R-:W-:Y:S02]  /*5320*/  IADD3 R15, R15, UR7, RZ ;  /* 0x000000070f0f7c10 */ /* 0x000fe4000fffe0ff */
[----:B------:R-:W-:-:S02]  /*5330*/  F2FP.PACK_AB R13, R9, R10 ;  /* 0x0000000a090d723e */ /* 0x000fc400000000ff */
[----:B------:R-:W-:Y:S02]  /*5340*/  ISETP.GE.AND P0, PT, R15, R28, PT ;  /* 0x0000001c0f00720c */ /* 0x000fe40003f06270 */
[----:B------:R-:W-:Y:S02]  /*5350*/  F2FP.PACK_AB R9, R5, R6 ;  /* 0x000000060509723e */ /* 0x000fe400000000ff */
[----:B------:R-:W-:Y:S02]  /*5360*/  F2FP.PACK_AB R12, R11, R12 ;  /* 0x0000000c0b0c723e */ /* 0x000fe400000000ff */
[----:B------:R-:W-:Y:S02]  /*5370*/  F2FP.PACK_AB R8, R7, R8 ;  /* 0x000000080708723e */ /* 0x000fe400000000ff */
[----:B------:R-:W-:Y:S02]  /*5380*/  F2FP.PACK_AB R4, R3, R4 ;  /* 0x000000040304723e */ /* 0x000fe400000000ff */
        /* <DEDUP_REMOVED lines=32> */
[----:B------:R-:W-:Y:S01]  /*5590*/  @!P1 LOP3.LUT R7, RZ, R6, RZ, 0x33, !PT ;  /* 0x00000006ff079212 */ /* 0x000fe200078e33ff */
[----:B-1----:R-:W-:-:S04]  /*55a0*/  IMAD.MOV R2, RZ, RZ, -R17 ;  /* 0x000000ffff027224 */ /* 0x002fc800078e0a11 */
        /* <DEDUP_REMOVED lines=8> */
[----:B------:R-:W-:Y:S02]  /*5630*/  ISETP.GE.AND P1, PT, R10, RZ, PT ;  /* 0x000000ff0a00720c */ /* 0x000fe40003f26270 */
[----:B------:R-:W-:Y:S01]  /*5640*/  IADD3 R10, R39, 0x80, RZ ;  /* 0x00000080270a7810 */ /* 0x000fe20007ffe0ff */
        /* <DEDUP_REMOVED lines=13> */
[----:B------:R-:W-:-:S04]  /*5720*/  @!P0 LOP3.LUT R11, RZ, c[0x0][0x214], RZ, 0x33, !PT ;  /* 0x00008500ff0b8a12 */ /* 0x000fc800078e33ff */
[----:B------:R-:W-:Y:S01]  /*5730*/  SHF.R.S32.HI R2, RZ, 0x1f, R11 ;  /* 0x0000001fff027819 */ /* 0x000fe2000001140b */
[C---:B------:R-:W-:Y:S02]  /*5740*/  IMAD R6, R11.reuse, c[0x0][0x214], R6 ;  /* 0x000085000b067a24 */ /* 0x040fe400078e0206 */
[----:B------:R-:W-:-:S04]  /*5750*/  IMAD.WIDE.U32 R16, R11, c[0x0][0x1f0], R16 ;  /* 0x00007c000b107a25 */ /* 0x000fc800078e0010 */
[----:B------:R-:W-:Y:S02]  /*5760*/  IMAD.IADD R6, R15, 0x1, -R6 ;  /* 0x000000010f067824 */ /* 0x000fe400078e0a06 */
[----:B------:R-:W-:Y:S02]  /*5770*/  IMAD R2, R2, c[0x0][0x1f0], RZ ;  /* 0x00007c0002027a24 */ /* 0x000fe400078e02ff */
[----:B------:R-:W-:Y:S01]  /*5780*/  IMAD.MOV.U32 R14, RZ, RZ, R16 ;  /* 0x000000ffff0e7224 */ /* 0x000fe200078e0010 */
[----:B------:R-:W-:Y:S01]  /*5790*/  SHF.R.S32.HI R7, RZ, 0x1f, R6 ;  /* 0x0000001fff077819 */ /* 0x000fe20000011406 */
[----:B------:R-:W-:-:S04]  /*57a0*/  IMAD R2, R11, c[0x0][0x1f4], R2 ;  /* 0x00007d000b027a24 */ /* 0x000fc800078e0202 */
[----:B------:R-:W-:Y:S02]  /*57b0*/  IMAD.IADD R15, R17, 0x1, R2 ;  /* 0x00000001110f7824 */ /* 0x000fe400078e0202 */
[----:B------:R-:W-:Y:S02]  /*57c0*/  IMAD R7, R7, c[0x0][0x1e8], RZ ;  /* 0x00007a0007077a24 */ /* 0x000fe400078e02ff */
[----:B------:R-:W-:-:S04]  /*57d0*/  IMAD.WIDE.U32 R14, R6, c[0x0][0x1e8], R14 ;  /* 0x00007a00060e7a25 */ /* 0x000fc800078e000e */
[----:B------:R-:W-:Y:S01]  /*57e0*/  IMAD R7, R6, c[0x0][0x1ec], R7 ;  /* 0x00007b0006077a24 */ /* 0x000fe200078e0207 */
[C---:B------:R-:W-:Y:S02]  /*57f0*/  IADD3 R6, R39.reuse, 0x40, RZ ;  /* 0x0000004027067810 */ /* 0x040fe40007ffe0ff */
[-C--:B------:R-:W-:Y:S01]  /*5800*/  IADD3 R0, P2, R39, R14.reuse, RZ ;  /* 0x0000000e27007210 */ /* 0x080fe20007f5e0ff */
[----:B------:R-:W-:Y:S01]  /*5810*/  IMAD.IADD R7, R15, 0x1, R7 ;  /* 0x000000010f077824 */ /* 0x000fe200078e0207 */
[-C--:B------:R-:W-:Y:S02]  /*5820*/  IADD3 R2, P1, R6, R14.reuse, RZ ;  /* 0x0000000e06027210 */ /* 0x080fe40007f3e0ff */
[----:B------:R-:W-:Y:S02]  /*5830*/  IADD3 R3, P0, R10, R14, RZ ;  /* 0x0000000e0a037210 */ /* 0x000fe40007f1e0ff */
[-C--:B------:R-:W-:Y:S02]  /*5840*/  LEA.HI.X.SX32 R39, R39, R7.reuse, 0x1, P2 ;  /* 0x0000000727277211 */ /* 0x080fe400010f0eff */
[----:B------:R-:W-:-:S02]  /*5850*/  LEA.HI.X.SX32 R6, R6, R7, 0x1, P1 ;  /* 0x0000000706067211 */ /* 0x000fc400008f0eff */
[----:B------:R-:W-:Y:S02]  /*5860*/  LEA R16, P2, R0, c[0x0][0x1d0], 0x1 ;  /* 0x0000740000107a11 */ /* 0x000fe400078408ff */
[----:B------:R-:W-:Y:S02]  /*5870*/  LEA.HI.X.SX32 R7, R10, R7, 0x1, P0 ;  /* 0x000000070a077211 */ /* 0x000fe400000f0eff */
[----:B------:R-:W-:Y:S02]  /*5880*/  LEA R14, P1, R2, c[0x0][0x1d0], 0x1 ;  /* 0x00007400020e7a11 */ /* 0x000fe400078208ff */
[----:B------:R-:W-:Y:S02]  /*5890*/  LEA R10, P0, R3, c[0x0][0x1d0], 0x1 ;  /* 0x00007400030a7a11 */ /* 0x000fe400078008ff */
[----:B------:R-:W-:Y:S02]  /*58a0*/  LEA.HI.X R17, R0, c[0x0][0x1d4], R39, 0x1, P2 ;  /* 0x0000750000117a11 */ /* 0x000fe400010f0c27 */
[----:B------:R-:W-:-:S02]  /*58b0*/  LEA.HI.X R15, R2, c[0x0][0x1d4], R6, 0x1, P1 ;  /* 0x00007500020f7a11 */ /* 0x000fc400008f0c06 */
[----:B------:R-:W-:Y:S01]  /*58c0*/  LEA.HI.X R11, R3, c[0x0][0x1d4], R7, 0x1, P0 ;  /* 0x00007500030b7a11 */ /* 0x000fe200000f0c07 */
[----:B------:R-:W-:Y:S04]  /*58d0*/  STG.E.64 [R16.64], R12 ;  /* 0x0000000c10007986 */ /* 0x000fe8000c101b08 */
[----:B------:R-:W-:Y:S04]  /*58e0*/  STG.E.64 [R14.64], R8 ;  /* 0x000000080e007986 */ /* 0x000fe8000c101b08 */
[----:B------:R-:W-:Y:S01]  /*58f0*/  STG.E.64 [R10.64], R4 ;  /* 0x000000040a007986 */ /* 0x000fe2000c101b08 */
[----:B------:R-:W-:Y:S05]  /*5900*/  EXIT ;  /* 0x000000000000794d */ /* 0x000fea0003800000 */
        .weak           $__internal_7_$__cuda_sm20_div_s64
        .type           $__internal_7_$__cuda_sm20_div_s64,@function
        .size           $__internal_7_$__cuda_sm20_div_s64,(.L_x_4077 - $__internal_7_$__cuda_sm20_div_s64)
$__internal_7_$__cuda_sm20_div_s64:
        /* <DEDUP_REMOVED lines=82> */
[----:B------:R-:W-:Y:S06]  /*5e30*/  RET.REL.NODEC R22 `(_ZN5flash32flash_fwd_splitkv_combine_kernelI23Flash_fwd_kernel_traitsILi192ELi64ELi64ELi4ELb0ELb0EN7cutlass6half_tE19Flash_kernel_traitsILi192ELi64ELi64ELi4ES3_EELi8ELi7ELb1EEEvNS_16Flash_fwd_paramsE) ;  /* 0xffffa1c016007950 */ /* 0x000fec0003c3ffff */
.L_x_377:
        /* <DEDUP_REMOVED lines=12> */
.L_x_4077:


//--------------------- .text._ZN5flash32flash_fwd_splitkv_combine_kernelI23Flash_fwd_kernel_traitsILi192ELi64ELi64ELi4ELb0ELb0EN7cutlass6half_tE19Flash_kernel_traitsILi192ELi64ELi64ELi4ES3_EELi8ELi6ELb1EEEvNS_16Flash_fwd_paramsE --------------------------
	.section	.text._ZN5flash32flash_fwd_splitkv_combine_kernelI23Flash_fwd_kernel_traitsILi192ELi64ELi64ELi4ELb0ELb0EN7cutlass6half_tE19Flash_kernel_traitsILi192ELi64ELi64ELi4ES3_EELi8ELi6ELb1EEEvNS_16Flash_fwd_paramsE,"ax",@progbits
	.sectioninfo	@"SHI_REGISTERS=64"
	.align	128
        .global         _ZN5flash32flash_fwd_splitkv_combine_kernelI23Flash_fwd_kernel_traitsILi192ELi64ELi64ELi4ELb0ELb0EN7cutlass6half_tE19Flash_kernel_traitsILi192ELi64ELi64ELi4ES3_EELi8ELi6ELb1EEEvNS_16Flash_fwd_paramsE
        .type           _ZN5flash32flash_fwd_splitkv_combine_kernelI23Flash_fwd_kernel_traitsILi192ELi64ELi64ELi4ELb0ELb0EN7cutlass6half_tE19Flash_kernel_traitsILi192ELi64ELi64ELi4ES3_EELi8ELi6ELb1EEEvNS_16Flash_fwd_paramsE,@function
        .size           _ZN5flash32flash_fwd_splitkv_combine_kernelI23Flash_fwd_kernel_traitsILi192ELi64ELi64ELi4ELb0ELb0EN7cutlass6half_tE19Flash_kernel_traitsILi192ELi64ELi64ELi4ES3_EELi8ELi6ELb1EEEvNS_16Flash_fwd_paramsE,(.L_x_4078 - _ZN5flash32flash_fwd_splitkv_combine_kernelI23Flash_fwd_kernel_traitsILi192ELi64ELi64ELi4ELb0ELb0EN7cutlass6half_tE19Flash_kernel_traitsILi192ELi64ELi64ELi4ES3_EELi8ELi6ELb1EEEvNS_16Flash_fwd_paramsE)
        .other          _ZN5flash32flash_fwd_splitkv_combine_kernelI23Flash_fwd_kernel_traitsILi192ELi64ELi64ELi4ELb0ELb0EN7cutlass6half_tE19Flash_kernel_traitsILi192ELi64ELi64ELi4ES3_EELi8ELi6ELb1EEEvNS_16Flash_fwd_paramsE,@"STO_CUDA_ENTRY STV_DEFAULT"
_ZN5flash32flash_fwd_splitkv_combine_kernelI23Flash_fwd_kernel_traitsILi192ELi64ELi64ELi4ELb0ELb0EN7cutlass6half_tE19Flash_kernel_traitsILi192ELi64ELi64ELi4ES3_EELi8ELi6ELb1EEEvNS_16Flash_fwd_paramsE:
.text._ZN5flash32flash_fwd_splitkv_combine_kernelI23Flash_fwd_kernel_traitsILi192ELi64ELi64ELi4ELb0ELb0EN7cutlass6half_tE19Flash_kernel_traitsILi192ELi64ELi64ELi4ES3_EELi8ELi6ELb1EEEvNS_16Flash_fwd_paramsE:
        /* <DEDUP_REMOVED lines=23> */
[----:B------:R-:W-:Y:S05]  /*0170*/  CALL.REL.NOINC `($__internal_8_$__cuda_sm20_div_s64) ;  /* 0x00004f4000007944 */ /* 0x000fea0003c00000 */
[----:B------:R-:W-:Y:S05]  /*0180*/  BRA `(.L_x_379) ;  /* 0x0000013000007947 */ /* 0x000fea0003800000 */
.L_x_378:
        /* <DEDUP_REMOVED lines=19> */
.L_x_379:
        /* <DEDUP_REMOVED lines=11> */
[----:B------:R-:W-:Y:S05]  /*0370*/  CALL.REL.NOINC `($__internal_8_$__cuda_sm20_div_s64) ;  /* 0x00004d4000007944 */ /* 0x000fea0003c00000 */
[----:B------:R-:W-:Y:S02]  /*0380*/  MOV R32, R20 ;  /* 0x0000001400207202 */ /* 0x000fe40000000f00 */
[----:B------:R-:W-:Y:S01]  /*0390*/  MOV R33, R21 ;  /* 0x0000001500217202 */ /* 0x000fe20000000f00 */
[----:B------:R-:W-:Y:S05]  /*03a0*/  BRA `(.L_x_382) ;  /* 0x0000013000007947 */ /* 0x000fea0003800000 */
.L_x_381:
        /* <DEDUP_REMOVED lines=19> */
.L_x_382:
[----:B------:R-:W-:Y:S05]  /*04e0*/  BSYNC B0 ;  /* 0x0000000000007941 */ /* 0x000fea0003800000 */
.L_x_380:
        /* <DEDUP_REMOVED lines=54> */
[----:B------:R-:W-:Y:S02]  /*0850*/  MOV R8, R20 ;  /* 0x0000001400087202 */ /* 0x000fe40000000f00 */
[----:B------:R-:W-:Y:S01]  /*0860*/  MOV R9, R21 ;  /* 0x0000001500097202 */ /* 0x000fe20000000f00 */
[----:B------:R-:W-:Y:S05]  /*0870*/  BRA `(.L_x_385) ;  /* 0x0000013000007947 */ /* 0x000fea0003800000 */
.L_x_384:
        /* <DEDUP_REMOVED lines=19> */
.L_x_385:
[----:B------:R-:W-:Y:S05]  /*09b0*/  BSYNC B0 ;  /* 0x0000000000007941 */ /* 0x000fea0003800000 */
.L_x_383:
        /* <DEDUP_REMOVED lines=104> */
.L_x_387:
        /* <DEDUP_REMOVED lines=19> */
.L_x_388:
[----:B------:R-:W-:Y:S05]  /*1170*/  BSYNC B0 ;  /* 0x0000000000007941 */ /* 0x000fea0003800000 */
.L_x_386:
        /* <DEDUP_REMOVED lines=107> */
.L_x_390:
        /* <DEDUP_REMOVED lines=19> */
.L_x_391:
[----:B------:R-:W-:Y:S05]  /*1960*/  BSYNC B0 ;  /* 0x0000000000007941 */ /* 0x000fea0003800000 */
.L_x_389:
        /* <DEDUP_REMOVED lines=165> */
[----:B------:R-:W-:Y:S05]  /*23c0*/  CALL.REL.NOINC `($__internal_8_$__cuda_sm20_div_s64) ;  /* 0x00002cf000007944 */ /* 0x000fea0003c00000 */
        /* <DEDUP_REMOVED lines=10> */
.L_x_396:
        /* <DEDUP_REMOVED lines=22> */
.L_x_397:
[----:B------:R-:W-:Y:S05]  /*25d0*/  BSYNC B0 ;  /* 0x0000000000007941 */ /* 0x000fea0003800000 */
.L_x_395:
[----:B------:R-:W-:Y:S01]  /*25e0*/  LOP3.LUT R19, R17, R0, RZ, 0xfc, !PT ;  /* 0x0000000011137212 */ /* 0x000fe200078efcff */
[----:B------:R-:W-:Y:S03]  /*25f0*/  BSSY B0, `(.L_x_398) ;  /* 0x0000028000007945 */ /* 0x000fe60003800000 */
[----:B------:R-:W-:-:S13]  /*2600*/  ISETP.NE.U32.AND P0, PT, R19, RZ, PT ;  /* 0x000000ff1300720c */ /* 0x000fda0003f05070 */
[----:B------:R-:W-:Y:S05]  /*2610*/  @!P0 BRA `(.L_x_399) ;  /* 0x000000f000008947 */ /* 0x000fea0003800000 */
[----:B------:R-:W-:Y:S01]  /*2620*/  IMAD.MOV.U32 R26, RZ, RZ, R27 ;  /* 0x000000ffff1a7224 */ /* 0x000fe200078e001b */
[----:B------:R-:W-:Y:S02]  /*2630*/  MOV R23, R0 ;  /* 0x0000000000177202 */ /* 0x000fe40000000f00 */
[----:B------:R-:W-:Y:S02]  /*2640*/  MOV R24, 0x2660 ;  /* 0x0000266000187802 */ /* 0x000fe40000000f00 */
[----:B------:R-:W-:Y:S05]  /*2650*/  CALL.REL.NOINC `($__internal_8_$__cuda_sm20_div_s64) ;  /* 0x00002a6000007944 */ /* 0x000fea0003c00000 */
        /* <DEDUP_REMOVED lines=11> */
.L_x_399:
        /* <DEDUP_REMOVED lines=22> */
.L_x_400:
[----:B------:R-:W-:Y:S05]  /*2870*/  BSYNC B0 ;  /* 0x0000000000007941 */ /* 0x000fea0003800000 */
.L_x_398:
        /* <DEDUP_REMOVED lines=11> */
[----:B------:R-:W-:Y:S05]  /*2930*/  CALL.REL.NOINC `($__internal_8_$__cuda_sm20_div_s64) ;  /* 0x0000278000007944 */ /* 0x000fea0003c00000 */
[----:B------:R-:W-:-:S04]  /*2940*/  IADD3 R17, P0, RZ, -R20, RZ ;  /* 0x80000014ff117210 */ /* 0x000fc80007f1e0ff */
[----:B------:R-:W-:Y:S01]  /*2950*/  IADD3.X R18, RZ, ~R21, RZ, P0, !PT ;  /* 0x80000015ff127210 */ /* 0x000fe200007fe4ff */
[----:B------:R-:W-:-:S04]  /*2960*/  IMAD.WIDE.U32 R42, R5, R17, R42 ;  /* 0x00000011052a7225 */ /* 0x000fc800078e002a */
[----:B------:R-:W-:-:S04]  /*2970*/  IMAD R18, R18, R5, RZ ;  /* 0x0000000512127224 */ /* 0x000fc800078e02ff */
[----:B------:R-:W-:-:S05]  /*2980*/  IMAD R4, R4, R17, R18 ;  /* 0x0000001104047224 */ /* 0x000fca00078e0212 */
[----:B------:R-:W-:Y:S01]  /*2990*/  IADD3 R4, R43, R4, RZ ;  /* 0x000000042b047210 */ /* 0x000fe20007ffe0ff */
[----:B------:R-:W-:Y:S05]  /*29a0*/  BRA `(.L_x_403) ;  /* 0x0000016000007947 */ /* 0x000fea0003800000 */
.L_x_402:
        /* <DEDUP_REMOVED lines=22> */
.L_x_403:
[----:B------:R-:W-:Y:S05]  /*2b10*/  BSYNC B0 ;  /* 0x0000000000007941 */ /* 0x000fea0003800000 */
.L_x_401:
        /* <DEDUP_REMOVED lines=38> */
[----:B------:R-:W-:Y:S05]  /*2d80*/  CALL.REL.NOINC `($__internal_8_$__cuda_sm20_div_s64) ;  /* 0x0000233000007944 */ /* 0x000fea0003c00000 */
        /* <DEDUP_REMOVED lines=12> */
.L_x_405:
        /* <DEDUP_REMOVED lines=23> */
.L_x_406:
[----:B------:R-:W-:Y:S05]  /*2fc0*/  BSYNC B0 ;  /* 0x0000000000007941 */ /* 0x000fea0003800000 */
.L_x_404:
        /* <DEDUP_REMOVED lines=19> */
.L_x_408:
        /* <DEDUP_REMOVED lines=22> */
.L_x_409:
[----:B------:R-:W-:Y:S05]  /*3260*/  BSYNC B0 ;  /* 0x0000000000007941 */ /* 0x000fea0003800000 */
.L_x_407:
        /* <DEDUP_REMOVED lines=19> */
.L_x_411:
        /* <DEDUP_REMOVED lines=23> */
.L_x_412:
[----:B------:R-:W-:Y:S05]  /*3510*/  BSYNC B0 ;  /* 0x0000000000007941 */ /* 0x000fea0003800000 */
.L_x_410:
        /* <DEDUP_REMOVED lines=25> */
[----:B------:R-:W-:Y:S05]  /*36b0*/  CALL.REL.NOINC `($__internal_8_$__cuda_sm20_div_s64) ;  /* 0x00001a0000007944 */ /* 0x000fea0003c00000 */
        /* <DEDUP_REMOVED lines=12> */
.L_x_414:
        /* <DEDUP_REMOVED lines=23> */
.L_x_415:
[----:B------:R-:W-:Y:S05]  /*38f0*/  BSYNC B0 ;  /* 0x0000000000007941 */ /* 0x000fea0003800000 */
.L_x_413:
        /* <DEDUP_REMOVED lines=29> */
.L_x_417:
        /* <DEDUP_REMOVED lines=23> */
.L_x_418:
[----:B------:R-:W-:Y:S05]  /*3c40*/  BSYNC B0 ;  /* 0x0000000000007941 */ /* 0x000fea0003800000 */
.L_x_416:
        /* <DEDUP_REMOVED lines=20> */
.L_x_394:
[----:B------:R-:W-:-:S04]  /*3d90*/  LEA R2, P0, R38, c[0x0][0x200], 0x2 ;  /* 0x0000800026027a11 */ /* 0x000fc800078010ff */
[----:B------:R-:W-:-:S05]  /*3da0*/  LEA.HI.X R3, R38, c[0x0][0x204], R39, 0x2, P0 ;  /* 0x0000810026037a11 */ /* 0x000fca00000f1427 */
[----:B------:R0:W-:Y:S04]  /*3db0*/  STG.E [R2.64], R30 ;  /* 0x0000001e02007986 */ /* 0x0001e8000c101908 */
.L_x_393:
[----:B------:R-:W-:Y:S05]  /*3dc0*/  BSYNC B1 ;  /* 0x0000000000017941 */ /* 0x000fea0003800000 */
.L_x_392:
[C---:B------:R-:W-:Y:S01]  /*3dd0*/  IADD3 R0, R34.reuse, 0x10, RZ ;  /* 0x0000001022007810 */ /* 0x040fe20007ffe0ff */
[----:B------:R-:W-:Y:S01]  /*3de0*/  IMAD.MOV.U32 R29, RZ, RZ, c[0x0][0x314] ;  /* 0x0000c500ff1d7624 */ /* 0x000fe200078e00ff */
[----:B------:R-:W-:Y:S01]  /*3df0*/  ISETP.GE.OR P2, PT, R34, c[0x0][0x314], P6 ;  /* 0x0000c50022007a0c */ /* 0x000fe20003746670 */
[----:B0-----:R-:W-:Y:S01]  /*3e00*/  CS2R R2, SRZ ;  /* 0x0000000000027805 */ /* 0x001fe2000001ff00 */
[----:B------:R-:W-:Y:S01]  /*3e10*/  ISETP.GE.OR P1, PT, R0, c[0x0][0x314], P6 ;  /* 0x0000c50000007a0c */ /* 0x000fe20003726670 */
[----:B------:R-:W-:Y:S01]  /*3e20*/  CS2R R4, SRZ ;  /* 0x0000000000047805 */ /* 0x000fe2000001ff00 */
[----:B------:R-:W-:Y:S02]  /*3e30*/  IADD3 R0, R34, 0x20, RZ ;  /* 0x0000002022007810 */ /* 0x000fe40007ffe0ff */
[----:B------:R-:W-:Y:S02]  /*3e40*/  MOV R12, RZ ;  /* 0x000000ff000c7202 */ /* 0x000fe40000000f00 */
[----:B------:R-:W-:-:S02]  /*3e50*/  ISETP.GE.OR P0, PT, R0, c[0x0][0x314], P6 ;  /* 0x0000c50000007a0c */ /* 0x000fc40003706670 */
[C---:B------:R-:W-:Y:S01]  /*3e60*/  IADD3 R0, R34.reuse, 0x30, RZ ;  /* 0x0000003022007810 */ /* 0x040fe20007ffe0ff */
[----:B------:R-:W-:Y:S02]  /*3e70*/  IMAD.SHL.U32 R34, R34, 0x4, RZ ;  /* 0x0000000422227824 */ /* 0x000fe400078e00ff */
[----:B------:R-:W-:Y:S01]  /*3e80*/  @!P2 FADD.FTZ R37, -R30, R37 ;  /* 0x000000251e25a221 */ /* 0x000fe20000010100 */
[----:B------:R-:W-:Y:S01]  /*3e90*/  ISETP.GE.OR P6, PT, R0, c[0x0][0x314], P6 ;  /* 0x0000c50000007a0c */ /* 0x000fe200037c6670 */
[----:B------:R-:W-:Y:S01]  /*3ea0*/  @!P1 FADD.FTZ R32, -R30, R32 ;  /* 0x000000201e209221 */ /* 0x000fe20000010100 */
[----:B------:R-:W-:Y:S01]  /*3eb0*/  HFMA2.MMA R0, -RZ, RZ, 0, 0 ;  /* 0x00000000ff007435 */ /* 0x000fe200000001ff */
        /* <DEDUP_REMOVED lines=12> */
[----:B------:R-:W-:-:S03]  /*3f80*/  ISETP.GE.AND P0, PT, R29, 0x1, PT ;  /* 0x000000011d00780c */ /* 0x000fc60003f06270 */
[----:B--2---:R-:W-:Y:S04]  /*3f90*/  @!P1 STS [R25.X4+0x240], R32 ;  /* 0x0002402019009388 */ /* 0x004fe80000004800 */
[----:B---3--:R2:W-:Y:S01]  /*3fa0*/  @!P6 STS [R25.X4+0x6c0], R10 ;  /* 0x0006c00a1900e388 */ /* 0x0085e20000004800 */
[----:B0-----:R-:W-:Y:S01]  /*3fb0*/  CS2R R6, SRZ ;  /* 0x0000000000067805 */ /* 0x001fe2000001ff00 */
[----:B-1----:R-:W-:Y:S01]  /*3fc0*/  CS2R R8, SRZ ;  /* 0x0000000000087805 */ /* 0x002fe2000001ff00 */
[----:B--2---:R-:W-:Y:S01]  /*3fd0*/  CS2R R10, SRZ ;  /* 0x00000000000a7805 */ /* 0x004fe2000001ff00 */
        /* <DEDUP_REMOVED lines=31> */
.L_x_421:
        /* <DEDUP_REMOVED lines=45> */
[----:B0-----:R-:W-:Y:S04]  /*44a0*/  IADD3 R40, P1, R36, R38, RZ ;  /* 0x0000002624287210 */ /* 0x001fe80007f3e0ff */
        /* <DEDUP_REMOVED lines=16> */
[----:B------:R0:W2:Y:S02]  /*45b0*/  LDS R13, [R14+0x6c] ;  /* 0x00006c000e0d7984 */ /* 0x0000a40000000800 */
[----:B0-----:R-:W-:Y:S01]  /*45c0*/  IADD3 R14, R14, 0x90, RZ ;  /* 0x000000900e0e7810 */ /* 0x001fe20007ffe0ff */
        /* <DEDUP_REMOVED lines=13> */
.L_x_420:
[----:B------:R-:W-:-:S04]  /*46a0*/  IADD3 R13, -R30, c[0x0][0x314], RZ ;  /* 0x0000c5001e0d7a10 */ /* 0x000fc80007ffe1ff */
[----:B------:R-:W-:-:S13]  /*46b0*/  ISETP.GT.AND P0, PT, R13, 0x1, PT ;  /* 0x000000010d00780c */ /* 0x000fda0003f04270 */
[----:B------:R-:W-:Y:S05]  /*46c0*/  @!P0 BRA `(.L_x_422) ;  /* 0x000002a000008947 */ /* 0x000fea0003800000 */
[----:B------:R-:W-:Y:S01]  /*46d0*/  ISETP.GE.AND P0, PT, R15, R32, PT ;  /* 0x000000200f00720c */ /* 0x000fe20003f06270 */
[----:B------:R-:W0:-:S12]  /*46e0*/  LDS R43, [R14] ;  /* 0x000000000e2b7984 */ /* 0x000e180000000800 */
[----:B------:R-:W0:Y:S04]  /*46f0*/  @!P0 LDG.E.128 R16, [R40.64+-0x200] ;  /* 0xfffe000828108981 */ /* 0x000e28000c1e1d00 */
[----:B------:R-:W2:Y:S04]  /*4700*/  @!P0 LDG.E.128 R20, [R40.64+-0x100] ;  /* 0xffff000828148981 */ /* 0x000ea8000c1e1d00 */
[----:B------:R-:W3:Y:S01]  /*4710*/  @!P0 LDG.E.128 R24, [R40.64] ;  /* 0x0000000828188981 */ /* 0x000ee2000c1e1d00 */
[----:B------:R-:W-:-:S04]  /*4720*/  IADD3 R50, P1, R36, R40, RZ ;  /* 0x0000002824327210 */ /* 0x000fc80007f3e0ff */
[----:B------:R-:W-:Y:S01]  /*4730*/  IADD3.X R51, R37, R41, RZ, P1, !PT ;  /* 0x0000002925337210 */ /* 0x000fe20000ffe4ff */
[-C--:B0-----:R-:W-:Y:S02]  /*4740*/  FFMA.FTZ R39, R16, R43.reuse, R12 ;  /* 0x0000002b10277223 */ /* 0x081fe4000001000c */
[-C--:B------:R-:W-:Y:S02]  /*4750*/  FFMA.FTZ R48, R17, R43.reuse, R11 ;  /* 0x0000002b11307223 */ /* 0x080fe4000001000b */
[-C--:B------:R-:W-:Y:S02]  /*4760*/  FFMA.FTZ R35, R18, R43.reuse, R10 ;  /* 0x0000002b12237223 */ /* 0x080fe4000001000a */
[-C--:B------:R-:W-:Y:S02]  /*4770*/  FFMA.FTZ R46, R19, R43.reuse, R9 ;  /* 0x0000002b132e7223 */ /* 0x080fe40000010009 */
[-C--:B--2---:R-:W-:Y:S01]  /*4780*/  FFMA.FTZ R33, R20, R43.reuse, R8 ;  /* 0x0000002b14217223 */ /* 0x084fe20000010008 */
[----:B------:R-:W2:Y:S01]  /*4790*/  @!P0 LDG.E.128 R16, [R50.64+-0x200] ;  /* 0xfffe000832108981 */ /* 0x000ea2000c1e1d00 */
[----:B------:R-:W-:-:S02]  /*47a0*/  FFMA.FTZ R44, R21, R43, R7 ;  /* 0x0000002b152c7223 */ /* 0x000fc40000010007 */
[-C--:B------:R-:W-:Y:S02]  /*47b0*/  FFMA.FTZ R31, R22, R43.reuse, R6 ;  /* 0x0000002b161f7223 */ /* 0x080fe40000010006 */
[-C--:B------:R-:W-:Y:S02]  /*47c0*/  FFMA.FTZ R42, R23, R43.reuse, R5 ;  /* 0x0000002b172a7223 */ /* 0x080fe40000010005 */
[-C--:B---3--:R-:W-:Y:S01]  /*47d0*/  FFMA.FTZ R29, R24, R43.reuse, R4 ;  /* 0x0000002b181d7223 */ /* 0x088fe20000010004 */
[----:B------:R-:W3:Y:S01]  /*47e0*/  @!P0 LDG.E.128 R20, [R50.64+-0x100] ;  /* 0xffff000832148981 */ /* 0x000ee2000c1e1d00 */
[-C--:B------:R-:W-:Y:S02]  /*47f0*/  FFMA.FTZ R38, R25, R43.reuse, R3 ;  /* 0x0000002b19267223 */ /* 0x080fe40000010003 */
[-C--:B------:R-:W-:Y:S02]  /*4800*/  FFMA.FTZ R13, R26, R43.reuse, R2 ;  /* 0x0000002b1a0d7223 */ /* 0x080fe40000010002 */
[----:B------:R-:W-:-:S02]  /*4810*/  FFMA.FTZ R0, R27, R43, R0 ;  /* 0x0000002b1b007223 */ /* 0x000fc40000010000 */
[----:B------:R-:W4:Y:S04]  /*4820*/  @!P0 LDG.E.128 R24, [R50.64] ;  /* 0x0000000832188981 */ /* 0x000f28000c1e1d00 */
[----:B------:R0:W2:Y:S01]  /*4830*/  LDS R43, [R14+0x24] ;  /* 0x000024000e2b7984 */ /* 0x0000a20000000800 */
[----:B------:R-:W-:Y:S02]  /*4840*/  IADD3 R40, P0, R36, R50, RZ ;  /* 0x0000003224287210 */ /* 0x000fe40007f1e0ff */
[----:B------:R-:W-:Y:S02]  /*4850*/  IADD3 R30, R30, 0x1, RZ ;  /* 0x000000011e1e7810 */ /* 0x000fe40007ffe0ff */
[----:B------:R-:W-:Y:S02]  /*4860*/  IADD3 R36, R14, 0x24, RZ ;  /* 0x000000240e247810 */ /* 0x000fe40007ffe0ff */
[----:B------:R-:W-:-:S02]  /*4870*/  IADD3.X R41, R37, R51, RZ, P0, !PT ;  /* 0x0000003325297210 */ /* 0x000fc400007fe4ff */
[----:B------:R-:W-:Y:S02]  /*4880*/  PLOP3.LUT P4, PT, PT, PT, PT, 0x8, 0x0 ;  /* 0x000000000000781c */ /* 0x000fe40003f8e170 */
[----:B------:R-:W-:Y:S02]  /*4890*/  IADD3 R30, R30, 0x1, RZ ;  /* 0x000000011e1e7810 */ /* 0x000fe40007ffe0ff */
[----:B0-----:R-:W-:Y:S01]  /*48a0*/  IADD3 R14, R36, 0x24, RZ ;  /* 0x00000024240e7810 */ /* 0x001fe20007ffe0ff */
        /* <DEDUP_REMOVED lines=12> */
.L_x_422:
        /* <DEDUP_REMOVED lines=8> */
.L_x_424:
[----:B------:R-:W-:Y:S05]  /*49f0*/  BSYNC B0 ;  /* 0x0000000000007941 */ /* 0x000fea0003800000 */
.L_x_423:
        /* <DEDUP_REMOVED lines=13> */
.L_x_419:
        /* <DEDUP_REMOVED lines=20> */
[----:B-1----:R-:W-:Y:S02]  /*4c10*/  IMAD.MOV R0, RZ, RZ, -R17 ;  /* 0x000000ffff007224 */ /* 0x002fe400078e0a11 */
[----:B------:R-:W-:Y:S02]  /*4c20*/  IMAD.MOV.U32 R16, RZ, RZ, RZ ;  /* 0x000000ffff107224 */ /* 0x000fe400078e00ff */
[----:B------:R-:W-:-:S04]  /*4c30*/  IMAD R0, R0, R10, RZ ;  /* 0x0000000a00007224 */ /* 0x000fc800078e02ff */
[----:B------:R-:W-:-:S06]  /*4c40*/  IMAD.HI.U32 R0, R17, R0, R16 ;  /* 0x0000000011007227 */ /* 0x000fcc00078e0010 */
[----:B------:R-:W-:Y:S02]  /*4c50*/  IMAD.HI.U32 R7, R0, R11, RZ ;  /* 0x0000000b00077227 */ /* 0x000fe400078e00ff */
[----:B------:R-:W1:Y:S02]  /*4c60*/  I2F.RP R0, R3 ;  /* 0x0000000300007306 */ /* 0x000e640000209400 */
[----:B------:R-:W-:Y:S01]  /*4c70*/  IMAD R11, R7, R2, R11 ;  /* 0x00000002070b7224 */ /* 0x000fe200078e020b */
[----:B------:R-:W-:-:S04]  /*4c80*/  LOP3.LUT R2, R15, R6, RZ, 0x3c, !PT ;  /* 0x000000060f027212 */ /* 0x000fc800078e3cff */
[----:B------:R-:W-:Y:S02]  /*4c90*/  ISETP.GT.U32.AND P1, PT, R10, R11, PT ;  /* 0x0000000b0a00720c */ /* 0x000fe40003f24070 */
[----:B------:R-:W-:Y:S01]  /*4ca0*/  ISETP.GE.AND P0, PT, R2, RZ, PT ;  /* 0x000000ff0200720c */ /* 0x000fe20003f06270 */
[----:B-1----:R-:W1:Y:S10]  /*4cb0*/  MUFU.RCP R0, R0 ;  /* 0x0000000000007308 */ /* 0x002e740000001000 */
[----:B------:R-:W-:Y:S01]  /*4cc0*/  @!P1 IMAD.IADD R11, R11, 0x1, -R10 ;  /* 0x000000010b0b9824 */ /* 0x000fe200078e0a0a */
[----:B------:R-:W-:-:S02]  /*4cd0*/  @!P1 IADD3 R7, R7, 0x1, RZ ;  /* 0x0000000107079810 */ /* 0x000fc40007ffe0ff */
[----:B------:R-:W-:Y:S02]  /*4ce0*/  ISETP.NE.AND P1, PT, R6, RZ, PT ;  /* 0x000000ff0600720c */ /* 0x000fe40003f25270 */
[----:B------:R-:W-:Y:S02]  /*4cf0*/  ISETP.GE.U32.AND P2, PT, R11, R10, PT ;  /* 0x0000000a0b00720c */ /* 0x000fe40003f46070 */
[----:B-1----:R-:W-:-:S04]  /*4d00*/  IADD3 R16, R0, 0xffffffe, RZ ;  /* 0x0ffffffe00107810 */ /* 0x002fc80007ffe0ff */
[----:B------:R-:W1:Y:S07]  /*4d10*/  F2I.FTZ.U32.TRUNC.NTZ R17, R16 ;  /* 0x0000001000117305 */ /* 0x000e6e000021f000 */
[----:B------:R-:W-:-:S05]  /*4d20*/  @P2 IADD3 R7, R7, 0x1, RZ ;  /* 0x0000000107072810 */ /* 0x000fca0007ffe0ff */
[----:B------:R-:W-:Y:S01]  /*4d30*/  @!P0 IMAD.MOV R7, RZ, RZ, -R7 ;  /* 0x000000ffff078224 */ /* 0x000fe200078e0a07 */
[----:B------:R-:W-:-:S05]  /*4d40*/  @!P1 LOP3.LUT R7, RZ, R6, RZ, 0x33, !PT ;  /* 0x00000006ff079212 */ /* 0x000fca00078e33ff */
[----:B------:R-:W-:Y:S02]  /*4d50*/  IMAD R6, R7, R6, RZ ;  /* 0x0000000607067224 */ /* 0x000fe400078e02ff */
[--C-:B-1----:R-:W-:Y:S02]  /*4d60*/  IMAD.MOV R2, RZ, RZ, -R17.reuse ;  /* 0x000000ffff027224 */ /* 0x102fe400078e0a11 */
[----:B------:R-:W-:Y:S02]  /*4d70*/  IMAD.IADD R10, R15, 0x1, -R6 ;  /* 0x000000010f0a7824 */ /* 0x000fe400078e0a06 */
[----:B------:R-:W-:Y:S02]  /*4d80*/  IMAD R2, R2, R3, RZ ;  /* 0x0000000302027224 */ /* 0x000fe400078e02ff */
[----:B------:R-:W-:Y:S01]  /*4d90*/  IMAD.MOV.U32 R16, RZ, RZ, RZ ;  /* 0x000000ffff107224 */ /* 0x000fe200078e00ff */
[----:B------:R-:W-:Y:S02]  /*4da0*/  IABS R0, R10 ;  /* 0x0000000a00007213 */ /* 0x000fe40000000000 */
[----:B------:R-:W-:Y:S01]  /*4db0*/  LOP3.LUT R10, R10, c[0x0][0x214], RZ, 0x3c, !PT ;  /* 0x000085000a0a7a12 */ /* 0x000fe200078e3cff */
[----:B------:R-:W-:-:S03]  /*4dc0*/  IMAD.HI.U32 R2, R17, R2, R16 ;  /* 0x0000000211027227 */ /* 0x000fc600078e0010 */
[----:B------:R-:W-:Y:S01]  /*4dd0*/  ISETP.GE.AND P1, PT, R10, RZ, PT ;  /* 0x000000ff0a00720c */ /* 0x000fe20003f26270 */
[----:B------:R-:W-:Y:S01]  /*4de0*/  IMAD.WIDE.U32 R16, R7, c[0x0][0x1e0], RZ ;  /* 0x0000780007107a25 */ /* 0x000fe200078e00ff */
[----:B------:R-:W-:-:S03]  /*4df0*/  IADD3 R10, R34, 0x40, RZ ;  /* 0x00000040220a7810 */ /* 0x000fc60007ffe0ff */
        /* <DEDUP_REMOVED lines=44> */
        .weak           $__internal_8_$__cuda_sm20_div_s64
        .type           $__internal_8_$__cuda_sm20_div_s64,@function
        .size           $__internal_8_$__cuda_sm20_div_s64,(.L_x_4078 - $__internal_8_$__cuda_sm20_div_s64)
$__internal_8_$__cuda_sm20_div_s64:
        /* <DEDUP_REMOVED lines=83> */
[----:B------:R-:W-:Y:S06]  /*55f0*/  RET.REL.NODEC R44 `(_ZN5flash32flash_fwd_splitkv_combine_kernelI23Flash_fwd_kernel_traitsILi192ELi64ELi64ELi4ELb0ELb0EN7cutlass6half_tE19Flash_kernel_traitsILi192ELi64ELi64ELi4ES3_EELi8ELi6ELb1EEEvNS_16Flash_fwd_paramsE) ;  /* 0xffffaa002c007950 */ /* 0x000fec0003c3ffff */
.L_x_425:
        /* <DEDUP_REMOVED lines=16> */
.L_x_4078:


//--------------------- .text._ZN5flash32flash_fwd_splitkv_combine_kernelI23Flash_fwd_kernel_traitsILi192ELi64ELi64ELi4ELb0ELb0EN7cutlass6half_tE19Flash_kernel_traitsILi192ELi64ELi64ELi4ES3_EELi8ELi5ELb1EEEvNS_16Flash_fwd_paramsE --------------------------
	.section	.text._ZN5flash32flash_fwd_splitkv_combine_kernelI23Flash_fwd_kernel_traitsILi192ELi64ELi64ELi4ELb0ELb0EN7cutlass6half_tE19Flash_kernel_traitsILi192ELi64ELi64ELi4ES3_EELi8ELi5ELb1EEEvNS_16Flash_fwd_paramsE,"ax",@progbits
	.sectioninfo	@"SHI_REGISTERS=62"
	.align	128
        .global         _ZN5flash32flash_fwd_splitkv_combine_kernelI23Flash_fwd_kernel_traitsILi192ELi64ELi64ELi4ELb0ELb0EN7cutlass6half_tE19Flash_kernel_traitsILi192ELi64ELi64ELi4ES3_EELi8ELi5ELb1EEEvNS_16Flash_fwd_paramsE
        .type           _ZN5flash32flash_fwd_splitkv_combine_kernelI23Flash_fwd_kernel_traitsILi192ELi64ELi64ELi4ELb0ELb0EN7cutlass6half_tE19Flash_kernel_traitsILi192ELi64ELi64ELi4ES3_EELi8ELi5ELb1EEEvNS_16Flash_fwd_paramsE,@function
        .size           _ZN5flash32flash_fwd_splitkv_combine_kernelI23Flash_fwd_kernel_traitsILi192ELi64ELi64ELi4ELb0ELb0EN7cutlass6half_tE19Flash_kernel_traitsILi192ELi64ELi64ELi4ES3_EELi8ELi5ELb1EEEvNS_16Flash_fwd_paramsE,(.L_x_4079 - _ZN5flash32flash_fwd_splitkv_combine_kernelI23Flash_fwd_kernel_traitsILi192ELi64ELi64ELi4ELb0ELb0EN7cutlass6half_tE19Flash_kernel_traitsILi192ELi64ELi64ELi4ES3_EELi8ELi5ELb1EEEvNS_16Flash_fwd_paramsE)
        .other          _ZN5flash32flash_fwd_splitkv_combine_kernelI23Flash_fwd_kernel_traitsILi192ELi64ELi64ELi4ELb0ELb0EN7cutlass6half_tE19Flash_kernel_traitsILi192ELi64ELi64ELi4ES3_EELi8ELi5ELb1EEEvNS_16Flash_fwd_paramsE,@"STO_CUDA_ENTRY STV_DEFAULT"
_ZN5flash32flash_fwd_splitkv_combine_kernelI23Flash_fwd_kernel_traitsILi192ELi64ELi64ELi4ELb0ELb0EN7cutlass6half_tE19Flash_kernel_traitsILi192ELi64ELi64ELi4ES3_EELi8ELi5ELb1EEEvNS_16Flash_fwd_paramsE:
.text._ZN5flash32flash_fwd_splitkv_combine_kernelI23Flash_fwd_kernel_traitsILi192ELi64ELi64ELi4ELb0ELb0EN7cutlass6half_tE19Flash_kernel_traitsILi192ELi64ELi64ELi4ES3_EELi8ELi5ELb1EEEvNS_16Flash_fwd_paramsE:
        /* <DEDUP_REMOVED lines=23> */
[----:B------:R-:W-:Y:S05]  /*0170*/  CALL.REL.NOINC `($__internal_9_$__cuda_sm20_div_s64) ;  /* 0x00004bf000007944 */ /* 0x000fea0003c00000 */
[----:B------:R-:W-:Y:S05]  /*0180*/  BRA `(.L_x_427) ;  /* 0x0000013000007947 */ /* 0x000fea0003800000 */
.L_x_426:
        /* <DEDUP_REMOVED lines=19> */
.L_x_427:
        /* <DEDUP_REMOVED lines=11> */
[----:B------:R-:W-:Y:S05]  /*0370*/  CALL.REL.NOINC `($__internal_9_$__cuda_sm20_div_s64) ;  /* 0x000049f000007944 */ /* 0x000fea0003c00000 */
[----:B------:R-:W-:Y:S02]  /*0380*/  MOV R8, R20 ;  /* 0x0000001400087202 */ /* 0x000fe40000000f00 */
[----:B------:R-:W-:Y:S01]  /*0390*/  MOV R9, R21 ;  /* 0x0000001500097202 */ /* 0x000fe20000000f00 */
[----:B------:R-:W-:Y:S05]  /*03a0*/  BRA `(.L_x_430) ;  /* 0x0000013000007947 */ /* 0x000fea0003800000 */
.L_x_429:
        /* <DEDUP_REMOVED lines=19> */
.L_x_430:
[----:B------:R-:W-:Y:S05]  /*04e0*/  BSYNC B0 ;  /* 0x0000000000007941 */ /* 0x000fea0003800000 */
.L_x_428:
        /* <DEDUP_REMOVED lines=42> */
.L_x_432:
        /* <DEDUP_REMOVED lines=19> */
.L_x_433:
[----:B------:R-:W-:Y:S05]  /*08c0*/  BSYNC B0 ;  /* 0x0000000000007941 */ /* 0x000fea0003800000 */
.L_x_431:
        /* <DEDUP_REMOVED lines=74> */
[----:B------:R-:W-:Y:S02]  /*0d70*/  MOV R40, R20 ;  /* 0x0000001400287202 */ /* 0x000fe40000000f00 */
[----:B------:R-:W-:Y:S01]  /*0d80*/  MOV R41, R21 ;  /* 0x0000001500297202 */ /* 0x000fe20000000f00 */
[----:B------:R-:W-:Y:S05]  /*0d90*/  BRA `(.L_x_436) ;  /* 0x0000013000007947 */ /* 0x000fea0003800000 */
.L_x_435:
        /* <DEDUP_REMOVED lines=19> */
.L_x_436:
[----:B------:R-:W-:Y:S05]  /*0ed0*/  BSYNC B0 ;  /* 0x0000000000007941 */ /* 0x000fea0003800000 */
.L_x_434:
        /* <DEDUP_REMOVED lines=41> */
.L_x_438:
        /* <DEDUP_REMOVED lines=19> */
.L_x_439:
[----:B------:R-:W-:Y:S05]  /*12a0*/  BSYNC B0 ;  /* 0x0000000000007941 */ /* 0x000fea0003800000 */
.L_x_437:
        /* <DEDUP_REMOVED lines=232> */
[----:B------:R-:W-:Y:S05]  /*2130*/  CALL.REL.NOINC `($__internal_9_$__cuda_sm20_div_s64) ;  /* 0x00002c3000007944 */ /* 0x000fea0003c00000 */
        /* <DEDUP_REMOVED lines=10> */
.L_x_444:
        /* <DEDUP_REMOVED lines=22> */
.L_x_445:
[----:B------:R-:W-:Y:S05]  /*2340*/  BSYNC B0 ;  /* 0x0000000000007941 */ /* 0x000fea0003800000 */
.L_x_443:
[----:B------:R-:W-:Y:S01]  /*2350*/  LOP3.LUT R19, R17, R0, RZ, 0xfc, !PT ;  /* 0x0000000011137212 */ /* 0x000fe200078efcff */
[----:B------:R-:W-:Y:S03]  /*2360*/  BSSY B0, `(.L_x_446) ;  /* 0x0000028000007945 */ /* 0x000fe60003800000 */
[----:B------:R-:W-:-:S13]  /*2370*/  ISETP.NE.U32.AND P0, PT, R19, RZ, PT ;  /* 0x000000ff1300720c */ /* 0x000fda0003f05070 */
[----:B------:R-:W-:Y:S05]  /*2380*/  @!P0 BRA `(.L_x_447) ;  /* 0x000000f000008947 */ /* 0x000fea0003800000 */
[----:B------:R-:W-:Y:S01]  /*2390*/  IMAD.MOV.U32 R26, RZ, RZ, R29 ;  /* 0x000000ffff1a7224 */ /* 0x000fe200078e001d */
[----:B------:R-:W-:Y:S02]  /*23a0*/  MOV R25, R0 ;  /* 0x0000000000197202 */ /* 0x000fe40000000f00 */
[----:B------:R-:W-:Y:S02]  /*23b0*/  MOV R24, 0x23d0 ;  /* 0x000023d000187802 */ /* 0x000fe40000000f00 */
[----:B------:R-:W-:Y:S05]  /*23c0*/  CALL.REL.NOINC `($__internal_9_$__cuda_sm20_div_s64) ;  /* 0x000029a000007944 */ /* 0x000fea0003c00000 */
        /* <DEDUP_REMOVED lines=11> */
.L_x_447:
        /* <DEDUP_REMOVED lines=22> */
.L_x_448:
[----:B------:R-:W-:Y:S05]  /*25e0*/  BSYNC B0 ;  /* 0x0000000000007941 */ /* 0x000fea0003800000 */
.L_x_446:
        /* <DEDUP_REMOVED lines=11> */
[----:B------:R-:W-:Y:S05]  /*26a0*/  CALL.REL.NOINC `($__internal_9_$__cuda_sm20_div_s64) ;  /* 0x000026c000007944 */ /* 0x000fea0003c00000 */
[----:B------:R-:W-:-:S04]  /*26b0*/  IADD3 R17, P0, RZ, -R20, RZ ;  /* 0x80000014ff117210 */ /* 0x000fc80007f1e0ff */
[----:B------:R-:W-:Y:S01]  /*26c0*/  IADD3.X R18, RZ, ~R21, RZ, P0, !PT ;  /* 0x80000015ff127210 */ /* 0x000fe200007fe4ff */
[----:B------:R-:W-:-:S04]  /*26d0*/  IMAD.WIDE.U32 R42, R5, R17, R42 ;  /* 0x00000011052a7225 */ /* 0x000fc800078e002a */
[----:B------:R-:W-:-:S04]  /*26e0*/  IMAD R18, R18, R5, RZ ;  /* 0x0000000512127224 */ /* 0x000fc800078e02ff */
[----:B------:R-:W-:-:S05]  /*26f0*/  IMAD R4, R4, R17, R18 ;  /* 0x0000001104047224 */ /* 0x000fca00078e0212 */
[----:B------:R-:W-:Y:S01]  /*2700*/  IADD3 R4, R43, R4, RZ ;  /* 0x000000042b047210 */ /* 0x000fe20007ffe0ff */
[----:B------:R-:W-:Y:S05]  /*2710*/  BRA `(.L_x_451) ;  /* 0x0000016000007947 */ /* 0x000fea0003800000 */
.L_x_450:
        /* <DEDUP_REMOVED lines=22> */
.L_x_451:
[----:B------:R-:W-:Y:S05]  /*2880*/  BSYNC B0 ;  /* 0x0000000000007941 */ /* 0x000fea0003800000 */
.L_x_449:
        /* <DEDUP_REMOVED lines=38> */
[----:B------:R-:W-:Y:S05]  /*2af0*/  CALL.REL.NOINC `($__internal_9_$__cuda_sm20_div_s64) ;  /* 0x0000227000007944 */ /* 0x000fea0003c00000 */
        /* <DEDUP_REMOVED lines=12> */
.L_x_453:
        /* <DEDUP_REMOVED lines=23> */
.L_x_454:
[----:B------:R-:W-:Y:S05]  /*2d30*/  BSYNC B0 ;  /* 0x0000000000007941 */ /* 0x000fea0003800000 */
.L_x_452:
        /* <DEDUP_REMOVED lines=19> */
.L_x_456:
        /* <DEDUP_REMOVED lines=22> */
.L_x_457:
[----:B------:R-:W-:Y:S05]  /*2fd0*/  BSYNC B0 ;  /* 0x0000000000007941 */ /* 0x000fea0003800000 */
.L_x_455:
        /* <DEDUP_REMOVED lines=19> */
.L_x_459:
        /* <DEDUP_REMOVED lines=23> */
.L_x_460:
[----:B------:R-:W-:Y:S05]  /*3280*/  BSYNC B0 ;  /* 0x0000000000007941 */ /* 0x000fea0003800000 */
.L_x_458:
        /* <DEDUP_REMOVED lines=25> */
[----:B------:R-:W-:Y:S05]  /*3420*/  CALL.REL.NOINC `($__internal_9_$__cuda_sm20_div_s64) ;  /* 0x0000194000007944 */ /* 0x000fea0003c00000 */
        /* <DEDUP_REMOVED lines=12> */
.L_x_462:
        /* <DEDUP_REMOVED lines=23> */
.L_x_463:
[----:B------:R-:W-:Y:S05]  /*3660*/  BSYNC B0 ;  /* 0x0000000000007941 */ /* 0x000fea0003800000 */
.L_x_461:
        /* <DEDUP_REMOVED lines=29> */
.L_x_465:
        /* <DEDUP_REMOVED lines=23> */
.L_x_466:
[----:B------:R-:W-:Y:S05]  /*39b0*/  BSYNC B0 ;  /* 0x0000000000007941 */ /* 0x000fea0003800000 */
.L_x_464:
        /* <DEDUP_REMOVED lines=20> */
.L_x_442:
[----:B------:R-:W-:-:S04]  /*3b00*/  LEA R2, P0, R38, c[0x0][0x200], 0x2 ;  /* 0x0000800026027a11 */ /* 0x000fc800078010ff */
[----:B------:R-:W-:-:S05]  /*3b10*/  LEA.HI.X R3, R38, c[0x0][0x204], R39, 0x2, P0 ;  /* 0x0000810026037a11 */ /* 0x000fca00000f1427 */
[----:B------:R0:W-:Y:S04]  /*3b20*/  STG.E [R2.64], R31 ;  /* 0x0000001f02007986 */ /* 0x0001e8000c10190a */
.L_x_441:
[----:B------:R-:W-:Y:S05]  /*3b30*/  BSYNC B1 ;  /* 0x0000000000017941 */ /* 0x000fea0003800000 */
.L_x_440:
[C---:B------:R-:W-:Y:S01]  /*3b40*/  ISETP.GE.OR P0, PT, R36.reuse, c[0x0][0x314], P2 ;  /* 0x0000c50024007a0c */ /* 0x040fe20001706670 */
[----:B------:R-:W-:Y:S01]  /*3b50*/  IMAD.MOV.U32 R29, RZ, RZ, c[0x0][0x314] ;  /* 0x0000c500ff1d7624 */ /* 0x000fe200078e00ff */
[C---:B------:R-:W-:Y:S01]  /*3b60*/  IADD3 R0, R36.reuse, 0x10, RZ ;  /* 0x0000001024007810 */ /* 0x040fe20007ffe0ff */
[----:B------:R-:W-:Y:S01]  /*3b70*/  IMAD.SHL.U32 R36, R36, 0x4, RZ ;  /* 0x0000000424247824 */ /* 0x000fe200078e00ff */
[----:B0-----:R-:W-:Y:S01]  /*3b80*/  CS2R R2, SRZ ;  /* 0x0000000000027805 */ /* 0x001fe2000001ff00 */
[----:B------:R-:W-:Y:S01]  /*3b90*/  CS2R R6, SRZ ;  /* 0x0000000000067805 */ /* 0x000fe2000001ff00 */
[----:B------:R-:W-:Y:S01]  /*3ba0*/  ISETP.GE.OR P2, PT, R0, c[0x0][0x314], P2 ;  /* 0x0000c50000007a0c */ /* 0x000fe20001746670 */
[----:B------:R-:W-:Y:S01]  /*3bb0*/  HFMA2.MMA R0, -RZ, RZ, 0, 0 ;  /* 0x00000000ff007435 */ /* 0x000fe200000001ff */
[----:B------:R-:W-:-:S05]  /*3bc0*/  MOV R12, RZ ;  /* 0x000000ff000c7202 */ /* 0x000fca0000000f00 */
[----:B------:R-:W-:-:S04]  /*3bd0*/  @!P0 FADD.FTZ R4, -R31, R34 ;  /* 0x000000221f048221 */ /* 0x000fc80000010100 */
[----:B------:R-:W-:Y:S02]  /*3be0*/  @!P0 FMUL.FTZ R4, R4, 1.4426950216293334961 ;  /* 0x3fb8aa3b04048820 */ /* 0x000fe40000410000 */
[----:B------:R-:W-:Y:S02]  /*3bf0*/  @!P2 FADD.FTZ R31, -R31, R33 ;  /* 0x000000211f1fa221 */ /* 0x000fe40000010100 */
[----:B------:R-:W0:Y:S02]  /*3c00*/  @!P0 MUFU.EX2 R8, R4 ;  /* 0x0000000400088308 */ /* 0x000e240000000800 */
[----:B------:R-:W-:-:S06]  /*3c10*/  @!P2 FMUL.FTZ R10, R31, 1.4426950216293334961 ;  /* 0x3fb8aa3b1f0aa820 */ /* 0x000fcc0000410000 */
[----:B------:R-:W1:Y:S01]  /*3c20*/  @!P2 MUFU.EX2 R10, R10 ;  /* 0x0000000a000aa308 */ /* 0x000e620000000800 */
[----:B0-----:R0:W-:Y:S01]  /*3c30*/  @!P0 STS [R27.X4], R8 ;  /* 0x000000081b008388 */ /* 0x0011e20000004800 */
[----:B------:R-:W-:Y:S01]  /*3c40*/  ISETP.GE.AND P0, PT, R29, 0x1, PT ;  /* 0x000000011d00780c */ /* 0x000fe20003f06270 */
[----:B------:R-:W-:Y:S02]  /*3c50*/  CS2R R4, SRZ ;  /* 0x0000000000047805 */ /* 0x000fe4000001ff00 */
[----:B-1----:R1:W-:Y:S01]  /*3c60*/  @!P2 STS [R27.X4+0x240], R10 ;  /* 0x0002400a1b00a388 */ /* 0x0023e20000004800 */
[----:B0-----:R-:W-:Y:S01]  /*3c70*/  CS2R R8, SRZ ;  /* 0x0000000000087805 */ /* 0x001fe2000001ff00 */
[----:B-1----:R-:W-:Y:S02]  /*3c80*/  CS2R R10, SRZ ;  /* 0x00000000000a7805 */ /* 0x002fe4000001ff00 */
        /* <DEDUP_REMOVED lines=31> */
.L_x_469:
        /* <DEDUP_REMOVED lines=77> */
.L_x_468:
        /* <DEDUP_REMOVED lines=45> */
.L_x_470:
        /* <DEDUP_REMOVED lines=8> */
.L_x_472:
[----:B------:R-:W-:Y:S05]  /*46a0*/  BSYNC B0 ;  /* 0x0000000000007941 */ /* 0x000fea0003800000 */
.L_x_471:
        /* <DEDUP_REMOVED lines=13> */
.L_x_467:
        /* <DEDUP_REMOVED lines=95> */
        .weak           $__internal_9_$__cuda_sm20_div_s64
        .type           $__internal_9_$__cuda_sm20_div_s64,@function
        .size           $__internal_9_$__cuda_sm20_div_s64,(.L_x_4079 - $__internal_9_$__cuda_sm20_div_s64)
$__internal_9_$__cuda_sm20_div_s64:
        /* <DEDUP_REMOVED lines=83> */
[----:B------:R-:W-:Y:S06]  /*52a0*/  RET.REL.NODEC R22 `(_ZN5flash32flash_fwd_splitkv_combine_kernelI23Flash_fwd_kernel_traitsILi192ELi64ELi64ELi4ELb0ELb0EN7cutlass6half_tE19Flash_kernel_traitsILi192ELi64ELi64ELi4ES3_EELi8ELi5ELb1EEEvNS_16Flash_fwd_paramsE) ;  /* 0xffffad5016007950 */ /* 0x000fec0003c3ffff */
.L_x_473:
        /* <DEDUP_REMOVED lines=13> */
.L_x_4079:


//--------------------- .text._ZN5flash32flash_fwd_splitkv_combine_kernelI23Flash_fwd_kernel_traitsILi192ELi64ELi64ELi4ELb0ELb0EN7cutlass6half_tE19Flash_kernel_traitsILi192ELi64ELi64ELi4ES3_EELi8ELi4ELb1EEEvNS_16Flash_fwd_paramsE --------------------------
	.section	.text._ZN5flash32flash_fwd_splitkv_combine_kernelI23Flash_fwd_kernel_traitsILi192ELi64ELi64ELi4ELb0ELb0EN7cutlass6half_tE19Flash_kernel_traitsILi192ELi64ELi64ELi4ES3_EELi8ELi4ELb1EEEvNS_16Flash_fwd_paramsE,"ax",@progbits
	.sectioninfo	@"SHI_REGISTERS=54"
	.align	128
        .global         _ZN5flash32flash_fwd_splitkv_combine_kernelI23Flash_fwd_kernel_traitsILi192ELi64ELi64ELi4ELb0ELb0EN7cutlass6half_tE19Flash_kernel_traitsILi192ELi64ELi64ELi4ES3_EELi8ELi4ELb1EEEvNS_16Flash_fwd_paramsE
        .type           _ZN5flash32flash_fwd_splitkv_combine_kernelI23Flash_fwd_kernel_traitsILi192ELi64ELi64ELi4ELb0ELb0EN7cutlass6half_tE19Flash_kernel_traitsILi192ELi64ELi64ELi4ES3_EELi8ELi4ELb1EEEvNS_16Flash_fwd_paramsE,@function
        .size           _ZN5flash32flash_fwd_splitkv_combine_kernelI23Flash_fwd_kernel_traitsILi192ELi64ELi64ELi4ELb0ELb0EN7cutlass6half_tE19Flash_kernel_traitsILi192ELi64ELi64ELi4ES3_EELi8ELi4ELb1EEEvNS_16Flash_fwd_paramsE,(.L_x_4080 - _ZN5flash32flash_fwd_splitkv_combine_kernelI23Flash_fwd_kernel_traitsILi192ELi64ELi64ELi4ELb0ELb0EN7cutlass6half_tE19Flash_kernel_traitsILi192ELi64ELi64ELi4ES3_EELi8ELi4ELb1EEEvNS_16Flash_fwd_paramsE)
        .other          _ZN5flash32flash_fwd_splitkv_combine_kernelI23Flash_fwd_kernel_traitsILi192ELi64ELi64ELi4ELb0ELb0EN7cutlass6half_tE19Flash_kernel_traitsILi192ELi64ELi64ELi4ES3_EELi8ELi4ELb1EEEvNS_16Flash_fwd_paramsE,@"STO_CUDA_ENTRY STV_DEFAULT"
_ZN5flash32flash_fwd_splitkv_combine_kernelI23Flash_fwd_kernel_traitsILi192ELi64ELi64ELi4ELb0ELb0EN7cutlass6half_tE19Flash_kernel_traitsILi192ELi64ELi64ELi4ES3_EELi8ELi4ELb1EEEvNS_16Flash_fwd_paramsE:
.text._ZN5flash32flash_fwd_splitkv_combine_kernelI23Flash_fwd_kernel_traitsILi192ELi64ELi64ELi4ELb0ELb0EN7cutlass6half_tE19Flash_kernel_traitsILi192ELi64ELi64ELi4ES3_EELi8ELi4ELb1EEEvNS_16Flash_fwd_paramsE:
[----:B------:R-:W-:Y:S02]  /*0000*/  MOV R1, c[0x0][0x28] ;  /* 0x00000a0000017a02 */ /* 0x000fe40000000f00 */
[----:B------:R-:W-:Y:S01]  /*0010*/  ULDC UR6, c[0x0][0x1c0] ;  /* 0x0000700000067ab9 */ /* 0x000fe20000000800 */
[----:B------:R-:W0:Y:S01]  /*0020*/  S2UR UR11, SR_CTAID.X ;  /* 0x00000000000b79c3 */ /* 0x000e220000002500 */
[----:B------:R-:W-:Y:S02]  /*0030*/  ULDC.64 UR4, c[0x0][0x210] ;  /* 0x0000840000047ab9 */ /* 0x000fe40000000a00 */
[----:B------:R-:W-:Y:S02]  /*0040*/  UIMAD UR4, UR6, UR4, URZ ;  /* 0x00000004060472a4 */ /* 0x000fe4000f8e023f */
[----:B------:R-:W-:Y:S02]  /*0050*/  USHF.R.S32.HI UR7, URZ, 0x1f, UR5 ;  /* 0x0000001f3f077899 */ /* 0x000fe40008011405 */
[----:B------:R-:W-:-:S04]  /*0060*/  UIMAD UR12, UR4, UR5, URZ ;  /* 0x00000005040c72a4 */ /* 0x000fc8000f8e023f */
[----:B------:R-:W-:Y:S02]  /*0070*/  USHF.R.S32.HI UR10, URZ, 0x1f, UR12 ;  /* 0x0000001f3f0a7899 */ /* 0x000fe4000801140c */
[----:B------:R-:W-:-:S04]  /*0080*/  UISETP.LT.U32.AND UP0, UPT, UR12, UR5, UPT ;  /* 0x000000050c00728c */ /* 0x000fc8000bf01070 */
[----:B------:R-:W-:-:S04]  /*0090*/  UISETP.LT.AND.EX UP0, UPT, UR10, UR7, UPT, UP0 ;  /* 0x000000070a00728c */ /* 0x000fc8000bf01300 */
[----:B------:R-:W-:Y:S02]  /*00a0*/  USEL UR7, UR10, UR7, UP0 ;  /* 0x000000070a077287 */ /* 0x000fe40008000000 */
[----:B------:R-:W-:Y:S02]  /*00b0*/  USEL UR8, UR12, UR5, UP0 ;  /* 0x000000050c087287 */ /* 0x000fe40008000000 */
[----:B------:R-:W-:Y:S02]  /*00c0*/  ULOP3.LUT UR4, UR10, UR7, URZ, 0xfc, !UPT ;  /* 0x000000070a047292 */ /* 0x000fe4000f8efc3f */
[----:B0-----:R-:W-:Y:S02]  /*00d0*/  USHF.L.U32 UR11, UR11, 0x3, URZ ;  /* 0x000000030b0b7899 */ /* 0x001fe4000800063f */
[----:B------:R-:W-:Y:S02]  /*00e0*/  USHF.R.S32.HI UR5, URZ, 0x1f, UR6 ;  /* 0x0000001f3f057899 */ /* 0x000fe40008011406 */
[----:B------:R-:W-:Y:S01]  /*00f0*/  ISETP.NE.U32.AND P0, PT, RZ, UR4, PT ;  /* 0x00000004ff007c0c */ /* 0x000fe2000bf05070 */
[----:B------:R-:W-:-:S12]  /*0100*/  USHF.R.S32.HI UR9, URZ, 0x1f, UR11 ;  /* 0x0000001f3f097899 */ /* 0x000fd8000801140b */
[----:B------:R-:W-:Y:S05]  /*0110*/  @!P0 BRA `(.L_x_474) ;  /* 0x0000007000008947 */ /* 0x000fea0003800000 */
[----:B------:R-:W-:Y:S01]  /*0120*/  IMAD.U32 R26, RZ, RZ, UR12 ;  /* 0x0000000cff1a7e24 */ /* 0x000fe2000f8e00ff */
[----:B------:R-:W-:Y:S01]  /*0130*/  MOV R24, UR8 ;  /* 0x0000000800187c02 */ /* 0x000fe20008000f00 */
[----:B------:R-:W-:Y:S01]  /*0140*/  IMAD.U32 R17, RZ, RZ, UR10 ;  /* 0x0000000aff117e24 */ /* 0x000fe2000f8e00ff */
[----:B------:R-:W-:Y:S02]  /*0150*/  MOV R23, UR7 ;  /* 0x0000000700177c02 */ /* 0x000fe40008000f00 */
[----:B------:R-:W-:Y:S02]  /*0160*/  MOV R22, 0x180 ;  /* 0x0000018000167802 */ /* 0x000fe40000000f00 */
[----:B------:R-:W-:Y:S05]  /*0170*/  CALL.REL.NOINC `($__internal_10_$__cuda_sm20_div_s64) ;  /* 0x00004bb000007944 */ /* 0x000fea0003c00000 */
[----:B------:R-:W-:Y:S05]  /*0180*/  BRA `(.L_x_475) ;  /* 0x0000018000007947 */ /* 0x000fea0003800000 */
.L_x_474:
[----:B------:R-:W0:Y:S01]  /*0190*/  I2F.U32.RP R2, UR8 ;  /* 0x0000000800027d06 */ /* 0x000e220008209000 */
[----:B------:R-:W-:Y:S02]  /*01a0*/  UMOV UR14, URZ ;  /* 0x0000003f000e7c82 */ /* 0x000fe40008000000 */
[----:B------:R-:W-:-:S05]  /*01b0*/  UISETP.NE.U32.AND UP0, UPT, UR8, URZ, UPT ;  /* 0x0000003f0800728c */ /* 0x000fca000bf05070 */
[----:B0-----:R-:W0:Y:S02]  /*01c0*/  MUFU.RCP R0, R2 ;  /* 0x0000000200007308 */ /* 0x001e240000001000 */
[----:B0-----:R-:W-:-:S06]  /*01d0*/  IADD3 R0, R0, 0xffffffe, RZ ;  /* 0x0ffffffe00007810 */ /* 0x001fcc0007ffe0ff */
[----:B------:R-:W0:Y:S02]  /*01e0*/  F2I.FTZ.U32.TRUNC.NTZ R0, R0 ;  /* 0x0000000000007305 */ /* 0x000e24000021f000 */
[----:B0-----:R-:W0:Y:S02]  /*01f0*/  R2UR UR15, R0 ;  /* 0x00000000000f73c2 */ /* 0x001e2400000e0000 */
[----:B0-----:R-:W-:-:S04]  /*0200*/  UIADD3 UR4, URZ, -UR15, URZ ;  /* 0x8000000f3f047290 */ /* 0x001fc8000fffe03f */
[----:B------:R-:W-:-:S04]  /*0210*/  UIMAD UR4, UR4, UR8, URZ ;  /* 0x00000008040472a4 */ /* 0x000fc8000f8e023f */
[----:B------:R-:W-:-:S04]  /*0220*/  UIMAD.WIDE.U32 UR14, UR15, UR4, UR14 ;  /* 0x000000040f0e72a5 */ /* 0x000fc8000f8e000e */
[----:B------:R-:W-:-:S07]  /*0230*/  UIMAD.WIDE.U32 UR14, UR15, UR12, URZ ;  /* 0x0000000c0f0e72a5 */ /* 0x000fce000f8e003f */
[----:B------:R-:W-:Y:S02]  /*0240*/  UMOV UR6, UR15 ;  /* 0x0000000f00067c82 */ /* 0x000fe40008000000 */
[----:B------:R-:W-:Y:S02]  /*0250*/  UIADD3 UR4, -UR6, URZ, URZ ;  /* 0x0000003f06047290 */ /* 0x000fe4000fffe13f */
[----:B------:R-:W-:Y:S02]  /*0260*/  UMOV UR15, URZ ;  /* 0x0000003f000f7c82 */ /* 0x000fe40008000000 */
[----:B------:R-:W-:Y:S01]  /*0270*/  UIMAD UR4, UR8, UR4, UR12 ;  /* 0x00000004080472a4 */ /* 0x000fe2000f8e020c */
[----:B------:R-:W-:-:S03]  /*0280*/  MOV R19, UR15 ;  /* 0x0000000f00137c02 */ /* 0x000fc60008000f00 */
[----:B------:R-:W-:-:S11]  /*0290*/  UISETP.GE.U32.AND UP2, UPT, UR4, UR8, UPT ;  /* 0x000000080400728c */ /* 0x000fd6000bf46070 */
[----:B------:R-:W-:Y:S02]  /*02a0*/  @UP2 UIADD3 UR4, UR4, -UR8, URZ ;  /* 0x8000000804042290 */ /* 0x000fe4000fffe03f */
[----:B------:R-:W-:Y:S02]  /*02b0*/  @UP2 UIADD3 UR6, UR6, 0x1, URZ ;  /* 0x0000000106062890 */ /* 0x000fe4000fffe03f */
[----:B------:R-:W-:-:S11]  /*02c0*/  UISETP.GE.U32.AND UP1, UPT, UR4, UR8, UPT ;  /* 0x000000080400728c */ /* 0x000fd6000bf26070 */
[----:B------:R-:W-:Y:S02]  /*02d0*/  @UP1 UIADD3 UR6, UR6, 0x1, URZ ;  /* 0x0000000106061890 */ /* 0x000fe4000fffe03f */
[----:B------:R-:W-:-:S07]  /*02e0*/  @!UP0 ULOP3.LUT UR6, URZ, UR8, URZ, 0x33, !UPT ;  /* 0x000000083f068292 */ /* 0x000fce000f8e333f */
[----:B------:R-:W-:Y:S02]  /*02f0*/  UMOV UR14, UR6 ;  /* 0x00000006000e7c82 */ /* 0x000fe40008000000 */
[----:B------:R-:W-:-:S05]  /*0300*/  IMAD.U32 R18, RZ, RZ, UR14 ;  /* 0x0000000eff127e24 */ /* 0x000fca000f8e00ff */
.L_x_475:
[----:B------:R-:W-:Y:S01]  /*0310*/  ISETP.LT.U32.AND P0, PT, R18, c[0x0][0x1c0], PT ;  /* 0x0000700012007a0c */ /* 0x000fe20003f01070 */
[----:B------:R-:W-:Y:S03]  /*0320*/  BSSY B0, `(.L_x_476) ;  /* 0x0000021000007945 */ /* 0x000fe60003800000 */
[----:B------:R-:W-:-:S04]  /*0330*/  ISETP.LT.AND.EX P0, PT, R19, UR5, PT, P0 ;  /* 0x0000000513007c0c */ /* 0x000fc8000bf01300 */
[C---:B------:R-:W-:Y:S02]  /*0340*/  SEL R23, R19.reuse, UR5, P0 ;  /* 0x0000000513177c07 */ /* 0x040fe40008000000 */
[----:B------:R-:W-:Y:S02]  /*0350*/  SEL R24, R18, c[0x0][0x1c0], P0 ;  /* 0x0000700012187a07 */ /* 0x000fe40000000000 */
[----:B------:R-:W-:-:S04]  /*0360*/  LOP3.LUT R0, R19, R23, RZ, 0xfc, !PT ;  /* 0x0000001713007212 */ /* 0x000fc800078efcff */
[----:B------:R-:W-:-:S13]  /*0370*/  ISETP.NE.U32.AND P1, PT, R0, RZ, PT ;  /* 0x000000ff0000720c */ /* 0x000fda0003f25070 */
[----:B------:R-:W-:Y:S05]  /*0380*/  @!P1 BRA `(.L_x_477) ;  /* 0x0000007000009947 */ /* 0x000fea0003800000 */
[----:B------:R-:W-:Y:S01]  /*0390*/  IMAD.MOV.U32 R26, RZ, RZ, R18 ;  /* 0x000000ffff1a7224 */ /* 0x000fe200078e0012 */
[----:B------:R-:W-:Y:S02]  /*03a0*/  MOV R17, R19 ;  /* 0x0000001300117202 */ /* 0x000fe40000000f00 */
[----:B------:R-:W-:Y:S02]  /*03b0*/  MOV R22, 0x3d0 ;  /* 0x000003d000167802 */ /* 0x000fe40000000f00 */
[----:B------:R-:W-:Y:S05]  /*03c0*/  CALL.REL.NOINC `($__internal_10_$__cuda_sm20_div_s64) ;  /* 0x0000496000007944 */ /* 0x000fea0003c00000 */
[----:B------:R-:W-:Y:S02]  /*03d0*/  MOV R6, R18 ;  /* 0x0000001200067202 */ /* 0x000fe40000000f00 */
[----:B------:R-:W-:Y:S01]  /*03e0*/  MOV R7, R19 ;  /* 0x0000001300077202 */ /* 0x000fe20000000f00 */
[----:B------:R-:W-:Y:S05]  /*03f0*/  BRA `(.L_x_478) ;  /* 0x0000013000007947 */ /* 0x000fea0003800000 */
.L_x_477:
        /* <DEDUP_REMOVED lines=19> */
.L_x_478:
[----:B------:R-:W-:Y:S05]  /*0530*/  BSYNC B0 ;  /* 0x0000000000007941 */ /* 0x000fea0003800000 */
.L_x_476:
[----:B------:R-:W-:Y:S01]  /*0540*/  IABS R5, c[0x0][0x214] ;  /* 0x0000850000057a13 */ /* 0x000fe20000000000 */
[----:B------:R-:W-:Y:S01]  /*0550*/  ULDC UR6, c[0x0][0x214] ;  /* 0x0000850000067ab9 */ /* 0x000fe20000000800 */
[----:B------:R-:W-:Y:S01]  /*0560*/  BSSY B0, `(.L_x_479) ;  /* 0x000003c000007945 */ /* 0x000fe20003800000 */
[----:B------:R-:W-:Y:S01]  /*0570*/  UIADD3 UR6, UR6, -0x1, URZ ;  /* 0xffffffff06067890 */ /* 0x000fe2000fffe03f */
[----:B------:R-:W0:Y:S05]  /*0580*/  I2F.RP R4, R5 ;  /* 0x0000000500047306 */ /* 0x000e2a0000209400 */
[----:B------:R-:W-:-:S03]  /*0590*/  IADD3 R0, R5, UR6, RZ ;  /* 0x0000000605007c10 */ /* 0x000fc6000fffe0ff */
[----:B0-----:R-:W0:Y:S02]  /*05a0*/  MUFU.RCP R8, R4 ;  /* 0x0000000400087308 */ /* 0x001e240000001000 */
[----:B0-----:R-:W-:-:S06]  /*05b0*/  IADD3 R8, R8, 0xffffffe, RZ ;  /* 0x0ffffffe08087810 */ /* 0x001fcc0007ffe0ff */
[----:B------:R-:W0:Y:S02]  /*05c0*/  F2I.FTZ.U32.TRUNC.NTZ R9, R8 ;  /* 0x0000000800097305 */ /* 0x000e24000021f000 */
[----:B0-----:R-:W-:Y:S02]  /*05d0*/  IMAD.MOV R2, RZ, RZ, -R9 ;  /* 0x000000ffff027224 */ /* 0x001fe400078e0a09 */
[----:B------:R-:W-:Y:S02]  /*05e0*/  IMAD.MOV.U32 R8, RZ, RZ, RZ ;  /* 0x000000ffff087224 */ /* 0x000fe400078e00ff */
[----:B------:R-:W-:Y:S01]  /*05f0*/  IMAD R3, R2, R5, RZ ;  /* 0x0000000502037224 */ /* 0x000fe200078e02ff */
[----:B------:R-:W-:-:S03]  /*0600*/  IABS R2, R0 ;  /* 0x0000000000027213 */ /* 0x000fc60000000000 */
        /* <DEDUP_REMOVED lines=28> */
[----:B------:R-:W-:Y:S05]  /*07d0*/  CALL.REL.NOINC `($__internal_10_$__cuda_sm20_div_s64) ;  /* 0x0000455000007944 */ /* 0x000fea0003c00000 */
[----:B------:R-:W-:Y:S05]  /*07e0*/  BRA `(.L_x_481) ;  /* 0x0000013000007947 */ /* 0x000fea0003800000 */
.L_x_480:
        /* <DEDUP_REMOVED lines=19> */
.L_x_481:
[----:B------:R-:W-:Y:S05]  /*0920*/  BSYNC B0 ;  /* 0x0000000000007941 */ /* 0x000fea0003800000 */
.L_x_479:
[----:B------:R-:W-:Y:S01]  /*0930*/  IABS R4, c[0x0][0x214] ;  /* 0x0000850000047a13 */ /* 0x000fe20000000000 */
[----:B------:R-:W-:Y:S01]  /*0940*/  IMAD.MOV.U32 R8, RZ, RZ, RZ ;  /* 0x000000ffff087224 */ /* 0x000fe200078e00ff */
[----:B------:R-:W-:Y:S01]  /*0950*/  ULDC UR4, c[0x0][0x214] ;  /* 0x0000850000047ab9 */ /* 0x000fe20000000800 */
[----:B------:R-:W-:Y:S01]  /*0960*/  BSSY B0, `(.L_x_482) ;  /* 0x000005c000007945 */ /* 0x000fe20003800000 */
[----:B------:R-:W0:Y:S01]  /*0970*/  I2F.RP R10, R4 ;  /* 0x00000004000a7306 */ /* 0x000e220000209400 */
[----:B------:R-:W-:Y:S02]  /*0980*/  UISETP.LT.AND UP0, UPT, URZ, UR4, UPT ;  /* 0x000000043f00728c */ /* 0x000fe4000bf01270 */
[----:B------:R-:W-:Y:S02]  /*0990*/  USHF.R.S32.HI UR5, URZ, 0x1f, UR4 ;  /* 0x0000001f3f057899 */ /* 0x000fe40008011404 */
[----:B------:R-:W-:-:S07]  /*09a0*/  ULEA.HI.SX32 UR4, UR4, 0x1, 0x1 ;  /* 0x0000000104047891 */ /* 0x000fce000f8f0a3f */
[----:B------:R-:W-:Y:S01]  /*09b0*/  @!UP0 UIADD3 UR4, UR5, URZ, URZ ;  /* 0x0000003f05048290 */ /* 0x000fe2000fffe03f */
        /* <DEDUP_REMOVED lines=64> */
[----:B------:R-:W-:Y:S02]  /*0dc0*/  MOV R34, R18 ;  /* 0x0000001200227202 */ /* 0x000fe40000000f00 */
[----:B------:R-:W-:Y:S01]  /*0dd0*/  MOV R35, R19 ;  /* 0x0000001300237202 */ /* 0x000fe20000000f00 */
[----:B------:R-:W-:Y:S05]  /*0de0*/  BRA `(.L_x_484) ;  /* 0x0000013000007947 */ /* 0x000fea0003800000 */
.L_x_483:
        /* <DEDUP_REMOVED lines=19> */
.L_x_484:
[----:B------:R-:W-:Y:S05]  /*0f20*/  BSYNC B0 ;  /* 0x0000000000007941 */ /* 0x000fea0003800000 */
.L_x_482:
[-C--:B------:R-:W-:Y:S01]  /*0f30*/  IABS R16, R3.reuse ;  /* 0x0000000300107213 */ /* 0x080fe20000000000 */
[----:B------:R-:W-:Y:S01]  /*0f40*/  BSSY B0, `(.L_x_485) ;  /* 0x000003c000007945 */ /* 0x000fe20003800000 */
[----:B------:R-:W-:Y:S02]  /*0f50*/  IABS R8, R3 ;  /* 0x0000000300087213 */ /* 0x000fe40000000000 */
[----:B------:R-:W0:Y:S01]  /*0f60*/  I2F.RP R11, R16 ;  /* 0x00000010000b7306 */ /* 0x000e220000209400 */
[----:B------:R-:W-:Y:S02]  /*0f70*/  IADD3 R5, R16, UR6, RZ ;  /* 0x0000000610057c10 */ /* 0x000fe4000fffe0ff */
        /* <DEDUP_REMOVED lines=37> */
.L_x_486:
        /* <DEDUP_REMOVED lines=19> */
.L_x_487:
[----:B------:R-:W-:Y:S05]  /*1300*/  BSYNC B0 ;  /* 0x0000000000007941 */ /* 0x000fea0003800000 */
.L_x_485:
[----:B------:R-:W-:Y:S01]  /*1310*/  IABS R8, c[0x0][0x214] ;  /* 0x0000850000087a13 */ /* 0x000fe20000000000 */
[----:B------:R-:W-:Y:S01]  /*1320*/  ULDC.U8 UR4, c[0x0][0x329] ;  /* 0x0000ca4000047ab9 */ /* 0x000fe20000000000 */
[----:B------:R-:W-:Y:S01]  /*1330*/  ISETP.GT.AND P3, PT, R3, RZ, PT ;  /* 0x000000ff0300720c */ /* 0x000fe20003f64270 */
[----:B------:R-:W-:Y:S01]  /*1340*/  ULDC.64 UR14, c[0x0][0x118] ;  /* 0x00004600000e7ab9 */ /* 0x000fe20000000a00 */
[----:B------:R-:W0:Y:S01]  /*1350*/  I2F.RP R20, R8 ;  /* 0x0000000800147306 */ /* 0x000e220000209400 */
[----:B------:R-:W-:Y:S07]  /*1360*/  BSSY B0, `(.L_x_488) ;  /* 0x000007f000007945 */ /* 0x000fee0003800000 */
        /* <DEDUP_REMOVED lines=9> */
[----:B------:R-:W-:Y:S02]  /*1400*/  ISETP.GE.AND P1, PT, R5, RZ, PT ;  /* 0x000000ff0500720c */ /* 0x000fe40003f26270 */
[----:B------:R-:W-:Y:S01]  /*1410*/  SHF.R.S32.HI R5, RZ, 0x1f, R3 ;  /* 0x0000001fff057819 */ /* 0x000fe20000011403 */
[----:B------:R-:W-:-:S04]  /*1420*/  IMAD.HI.U32 R9, R7, R6, RZ ;  /* 0x0000000607097227 */ /* 0x000fc800078e00ff */
[----:B------:R-:W-:-:S04]  /*1430*/  IMAD.MOV R7, RZ, RZ, -R9 ;  /* 0x000000ffff077224 */ /* 0x000fc800078e0a09 */
[C---:B------:R-:W-:Y:S01]  /*1440*/  IMAD R7, R8.reuse, R7, R6 ;  /* 0x0000000708077224 */ /* 0x040fe200078e0206 */
[----:B------:R-:W-:Y:S01]  /*1450*/  LEA.HI.SX32 R6, R3, 0x1, 0x1 ;  /* 0x0000000103067811 */ /* 0x000fe200078f0aff */
[----:B------:R-:W-:Y:S01]  /*1460*/  @!P3 IMAD.MOV R6, RZ, RZ, R5 ;  /* 0x000000ffff06b224 */ /* 0x000fe200078e0205 */
[----:B------:R-:W-:Y:S02]  /*1470*/  IABS R5, c[0x0][0x1c0] ;  /* 0x0000700000057a13 */ /* 0x000fe40000000000 */
[----:B------:R-:W-:Y:S02]  /*1480*/  ISETP.GT.U32.AND P0, PT, R8, R7, PT ;  /* 0x000000070800720c */ /* 0x000fe40003f04070 */
[----:B------:R-:W0:Y:S11]  /*1490*/  I2F.U32.RP R17, R5 ;  /* 0x0000000500117306 */ /* 0x000e360000209000 */
[----:B------:R-:W-:Y:S01]  /*14a0*/  @!P0 IMAD.IADD R7, R7, 0x1, -R8 ;  /* 0x0000000107078824 */ /* 0x000fe200078e0a08 */
[----:B------:R-:W-:-:S02]  /*14b0*/  @!P0 IADD3 R9, R9, 0x1, RZ ;  /* 0x0000000109098810 */ /* 0x000fc40007ffe0ff */
[----:B------:R-:W-:Y:S02]  /*14c0*/  ISETP.NE.AND P0, PT, RZ, c[0x0][0x214], PT ;  /* 0x00008500ff007a0c */ /* 0x000fe40003f05270 */
[----:B------:R-:W-:Y:S01]  /*14d0*/  ISETP.GE.U32.AND P2, PT, R7, R8, PT ;  /* 0x000000080700720c */ /* 0x000fe20003f46070 */
[----:B0-----:R-:W0:-:S12]  /*14e0*/  MUFU.RCP R24, R17 ;  /* 0x0000001100187308 */ /* 0x001e180000001000 */
[----:B------:R-:W-:Y:S02]  /*14f0*/  @P2 IADD3 R9, R9, 0x1, RZ ;  /* 0x0000000109092810 */ /* 0x000fe40007ffe0ff */
[----:B0-----:R-:W-:-:S03]  /*1500*/  IADD3 R24, R24, 0xffffffe, RZ ;  /* 0x0ffffffe18187810 */ /* 0x001fc60007ffe0ff */
[----:B------:R-:W-:Y:S01]  /*1510*/  @!P1 IMAD.MOV R9, RZ, RZ, -R9 ;  /* 0x000000ffff099224 */ /* 0x000fe200078e0a09 */
[----:B------:R-:W-:Y:S01]  /*1520*/  @!P0 LOP3.LUT R9, RZ, c[0x0][0x214], RZ, 0x33, !PT ;  /* 0x00008500ff098a12 */ /* 0x000fe200078e33ff */
[----:B------:R0:W-:Y:S01]  /*1530*/  F2I.FTZ.U32.TRUNC.NTZ R25, R24 ;  /* 0x0000001800197305 */ /* 0x0001e2000021f000 */
[----:B------:R-:W-:-:S03]  /*1540*/  IABS R17, R0 ;  /* 0x0000000000117213 */ /* 0x000fc60000000000 */
[----:B------:R-:W-:Y:S01]  /*1550*/  IMAD R3, R6, R9, RZ ;  /* 0x0000000906037224 */ /* 0x000fe200078e02ff */
[----:B------:R-:W-:-:S04]  /*1560*/  LOP3.LUT R0, R0, c[0x0][0x1c0], RZ, 0x3c, !PT ;  /* 0x0000700000007a12 */ /* 0x000fc800078e3cff */
[----:B------:R-:W-:-:S04]  /*1570*/  IABS R7, R3 ;  /* 0x0000000300077213 */ /* 0x000fc80000000000 */
[----:B------:R-:W1:Y:S01]  /*1580*/  I2F.RP R16, R7 ;  /* 0x0000000700107306 */ /* 0x000e620000209400 */
[----:B0-----:R-:W-:-:S07]  /*1590*/  IMAD.MOV.U32 R24, RZ, RZ, RZ ;  /* 0x000000ffff187224 */ /* 0x001fce00078e00ff */
[----:B-1----:R-:W0:Y:S02]  /*15a0*/  MUFU.RCP R6, R16 ;  /* 0x0000001000067308 */ /* 0x002e240000001000 */
[----:B0-----:R-:W-:Y:S01]  /*15b0*/  IADD3 R20, R6, 0xffffffe, RZ ;  /* 0x0ffffffe06147810 */ /* 0x001fe20007ffe0ff */
[----:B------:R-:W-:Y:S02]  /*15c0*/  IMAD.MOV R6, RZ, RZ, -R25 ;  /* 0x000000ffff067224 */ /* 0x000fe400078e0a19 */
[----:B------:R-:W-:-:S03]  /*15d0*/  IMAD.IADD R16, R4, 0x1, R7 ;  /* 0x0000000104107824 */ /* 0x000fc600078e0207 */
[----:B------:R-:W0:Y:S01]  /*15e0*/  F2I.FTZ.U32.TRUNC.NTZ R21, R20 ;  /* 0x0000001400157305 */ /* 0x000e22000021f000 */
[----:B------:R-:W-:Y:S01]  /*15f0*/  IMAD R23, R6, R5, RZ ;  /* 0x0000000506177224 */ /* 0x000fe200078e02ff */
[----:B------:R-:W-:-:S03]  /*1600*/  IABS R22, R16 ;  /* 0x0000001000167213 */ /* 0x000fc60000000000 */
[----:B------:R-:W-:-:S06]  /*1610*/  IMAD.HI.U32 R23, R25, R23, R24 ;  /* 0x0000001719177227 */ /* 0x000fcc00078e0018 */
[----:B------:R-:W-:-:S04]  /*1620*/  IMAD.HI.U32 R6, R23, R17, RZ ;  /* 0x0000001117067227 */ /* 0x000fc800078e00ff */
[----:B------:R-:W-:-:S04]  /*1630*/  IMAD.HI.U32 R23, R23, R22, RZ ;  /* 0x0000001617177227 */ /* 0x000fc800078e00ff */
[----:B0-----:R-:W-:Y:S02]  /*1640*/  IMAD.MOV R8, RZ, RZ, -R21 ;  /* 0x000000ffff087224 */ /* 0x001fe400078e0a15 */
[----:B------:R-:W-:Y:S02]  /*1650*/  IMAD.MOV.U32 R20, RZ, RZ, RZ ;  /* 0x000000ffff147224 */ /* 0x000fe400078e00ff */
[----:B------:R-:W-:Y:S01]  /*1660*/  IMAD R9, R8, R7, RZ ;  /* 0x0000000708097224 */ /* 0x000fe200078e02ff */
[----:B------:R-:W-:-:S03]  /*1670*/  IABS R8, c[0x0][0x1c0] ;  /* 0x0000700000087a13 */ /* 0x000fc60000000000 */
[----:B------:R-:W-:Y:S01]  /*1680*/  IMAD.HI.U32 R9, R21, R9, R20 ;  /* 0x0000000915097227 */ /* 0x000fe200078e0014 */
[----:B------:R-:W-:-:S03]  /*1690*/  IABS R20, R3 ;  /* 0x0000000300147213 */ /* 0x000fc60000000000 */
[----:B------:R-:W-:Y:S02]  /*16a0*/  IMAD.MOV R8, RZ, RZ, -R8 ;  /* 0x000000ffff087224 */ /* 0x000fe400078e0a08 */
[----:B------:R-:W-:Y:S02]  /*16b0*/  IMAD.MOV R20, RZ, RZ, -R20 ;  /* 0x000000ffff147224 */ /* 0x000fe400078e0a14 */
[----:B------:R-:W-:-:S04]  /*16c0*/  IMAD.HI.U32 R9, R9, R22, RZ ;  /* 0x0000001609097227 */ /* 0x000fc800078e00ff */
[----:B------:R-:W-:Y:S01]  /*16d0*/  IMAD R4, R6, R8, R17 ;  /* 0x0000000806047224 */ /* 0x000fe200078e0211 */
[C---:B------:R-:W-:Y:S01]  /*16e0*/  LOP3.LUT R17, R16.reuse, R7, RZ, 0x3c, !PT ;  /* 0x0000000710117212 */ /* 0x040fe200078e3cff */
[--C-:B------:R-:W-:Y:S01]  /*16f0*/  IMAD R20, R9, R20, R22.reuse ;  /* 0x0000001409147224 */ /* 0x100fe200078e0216 */
[----:B------:R-:W-:Y:S01]  /*1700*/  LOP3.LUT R16, R16, c[0x0][0x1c0], RZ, 0x3c, !PT ;  /* 0x0000700010107a12 */ /* 0x000fe200078e3cff */
[----:B------:R-:W-:Y:S01]  /*1710*/  IMAD R8, R23, R8, R22 ;  /* 0x0000000817087224 */ /* 0x000fe200078e0216 */
[----:B------:R-:W-:Y:S02]  /*1720*/  ISETP.GT.U32.AND P3, PT, R5, R4, PT ;  /* 0x000000040500720c */ /* 0x000fe40003f64070 */
[----:B------:R-:W-:Y:S02]  /*1730*/  ISETP.GT.U32.AND P0, PT, R7, R20, PT ;  /* 0x000000140700720c */ /* 0x000fe40003f04070 */
[----:B------:R-:W-:Y:S02]  /*1740*/  ISETP.GT.U32.AND P1, PT, R5, R8, PT ;  /* 0x000000080500720c */ /* 0x000fe40003f24070 */
[----:B------:R-:W-:Y:S01]  /*1750*/  ISETP.GE.AND P4, PT, R17, RZ, PT ;  /* 0x000000ff1100720c */ /* 0x000fe20003f86270 */
[----:B------:R-:W-:-:S06]  /*1760*/  IMAD.MOV.U32 R17, RZ, RZ, c[0x0][0x214] ;  /* 0x00008500ff117624 */ /* 0x000fcc00078e00ff */
[----:B------:R-:W-:Y:S01]  /*1770*/  @!P3 IMAD.IADD R4, R4, 0x1, -R5 ;  /* 0x000000010404b824 */ /* 0x000fe200078e0a05 */
[----:B------:R-:W-:Y:S01]  /*1780*/  @!P3 IADD3 R6, R6, 0x1, RZ ;  /* 0x000000010606b810 */ /* 0x000fe20007ffe0ff */
[----:B------:R-:W-:Y:S01]  /*1790*/  @!P0 IMAD.IADD R20, R20, 0x1, -R7 ;  /* 0x0000000114148824 */ /* 0x000fe200078e0a07 */
[----:B------:R-:W-:Y:S01]  /*17a0*/  @!P0 IADD3 R9, R9, 0x1, RZ ;  /* 0x0000000109098810 */ /* 0x000fe20007ffe0ff */
[----:B------:R-:W-:Y:S01]  /*17b0*/  @!P1 IMAD.IADD R8, R8, 0x1, -R5 ;  /* 0x0000000108089824 */ /* 0x000fe200078e0a05 */
[----:B------:R-:W-:Y:S02]  /*17c0*/  ISETP.GE.U32.AND P6, PT, R4, R5, PT ;  /* 0x000000050400720c */ /* 0x000fe40003fc6070 */
[----:B------:R-:W0:Y:S01]  /*17d0*/  S2R R4, SR_TID.X ;  /* 0x0000000000047919 */ /* 0x000e220000002100 */
[----:B------:R-:W-:Y:S02]  /*17e0*/  ISETP.GE.U32.AND P2, PT, R20, R7, PT ;  /* 0x000000071400720c */ /* 0x000fe40003f46070 */
[----:B------:R-:W-:-:S02]  /*17f0*/  ISETP.GE.AND P0, PT, R0, RZ, PT ;  /* 0x000000ff0000720c */ /* 0x000fc40003f06270 */
[----:B------:R-:W-:Y:S02]  /*1800*/  ISETP.GT.AND P3, PT, R2, RZ, PT ;  /* 0x000000ff0200720c */ /* 0x000fe40003f64270 */
[----:B------:R-:W-:Y:S02]  /*1810*/  ISETP.GE.U32.AND P5, PT, R8, R5, PT ;  /* 0x000000050800720c */ /* 0x000fe40003fa6070 */
[----:B------:R-:W-:Y:S02]  /*1820*/  @!P1 IADD3 R23, R23, 0x1, RZ ;  /* 0x0000000117179810 */ /* 0x000fe40007ffe0ff */
[----:B------:R-:W-:Y:S02]  /*1830*/  @P6 IADD3 R6, R6, 0x1, RZ ;  /* 0x0000000106066810 */ /* 0x000fe40007ffe0ff */
[----:B------:R-:W-:Y:S02]  /*1840*/  ISETP.NE.AND P6, PT, R3, RZ, PT ;  /* 0x000000ff0300720c */ /* 0x000fe40003fc5270 */
[----:B------:R-:W-:Y:S01]  /*1850*/  @P2 IADD3 R9, R9, 0x1, RZ ;  /* 0x0000000109092810 */ /* 0x000fe20007ffe0ff */
[----:B------:R-:W-:Y:S01]  /*1860*/  @!P0 IMAD.MOV R6, RZ, RZ, -R6 ;  /* 0x000000ffff068224 */ /* 0x000fe200078e0a06 */
[----:B------:R-:W-:-:S02]  /*1870*/  ISETP.GE.AND P2, PT, R16, RZ, PT ;  /* 0x000000ff1000720c */ /* 0x000fc40003f46270 */
[----:B------:R-:W-:Y:S01]  /*1880*/  LOP3.LUT R0, RZ, c[0x0][0x1c0], RZ, 0x33, !PT ;  /* 0x00007000ff007a12 */ /* 0x000fe200078e33ff */
[----:B------:R-:W-:Y:S01]  /*1890*/  @!P4 IMAD.MOV R9, RZ, RZ, -R9 ;  /* 0x000000ffff09c224 */ /* 0x000fe200078e0a09 */
[----:B------:R-:W-:Y:S02]  /*18a0*/  ISETP.NE.AND P4, PT, RZ, c[0x0][0x1c0], PT ;  /* 0x00007000ff007a0c */ /* 0x000fe40003f85270 */
[----:B------:R-:W-:Y:S02]  /*18b0*/  SHF.R.S32.HI R8, RZ, 0x1f, R2 ;  /* 0x0000001fff087819 */ /* 0x000fe40000011402 */
[----:B------:R-:W-:Y:S02]  /*18c0*/  ISETP.NE.AND P1, PT, RZ, UR4, PT ;  /* 0x00000004ff007c0c */ /* 0x000fe4000bf25270 */
[----:B0-----:R-:W-:Y:S02]  /*18d0*/  SHF.R.S32.HI R5, RZ, 0x1f, R4 ;  /* 0x0000001fff057819 */ /* 0x001fe40000011404 */
[----:B------:R-:W-:Y:S01]  /*18e0*/  LEA.HI.SX32 R16, R2, 0x1, 0x1 ;  /* 0x0000000102107811 */ /* 0x000fe200078f0aff */
[----:B------:R-:W-:Y:S01]  /*18f0*/  @!P3 IMAD.MOV R16, RZ, RZ, R8 ;  /* 0x000000ffff10b224 */ /* 0x000fe200078e0208 */
[----:B------:R-:W-:-:S02]  /*1900*/  SEL R17, R17, 0x1, !P1 ;  /* 0x0000000111117807 */ /* 0x000fc40004800000 */
[----:B------:R-:W-:Y:S02]  /*1910*/  SEL R6, R0, R6, !P4 ;  /* 0x0000000600067207 */ /* 0x000fe40006000000 */
        /* <DEDUP_REMOVED lines=8> */
[----:B------:R-:W-:Y:S01]  /*19a0*/  SHF.R.S32.HI R6, RZ, 0x3, R8 ;  /* 0x00000003ff067819 */ /* 0x000fe20000011408 */
[----:B------:R-:W-:Y:S01]  /*19b0*/  IMAD.MOV.U32 R16, RZ, RZ, -0x800000 ;  /* 0xff800000ff107424 */ /* 0x000fe200078e00ff */
[----:B------:R-:W-:-:S02]  /*19c0*/  ISETP.LT.AND.EX P2, PT, R19, R21, PT, P0 ;  /* 0x000000151300720c */ /* 0x000fc40003f41300 */
[----:B------:R-:W-:Y:S02]  /*19d0*/  ISETP.GE.AND P0, PT, R6, c[0x0][0x314], PT ;  /* 0x0000c50006007a0c */ /* 0x000fe40003f06270 */
[----:B------:R-:W-:Y:S02]  /*19e0*/  SEL R0, R0, R23, !P4 ;  /* 0x0000001700007207 */ /* 0x000fe40006000000 */
[----:B------:R-:W-:Y:S02]  /*19f0*/  LOP3.LUT R23, R8, 0xfffffff8, RZ, 0xc0, !PT ;  /* 0xfffffff808177812 */ /* 0x000fe400078ec0ff */
[----:B------:R-:W-:Y:S02]  /*1a00*/  SEL R9, R18, R9, P2 ;  /* 0x0000000912097207 */ /* 0x000fe40001000000 */
[----:B------:R-:W-:Y:S01]  /*1a10*/  SEL R8, R19, R21, P2 ;  /* 0x0000001513087207 */ /* 0x000fe20001000000 */
[----:B------:R-:W-:-:S04]  /*1a20*/  IMAD.IADD R23, R4, 0x1, -R23 ;  /* 0x0000000104177824 */ /* 0x000fc800078e0a17 */
[----:B------:R-:W-:Y:S05]  /*1a30*/  @P0 BRA `(.L_x_489) ;  /* 0x0000011000000947 */ /* 0x000fea0003800000 */
[----:B------:R-:W-:Y:S01]  /*1a40*/  UIADD3 UR5, UP0, UR12, -UR11, URZ ;  /* 0x8000000b0c057290 */ /* 0x000fe2000ff1e03f */
[----:B------:R-:W-:-:S03]  /*1a50*/  SHF.R.S32.HI R19, RZ, 0x1f, R23 ;  /* 0x0000001fff137819 */ /* 0x000fc60000011417 */
[----:B------:R-:W-:Y:S02]  /*1a60*/  UIADD3.X UR4, UR10, ~UR9, URZ, UP0, !UPT ;  /* 0x800000090a047290 */ /* 0x000fe400087fe43f */
[----:B------:R-:W-:-:S04]  /*1a70*/  ISETP.LT.U32.AND P0, PT, R23, UR5, PT ;  /* 0x0000000517007c0c */ /* 0x000fc8000bf01070 */
[----:B------:R-:W-:-:S05]  /*1a80*/  IMAD.U32 R18, RZ, RZ, UR4 ;  /* 0x00000004ff127e24 */ /* 0x000fca000f8e00ff */
[----:B------:R-:W-:-:S13]  /*1a90*/  ISETP.GT.AND.EX P0, PT, R18, R19, PT, P0 ;  /* 0x000000131200720c */ /* 0x000fda0003f04300 */
[----:B------:R-:W-:Y:S05]  /*1aa0*/  @!P0 BRA `(.L_x_489) ;  /* 0x000000a000008947 */ /* 0x000fea0003800000 */
[----:B------:R-:W-:Y:S01]  /*1ab0*/  IADD3 R18, P0, R23, UR11, RZ ;  /* 0x0000000b17127c10 */ /* 0x000fe2000ff1e0ff */
[----:B------:R-:W-:Y:S01]  /*1ac0*/  IMAD R16, R6, UR10, RZ ;  /* 0x0000000a06107c24 */ /* 0x000fe2000f8e02ff */
[----:B------:R-:W-:Y:S02]  /*1ad0*/  SHF.R.S32.HI R21, RZ, 0x1f, R6 ;  /* 0x0000001fff157819 */ /* 0x000fe40000011406 */
[----:B------:R-:W-:-:S03]  /*1ae0*/  IADD3.X R19, R19, UR9, RZ, P0, !PT ;  /* 0x0000000913137c10 */ /* 0x000fc600087fe4ff */
[----:B------:R-:W-:Y:S02]  /*1af0*/  IMAD R16, R21, UR12, R16 ;  /* 0x0000000c15107c24 */ /* 0x000fe4000f8e0210 */
[----:B------:R-:W-:-:S04]  /*1b00*/  IMAD.WIDE.U32 R18, R6, UR12, R18 ;  /* 0x0000000c06127c25 */ /* 0x000fc8000f8e0012 */
[----:B------:R-:W-:Y:S01]  /*1b10*/  IMAD.IADD R16, R19, 0x1, R16 ;  /* 0x0000000113107824 */ /* 0x000fe200078e0210 */
[----:B------:R-:W-:-:S04]  /*1b20*/  LEA R20, P0, R18, c[0x0][0x208], 0x2 ;  /* 0x0000820012147a11 */ /* 0x000fc800078010ff */
[----:B------:R-:W-:-:S05]  /*1b30*/  LEA.HI.X R21, R18, c[0x0][0x20c], R16, 0x2, P0 ;  /* 0x0000830012157a11 */ /* 0x000fca00000f1410 */
[----:B------:R0:W5:Y:S04]  /*1b40*/  LDG.E R16, [R20.64] ;  /* 0x0000000e14107981 */ /* 0x000168000c1e1900 */
.L_x_489:
[----:B------:R-:W-:Y:S05]  /*1b50*/  BSYNC B0 ;  /* 0x0000000000007941 */ /* 0x000fea0003800000 */
.L_x_488:
        /* <DEDUP_REMOVED lines=19> */
[----:B0-----:R-:W0:Y:S02]  /*1c90*/  SHFL.BFLY PT, R20, R25, 0x4, 0x1f ;  /* 0x0c801f0019147f89 */ /* 0x001e2400000e0000 */
[----:B0-----:R-:W-:-:S05]  /*1ca0*/  FMNMX.FTZ R20, R25, R20, !PT ;  /* 0x0000001419147209 */ /* 0x001fca0007810000 */
[----:B------:R-:W0:Y:S02]  /*1cb0*/  SHFL.BFLY PT, R21, R20, 0x2, 0x1f ;  /* 0x0c401f0014157f89 */ /* 0x000e2400000e0000 */
        /* <DEDUP_REMOVED lines=31> */
[----:B------:R-:W-:Y:S01]  /*1eb0*/  ISETP.GE.U32.AND P2, PT, R32, UR12, PT ;  /* 0x0000000c20007c0c */ /* 0x000fe2000bf46070 */
[----:B------:R-:W-:-:S03]  /*1ec0*/  IMAD.MOV.U32 R5, RZ, RZ, c[0x0][0x1c0] ;  /* 0x00007000ff057624 */ /* 0x000fc600078e00ff */
[----:B------:R-:W-:Y:S02]  /*1ed0*/  ISETP.GE.AND.EX P2, PT, R33, UR10, PT, P2 ;  /* 0x0000000a21007c0c */ /* 0x000fe4000bf46320 */
        /* <DEDUP_REMOVED lines=13> */
[----:B------:R-:W-:Y:S02]  /*1fb0*/  IMAD R0, R0, UR8, RZ ;  /* 0x0000000800007c24 */ /* 0x000fe4000f8e02ff */
[----:B------:R-:W-:-:S04]  /*1fc0*/  IMAD.WIDE.U32 R18, R17, UR8, RZ ;  /* 0x0000000811127c25 */ /* 0x000fc8000f8e00ff */
[----:B------:R-:W-:Y:S02]  /*1fd0*/  IMAD R17, R17, UR7, R0 ;  /* 0x0000000711117c24 */ /* 0x000fe4000f8e0200 */
        /* <DEDUP_REMOVED lines=12> */
[----:B------:R-:W-:Y:S05]  /*20a0*/  CALL.REL.NOINC `($__internal_10_$__cuda_sm20_div_s64) ;  /* 0x00002c8000007944 */ /* 0x000fea0003c00000 */
[-C--:B------:R-:W-:Y:S02]  /*20b0*/  IADD3 R21, P0, RZ, -R18.reuse, RZ ;  /* 0x80000012ff157210 */ /* 0x080fe40007f1e0ff */
[----:B------:R-:W-:Y:S02]  /*20c0*/  MOV R42, R18 ;  /* 0x00000012002a7202 */ /* 0x000fe40000000f00 */
[----:B------:R-:W-:Y:S01]  /*20d0*/  IADD3.X R17, RZ, ~R19, RZ, P0, !PT ;  /* 0x80000013ff117210 */ /* 0x000fe200007fe4ff */
[----:B------:R-:W-:Y:S01]  /*20e0*/  IMAD.WIDE.U32 R32, R36, R21, R32 ;  /* 0x0000001524207225 */ /* 0x000fe200078e0020 */
[----:B------:R-:W-:-:S03]  /*20f0*/  MOV R43, R19 ;  /* 0x00000013002b7202 */ /* 0x000fc60000000f00 */
[----:B------:R-:W-:-:S04]  /*2100*/  IMAD R0, R17, R36, RZ ;  /* 0x0000002411007224 */ /* 0x000fc800078e02ff */
[----:B------:R-:W-:-:S05]  /*2110*/  IMAD R17, R23, R21, R0 ;  /* 0x0000001517117224 */ /* 0x000fca00078e0200 */
[----:B------:R-:W-:Y:S01]  /*2120*/  IADD3 R17, R33, R17, RZ ;  /* 0x0000001121117210 */ /* 0x000fe20007ffe0ff */
[----:B------:R-:W-:Y:S05]  /*2130*/  BRA `(.L_x_495) ;  /* 0x0000016000007947 */ /* 0x000fea0003800000 */
.L_x_494:
        /* <DEDUP_REMOVED lines=22> */
.L_x_495:
[----:B------:R-:W-:Y:S05]  /*22a0*/  BSYNC B0 ;  /* 0x0000000000007941 */ /* 0x000fea0003800000 */
.L_x_493:
[----:B------:R-:W-:Y:S01]  /*22b0*/  LOP3.LUT R0, R17, UR7, RZ, 0xfc, !PT ;  /* 0x0000000711007c12 */ /* 0x000fe2000f8efcff */
[----:B------:R-:W-:Y:S03]  /*22c0*/  BSSY B0, `(.L_x_496) ;  /* 0x0000028000007945 */ /* 0x000fe60003800000 */
[----:B------:R-:W-:-:S13]  /*22d0*/  ISETP.NE.U32.AND P0, PT, R0, RZ, PT ;  /* 0x000000ff0000720c */ /* 0x000fda0003f05070 */
[----:B------:R-:W-:Y:S05]  /*22e0*/  @!P0 BRA `(.L_x_497) ;  /* 0x000000f000008947 */ /* 0x000fea0003800000 */
[----:B------:R-:W-:Y:S01]  /*22f0*/  IMAD.MOV.U32 R26, RZ, RZ, R32 ;  /* 0x000000ffff1a7224 */ /* 0x000fe200078e0020 */
[----:B------:R-:W-:Y:S01]  /*2300*/  MOV R24, UR8 ;  /* 0x0000000800187c02 */ /* 0x000fe20008000f00 */
[----:B------:R-:W-:Y:S01]  /*2310*/  IMAD.U32 R23, RZ, RZ, UR7 ;  /* 0x00000007ff177e24 */ /* 0x000fe2000f8e00ff */
[----:B------:R-:W-:Y:S02]  /*2320*/  MOV R22, 0x2340 ;  /* 0x0000234000167802 */ /* 0x000fe40000000f00 */
[----:B------:R-:W-:Y:S05]  /*2330*/  CALL.REL.NOINC `($__internal_10_$__cuda_sm20_div_s64) ;  /* 0x000029f000007944 */ /* 0x000fea0003c00000 */
[-C--:B------:R-:W-:Y:S02]  /*2340*/  IADD3 R16, P0, RZ, -R18.reuse, RZ ;  /* 0x80000012ff107210 */ /* 0x080fe40007f1e0ff */
[----:B------:R-:W-:Y:S02]  /*2350*/  MOV R33, R17 ;  /* 0x0000001100217202 */ /* 0x000fe40000000f00 */
[-C--:B------:R-:W-:Y:S02]  /*2360*/  IADD3.X R0, RZ, ~R19.reuse, RZ, P0, !PT ;  /* 0x80000013ff007210 */ /* 0x080fe400007fe4ff */
[----:B------:R-:W-:Y:S01]  /*2370*/  MOV R36, R18 ;  /* 0x0000001200247202 */ /* 0x000fe20000000f00 */
[----:B------:R-:W-:Y:S01]  /*2380*/  IMAD.WIDE.U32 R32, R16, UR8, R32 ;  /* 0x0000000810207c25 */ /* 0x000fe2000f8e0020 */
[----:B------:R-:W-:-:S03]  /*2390*/  MOV R37, R19 ;  /* 0x0000001300257202 */ /* 0x000fc60000000f00 */
[----:B------:R-:W-:-:S04]  /*23a0*/  IMAD R21, R0, UR8, RZ ;  /* 0x0000000800157c24 */ /* 0x000fc8000f8e02ff */
[----:B------:R-:W-:-:S05]  /*23b0*/  IMAD R21, R16, UR7, R21 ;  /* 0x0000000710157c24 */ /* 0x000fca000f8e0215 */
[----:B------:R-:W-:Y:S01]  /*23c0*/  IADD3 R0, R33, R21, RZ ;  /* 0x0000001521007210 */ /* 0x000fe20007ffe0ff */
[----:B------:R-:W-:Y:S05]  /*23d0*/  BRA `(.L_x_498) ;  /* 0x0000016000007947 */ /* 0x000fea0003800000 */
.L_x_497:
[----:B------:R-:W0:Y:S01]  /*23e0*/  I2F.U32.RP R18, UR8 ;  /* 0x0000000800127d06 */ /* 0x000e220008209000 */
[----:B------:R-:W-:Y:S01]  /*23f0*/  ISETP.NE.U32.AND P0, PT, RZ, UR8, PT ;  /* 0x00000008ff007c0c */ /* 0x000fe2000bf05070 */
[----:B------:R-:W-:-:S06]  /*2400*/  IMAD.MOV.U32 R37, RZ, RZ, RZ ;  /* 0x000000ffff257224 */ /* 0x000fcc00078e00ff */
[----:B0-----:R-:W0:Y:S02]  /*2410*/  MUFU.RCP R16, R18 ;  /* 0x0000001200107308 */ /* 0x001e240000001000 */
[----:B0-----:R-:W-:-:S06]  /*2420*/  IADD3 R16, R16, 0xffffffe, RZ ;  /* 0x0ffffffe10107810 */ /* 0x001fcc0007ffe0ff */
[----:B------:R-:W0:Y:S02]  /*2430*/  F2I.FTZ.U32.TRUNC.NTZ R17, R16 ;  /* 0x0000001000117305 */ /* 0x000e24000021f000 */
[----:B0-----:R-:W-:Y:S02]  /*2440*/  IMAD.MOV R0, RZ, RZ, -R17 ;  /* 0x000000ffff007224 */ /* 0x001fe400078e0a11 */
[----:B------:R-:W-:Y:S02]  /*2450*/  IMAD.MOV.U32 R16, RZ, RZ, RZ ;  /* 0x000000ffff107224 */ /* 0x000fe400078e00ff */
[----:B------:R-:W-:-:S04]  /*2460*/  IMAD R0, R0, UR8, RZ ;  /* 0x0000000800007c24 */ /* 0x000fc8000f8e02ff */
[----:B------:R-:W-:Y:S01]  /*2470*/  IMAD.HI.U32 R17, R17, R0, R16 ;  /* 0x0000000011117227 */ /* 0x000fe200078e0010 */
[----:B------:R-:W-:-:S05]  /*2480*/  HFMA2.MMA R0, -RZ, RZ, 0, 0 ;  /* 0x00000000ff007435 */ /* 0x000fca00000001ff */
[----:B------:R-:W-:-:S05]  /*2490*/  IMAD.HI.U32 R36, R17, R32, RZ ;  /* 0x0000002011247227 */ /* 0x000fca00078e00ff */
[----:B------:R-:W-:-:S05]  /*24a0*/  IADD3 R17, -R36, RZ, RZ ;  /* 0x000000ff24117210 */ /* 0x000fca0007ffe1ff */
[----:B------:R-:W-:-:S05]  /*24b0*/  IMAD R17, R17, UR8, R32 ;  /* 0x0000000811117c24 */ /* 0x000fca000f8e0220 */
[----:B------:R-:W-:-:S13]  /*24c0*/  ISETP.GE.U32.AND P3, PT, R17, UR8, PT ;  /* 0x0000000811007c0c */ /* 0x000fda000bf66070 */
[----:B------:R-:W-:Y:S02]  /*24d0*/  @P3 IADD3 R17, R17, -UR8, RZ ;  /* 0x8000000811113c10 */ /* 0x000fe4000fffe0ff */
[----:B------:R-:W-:Y:S02]  /*24e0*/  @P3 IADD3 R36, R36, 0x1, RZ ;  /* 0x0000000124243810 */ /* 0x000fe40007ffe0ff */
[----:B------:R-:W-:-:S13]  /*24f0*/  ISETP.GE.U32.AND P2, PT, R17, UR8, PT ;  /* 0x0000000811007c0c */ /* 0x000fda000bf46070 */
[----:B------:R-:W-:Y:S02]  /*2500*/  @P2 IADD3 R36, R36, 0x1, RZ ;  /* 0x0000000124242810 */ /* 0x000fe40007ffe0ff */
[----:B------:R-:W-:-:S05]  /*2510*/  @!P0 LOP3.LUT R36, RZ, UR8, RZ, 0x33, !PT ;  /* 0x00000008ff248c12 */ /* 0x000fca000f8e33ff */
[----:B------:R-:W-:-:S04]  /*2520*/  IMAD.MOV R17, RZ, RZ, -R36 ;  /* 0x000000ffff117224 */ /* 0x000fc800078e0a24 */
[----:B------:R-:W-:Y:S02]  /*2530*/  IMAD R32, R17, UR8, R32 ;  /* 0x0000000811207c24 */ /* 0x000fe4000f8e0220 */
.L_x_498:
[----:B------:R-:W-:Y:S05]  /*2540*/  BSYNC B0 ;  /* 0x0000000000007941 */ /* 0x000fea0003800000 */
.L_x_496:
        /* <DEDUP_REMOVED lines=11> */
[----:B------:R-:W-:Y:S05]  /*2600*/  CALL.REL.NOINC `($__internal_10_$__cuda_sm20_div_s64) ;  /* 0x0000272000007944 */ /* 0x000fea0003c00000 */
[----:B------:R-:W-:-:S04]  /*2610*/  IADD3 R17, P0, RZ, -R18, RZ ;  /* 0x80000012ff117210 */ /* 0x000fc80007f1e0ff */
[----:B------:R-:W-:Y:S01]  /*2620*/  IADD3.X R16, RZ, ~R19, RZ, P0, !PT ;  /* 0x80000013ff107210 */ /* 0x000fe200007fe4ff */
[----:B------:R-:W-:-:S04]  /*2630*/  IMAD.WIDE.U32 R36, R5, R17, R36 ;  /* 0x0000001105247225 */ /* 0x000fc800078e0024 */
[----:B------:R-:W-:-:S04]  /*2640*/  IMAD R16, R16, R5, RZ ;  /* 0x0000000510107224 */ /* 0x000fc800078e02ff */
[----:B------:R-:W-:-:S05]  /*2650*/  IMAD R4, R4, R17, R16 ;  /* 0x0000001104047224 */ /* 0x000fca00078e0210 */
[----:B------:R-:W-:Y:S01]  /*2660*/  IADD3 R4, R37, R4, RZ ;  /* 0x0000000425047210 */ /* 0x000fe20007ffe0ff */
[----:B------:R-:W-:Y:S05]  /*2670*/  BRA `(.L_x_501) ;  /* 0x0000016000007947 */ /* 0x000fea0003800000 */
.L_x_500:
[----:B------:R-:W0:Y:S01]  /*2680*/  I2F.U32.RP R19, R5 ;  /* 0x0000000500137306 */ /* 0x000e220000209000 */
[----:B------:R-:W-:-:S07]  /*2690*/  ISETP.NE.U32.AND P0, PT, R5, RZ, PT ;  /* 0x000000ff0500720c */ /* 0x000fce0003f05070 */
[----:B0-----:R-:W0:Y:S02]  /*26a0*/  MUFU.RCP R16, R19 ;  /* 0x0000001300107308 */ /* 0x001e240000001000 */
[----:B0-----:R-:W-:Y:S01]  /*26b0*/  IADD3 R16, R16, 0xffffffe, RZ ;  /* 0x0ffffffe10107810 */ /* 0x001fe20007ffe0ff */
[----:B------:R-:W-:-:S05]  /*26c0*/  IMAD.MOV.U32 R19, RZ, RZ, RZ ;  /* 0x000000ffff137224 */ /* 0x000fca00078e00ff */
        /* <DEDUP_REMOVED lines=17> */
.L_x_501:
[----:B------:R-:W-:Y:S05]  /*27e0*/  BSYNC B0 ;  /* 0x0000000000007941 */ /* 0x000fea0003800000 */
.L_x_499:
        /* <DEDUP_REMOVED lines=38> */
[----:B------:R-:W-:Y:S05]  /*2a50*/  CALL.REL.NOINC `($__internal_10_$__cuda_sm20_div_s64) ;  /* 0x000022d000007944 */ /* 0x000fea0003c00000 */
        /* <DEDUP_REMOVED lines=12> */
.L_x_503:
        /* <DEDUP_REMOVED lines=23> */
.L_x_504:
[----:B------:R-:W-:Y:S05]  /*2c90*/  BSYNC B0 ;  /* 0x0000000000007941 */ /* 0x000fea0003800000 */
.L_x_502:
        /* <DEDUP_REMOVED lines=18> */
.L_x_506:
        /* <DEDUP_REMOVED lines=22> */
.L_x_507:
[----:B------:R-:W-:Y:S05]  /*2f20*/  BSYNC B0 ;  /* 0x0000000000007941 */ /* 0x000fea0003800000 */
.L_x_505:
        /* <DEDUP_REMOVED lines=20> */
.L_x_509:
[----:B------:R-:W0:Y:S01]  /*3070*/  I2F.U32.RP R19, R13 ;  /* 0x0000000d00137306 */ /* 0x000e220000209000 */
[----:B------:R-:W-:Y:S01]  /*3080*/  IMAD.MOV.U32 R20, RZ, RZ, RZ ;  /* 0x000000ffff147224 */ /* 0x000fe200078e00ff */
[----:B------:R-:W-:-:S06]  /*3090*/  ISETP.NE.U32.AND P0, PT, R13, RZ, PT ;  /* 0x000000ff0d00720c */ /* 0x000fcc0003f05070 */
[----:B0-----:R-:W0:Y:S02]  /*30a0*/  MUFU.RCP R17, R19 ;  /* 0x0000001300117308 */ /* 0x001e240000001000 */
[----:B0-----:R-:W-:Y:S01]  /*30b0*/  IADD3 R17, R17, 0xffffffe, RZ ;  /* 0x0ffffffe11117810 */ /* 0x001fe20007ffe0ff */
[----:B------:R-:W-:-:S05]  /*30c0*/  IMAD.MOV.U32 R19, RZ, RZ, RZ ;  /* 0x000000ffff137224 */ /* 0x000fca00078e00ff */
        /* <DEDUP_REMOVED lines=17> */
.L_x_510:
[----:B------:R-:W-:Y:S05]  /*31e0*/  BSYNC B0 ;  /* 0x0000000000007941 */ /* 0x000fea0003800000 */
.L_x_508:
[----:B------:R-:W-:Y:S01]  /*31f0*/  SHF.R.S32.HI R17, RZ, 0x1f, R7 ;  /* 0x0000001fff117819 */ /* 0x000fe20000011407 */
[-C--:B------:R-:W-:Y:S01]  /*3200*/  IMAD R12, R19, R7.reuse, RZ ;  /* 0x00000007130c7224 */ /* 0x080fe200078e02ff */
[----:B------:R-:W-:Y:S01]  /*3210*/  BSSY B0, `(.L_x_511) ;  /* 0x000003b000007945 */ /* 0x000fe20003800000 */
[----:B------:R-:W-:-:S04]  /*3220*/  IMAD.WIDE.U32 R42, R18, R7, RZ ;  /* 0x00000007122a7225 */ /* 0x000fc800078e00ff */
[----:B------:R-:W-:Y:S01]  /*3230*/  IMAD R7, R17, R18, R12 ;  /* 0x0000001211077224 */ /* 0x000fe200078e020c */
[----:B------:R-:W-:Y:S01]  /*3240*/  SHF.R.S32.HI R18, RZ, 0x1f, R2 ;  /* 0x0000001fff127819 */ /* 0x000fe20000011402 */
[----:B------:R-:W-:Y:S01]  /*3250*/  IMAD R17, R15, R2, RZ ;  /* 0x000000020f117224 */ /* 0x000fe200078e02ff */
[----:B------:R-:W-:Y:S01]  /*3260*/  LOP3.LUT R15, R41, R10, RZ, 0xfc, !PT ;  /* 0x0000000a290f7212 */ /* 0x000fe200078efcff */
[----:B------:R-:W-:Y:S01]  /*3270*/  IMAD R45, R25, c[0x0][0x214], RZ ;  /* 0x00008500192d7a24 */ /* 0x000fe200078e02ff */
[----:B------:R-:W-:Y:S01]  /*3280*/  IADD3 R7, R43, R7, RZ ;  /* 0x000000072b077210 */ /* 0x000fe20007ffe0ff */
[----:B------:R-:W-:Y:S01]  /*3290*/  IMAD R17, R18, R13, R17 ;  /* 0x0000000d12117224 */ /* 0x000fe200078e0211 */
[----:B------:R-:W-:Y:S01]  /*32a0*/  ISETP.NE.U32.AND P0, PT, R15, RZ, PT ;  /* 0x000000ff0f00720c */ /* 0x000fe20003f05070 */
[----:B------:R-:W-:Y:S01]  /*32b0*/  IMAD R12, R14, R45, RZ ;  /* 0x0000002d0e0c7224 */ /* 0x000fe200078e02ff */
[----:B------:R-:W-:Y:S01]  /*32c0*/  SHF.R.S32.HI R19, RZ, 0x1f, R45 ;  /* 0x0000001fff137819 */ /* 0x000fe2000001142d */
        /* <DEDUP_REMOVED lines=11> */
[----:B------:R-:W-:Y:S05]  /*3380*/  CALL.REL.NOINC `($__internal_10_$__cuda_sm20_div_s64) ;  /* 0x000019a000007944 */ /* 0x000fea0003c00000 */
        /* <DEDUP_REMOVED lines=12> */
.L_x_512:
        /* <DEDUP_REMOVED lines=23> */
.L_x_513:
[----:B------:R-:W-:Y:S05]  /*35c0*/  BSYNC B0 ;  /* 0x0000000000007941 */ /* 0x000fea0003800000 */
.L_x_511:
        /* <DEDUP_REMOVED lines=29> */
.L_x_515:
[----:B------:R-:W0:Y:S01]  /*37a0*/  I2F.U32.RP R17, R9 ;  /* 0x0000000900117306 */ /* 0x000e220000209000 */
[----:B------:R-:W-:Y:S01]  /*37b0*/  IMAD.MOV.U32 R18, RZ, RZ, RZ ;  /* 0x000000ffff127224 */ /* 0x000fe200078e00ff */
[----:B------:R-:W-:-:S06]  /*37c0*/  ISETP.NE.U32.AND P0, PT, R9, RZ, PT ;  /* 0x000000ff0900720c */ /* 0x000fcc0003f05070 */
        /* <DEDUP_REMOVED lines=20> */
.L_x_516:
[----:B------:R-:W-:Y:S05]  /*3910*/  BSYNC B0 ;  /* 0x0000000000007941 */ /* 0x000fea0003800000 */
.L_x_514:
        /* <DEDUP_REMOVED lines=20> */
.L_x_492:
[----:B------:R-:W-:-:S04]  /*3a60*/  LEA R2, P0, R32, c[0x0][0x200], 0x2 ;  /* 0x0000800020027a11 */ /* 0x000fc800078010ff */
[----:B------:R-:W-:-:S05]  /*3a70*/  LEA.HI.X R3, R32, c[0x0][0x204], R33, 0x2, P0 ;  /* 0x0000810020037a11 */ /* 0x000fca00000f1421 */
[----:B------:R0:W-:Y:S04]  /*3a80*/  STG.E [R2.64], R27 ;  /* 0x0000001b02007986 */ /* 0x0001e8000c10190e */
.L_x_491:
[----:B------:R-:W-:Y:S05]  /*3a90*/  BSYNC B1 ;  /* 0x0000000000017941 */ /* 0x000fea0003800000 */
.L_x_490:
[----:B------:R-:W1:Y:S01]  /*3aa0*/  S2R R0, SR_TID.X ;  /* 0x0000000000007919 */ /* 0x000e620000002100 */
[----:B------:R-:W-:Y:S01]  /*3ab0*/  IMAD.MOV.U32 R28, RZ, RZ, c[0x0][0x314] ;  /* 0x0000c500ff1c7624 */ /* 0x000fe200078e00ff */
[----:B------:R-:W-:Y:S01]  /*3ac0*/  CS2R R4, SRZ ;  /* 0x0000000000047805 */ /* 0x000fe2000001ff00 */
[----:B------:R-:W-:Y:S01]  /*3ad0*/  CS2R R6, SRZ ;  /* 0x0000000000067805 */ /* 0x000fe2000001ff00 */
[----:B------:R-:W-:Y:S01]  /*3ae0*/  CS2R R10, SRZ ;  /* 0x00000000000a7805 */ /* 0x000fe2000001ff00 */
[----:B------:R-:W-:Y:S01]  /*3af0*/  IMAD.MOV.U32 R12, RZ, RZ, RZ ;  /* 0x000000ffff0c7224 */ /* 0x000fe200078e00ff */
[----:B-1----:R-:W-:-:S04]  /*3b00*/  SHF.R.S32.HI R15, RZ, 0x1f, R0 ;  /* 0x0000001fff0f7819 */ /* 0x002fc80000011400 */
[----:B------:R-:W-:-:S04]  /*3b10*/  LEA.HI R15, R15, R0, RZ, 0x4 ;  /* 0x000000000f0f7211 */ /* 0x000fc800078f20ff */
[----:B0-----:R-:W-:Y:S02]  /*3b20*/  LOP3.LUT R3, R15, 0xfffffff0, RZ, 0xc0, !PT ;  /* 0xfffffff00f037812 */ /* 0x001fe400078ec0ff */
[----:B------:R-:W-:-:S03]  /*3b30*/  SHF.R.S32.HI R15, RZ, 0x4, R15 ;  /* 0x00000004ff0f7819 */ /* 0x000fc6000001140f */
[----:B------:R-:W-:Y:S02]  /*3b40*/  IMAD.IADD R14, R0, 0x1, -R3 ;  /* 0x00000001000e7824 */ /* 0x000fe400078e0a03 */
[----:B------:R-:W-:-:S03]  /*3b50*/  CS2R R2, SRZ ;  /* 0x0000000000027805 */ /* 0x000fc6000001ff00 */
[----:B------:R-:W-:-:S04]  /*3b60*/  ISETP.GE.AND P0, PT, R14, c[0x0][0x314], PT ;  /* 0x0000c5000e007a0c */ /* 0x000fc80003f06270 */
[----:B------:R-:W-:Y:S01]  /*3b70*/  ISETP.LT.AND P0, PT, R0, 0x80, !P0 ;  /* 0x000000800000780c */ /* 0x000fe20004701270 */
[----:B------:R-:W-:-:S12]  /*3b80*/  HFMA2.MMA R0, -RZ, RZ, 0, 0 ;  /* 0x00000000ff007435 */ /* 0x000fd800000001ff */
[----:B------:R-:W-:Y:S01]  /*3b90*/  @P0 FADD.FTZ R8, -R27, R30 ;  /* 0x0000001e1b080221 */ /* 0x000fe20000010100 */
[C---:B------:R-:W-:Y:S01]  /*3ba0*/  SHF.L.U32 R30, R14.reuse, 0x2, RZ ;  /* 0x000000020e1e7819 */ /* 0x040fe200000006ff */
[----:B------:R-:W-:Y:S02]  /*3bb0*/  @P0 IMAD R9, R14, 0x9, R15 ;  /* 0x000000090e090824 */ /* 0x000fe400078e020f */
[----:B------:R-:W-:-:S06]  /*3bc0*/  @P0 FMUL.FTZ R8, R8, 1.4426950216293334961 ;  /* 0x3fb8aa3b08080820 */ /* 0x000fcc0000410000 */
[----:B------:R-:W0:Y:S02]  /*3bd0*/  @P0 MUFU.EX2 R8, R8 ;  /* 0x0000000800080308 */ /* 0x000e240000000800 */
[----:B0-----:R0:W-:Y:S04]  /*3be0*/  @P0 STS [R9.X4], R8 ;  /* 0x0000000809000388 */ /* 0x0011e80000004800 */
[----:B------:R-:W-:Y:S01]  /*3bf0*/  BAR.SYNC.DEFER_BLOCKING 0x0 ;  /* 0x0000000000007b1d */ /* 0x000fe20000010000 */
[----:B------:R-:W-:Y:S01]  /*3c00*/  ISETP.GE.AND P0, PT, R28, 0x1, PT ;  /* 0x000000011c00780c */ /* 0x000fe20003f06270 */
[----:B0-----:R-:W-:-:S12]  /*3c10*/  CS2R R8, SRZ ;  /* 0x0000000000087805 */ /* 0x001fd8000001ff00 */
[----:B------:R-:W-:Y:S05]  /*3c20*/  @!P0 BRA `(.L_x_517) ;  /* 0x00000b1000008947 */ /* 0x000fea0003800000 */
[----:B------:R-:W-:Y:S01]  /*3c30*/  ULDC UR4, c[0x0][0x22c] ;  /* 0x00008b0000047ab9 */ /* 0x000fe20000000800 */
[C---:B------:R-:W-:Y:S01]  /*3c40*/  IMAD R35, R15.reuse, 0xc0, R30 ;  /* 0x000000c00f237824 */ /* 0x040fe200078e021e */
[----:B------:R-:W-:Y:S01]  /*3c50*/  UIMAD UR6, UR11, UR4, URZ ;  /* 0x000000040b0672a4 */ /* 0x000fe2000f8e023f */
[----:B------:R-:W-:Y:S01]  /*3c60*/  ISETP.GT.AND P1, PT, R28, 0x3, PT ;  /* 0x000000031c00780c */ /* 0x000fe20003f24270 */
[----:B------:R-:W-:Y:S01]  /*3c70*/  UIMAD UR8, UR12, UR4, URZ ;  /* 0x000000040c0872a4 */ /* 0x000fe2000f8e023f */
[----:B------:R-:W-:Y:S01]  /*3c80*/  IMAD.SHL.U32 R14, R15, 0x4, RZ ;  /* 0x000000040f0e7824 */ /* 0x000fe200078e00ff */
[----:B------:R-:W-:Y:S01]  /*3c90*/  USHF.R.S32.HI UR5, URZ, 0x1f, UR6 ;  /* 0x0000001f3f057899 */ /* 0x000fe20008011406 */
[----:B------:R-:W-:Y:S01]  /*3ca0*/  CS2R R16, SRZ ;  /* 0x0000000000107805 */ /* 0x000fe2000001ff00 */
[C---:B------:R-:W-:Y:S01]  /*3cb0*/  IADD3 R0, P0, R35.reuse, UR6, RZ ;  /* 0x0000000623007c10 */ /* 0x040fe2000ff1e0ff */
[----:B------:R-:W-:Y:S01]  /*3cc0*/  UIADD3 UR6, UR12, -UR11, URZ ;  /* 0x8000000b0c067290 */ /* 0x000fe2000fffe03f */
[----:B------:R-:W-:Y:S01]  /*3cd0*/  CS2R R18, SRZ ;  /* 0x0000000000127805 */ /* 0x000fe2000001ff00 */
[----:B------:R-:W-:Y:S01]  /*3ce0*/  UPLOP3.LUT UP1, UPT, UPT, UPT, UPT, 0x80, 0x0 ;  /* 0x000000000000789c */ /* 0x000fe20003f2f070 */
[----:B------:R-:W-:Y:S01]  /*3cf0*/  LEA.HI.X.SX32 R35, R35, UR5, 0x1, P0 ;  /* 0x0000000523237c11 */ /* 0x000fe200080f0eff */
[----:B------:R-:W-:Y:S01]  /*3d00*/  UIMAD.WIDE UR8, UR8, 0x4, URZ ;  /* 0x00000004080878a5 */ /* 0x000fe2000f8e023f */
[C---:B------:R-:W-:Y:S01]  /*3d10*/  LEA R34, P0, R0.reuse, c[0x0][0x1d8], 0x2 ;  /* 0x0000760000227a11 */ /* 0x040fe200078010ff */
[----:B------:R-:W-:Y:S01]  /*3d20*/  UMOV UR5, URZ ;  /* 0x0000003f00057c82 */ /* 0x000fe20008000000 */
[----:B------:R-:W-:Y:S01]  /*3d30*/  CS2R R20, SRZ ;  /* 0x0000000000147805 */ /* 0x000fe2000001ff00 */
[----:B------:R-:W-:Y:S01]  /*3d40*/  CS2R R22, SRZ ;  /* 0x0000000000167805 */ /* 0x000fe2000001ff00 */
[----:B------:R-:W-:Y:S01]  /*3d50*/  LEA.HI.X R35, R0, c[0x0][0x1dc], R35, 0x2, P0 ;  /* 0x0000770000237a11 */ /* 0x000fe200000f1423 */
[----:B------:R-:W-:Y:S01]  /*3d60*/  IMAD.MOV.U32 R0, RZ, RZ, RZ ;  /* 0x000000ffff007224 */ /* 0x000fe200078e00ff */
[----:B------:R-:W-:Y:S01]  /*3d70*/  IADD3 R34, P0, R34, 0x200, RZ ;  /* 0x0000020022227810 */ /* 0x000fe20007f1e0ff */
[----:B------:R-:W-:Y:S01]  /*3d80*/  CS2R R24, SRZ ;  /* 0x0000000000187805 */ /* 0x000fe2000001ff00 */
[----:B------:R-:W-:-:S03]  /*3d90*/  CS2R R26, SRZ ;  /* 0x00000000001a7805 */ /* 0x000fc6000001ff00 */
[----:B------:R-:W-:Y:S01]  /*3da0*/  IMAD.X R35, RZ, RZ, R35, P0 ;  /* 0x000000ffff237224 */ /* 0x000fe200000e0623 */
[----:B------:R-:W-:Y:S05]  /*3db0*/  @!P1 BRA `(.L_x_518) ;  /* 0x0000051000009947 */ /* 0x000fea0003800000 */
[C---:B------:R-:W-:Y:S01]  /*3dc0*/  ISETP.GE.AND P3, PT, R15.reuse, UR6, PT ;  /* 0x000000060f007c0c */ /* 0x040fe2000bf66270 */
[----:B------:R-:W-:Y:S01]  /*3dd0*/  UPLOP3.LUT UP1, UPT, UPT, UPT, UPT, 0x40, 0x0 ;  /* 0x000000000000789c */ /* 0x000fe20003f2e870 */
[----:B------:R-:W-:Y:S02]  /*3de0*/  ISETP.GE.AND P0, PT, R15, UR6, PT ;  /* 0x000000060f007c0c */ /* 0x000fe4000bf06270 */
[----:B------:R-:W-:-:S09]  /*3df0*/  IADD3 R28, R28, -0x3, RZ ;  /* 0xfffffffd1c1c7810 */ /* 0x000fd20007ffe0ff */
.L_x_519:
[----:B------:R0:W2:Y:S01]  /*3e00*/  @!P3 LDG.E.128 R16, [R34.64+-0x200] ;  /* 0xfffe000e2210b981 */ /* 0x0000a2000c1e1d00 */
[----:B------:R-:W-:Y:S01]  /*3e10*/  IADD3 R32, P1, R34, UR8, RZ ;  /* 0x0000000822207c10 */ /* 0x000fe2000ff3e0ff */
[----:B------:R-:W-:Y:S02]  /*3e20*/  UIADD3 UR5, UR5, 0x4, URZ ;  /* 0x0000000405057890 */ /* 0x000fe4000fffe03f */
[----:B------:R0:W3:Y:S01]  /*3e30*/  @!P3 LDG.E.128 R20, [R34.64+-0x100] ;  /* 0xffff000e2214b981 */ /* 0x0000e2000c1e1d00 */
[----:B------:R-:W-:Y:S03]  /*3e40*/  IADD3.X R33, R35, UR9, RZ, P1, !PT ;  /* 0x0000000923217c10 */ /* 0x000fe60008ffe4ff */
[----:B------:R0:W4:Y:S01]  /*3e50*/  @!P3 LDG.E.128 R24, [R34.64] ;  /* 0x0000000e2218b981 */ /* 0x000122000c1e1d00 */
[----:B------:R-:W-:Y:S02]  /*3e60*/  PLOP3.LUT P3, PT, P0, PT, PT, 0x80, 0x0 ;  /* 0x000000000000781c */ /* 0x000fe4000076f070 */
[----:B------:R-:W-:Y:S01]  /*3e70*/  ISETP.LE.AND P2, PT, R28, UR5, PT ;  /* 0x000000051c007c0c */ /* 0x000fe2000bf43270 */
[----:B------:R-:W2:Y:S01]  /*3e80*/  LDS R13, [R14] ;  /* 0x000000000e0d7984 */ /* 0x000ea20000000800 */
[----:B0-----:R-:W-:Y:S04]  /*3e90*/  IADD3 R34, P1, R32, UR8, RZ ;  /* 0x0000000820227c10 */ /* 0x001fe8000ff3e0ff */
[----:B------:R-:W-:Y:S01]  /*3ea0*/  IADD3.X R35, R33, UR9, RZ, P1, !PT ;  /* 0x0000000921237c10 */ /* 0x000fe20008ffe4ff */
        /* <DEDUP_REMOVED lines=66> */
.L_x_518:
[----:B------:R-:W-:Y:S02]  /*42d0*/  ULDC UR4, c[0x0][0x314] ;  /* 0x0000c50000047ab9 */ /* 0x000fe40000000800 */
[----:B------:R-:W-:-:S04]  /*42e0*/  UIADD3 UR4, -UR5, UR4, URZ ;  /* 0x0000000405047290 */ /* 0x000fc8000fffe13f */
[----:B------:R-:W-:-:S06]  /*42f0*/  UISETP.GT.AND UP0, UPT, UR4, 0x1, UPT ;  /* 0x000000010400788c */ /* 0x000fcc000bf04270 */
[----:B------:R-:W-:-:S13]  /*4300*/  PLOP3.LUT P0, PT, PT, PT, UP0, 0x80, 0x0 ;  /* 0x000000000000781c */ /* 0x000fda0003f0f008 */
[----:B------:R-:W-:Y:S05]  /*4310*/  @!P0 BRA `(.L_x_520) ;  /* 0x000002a000008947 */ /* 0x000fea0003800000 */
[----:B------:R-:W-:Y:S01]  /*4320*/  ISETP.GE.AND P0, PT, R15, UR6, PT ;  /* 0x000000060f007c0c */ /* 0x000fe2000bf06270 */
[----:B------:R-:W0:Y:S01]  /*4330*/  LDS R13, [R14] ;  /* 0x000000000e0d7984 */ /* 0x000e220000000800 */
[----:B------:R-:W-:-:S03]  /*4340*/  IADD3 R28, P1, R34, UR8, RZ ;  /* 0x00000008221c7c10 */ /* 0x000fc6000ff3e0ff */
[----:B------:R1:W2:Y:S08]  /*4350*/  LDS R43, [R14+0x24] ;  /* 0x000024000e2b7984 */ /* 0x0002b00000000800 */
[----:B------:R-:W0:Y:S04]  /*4360*/  @!P0 LDG.E.128 R20, [R34.64+-0x100] ;  /* 0xffff000e22148981 */ /* 0x000e28000c1e1d00 */
[----:B------:R3:W4:Y:S04]  /*4370*/  @!P0 LDG.E.128 R16, [R34.64+-0x200] ;  /* 0xfffe000e22108981 */ /* 0x000728000c1e1d00 */
[----:B------:R3:W5:Y:S01]  /*4380*/  @!P0 LDG.E.128 R24, [R34.64] ;  /* 0x0000000e22188981 */ /* 0x000762000c1e1d00 */
[----:B------:R-:W-:Y:S01]  /*4390*/  IADD3.X R29, R35, UR9, RZ, P1, !PT ;  /* 0x00000009231d7c10 */ /* 0x000fe20008ffe4ff */
[----:B0-----:R-:W-:-:S02]  /*43a0*/  FFMA.FTZ R37, R20, R13, R8 ;  /* 0x0000000d14257223 */ /* 0x001fc40000010008 */
[-C--:B------:R-:W-:Y:S02]  /*43b0*/  FFMA.FTZ R38, R21, R13.reuse, R7 ;  /* 0x0000000d15267223 */ /* 0x080fe40000010007 */
[-C--:B---3--:R-:W-:Y:S02]  /*43c0*/  FFMA.FTZ R35, R22, R13.reuse, R6 ;  /* 0x0000000d16237223 */ /* 0x088fe40000010006 */
[-C--:B------:R-:W-:Y:S02]  /*43d0*/  FFMA.FTZ R36, R23, R13.reuse, R5 ;  /* 0x0000000d17247223 */ /* 0x080fe40000010005 */
[-C--:B----4-:R-:W-:Y:S01]  /*43e0*/  FFMA.FTZ R41, R16, R13.reuse, R12 ;  /* 0x0000000d10297223 */ /* 0x090fe2000001000c */
[----:B------:R-:W2:Y:S01]  /*43f0*/  @!P0 LDG.E.128 R20, [R28.64+-0x100] ;  /* 0xffff000e1c148981 */ /* 0x000ea2000c1e1d00 */
[-C--:B------:R-:W-:Y:S02]  /*4400*/  FFMA.FTZ R42, R17, R13.reuse, R11 ;  /* 0x0000000d112a7223 */ /* 0x080fe4000001000b */
[----:B------:R-:W-:-:S02]  /*4410*/  FFMA.FTZ R39, R18, R13, R10 ;  /* 0x0000000d12277223 */ /* 0x000fc4000001000a */
[-C--:B------:R-:W-:Y:S02]  /*4420*/  FFMA.FTZ R40, R19, R13.reuse, R9 ;  /* 0x0000000d13287223 */ /* 0x080fe40000010009 */
[-C--:B-----5:R-:W-:Y:S01]  /*4430*/  FFMA.FTZ R33, R24, R13.reuse, R4 ;  /* 0x0000000d18217223 */ /* 0x0a0fe20000010004 */
[----:B------:R-:W3:Y:S01]  /*4440*/  @!P0 LDG.E.128 R16, [R28.64+-0x200] ;  /* 0xfffe000e1c108981 */ /* 0x000ee2000c1e1d00 */
[-C--:B------:R-:W-:Y:S02]  /*4450*/  FFMA.FTZ R32, R25, R13.reuse, R3 ;  /* 0x0000000d19207223 */ /* 0x080fe40000010003 */
[-C--:B------:R-:W-:Y:S02]  /*4460*/  FFMA.FTZ R31, R26, R13.reuse, R2 ;  /* 0x0000000d1a1f7223 */ /* 0x080fe40000010002 */
[----:B------:R-:W-:Y:S02]  /*4470*/  FFMA.FTZ R0, R27, R13, R0 ;  /* 0x0000000d1b007223 */ /* 0x000fe40000010000 */
[----:B------:R-:W4:Y:S01]  /*4480*/  @!P0 LDG.E.128 R24, [R28.64] ;  /* 0x0000000e1c188981 */ /* 0x000f22000c1e1d00 */
[----:B------:R-:W-:-:S02]  /*4490*/  IADD3 R13, R14, 0x24, RZ ;  /* 0x000000240e0d7810 */ /* 0x000fc40007ffe0ff */
[----:B------:R-:W-:Y:S01]  /*44a0*/  IADD3 R34, P0, R28, UR8, RZ ;  /* 0x000000081c227c10 */ /* 0x000fe2000ff1e0ff */
[----:B------:R-:W-:Y:S01]  /*44b0*/  UIADD3 UR5, UR5, 0x1, URZ ;  /* 0x0000000105057890 */ /* 0x000fe2000fffe03f */
[----:B-1----:R-:W-:Y:S01]  /*44c0*/  IADD3 R14, R13, 0x24, RZ ;  /* 0x000000240d0e7810 */ /* 0x002fe20007ffe0ff */
[----:B------:R-:W-:Y:S02]  /*44d0*/  UPLOP3.LUT UP1, UPT, UPT, UPT, UPT, 0x40, 0x0 ;  /* 0x000000000000789c */ /* 0x000fe40003f2e870 */
[----:B------:R-:W-:Y:S01]  /*44e0*/  UIADD3 UR5, UR5, 0x1, URZ ;  /* 0x0000000105057890 */ /* 0x000fe2000fffe03f */
[-C--:B--2---:R-:W-:Y:S01]  /*44f0*/  FFMA.FTZ R6, R22, R43.reuse, R35 ;  /* 0x0000002b16067223 */ /* 0x084fe20000010023 */
[----:B------:R-:W-:Y:S01]  /*4500*/  IADD3.X R35, R29, UR9, RZ, P0, !PT ;  /* 0x000000091d237c10 */ /* 0x000fe200087fe4ff */
[-C--:B------:R-:W-:Y:S02]  /*4510*/  FFMA.FTZ R8, R20, R43.reuse, R37 ;  /* 0x0000002b14087223 */ /* 0x080fe40000010025 */
[----:B------:R-:W-:-:S02]  /*4520*/  FFMA.FTZ R7, R21, R43, R38 ;  /* 0x0000002b15077223 */ /* 0x000fc40000010026 */
[-C--:B------:R-:W-:Y:S02]  /*4530*/  FFMA.FTZ R5, R23, R43.reuse, R36 ;  /* 0x0000002b17057223 */ /* 0x080fe40000010024 */
[-C--:B---3--:R-:W-:Y:S02]  /*4540*/  FFMA.FTZ R12, R16, R43.reuse, R41 ;  /* 0x0000002b100c7223 */ /* 0x088fe40000010029 */
[-C--:B------:R-:W-:Y:S02]  /*4550*/  FFMA.FTZ R11, R17, R43.reuse, R42 ;  /* 0x0000002b110b7223 */ /* 0x080fe4000001002a */
[-C--:B------:R-:W-:Y:S02]  /*4560*/  FFMA.FTZ R10, R18, R43.reuse, R39 ;  /* 0x0000002b120a7223 */ /* 0x080fe40000010027 */
[-C--:B------:R-:W-:Y:S02]  /*4570*/  FFMA.FTZ R9, R19, R43.reuse, R40 ;  /* 0x0000002b13097223 */ /* 0x080fe40000010028 */
[----:B----4-:R-:W-:-:S02]  /*4580*/  FFMA.FTZ R4, R24, R43, R33 ;  /* 0x0000002b18047223 */ /* 0x010fc40000010021 */
[-C--:B------:R-:W-:Y:S02]  /*4590*/  FFMA.FTZ R3, R25, R43.reuse, R32 ;  /* 0x0000002b19037223 */ /* 0x080fe40000010020 */
[-C--:B------:R-:W-:Y:S02]  /*45a0*/  FFMA.FTZ R2, R26, R43.reuse, R31 ;  /* 0x0000002b1a027223 */ /* 0x080fe4000001001f */
[----:B------:R-:W-:Y:S02]  /*45b0*/  FFMA.FTZ R0, R27, R43, R0 ;  /* 0x0000002b1b007223 */ /* 0x000fe40000010000 */
.L_x_520:
[----:B------:R-:W-:Y:S02]  /*45c0*/  ULDC UR4, c[0x0][0x314] ;  /* 0x0000c50000047ab9 */ /* 0x000fe40000000800 */
[----:B------:R-:W-:-:S06]  /*45d0*/  UISETP.LT.OR UP1, UPT, UR5, UR4, UP1 ;  /* 0x000000040500728c */ /* 0x000fcc0008f21670 */
[----:B------:R-:W-:-:S13]  /*45e0*/  PLOP3.LUT P0, PT, PT, PT, UP1, 0x80, 0x0 ;  /* 0x000000000000781c */ /* 0x000fda0003f0f018 */
[----:B------:R-:W-:Y:S05]  /*45f0*/  @!P0 BRA `(.L_x_517) ;  /* 0x0000014000008947 */ /* 0x000fea0003800000 */
[----:B------:R-:W-:Y:S01]  /*4600*/  ISETP.GE.AND P0, PT, R15, UR6, PT ;  /* 0x000000060f007c0c */ /* 0x000fe2000bf06270 */
[----:B------:R-:W-:-:S12]  /*4610*/  BSSY B0, `(.L_x_521) ;  /* 0x0000005000007945 */ /* 0x000fd80003800000 */
[----:B------:R-:W-:Y:S05]  /*4620*/  @P0 BRA `(.L_x_522) ;  /* 0x0000003000000947 */ /* 0x000fea0003800000 */
[----:B------:R0:W5:Y:S04]  /*4630*/  LDG.E.128 R16, [R34.64+-0x200] ;  /* 0xfffe000e22107981 */ /* 0x000168000c1e1d00 */
[----:B------:R0:W5:Y:S04]  /*4640*/  LDG.E.128 R20, [R34.64+-0x100] ;  /* 0xffff000e22147981 */ /* 0x000168000c1e1d00 */
[----:B------:R0:W5:Y:S02]  /*4650*/  LDG.E.128 R24, [R34.64] ;  /* 0x0000000e22187981 */ /* 0x000164000c1e1d00 */
.L_x_522:
[----:B------:R-:W-:Y:S05]  /*4660*/  BSYNC B0 ;  /* 0x0000000000007941 */ /* 0x000fea0003800000 */
.L_x_521:
        /* <DEDUP_REMOVED lines=13> */
.L_x_517:
[----:B------:R-:W-:Y:S02]  /*4740*/  IADD3 R15, R15, UR11, RZ ;  /* 0x0000000b0f0f7c10 */ /* 0x000fe4000fffe0ff */
[----:B------:R-:W-:-:S02]  /*4750*/  F2FP.PACK_AB R13, R9, R10 ;  /* 0x0000000a090d723e */ /* 0x000fc400000000ff */
[----:B------:R-:W-:Y:S02]  /*4760*/  ISETP.GE.AND P0, PT, R15, UR12, PT ;  /* 0x0000000c0f007c0c */ /* 0x000fe4000bf06270 */
        /* <DEDUP_REMOVED lines=92> */
        .weak           $__internal_10_$__cuda_sm20_div_s64
        .type           $__internal_10_$__cuda_sm20_div_s64,@function
        .size           $__internal_10_$__cuda_sm20_div_s64,(.L_x_4080 - $__internal_10_$__cuda_sm20_div_s64)
$__internal_10_$__cuda_sm20_div_s64:
        /* <DEDUP_REMOVED lines=32> */
[----:B------:R-:W-:-:S03]  /*4f30*/  SEL R19, R19, R26, !P2 ;  /* 0x0000001a13137207 */ /* 0x000fc60005000000 */
[C---:B------:R-:W-:Y:S02]  /*4f40*/  IMAD R21, R29.reuse, R20, RZ ;  /* 0x000000141d157224 */ /* 0x040fe400078e02ff */
[----:B------:R-:W-:-:S04]  /*4f50*/  IMAD.HI.U32 R18, P4, R29, R18, R48 ;  /* 0x000000121d127227 */ /* 0x000fc80007880030 */
[----:B------:R-:W-:Y:S01]  /*4f60*/  IMAD.HI.U32 R20, R29, R20, RZ ;  /* 0x000000141d147227 */ /* 0x000fe200078e00ff */
[----:B------:R-:W-:-:S03]  /*4f70*/  IADD3 R21, P3, R21, R18, RZ ;  /* 0x0000001215157210 */ /* 0x000fc60007f7e0ff */
[----:B------:R-:W-:Y:S02]  /*4f80*/  IMAD.X R18, RZ, RZ, ~R17, P0 ;  /* 0x000000ffff127224 */ /* 0x000fe400000e0e11 */
[----:B------:R-:W-:-:S03]  /*4f90*/  IMAD.HI.U32 R48, R21, R19, RZ ;  /* 0x0000001315307227 */ /* 0x000fc600078e00ff */
[----:B------:R-:W-:Y:S01]  /*4fa0*/  SEL R18, R18, R17, !P2 ;  /* 0x0000001112127207 */ /* 0x000fe20005000000 */
[----:B------:R-:W-:Y:S02]  /*4fb0*/  IMAD.X R29, R20, 0x1, R29, P5 ;  /* 0x00000001141d7824 */ /* 0x000fe400028e061d */
[----:B------:R-:W-:-:S03]  /*4fc0*/  IMAD.MOV.U32 R49, RZ, RZ, RZ ;  /* 0x000000ffff317224 */ /* 0x000fc600078e00ff */
[----:B------:R-:W-:Y:S01]  /*4fd0*/  IADD3.X R29, RZ, RZ, R29, P3, P4 ;  /* 0x000000ffff1d7210 */ /* 0x000fe20001fe841d */
        /* <DEDUP_REMOVED lines=20> */
[----:B------:R-:W-:Y:S02]  /*5120*/  ISETP.GE.U32.AND P0, PT, R20, R38, PT ;  /* 0x000000261400720c */ /* 0x000fe40003f06070 */
[----:B------:R-:W-:Y:S02]  /*5130*/  SEL R19, R19, R18, P3 ;  /* 0x0000001213137207 */ /* 0x000fe40001800000 */
[----:B------:R-:W-:Y:S02]  /*5140*/  SEL R21, R21, R26, P3 ;  /* 0x0000001a15157207 */ /* 0x000fe40001800000 */
[----:B------:R-:W-:-:S02]  /*5150*/  IADD3 R29, P2, R28, 0x1, RZ ;  /* 0x000000011c1d7810 */ /* 0x000fc40007f5e0ff */
[----:B------:R-:W-:Y:S02]  /*5160*/  ISETP.GE.U32.AND.EX P0, PT, R19, R39, PT, P0 ;  /* 0x000000271300720c */ /* 0x000fe40003f06100 */
[-C--:B------:R-:W-:Y:S02]  /*5170*/  IADD3.X R18, RZ, R21.reuse, RZ, P2, !PT ;  /* 0x00000015ff127210 */ /* 0x080fe400017fe4ff */
[----:B------:R-:W-:Y:S02]  /*5180*/  SEL R29, R29, R28, P0 ;  /* 0x0000001c1d1d7207 */ /* 0x000fe40000000000 */
[----:B------:R-:W-:Y:S02]  /*5190*/  SEL R21, R18, R21, P0 ;  /* 0x0000001512157207 */ /* 0x000fe40000000000 */
[----:B------:R-:W-:Y:S02]  /*51a0*/  IADD3 R18, P2, RZ, -R29, RZ ;  /* 0x8000001dff127210 */ /* 0x000fe40007f5e0ff */
[----:B------:R-:W-:-:S02]  /*51b0*/  LOP3.LUT R19, R23, R17, RZ, 0x3c, !PT ;  /* 0x0000001117137212 */ /* 0x000fc400078e3cff */
[----:B------:R-:W-:Y:S01]  /*51c0*/  ISETP.NE.U32.AND P0, PT, R24, RZ, PT ;  /* 0x000000ff1800720c */ /* 0x000fe20003f05070 */
[----:B------:R-:W-:Y:S01]  /*51d0*/  IMAD.X R20, RZ, RZ, ~R21, P2 ;  /* 0x000000ffff147224 */ /* 0x000fe200010e0e15 */
[----:B------:R-:W-:Y:S02]  /*51e0*/  ISETP.GE.AND P3, PT, R19, RZ, PT ;  /* 0x000000ff1300720c */ /* 0x000fe40003f66270 */
[----:B------:R-:W-:Y:S02]  /*51f0*/  ISETP.NE.AND.EX P0, PT, R23, RZ, PT, P0 ;  /* 0x000000ff1700720c */ /* 0x000fe40003f05300 */
[----:B------:R-:W-:Y:S01]  /*5200*/  SEL R20, R20, R21, !P3 ;  /* 0x0000001514147207 */ /* 0x000fe20005800000 */
[----:B------:R-:W-:Y:S01]  /*5210*/  IMAD.MOV.U32 R21, RZ, RZ, 0x0 ;  /* 0x00000000ff157424 */ /* 0x000fe200078e00ff */
[----:B------:R-:W-:Y:S02]  /*5220*/  SEL R18, R18, R29, !P3 ;  /* 0x0000001d12127207 */ /* 0x000fe40005800000 */
[----:B------:R-:W-:Y:S01]  /*5230*/  SEL R19, R20, 0xffffffff, P0 ;  /* 0xffffffff14137807 */ /* 0x000fe20000000000 */
[----:B------:R-:W-:Y:S01]  /*5240*/  IMAD.MOV.U32 R20, RZ, RZ, R22 ;  /* 0x000000ffff147224 */ /* 0x000fe200078e0016 */
[----:B------:R-:W-:-:S03]  /*5250*/  SEL R18, R18, 0xffffffff, P0 ;  /* 0xffffffff12127807 */ /* 0x000fc60000000000 */
[----:B------:R-:W-:Y:S05]  /*5260*/  RET.REL.NODEC R20 `(_ZN5flash32flash_fwd_splitkv_combine_kernelI23Flash_fwd_kernel_traitsILi192ELi64ELi64ELi4ELb0ELb0EN7cutlass6half_tE19Flash_kernel_traitsILi192ELi64ELi64ELi4ES3_EELi8ELi4ELb1EEEvNS_16Flash_fwd_paramsE) ;  /* 0xffffad9014007950 */ /* 0x000fea0003c3ffff */
.L_x_523:
        /* <DEDUP_REMOVED lines=9> */
.L_x_4080:


//--------------------- .text._ZN5flash32flash_fwd_splitkv_combine_kernelI23Flash_fwd_kernel_traitsILi192ELi64ELi64ELi4ELb0ELb0EN7cutlass6half_tE19Flash_kernel_traitsILi192ELi64ELi64ELi4ES3_EELi8ELi3ELb1EEEvNS_16Flash_fwd_paramsE --------------------------
	.section	.text._ZN5flash32flash_fwd_splitkv_combine_kernelI23Flash_fwd_kernel_traitsILi192ELi64ELi64ELi4ELb0ELb0EN7cutlass6half_tE19Flash_kernel_traitsILi192ELi64ELi64ELi4ES3_EELi8ELi3ELb1EEEvNS_16Flash_fwd_paramsE,"ax",@progbits
	.sectioninfo	@"SHI_REGISTERS=52"
	.align	128
        .global         _ZN5flash32flash_fwd_splitkv_combine_kernelI23Flash_fwd_kernel_traitsILi192ELi64ELi64ELi4ELb0ELb0EN7cutlass6half_tE19Flash_kernel_traitsILi192ELi64ELi64ELi4ES3_EELi8ELi3ELb1EEEvNS_16Flash_fwd_paramsE
        .type           _ZN5flash32flash_fwd_splitkv_combine_kernelI23Flash_fwd_kernel_traitsILi192ELi64ELi64ELi4ELb0ELb0EN7cutlass6half_tE19Flash_kernel_traitsILi192ELi64ELi64ELi4ES3_EELi8ELi3ELb1EEEvNS_16Flash_fwd_paramsE,@function
        .size           _ZN5flash32flash_fwd_splitkv_combine_kernelI23Flash_fwd_kernel_traitsILi192ELi64ELi64ELi4ELb0ELb0EN7cutlass6half_tE19Flash_kernel_traitsILi192ELi64ELi64ELi4ES3_EELi8ELi3ELb1EEEvNS_16Flash_fwd_paramsE,(.L_x_4081 - _ZN5flash32flash_fwd_splitkv_combine_kernelI23Flash_fwd_kernel_traitsILi192ELi64ELi64ELi4ELb0ELb0EN7cutlass6half_tE19Flash_kernel_traitsILi192ELi64ELi64ELi4ES3_EELi8ELi3ELb1EEEvNS_16Flash_fwd_paramsE)
        .other          _ZN5flash32flash_fwd_splitkv_combine_kernelI23Flash_fwd_kernel_traitsILi192ELi64ELi64ELi4ELb0ELb0EN7cutlass6half_tE19Flash_kernel_traitsILi192ELi64ELi64ELi4ES3_EELi8ELi3ELb1EEEvNS_16Flash_fwd_paramsE,@"STO_CUDA_ENTRY STV_DEFAULT"
_ZN5flash32flash_fwd_splitkv_combine_kernelI23Flash_fwd_kernel_traitsILi192ELi64ELi64ELi4ELb0ELb0EN7cutlass6half_tE19Flash_kernel_traitsILi192ELi64ELi64ELi4ES3_EELi8ELi3ELb1EEEvNS_16Flash_fwd_paramsE:
.text._ZN5flash32flash_fwd_splitkv_combine_kernelI23Flash_fwd_kernel_traitsILi192ELi64ELi64ELi4ELb0ELb0EN7cutlass6half_tE19Flash_kernel_traitsILi192ELi64ELi64ELi4ES3_EELi8ELi3ELb1EEEvNS_16Flash_fwd_paramsE:
        /* <DEDUP_REMOVED lines=23> */
[----:B------:R-:W-:Y:S05]  /*0170*/  CALL.REL.NOINC `($__internal_11_$__cuda_sm20_div_s64) ;  /* 0x00004b3000007944 */ /* 0x000fea0003c00000 */
[----:B------:R-:W-:Y:S05]  /*0180*/  BRA `(.L_x_525) ;  /* 0x0000018000007947 */ /* 0x000fea0003800000 */
.L_x_524:
        /* <DEDUP_REMOVED lines=24> */
.L_x_525:
        /* <DEDUP_REMOVED lines=11> */
[----:B------:R-:W-:Y:S05]  /*03c0*/  CALL.REL.NOINC `($__internal_11_$__cuda_sm20_div_s64) ;  /* 0x000048e000007944 */ /* 0x000fea0003c00000 */
[----:B------:R-:W-:Y:S02]  /*03d0*/  MOV R6, R18 ;  /* 0x0000001200067202 */ /* 0x000fe40000000f00 */
[----:B------:R-:W-:Y:S01]  /*03e0*/  MOV R7, R19 ;  /* 0x0000001300077202 */ /* 0x000fe20000000f00 */
[----:B------:R-:W-:Y:S05]  /*03f0*/  BRA `(.L_x_528) ;  /* 0x0000013000007947 */ /* 0x000fea0003800000 */
.L_x_527:
        /* <DEDUP_REMOVED lines=19> */
.L_x_528:
[----:B------:R-:W-:Y:S05]  /*0530*/  BSYNC B0 ;  /* 0x0000000000007941 */ /* 0x000fea0003800000 */
.L_x_526:
        /* <DEDUP_REMOVED lines=41> */
[----:B------:R-:W-:Y:S05]  /*07d0*/  CALL.REL.NOINC `($__internal_11_$__cuda_sm20_div_s64) ;  /* 0x000044d000007944 */ /* 0x000fea0003c00000 */
[----:B------:R-:W-:Y:S05]  /*07e0*/  BRA `(.L_x_531) ;  /* 0x0000013000007947 */ /* 0x000fea0003800000 */
.L_x_530:
        /* <DEDUP_REMOVED lines=19> */
.L_x_531:
[----:B------:R-:W-:Y:S05]  /*0920*/  BSYNC B0 ;  /* 0x0000000000007941 */ /* 0x000fea0003800000 */
.L_x_529:
        /* <DEDUP_REMOVED lines=73> */
[----:B------:R-:W-:Y:S02]  /*0dc0*/  MOV R32, R18 ;  /* 0x0000001200207202 */ /* 0x000fe40000000f00 */
[----:B------:R-:W-:Y:S01]  /*0dd0*/  MOV R33, R19 ;  /* 0x0000001300217202 */ /* 0x000fe20000000f00 */
[----:B------:R-:W-:Y:S05]  /*0de0*/  BRA `(.L_x_534) ;  /* 0x0000013000007947 */ /* 0x000fea0003800000 */
.L_x_533:
        /* <DEDUP_REMOVED lines=19> */
.L_x_534:
[----:B------:R-:W-:Y:S05]  /*0f20*/  BSYNC B0 ;  /* 0x0000000000007941 */ /* 0x000fea0003800000 */
.L_x_532:
        /* <DEDUP_REMOVED lines=42> */
.L_x_536:
        /* <DEDUP_REMOVED lines=19> */
.L_x_537:
[----:B------:R-:W-:Y:S05]  /*1300*/  BSYNC B0 ;  /* 0x0000000000007941 */ /* 0x000fea0003800000 */
.L_x_535:
        /* <DEDUP_REMOVED lines=28> */
[----:B------:R-:W-:Y:S02]  /*14d0*/  ISETP.GE.U32.AND P2, PT, R7, R8, PT ;  /* 0x000000080700720c */ /* 0x000fe40003f46070 */
[----:B0-----:R-:W0:Y:S11]  /*14e0*/  MUFU.RCP R8, R17 ;  /* 0x0000001100087308 */ /* 0x001e360000001000 */
[----:B------:R-:W-:-:S05]  /*14f0*/  @P2 IADD3 R9, R9, 0x1, RZ ;  /* 0x0000000109092810 */ /* 0x000fca0007ffe0ff */
[----:B------:R-:W-:Y:S01]  /*1500*/  @!P1 IMAD.MOV R9, RZ, RZ, -R9 ;  /* 0x000000ffff099224 */ /* 0x000fe200078e0a09 */
[----:B------:R-:W-:Y:S02]  /*1510*/  @!P0 LOP3.LUT R9, RZ, c[0x0][0x214], RZ, 0x33, !PT ;  /* 0x00008500ff098a12 */ /* 0x000fe400078e33ff */
[----:B0-----:R-:W-:-:S03]  /*1520*/  IADD3 R8, R8, 0xffffffe, RZ ;  /* 0x0ffffffe08087810 */ /* 0x001fc60007ffe0ff */
[----:B------:R-:W-:Y:S02]  /*1530*/  IMAD R3, R6, R9, RZ ;  /* 0x0000000906037224 */ /* 0x000fe400078e02ff */
[----:B------:R-:W0:Y:S03]  /*1540*/  F2I.FTZ.U32.TRUNC.NTZ R9, R8 ;  /* 0x0000000800097305 */ /* 0x000e26000021f000 */
[-C--:B------:R-:W-:Y:S02]  /*1550*/  IABS R7, R3.reuse ;  /* 0x0000000300077213 */ /* 0x080fe40000000000 */
[----:B------:R-:W-:-:S03]  /*1560*/  IABS R22, R3 ;  /* 0x0000000300167213 */ /* 0x000fc60000000000 */
[----:B------:R-:W1:Y:S02]  /*1570*/  I2F.RP R6, R7 ;  /* 0x0000000700067306 */ /* 0x000e640000209400 */
[----:B------:R-:W-:Y:S02]  /*1580*/  IMAD.MOV R22, RZ, RZ, -R22 ;  /* 0x000000ffff167224 */ /* 0x000fe400078e0a16 */
[--C-:B0-----:R-:W-:Y:S02]  /*1590*/  IMAD.MOV R24, RZ, RZ, -R9.reuse ;  /* 0x000000ffff187224 */ /* 0x101fe400078e0a09 */
[----:B------:R-:W-:Y:S02]  /*15a0*/  IMAD.MOV.U32 R8, RZ, RZ, RZ ;  /* 0x000000ffff087224 */ /* 0x000fe400078e00ff */
[----:B------:R-:W-:Y:S01]  /*15b0*/  IMAD R24, R24, R5, RZ ;  /* 0x0000000518187224 */ /* 0x000fe200078e02ff */
[----:B-1----:R-:W0:Y:S03]  /*15c0*/  MUFU.RCP R6, R6 ;  /* 0x0000000600067308 */ /* 0x002e260000001000 */
[----:B------:R-:W-:Y:S01]  /*15d0*/  IMAD.HI.U32 R24, R9, R24, R8 ;  /* 0x0000001809187227 */ /* 0x000fe200078e0008 */
[----:B------:R-:W-:-:S02]  /*15e0*/  IABS R9, R0 ;  /* 0x0000000000097213 */ /* 0x000fc40000000000 */
[----:B------:R-:W-:-:S03]  /*15f0*/  LOP3.LUT R0, R0, c[0x0][0x1c0], RZ, 0x3c, !PT ;  /* 0x0000700000007a12 */ /* 0x000fc600078e3cff */
[----:B------:R-:W-:Y:S01]  /*1600*/  IMAD.HI.U32 R8, R24, R9, RZ ;  /* 0x0000000918087227 */ /* 0x000fe200078e00ff */
[----:B0-----:R-:W-:-:S03]  /*1610*/  IADD3 R20, R6, 0xffffffe, RZ ;  /* 0x0ffffffe06147810 */ /* 0x001fc60007ffe0ff */
[----:B------:R-:W-:Y:S01]  /*1620*/  IMAD.IADD R6, R4, 0x1, R7 ;  /* 0x0000000104067824 */ /* 0x000fe200078e0207 */
[----:B------:R-:W-:Y:S01]  /*1630*/  IABS R4, c[0x0][0x1c0] ;  /* 0x0000700000047a13 */ /* 0x000fe20000000000 */
[----:B------:R-:W0:Y:S03]  /*1640*/  F2I.FTZ.U32.TRUNC.NTZ R21, R20 ;  /* 0x0000001400157305 */ /* 0x000e26000021f000 */
[----:B------:R-:W-:Y:S01]  /*1650*/  IABS R17, R6 ;  /* 0x0000000600117213 */ /* 0x000fe20000000000 */
[----:B------:R-:W-:Y:S02]  /*1660*/  IMAD.MOV R4, RZ, RZ, -R4 ;  /* 0x000000ffff047224 */ /* 0x000fe400078e0a04 */
[----:B0-----:R-:W-:Y:S02]  /*1670*/  IMAD.MOV R16, RZ, RZ, -R21 ;  /* 0x000000ffff107224 */ /* 0x001fe400078e0a15 */
[----:B------:R-:W-:-:S02]  /*1680*/  IMAD.MOV.U32 R20, RZ, RZ, RZ ;  /* 0x000000ffff147224 */ /* 0x000fc400078e00ff */
[----:B------:R-:W-:-:S04]  /*1690*/  IMAD R16, R16, R7, RZ ;  /* 0x0000000710107224 */ /* 0x000fc800078e02ff */
[----:B------:R-:W-:-:S04]  /*16a0*/  IMAD.HI.U32 R16, R21, R16, R20 ;  /* 0x0000001015107227 */ /* 0x000fc800078e0014 */
[----:B------:R-:W-:Y:S02]  /*16b0*/  IMAD R20, R8, R4, R9 ;  /* 0x0000000408147224 */ /* 0x000fe400078e0209 */
[----:B------:R-:W-:-:S03]  /*16c0*/  IMAD.HI.U32 R16, R16, R17, RZ ;  /* 0x0000001110107227 */ /* 0x000fc600078e00ff */
[----:B------:R-:W-:Y:S01]  /*16d0*/  ISETP.GT.U32.AND P3, PT, R5, R20, PT ;  /* 0x000000140500720c */ /* 0x000fe20003f64070 */
[----:B------:R-:W-:Y:S02]  /*16e0*/  IMAD R22, R16, R22, R17 ;  /* 0x0000001610167224 */ /* 0x000fe400078e0211 */
[----:B------:R-:W-:-:S03]  /*16f0*/  IMAD.HI.U32 R9, R24, R17, RZ ;  /* 0x0000001118097227 */ /* 0x000fc600078e00ff */
[----:B------:R-:W-:Y:S01]  /*1700*/  ISETP.GT.U32.AND P0, PT, R7, R22, PT ;  /* 0x000000160700720c */ /* 0x000fe20003f04070 */
[----:B------:R-:W-:Y:S01]  /*1710*/  IMAD R24, R9, R4, R17 ;  /* 0x0000000409187224 */ /* 0x000fe200078e0211 */
[C---:B------:R-:W-:Y:S02]  /*1720*/  LOP3.LUT R4, R6.reuse, R7, RZ, 0x3c, !PT ;  /* 0x0000000706047212 */ /* 0x040fe400078e3cff */
[----:B------:R-:W-:Y:S02]  /*1730*/  LOP3.LUT R6, R6, c[0x0][0x1c0], RZ, 0x3c, !PT ;  /* 0x0000700006067a12 */ /* 0x000fe400078e3cff */
[----:B------:R-:W-:Y:S01]  /*1740*/  ISETP.GT.U32.AND P1, PT, R5, R24, PT ;  /* 0x000000180500720c */ /* 0x000fe20003f24070 */
[----:B------:R-:W-:Y:S01]  /*1750*/  @!P3 IMAD.IADD R20, R20, 0x1, -R5 ;  /* 0x000000011414b824 */ /* 0x000fe200078e0a05 */
[----:B------:R-:W-:Y:S02]  /*1760*/  ISETP.GE.AND P4, PT, R4, RZ, PT ;  /* 0x000000ff0400720c */ /* 0x000fe40003f86270 */
[----:B------:R-:W0:Y:S01]  /*1770*/  S2R R4, SR_TID.X ;  /* 0x0000000000047919 */ /* 0x000e220000002100 */
[----:B------:R-:W-:-:S02]  /*1780*/  @!P3 IADD3 R8, R8, 0x1, RZ ;  /* 0x000000010808b810 */ /* 0x000fc40007ffe0ff */
[----:B------:R-:W-:Y:S01]  /*1790*/  @!P0 IMAD.IADD R22, R22, 0x1, -R7 ;  /* 0x0000000116168824 */ /* 0x000fe200078e0a07 */
[----:B------:R-:W-:Y:S02]  /*17a0*/  ISETP.GE.U32.AND P6, PT, R20, R5, PT ;  /* 0x000000051400720c */ /* 0x000fe40003fc6070 */
[----:B------:R-:W-:Y:S02]  /*17b0*/  @!P0 IADD3 R16, R16, 0x1, RZ ;  /* 0x0000000110108810 */ /* 0x000fe40007ffe0ff */
[----:B------:R-:W-:Y:S01]  /*17c0*/  ISETP.GE.U32.AND P2, PT, R22, R7, PT ;  /* 0x000000071600720c */ /* 0x000fe20003f46070 */
[----:B------:R-:W-:Y:S01]  /*17d0*/  @!P1 IMAD.IADD R24, R24, 0x1, -R5 ;  /* 0x0000000118189824 */ /* 0x000fe200078e0a05 */
[----:B------:R-:W-:Y:S02]  /*17e0*/  ISETP.GE.AND P0, PT, R0, RZ, PT ;  /* 0x000000ff0000720c */ /* 0x000fe40003f06270 */
[----:B------:R-:W-:Y:S02]  /*17f0*/  ISETP.GT.AND P3, PT, R2, RZ, PT ;  /* 0x000000ff0200720c */ /* 0x000fe40003f64270 */
[----:B------:R-:W-:Y:S01]  /*1800*/  ISETP.GE.U32.AND P5, PT, R24, R5, PT ;  /* 0x000000051800720c */ /* 0x000fe20003fa6070 */
[----:B------:R-:W-:Y:S01]  /*1810*/  IMAD.MOV.U32 R5, RZ, RZ, c[0x0][0x214] ;  /* 0x00008500ff057624 */ /* 0x000fe200078e00ff */
[----:B------:R-:W-:-:S02]  /*1820*/  @!P1 IADD3 R9, R9, 0x1, RZ ;  /* 0x0000000109099810 */ /* 0x000fc40007ffe0ff */
[----:B------:R-:W-:Y:S02]  /*1830*/  @P6 IADD3 R8, R8, 0x1, RZ ;  /* 0x0000000108086810 */ /* 0x000fe40007ffe0ff */
[----:B------:R-:W-:Y:S02]  /*1840*/  ISETP.NE.AND P6, PT, R3, RZ, PT ;  /* 0x000000ff0300720c */ /* 0x000fe40003fc5270 */
[----:B------:R-:W-:Y:S01]  /*1850*/  @P2 IADD3 R16, R16, 0x1, RZ ;  /* 0x0000000110102810 */ /* 0x000fe20007ffe0ff */
[----:B------:R-:W-:Y:S01]  /*1860*/  @!P0 IMAD.MOV R8, RZ, RZ, -R8 ;  /* 0x000000ffff088224 */ /* 0x000fe200078e0a08 */
[----:B------:R-:W-:Y:S02]  /*1870*/  ISETP.GE.AND P2, PT, R6, RZ, PT ;  /* 0x000000ff0600720c */ /* 0x000fe40003f46270 */
[----:B------:R-:W-:Y:S01]  /*1880*/  LOP3.LUT R6, RZ, c[0x0][0x1c0], RZ, 0x33, !PT ;  /* 0x00007000ff067a12 */ /* 0x000fe200078e33ff */
[----:B------:R-:W-:Y:S01]  /*1890*/  @!P4 IMAD.MOV R16, RZ, RZ, -R16 ;  /* 0x000000ffff10c224 */ /* 0x000fe200078e0a10 */
[----:B------:R-:W-:-:S02]  /*18a0*/  ISETP.NE.AND P4, PT, RZ, c[0x0][0x1c0], PT ;  /* 0x00007000ff007a0c */ /* 0x000fc40003f85270 */
[----:B------:R-:W-:Y:S02]  /*18b0*/  ISETP.NE.AND P1, PT, RZ, UR4, PT ;  /* 0x00000004ff007c0c */ /* 0x000fe4000bf25270 */
[----:B0-----:R-:W-:Y:S02]  /*18c0*/  SHF.R.S32.HI R21, RZ, 0x1f, R4 ;  /* 0x0000001fff157819 */ /* 0x001fe40000011404 */
[----:B------:R-:W-:Y:S02]  /*18d0*/  SHF.R.S32.HI R17, RZ, 0x1f, R2 ;  /* 0x0000001fff117819 */ /* 0x000fe40000011402 */
[----:B------:R-:W-:Y:S02]  /*18e0*/  SEL R5, R5, 0x1, !P1 ;  /* 0x0000000105057807 */ /* 0x000fe40004800000 */
[----:B------:R-:W-:Y:S02]  /*18f0*/  SEL R0, R6, R8, !P4 ;  /* 0x0000000806007207 */ /* 0x000fe40006000000 */
[----:B------:R-:W-:-:S02]  /*1900*/  @!P6 LOP3.LUT R16, RZ, R7, RZ, 0x33, !PT ;  /* 0x00000007ff10e212 */ /* 0x000fc400078e33ff */
[----:B------:R-:W-:Y:S01]  /*1910*/  LEA.HI R8, R21, R4, RZ, 0x3 ;  /* 0x0000000415087211 */ /* 0x000fe200078f18ff */
[----:B------:R-:W-:Y:S01]  /*1920*/  IMAD R7, R0, R5, RZ ;  /* 0x0000000500077224 */ /* 0x000fe200078e02ff */
[----:B------:R-:W-:Y:S01]  /*1930*/  LEA.HI.SX32 R20, R2, 0x1, 0x1 ;  /* 0x0000000102147811 */ /* 0x000fe200078f0aff */
[----:B------:R-:W-:Y:S01]  /*1940*/  @!P3 IMAD.MOV R20, RZ, RZ, R17 ;  /* 0x000000ffff14b224 */ /* 0x000fe200078e0211 */
        /* <DEDUP_REMOVED lines=9> */
[----:B------:R-:W-:Y:S02]  /*19e0*/  SEL R6, R6, R9, !P4 ;  /* 0x0000000906067207 */ /* 0x000fe40006000000 */
[----:B------:R-:W-:Y:S01]  /*19f0*/  SEL R8, R19, R17, P2 ;  /* 0x0000001113087207 */ /* 0x000fe20001000000 */
[----:B------:R-:W-:Y:S01]  /*1a00*/  IMAD.MOV.U32 R17, RZ, RZ, -0x800000 ;  /* 0xff800000ff117424 */ /* 0x000fe200078e00ff */
        /* <DEDUP_REMOVED lines=20> */
.L_x_539:
[----:B------:R-:W-:Y:S05]  /*1b50*/  BSYNC B0 ;  /* 0x0000000000007941 */ /* 0x000fea0003800000 */
.L_x_538:
[C---:B------:R-:W-:Y:S01]  /*1b60*/  ISETP.GT.AND P0, PT, R4.reuse, 0x3f, PT ;  /* 0x0000003f0400780c */ /* 0x040fe20003f04270 */
[----:B------:R-:W-:Y:S01]  /*1b70*/  IMAD.MOV.U32 R29, RZ, RZ, -0x800000 ;  /* 0xff800000ff1d7424 */ /* 0x000fe200078e00ff */
[----:B------:R-:W-:Y:S01]  /*1b80*/  LOP3.LUT P2, RZ, R4, 0x7, RZ, 0xc0, !PT ;  /* 0x0000000704ff7812 */ /* 0x000fe2000784c0ff */
[----:B0-----:R-:W-:Y:S01]  /*1b90*/  IMAD R23, R21, 0x9, R0 ;  /* 0x0000000915177824 */ /* 0x001fe200078e0200 */
[----:B------:R-:W-:Y:S01]  /*1ba0*/  ISETP.GT.AND P3, PT, R3, RZ, PT ;  /* 0x000000ff0300720c */ /* 0x000fe20003f64270 */
[----:B------:R-:W-:Y:S01]  /*1bb0*/  IMAD R5, R6, R5, RZ ;  /* 0x0000000506057224 */ /* 0x000fe200078e02ff */
[----:B------:R-:W-:Y:S01]  /*1bc0*/  ISETP.GT.OR P2, PT, R4, 0x3f, P2 ;  /* 0x0000003f0400780c */ /* 0x000fe20001744670 */
[----:B------:R-:W-:Y:S01]  /*1bd0*/  BSSY B1, `(.L_x_540) ;  /* 0x00001e2000017945 */ /* 0x000fe20003800000 */
[----:B------:R-:W-:-:S05]  /*1be0*/  IMAD.MOV.U32 R28, RZ, RZ, 0x7f800000 ;  /* 0x7f800000ff1c7424 */ /* 0x000fca00078e00ff */
[----:B------:R-:W-:-:S05]  /*1bf0*/  @!P0 IMAD R18, R0, 0x9, R21 ;  /* 0x0000000900128824 */ /* 0x000fca00078e0215 */
[----:B-----5:R-:W-:Y:S04]  /*1c00*/  @!P0 STS [R18.X4], R17 ;  /* 0x0000001112008388 */ /* 0x020fe80000004800 */
[----:B------:R-:W-:Y:S06]  /*1c10*/  BAR.SYNC.DEFER_BLOCKING 0x0 ;  /* 0x0000000000007b1d */ /* 0x000fec0000010000 */
[----:B------:R-:W0:Y:S04]  /*1c20*/  @!P0 LDS R29, [R23.X4] ;  /* 0x00000000171d8984 */ /* 0x000e280000004800 */
[----:B0-----:R-:W0:Y:S02]  /*1c30*/  SHFL.BFLY PT, R20, R29, 0x4, 0x1f ;  /* 0x0c801f001d147f89 */ /* 0x001e2400000e0000 */
[----:B0-----:R-:W-:-:S05]  /*1c40*/  FMNMX.FTZ R20, R20, R29, !PT ;  /* 0x0000001d14147209 */ /* 0x001fca0007810000 */
[----:B------:R-:W0:Y:S02]  /*1c50*/  SHFL.BFLY PT, R19, R20, 0x2, 0x1f ;  /* 0x0c401f0014137f89 */ /* 0x000e2400000e0000 */
[----:B0-----:R-:W-:-:S05]  /*1c60*/  FMNMX.FTZ R19, R20, R19, !PT ;  /* 0x0000001314137209 */ /* 0x001fca0007810000 */
[----:B------:R-:W0:Y:S02]  /*1c70*/  SHFL.BFLY PT, R16, R19, 0x1, 0x1f ;  /* 0x0c201f0013107f89 */ /* 0x000e2400000e0000 */
[----:B0-----:R-:W-:Y:S02]  /*1c80*/  FMNMX.FTZ R16, R19, R16, !PT ;  /* 0x0000001013107209 */ /* 0x001fe40007810000 */
[----:B------:R-:W-:Y:S02]  /*1c90*/  SHF.R.S32.HI R19, RZ, 0x1f, R3 ;  /* 0x0000001fff137819 */ /* 0x000fe40000011403 */
[----:B------:R-:W-:-:S04]  /*1ca0*/  FSETP.NEU.FTZ.AND P0, PT, R16, -INF , PT ;  /* 0xff8000001000780b */ /* 0x000fc80003f1d000 */
[----:B------:R-:W-:-:S05]  /*1cb0*/  FSEL R16, R16, RZ, P0 ;  /* 0x000000ff10107208 */ /* 0x000fca0000000000 */
[----:B------:R-:W-:-:S04]  /*1cc0*/  FADD.FTZ R18, -R16, R29 ;  /* 0x0000001d10127221 */ /* 0x000fc80000010100 */
[----:B------:R-:W-:-:S06]  /*1cd0*/  FMUL.FTZ R18, R18, 1.4426950216293334961 ;  /* 0x3fb8aa3b12127820 */ /* 0x000fcc0000410000 */
[----:B------:R-:W0:Y:S02]  /*1ce0*/  MUFU.EX2 R18, R18 ;  /* 0x0000001200127308 */ /* 0x000e240000000800 */
[----:B0-----:R-:W0:Y:S02]  /*1cf0*/  SHFL.BFLY PT, R21, R18, 0x4, 0x1f ;  /* 0x0c801f0012157f89 */ /* 0x001e2400000e0000 */
[----:B0-----:R-:W-:Y:S01]  /*1d00*/  FADD.FTZ R21, R18, R21 ;  /* 0x0000001512157221 */ /* 0x001fe20000010000 */
[----:B------:R-:W-:Y:S02]  /*1d10*/  LEA.HI.SX32 R18, R3, 0x1, 0x1 ;  /* 0x0000000103127811 */ /* 0x000fe400078f0aff */
[----:B------:R-:W-:Y:S02]  /*1d20*/  @!P3 IADD3 R18, R19, RZ, RZ ;  /* 0x000000ff1312b210 */ /* 0x000fe40007ffe0ff */
[----:B------:R-:W0:Y:S03]  /*1d30*/  SHFL.BFLY PT, R20, R21, 0x2, 0x1f ;  /* 0x0c401f0015147f89 */ /* 0x000e2600000e0000 */
[----:B------:R-:W-:-:S02]  /*1d40*/  IMAD R6, R5, R18, RZ ;  /* 0x0000001205067224 */ /* 0x000fc400078e02ff */
[----:B0-----:R-:W-:-:S05]  /*1d50*/  FADD.FTZ R20, R21, R20 ;  /* 0x0000001415147221 */ /* 0x001fca0000010000 */
[----:B------:R-:W0:Y:S02]  /*1d60*/  SHFL.BFLY PT, R17, R20, 0x1, 0x1f ;  /* 0x0c201f0014117f89 */ /* 0x000e2400000e0000 */
[----:B0-----:R-:W-:-:S05]  /*1d70*/  FADD.FTZ R17, R20, R17 ;  /* 0x0000001114117221 */ /* 0x001fca0000010000 */
[----:B------:R-:W-:-:S13]  /*1d80*/  FSETP.NE.FTZ.AND P0, PT, R17, RZ, PT ;  /* 0x000000ff1100720b */ /* 0x000fda0003f15000 */
        /* <DEDUP_REMOVED lines=39> */
[----:B------:R-:W-:Y:S05]  /*2000*/  CALL.REL.NOINC `($__internal_11_$__cuda_sm20_div_s64) ;  /* 0x00002ca000007944 */ /* 0x000fea0003c00000 */
        /* <DEDUP_REMOVED lines=9> */
.L_x_544:
        /* <DEDUP_REMOVED lines=22> */
.L_x_545:
[----:B------:R-:W-:Y:S05]  /*2200*/  BSYNC B0 ;  /* 0x0000000000007941 */ /* 0x000fea0003800000 */
.L_x_543:
        /* <DEDUP_REMOVED lines=8> */
[----:B------:R-:W-:Y:S05]  /*2290*/  CALL.REL.NOINC `($__internal_11_$__cuda_sm20_div_s64) ;  /* 0x00002a1000007944 */ /* 0x000fea0003c00000 */
        /* <DEDUP_REMOVED lines=10> */
.L_x_547:
        /* <DEDUP_REMOVED lines=22> */
.L_x_548:
[----:B------:R-:W-:Y:S05]  /*24a0*/  BSYNC B0 ;  /* 0x0000000000007941 */ /* 0x000fea0003800000 */
.L_x_546:
        /* <DEDUP_REMOVED lines=11> */
[----:B------:R-:W-:Y:S05]  /*2560*/  CALL.REL.NOINC `($__internal_11_$__cuda_sm20_div_s64) ;  /* 0x0000274000007944 */ /* 0x000fea0003c00000 */
[----:B------:R-:W-:-:S04]  /*2570*/  IADD3 R17, P0, RZ, -R18, RZ ;  /* 0x80000012ff117210 */ /* 0x000fc80007f1e0ff */
[----:B------:R-:W-:Y:S01]  /*2580*/  IADD3.X R16, RZ, ~R19, RZ, P0, !PT ;  /* 0x80000013ff107210 */ /* 0x000fe200007fe4ff */
[----:B------:R-:W-:-:S04]  /*2590*/  IMAD.WIDE.U32 R34, R5, R17, R34 ;  /* 0x0000001105227225 */ /* 0x000fc800078e0022 */
[----:B------:R-:W-:-:S04]  /*25a0*/  IMAD R16, R16, R5, RZ ;  /* 0x0000000510107224 */ /* 0x000fc800078e02ff */
[----:B------:R-:W-:-:S05]  /*25b0*/  IMAD R4, R4, R17, R16 ;  /* 0x0000001104047224 */ /* 0x000fca00078e0210 */
[----:B------:R-:W-:Y:S01]  /*25c0*/  IADD3 R4, R35, R4, RZ ;  /* 0x0000000423047210 */ /* 0x000fe20007ffe0ff */
[----:B------:R-:W-:Y:S05]  /*25d0*/  BRA `(.L_x_551) ;  /* 0x0000016000007947 */ /* 0x000fea0003800000 */
.L_x_550:
        /* <DEDUP_REMOVED lines=22> */
.L_x_551:
[----:B------:R-:W-:Y:S05]  /*2740*/  BSYNC B0 ;  /* 0x0000000000007941 */ /* 0x000fea0003800000 */
.L_x_549:
        /* <DEDUP_REMOVED lines=38> */
[----:B------:R-:W-:Y:S05]  /*29b0*/  CALL.REL.NOINC `($__internal_11_$__cuda_sm20_div_s64) ;  /* 0x000022f000007944 */ /* 0x000fea0003c00000 */
        /* <DEDUP_REMOVED lines=12> */
.L_x_553:
        /* <DEDUP_REMOVED lines=23> */
.L_x_554:
[----:B------:R-:W-:Y:S05]  /*2bf0*/  BSYNC B0 ;  /* 0x0000000000007941 */ /* 0x000fea0003800000 */
.L_x_552:
        /* <DEDUP_REMOVED lines=18> */
.L_x_556:
        /* <DEDUP_REMOVED lines=22> */
.L_x_557:
[----:B------:R-:W-:Y:S05]  /*2e80*/  BSYNC B0 ;  /* 0x0000000000007941 */ /* 0x000fea0003800000 */
.L_x_555:
        /* <DEDUP_REMOVED lines=20> */
.L_x_559:
        /* <DEDUP_REMOVED lines=23> */
.L_x_560:
[----:B------:R-:W-:Y:S05]  /*3140*/  BSYNC B0 ;  /* 0x0000000000007941 */ /* 0x000fea0003800000 */
.L_x_558:
        /* <DEDUP_REMOVED lines=25> */
[----:B------:R-:W-:Y:S05]  /*32e0*/  CALL.REL.NOINC `($__internal_11_$__cuda_sm20_div_s64) ;  /* 0x000019c000007944 */ /* 0x000fea0003c00000 */
        /* <DEDUP_REMOVED lines=12> */
.L_x_562:
        /* <DEDUP_REMOVED lines=23> */
.L_x_563:
[----:B------:R-:W-:Y:S05]  /*3520*/  BSYNC B0 ;  /* 0x0000000000007941 */ /* 0x000fea0003800000 */
.L_x_561:
        /* <DEDUP_REMOVED lines=29> */
.L_x_565:
        /* <DEDUP_REMOVED lines=23> */
.L_x_566:
[----:B------:R-:W-:Y:S05]  /*3870*/  BSYNC B0 ;  /* 0x0000000000007941 */ /* 0x000fea0003800000 */
.L_x_564:
        /* <DEDUP_REMOVED lines=20> */
.L_x_542:
[----:B------:R-:W-:-:S04]  /*39c0*/  LEA R2, P0, R30, c[0x0][0x200], 0x2 ;  /* 0x000080001e027a11 */ /* 0x000fc800078010ff */
[----:B------:R-:W-:-:S05]  /*39d0*/  LEA.HI.X R3, R30, c[0x0][0x204], R31, 0x2, P0 ;  /* 0x000081001e037a11 */ /* 0x000fca00000f141f */
[----:B------:R0:W-:Y:S04]  /*39e0*/  STG.E [R2.64], R28 ;  /* 0x0000001c02007986 */ /* 0x0001e8000c10190e */
.L_x_541:
[----:B------:R-:W-:Y:S05]  /*39f0*/  BSYNC B1 ;  /* 0x0000000000017941 */ /* 0x000fea0003800000 */
.L_x_540:
[----:B------:R-:W1:Y:S01]  /*3a00*/  S2R R0, SR_TID.X ;  /* 0x0000000000007919 */ /* 0x000e620000002100 */
[----:B------:R-:W-:Y:S01]  /*3a10*/  IMAD.MOV.U32 R15, RZ, RZ, c[0x0][0x314] ;  /* 0x0000c500ff0f7624 */ /* 0x000fe200078e00ff */
[----:B------:R-:W-:Y:S01]  /*3a20*/  CS2R R6, SRZ ;  /* 0x0000000000067805 */ /* 0x000fe2000001ff00 */
[----:B------:R-:W-:Y:S01]  /*3a30*/  CS2R R10, SRZ ;  /* 0x00000000000a7805 */ /* 0x000fe2000001ff00 */
[----:B------:R-:W-:Y:S01]  /*3a40*/  IMAD.MOV.U32 R12, RZ, RZ, RZ ;  /* 0x000000ffff0c7224 */ /* 0x000fe200078e00ff */
[----:B01----:R-:W-:-:S04]  /*3a50*/  SHF.R.S32.HI R3, RZ, 0x1f, R0 ;  /* 0x0000001fff037819 */ /* 0x003fc80000011400 */
[----:B------:R-:W-:-:S04]  /*3a60*/  LEA.HI R5, R3, R0, RZ, 0x3 ;  /* 0x0000000003057211 */ /* 0x000fc800078f18ff */
[----:B------:R-:W-:-:S05]  /*3a70*/  LOP3.LUT R5, R5, 0xfffffff8, RZ, 0xc0, !PT ;  /* 0xfffffff805057812 */ /* 0x000fca00078ec0ff */
[----:B------:R-:W-:Y:S02]  /*3a80*/  IMAD.IADD R2, R0, 0x1, -R5 ;  /* 0x0000000100027824 */ /* 0x000fe400078e0a05 */
[----:B------:R-:W-:-:S03]  /*3a90*/  CS2R R4, SRZ ;  /* 0x0000000000047805 */ /* 0x000fc6000001ff00 */
[----:B------:R-:W-:-:S04]  /*3aa0*/  ISETP.GE.AND P0, PT, R2, c[0x0][0x314], PT ;  /* 0x0000c50002007a0c */ /* 0x000fc80003f06270 */
[----:B------:R-:W-:-:S13]  /*3ab0*/  ISETP.GT.OR P0, PT, R0, 0x3f, P0 ;  /* 0x0000003f0000780c */ /* 0x000fda0000704670 */
[----:B------:R-:W-:Y:S01]  /*3ac0*/  @!P0 FADD.FTZ R8, -R28, R29 ;  /* 0x0000001d1c088221 */ /* 0x000fe20000010100 */
[----:B------:R-:W-:Y:S02]  /*3ad0*/  LEA.HI R28, R3, R0, RZ, 0x4 ;  /* 0x00000000031c7211 */ /* 0x000fe400078f20ff */
[----:B------:R-:W-:Y:S01]  /*3ae0*/  CS2R R2, SRZ ;  /* 0x0000000000027805 */ /* 0x000fe2000001ff00 */
[----:B------:R-:W-:Y:S01]  /*3af0*/  @!P0 FMUL.FTZ R8, R8, 1.4426950216293334961 ;  /* 0x3fb8aa3b08088820 */ /* 0x000fe20000410000 */
[----:B------:R-:W-:Y:S02]  /*3b00*/  LOP3.LUT R29, R28, 0x3ffffff0, RZ, 0xc0, !PT ;  /* 0x3ffffff01c1d7812 */ /* 0x000fe400078ec0ff */
[----:B------:R-:W-:-:S03]  /*3b10*/  SHF.R.S32.HI R28, RZ, 0x4, R28 ;  /* 0x00000004ff1c7819 */ /* 0x000fc6000001141c */
[----:B------:R-:W0:Y:S01]  /*3b20*/  @!P0 MUFU.EX2 R8, R8 ;  /* 0x0000000800088308 */ /* 0x000e220000000800 */
[----:B------:R-:W-:Y:S02]  /*3b30*/  IMAD.IADD R29, R0, 0x1, -R29 ;  /* 0x00000001001d7824 */ /* 0x000fe400078e0a1d */
[----:B------:R-:W-:Y:S02]  /*3b40*/  IMAD.MOV.U32 R0, RZ, RZ, RZ ;  /* 0x000000ffff007224 */ /* 0x000fe400078e00ff */
[----:B------:R-:W-:Y:S01]  /*3b50*/  IMAD.SHL.U32 R29, R29, 0x4, RZ ;  /* 0x000000041d1d7824 */ /* 0x000fe200078e00ff */
[----:B0-----:R0:W-:Y:S04]  /*3b60*/  @!P0 STS [R23.X4], R8 ;  /* 0x0000000817008388 */ /* 0x0011e80000004800 */
        /* <DEDUP_REMOVED lines=33> */
.L_x_569:
        /* <DEDUP_REMOVED lines=77> */
.L_x_568:
        /* <DEDUP_REMOVED lines=9> */
[----:B------:R-:W0:Y:S04]  /*42e0*/  @!P0 LDG.E.128 R24, [R32.64] ;  /* 0x0000000e20188981 */ /* 0x000e28000c1e1d00 */
[----:B------:R0:W3:Y:S04]  /*42f0*/  @!P0 LDG.E.128 R16, [R32.64+-0x200] ;  /* 0xfffe000e20108981 */ /* 0x0000e8000c1e1d00 */
[----:B------:R0:W4:Y:S01]  /*4300*/  @!P0 LDG.E.128 R20, [R32.64+-0x100] ;  /* 0xffff000e20148981 */ /* 0x000122000c1e1d00 */
[----:B------:R-:W-:Y:S01]  /*4310*/  IADD3.X R31, R33, UR9, RZ, P1, !PT ;  /* 0x00000009211f7c10 */ /* 0x000fe20008ffe4ff */
[----:B0-----:R-:W-:-:S02]  /*4320*/  FFMA.FTZ R33, R24, R13, R4 ;  /* 0x0000000d18217223 */ /* 0x001fc40000010004 */
[-C--:B------:R-:W-:Y:S02]  /*4330*/  FFMA.FTZ R34, R25, R13.reuse, R3 ;  /* 0x0000000d19227223 */ /* 0x080fe40000010003 */
[-C--:B------:R-:W-:Y:S02]  /*4340*/  FFMA.FTZ R15, R26, R13.reuse, R2 ;  /* 0x0000000d1a0f7223 */ /* 0x080fe40000010002 */
[-C--:B------:R-:W-:Y:S02]  /*4350*/  FFMA.FTZ R0, R27, R13.reuse, R0 ;  /* 0x0000000d1b007223 */ /* 0x080fe40000010000 */
[-C--:B---3--:R-:W-:Y:S01]  /*4360*/  FFMA.FTZ R41, R16, R13.reuse, R12 ;  /* 0x0000000d10297223 */ /* 0x088fe2000001000c */
[----:B------:R-:W2:Y:S01]  /*4370*/  @!P0 LDG.E.128 R24, [R30.64] ;  /* 0x0000000e1e188981 */ /* 0x000ea2000c1e1d00 */
[-C--:B------:R-:W-:Y:S02]  /*4380*/  FFMA.FTZ R42, R17, R13.reuse, R11 ;  /* 0x0000000d112a7223 */ /* 0x080fe4000001000b */
[----:B------:R-:W-:-:S02]  /*4390*/  FFMA.FTZ R39, R18, R13, R10 ;  /* 0x0000000d12277223 */ /* 0x000fc4000001000a */
[-C--:B------:R-:W-:Y:S02]  /*43a0*/  FFMA.FTZ R40, R19, R13.reuse, R9 ;  /* 0x0000000d13287223 */ /* 0x080fe40000010009 */
[-C--:B----4-:R-:W-:Y:S01]  /*43b0*/  FFMA.FTZ R37, R20, R13.reuse, R8 ;  /* 0x0000000d14257223 */ /* 0x090fe20000010008 */
[----:B------:R-:W3:Y:S01]  /*43c0*/  @!P0 LDG.E.128 R16, [R30.64+-0x200] ;  /* 0xfffe000e1e108981 */ /* 0x000ee2000c1e1d00 */
[-C--:B------:R-:W-:Y:S02]  /*43d0*/  FFMA.FTZ R38, R21, R13.reuse, R7 ;  /* 0x0000000d15267223 */ /* 0x080fe40000010007 */
[-C--:B------:R-:W-:Y:S02]  /*43e0*/  FFMA.FTZ R35, R22, R13.reuse, R6 ;  /* 0x0000000d16237223 */ /* 0x080fe40000010006 */
[----:B------:R-:W-:Y:S02]  /*43f0*/  FFMA.FTZ R36, R23, R13, R5 ;  /* 0x0000000d17247223 */ /* 0x000fe40000010005 */
[----:B------:R-:W4:Y:S01]  /*4400*/  @!P0 LDG.E.128 R20, [R30.64+-0x100] ;  /* 0xffff000e1e148981 */ /* 0x000f22000c1e1d00 */
        /* <DEDUP_REMOVED lines=19> */
.L_x_570:
        /* <DEDUP_REMOVED lines=10> */
.L_x_572:
[----:B------:R-:W-:Y:S05]  /*45e0*/  BSYNC B0 ;  /* 0x0000000000007941 */ /* 0x000fea0003800000 */
.L_x_571:
        /* <DEDUP_REMOVED lines=13> */
.L_x_567:
        /* <DEDUP_REMOVED lines=72> */
[----:B------:R-:W-:Y:S01]  /*4b40*/  IMAD.IADD R15, R15, 0x1, R11 ;  /* 0x000000010f0f7824 */ /* 0x000fe200078e020b */
[----:B------:R-:W-:Y:S01]  /*4b50*/  IADD3 R11, R29, 0x80, RZ ;  /* 0x000000801d0b7810 */ /* 0x000fe20007ffe0ff */
        /* <DEDUP_REMOVED lines=21> */
        .weak           $__internal_11_$__cuda_sm20_div_s64
        .type           $__internal_11_$__cuda_sm20_div_s64,@function
        .size           $__internal_11_$__cuda_sm20_div_s64,(.L_x_4081 - $__internal_11_$__cuda_sm20_div_s64)
$__internal_11_$__cuda_sm20_div_s64:
        /* <DEDUP_REMOVED lines=31> */
[----:B------:R-:W-:-:S06]  /*4ea0*/  IMAD.WIDE.U32 R40, P5, R41, R18, R40 ;  /* 0x0000001229287225 */ /* 0x000fcc00078a0028 */
[----:B------:R-:W-:-:S04]  /*4eb0*/  IMAD.HI.U32 R19, P4, R27, R20, R40 ;  /* 0x000000141b137227 */ /* 0x000fc80007880028 */
[CC--:B------:R-:W-:Y:S02]  /*4ec0*/  IMAD R20, R27.reuse, R18.reuse, RZ ;  /* 0x000000121b147224 */ /* 0x0c0fe400078e02ff */
[----:B------:R-:W-:-:S03]  /*4ed0*/  IMAD.HI.U32 R18, R27, R18, RZ ;  /* 0x000000121b127227 */ /* 0x000fc600078e00ff */
[----:B------:R-:W-:Y:S01]  /*4ee0*/  IADD3 R20, P3, R20, R19, RZ ;  /* 0x0000001314147210 */ /* 0x000fe20007f7e0ff */
[----:B------:R-:W-:Y:S01]  /*4ef0*/  IMAD.X R41, R18, 0x1, R27, P5 ;  /* 0x0000000112297824 */ /* 0x000fe200028e061b */
[----:B------:R-:W-:-:S04]  /*4f00*/  IADD3 R19, P0, RZ, -R26, RZ ;  /* 0x8000001aff137210 */ /* 0x000fc80007f1e0ff */
[----:B------:R-:W-:Y:S01]  /*4f10*/  SEL R19, R19, R26, !P2 ;  /* 0x0000001a13137207 */ /* 0x000fe20005000000 */
[----:B------:R-:W-:Y:S01]  /*4f20*/  IMAD.X R26, RZ, RZ, ~R17, P0 ;  /* 0x000000ffff1a7224 */ /* 0x000fe200000e0e11 */
[----:B------:R-:W-:-:S03]  /*4f30*/  IADD3.X R41, RZ, RZ, R41, P3, P4 ;  /* 0x000000ffff297210 */ /* 0x000fc60001fe8429 */
        /* <DEDUP_REMOVED lines=12> */
[CC--:B------:R-:W-:Y:S01]  /*5000*/  ISETP.GE.U32.AND P4, PT, R19.reuse, R36.reuse, PT ;  /* 0x000000241300720c */ /* 0x0c0fe20003f86070 */
[-C--:B------:R-:W-:Y:S01]  /*5010*/  IMAD R41, R26, R36.reuse, R41 ;  /* 0x000000241a297224 */ /* 0x080fe200078e0229 */
[----:B------:R-:W-:-:S03]  /*5020*/  IADD3 R20, P3, R19, -R36, RZ ;  /* 0x8000002413147210 */ /* 0x000fc60007f7e0ff */
[----:B------:R-:W-:-:S05]  /*5030*/  IMAD.X R18, R18, 0x1, ~R41, P0 ;  /* 0x0000000112127824 */ /* 0x000fca00000e0e29 */
[----:B------:R-:W-:-:S04]  /*5040*/  ISETP.GE.U32.AND.EX P4, PT, R18, R37, PT, P4 ;  /* 0x000000251200720c */ /* 0x000fc80003f86140 */
[----:B------:R-:W-:Y:S02]  /*5050*/  SEL R19, R20, R19, P4 ;  /* 0x0000001314137207 */ /* 0x000fe40002000000 */
[----:B------:R-:W-:Y:S02]  /*5060*/  IADD3 R20, P2, R27, 0x1, RZ ;  /* 0x000000011b147810 */ /* 0x000fe40007f5e0ff */
[----:B------:R-:W-:Y:S01]  /*5070*/  ISETP.GE.U32.AND P0, PT, R19, R36, PT ;  /* 0x000000241300720c */ /* 0x000fe20003f06070 */
[----:B------:R-:W-:Y:S01]  /*5080*/  IMAD.X R19, R18, 0x1, ~R37, P3 ;  /* 0x0000000112137824 */ /* 0x000fe200018e0e25 */
[----:B------:R-:W-:Y:S01]  /*5090*/  SEL R20, R20, R27, P4 ;  /* 0x0000001b14147207 */ /* 0x000fe20002000000 */
[----:B------:R-:W-:-:S03]  /*50a0*/  IMAD.X R27, RZ, RZ, R26, P2 ;  /* 0x000000ffff1b7224 */ /* 0x000fc600010e061a */
[----:B------:R-:W-:Y:S02]  /*50b0*/  SEL R19, R19, R18, P4 ;  /* 0x0000001213137207 */ /* 0x000fe40002000000 */
[----:B------:R-:W-:Y:S01]  /*50c0*/  SEL R27, R27, R26, P4 ;  /* 0x0000001a1b1b7207 */ /* 0x000fe20002000000 */
[----:B------:R-:W-:Y:S01]  /*50d0*/  IMAD.MOV.U32 R26, RZ, RZ, R22 ;  /* 0x000000ffff1a7224 */ /* 0x000fe200078e0016 */
[----:B------:R-:W-:Y:S02]  /*50e0*/  IADD3 R41, P2, R20, 0x1, RZ ;  /* 0x0000000114297810 */ /* 0x000fe40007f5e0ff */
[----:B------:R-:W-:Y:S02]  /*50f0*/  ISETP.GE.U32.AND.EX P0, PT, R19, R37, PT, P0 ;  /* 0x000000251300720c */ /* 0x000fe40003f06100 */
[----:B------:R-:W-:Y:S02]  /*5100*/  IADD3.X R18, RZ, R27, RZ, P2, !PT ;  /* 0x0000001bff127210 */ /* 0x000fe400017fe4ff */
[----:B------:R-:W-:-:S02]  /*5110*/  SEL R41, R41, R20, P0 ;  /* 0x0000001429297207 */ /* 0x000fc40000000000 */
[----:B------:R-:W-:Y:S02]  /*5120*/  SEL R27, R18, R27, P0 ;  /* 0x0000001b121b7207 */ /* 0x000fe40000000000 */
[----:B------:R-:W-:Y:S02]  /*5130*/  IADD3 R18, P2, RZ, -R41, RZ ;  /* 0x80000029ff127210 */ /* 0x000fe40007f5e0ff */
[----:B------:R-:W-:Y:S02]  /*5140*/  LOP3.LUT R19, R21, R17, RZ, 0x3c, !PT ;  /* 0x0000001115137212 */ /* 0x000fe400078e3cff */
[----:B------:R-:W-:Y:S01]  /*5150*/  ISETP.NE.U32.AND P0, PT, R24, RZ, PT ;  /* 0x000000ff1800720c */ /* 0x000fe20003f05070 */
[----:B------:R-:W-:Y:S01]  /*5160*/  IMAD.X R20, RZ, RZ, ~R27, P2 ;  /* 0x000000ffff147224 */ /* 0x000fe200010e0e1b */
[----:B------:R-:W-:Y:S02]  /*5170*/  ISETP.GE.AND P3, PT, R19, RZ, PT ;  /* 0x000000ff1300720c */ /* 0x000fe40003f66270 */
[----:B------:R-:W-:-:S02]  /*5180*/  ISETP.NE.AND.EX P0, PT, R21, RZ, PT, P0 ;  /* 0x000000ff1500720c */ /* 0x000fc40003f05300 */
[----:B------:R-:W-:Y:S01]  /*5190*/  SEL R20, R20, R27, !P3 ;  /* 0x0000001b14147207 */ /* 0x000fe20005800000 */
[----:B------:R-:W-:Y:S01]  /*51a0*/  IMAD.MOV.U32 R27, RZ, RZ, 0x0 ;  /* 0x00000000ff1b7424 */ /* 0x000fe200078e00ff */
[----:B------:R-:W-:Y:S02]  /*51b0*/  SEL R18, R18, R41, !P3 ;  /* 0x0000002912127207 */ /* 0x000fe40005800000 */
[----:B------:R-:W-:Y:S02]  /*51c0*/  SEL R19, R20, 0xffffffff, P0 ;  /* 0xffffffff14137807 */ /* 0x000fe40000000000 */
[----:B------:R-:W-:Y:S01]  /*51d0*/  SEL R18, R18, 0xffffffff, P0 ;  /* 0xffffffff12127807 */ /* 0x000fe20000000000 */
[----:B------:R-:W-:Y:S06]  /*51e0*/  RET.REL.NODEC R26 `(_ZN5flash32flash_fwd_splitkv_combine_kernelI23Flash_fwd_kernel_traitsILi192ELi64ELi64ELi4ELb0ELb0EN7cutlass6half_tE19Flash_kernel_traitsILi192ELi64ELi64ELi4ES3_EELi8ELi3ELb1EEEvNS_16Flash_fwd_paramsE) ;  /* 0xffffae101a007950 */ /* 0x000fec0003c3ffff */
.L_x_573:
        /* <DEDUP_REMOVED lines=9> */
.L_x_4081:


//--------------------- .text._ZN5flash32flash_fwd_splitkv_combine_kernelI23Flash_fwd_kernel_traitsILi192ELi64ELi64ELi4ELb0ELb0EN7cutlass6half_tE19Flash_kernel_traitsILi192ELi64ELi64ELi4ES3_EELi8ELi2ELb1EEEvNS_16Flash_fwd_paramsE --------------------------
	.section	.text._ZN5flash32flash_fwd_splitkv_combine_kernelI23Flash_fwd_kernel_traitsILi192ELi64ELi64ELi4ELb0ELb0EN7cutlass6half_tE19Flash_kernel_traitsILi192ELi64ELi64ELi4ES3_EELi8ELi2ELb1EEEvNS_16Flash_fwd_paramsE,"ax",@progbits
	.sectioninfo	@"SHI_REGISTERS=54"
	.align	128
        .global         _ZN5flash32flash_fwd_splitkv_combine_kernelI23Flash_fwd_kernel_traitsILi192ELi64ELi64ELi4ELb0ELb0EN7cutlass6half_tE19Flash_kernel_traitsILi192ELi64ELi64ELi4ES3_EELi8ELi2ELb1EEEvNS_16Flash_fwd_paramsE
        .type           _ZN5flash32flash_fwd_splitkv_combine_kernelI23Flash_fwd_kernel_traitsILi192ELi64ELi64ELi4ELb0ELb0EN7cutlass6half_tE19Flash_kernel_traitsILi192ELi64ELi64ELi4ES3_EELi8ELi2ELb1EEEvNS_16Flash_fwd_paramsE,@function
        .size           _ZN5flash32flash_fwd_splitkv_combine_kernelI23Flash_fwd_kernel_traitsILi192ELi64ELi64ELi4ELb0ELb0EN7cutlass6half_tE19Flash_kernel_traitsILi192ELi64ELi64ELi4ES3_EELi8ELi2ELb1EEEvNS_16Flash_fwd_paramsE,(.L_x_4082 - _ZN5flash32flash_fwd_splitkv_combine_kernelI23Flash_fwd_kernel_traitsILi192ELi64ELi64ELi4ELb0ELb0EN7cutlass6half_tE19Flash_kernel_traitsILi192ELi64ELi64ELi4ES3_EELi8ELi2ELb1EEEvNS_16Flash_fwd_paramsE)
        .other          _ZN5flash32flash_fwd_splitkv_combine_kernelI23Flash_fwd_kernel_traitsILi192ELi64ELi64ELi4ELb0ELb0EN7cutlass6half_tE19Flash_kernel_traitsILi192ELi64ELi64ELi4ES3_EELi8ELi2ELb1EEEvNS_16Flash_fwd_paramsE,@"STO_CUDA_ENTRY STV_DEFAULT"
_ZN5flash32flash_fwd_splitkv_combine_kernelI23Flash_fwd_kernel_traitsILi192ELi64ELi64ELi4ELb0ELb0EN7cutlass6half_tE19Flash_kernel_traitsILi192ELi64ELi64ELi4ES3_EELi8ELi2ELb1EEEvNS_16Flash_fwd_paramsE:
.text._ZN5flash32flash_fwd_splitkv_combine_kernelI23Flash_fwd_kernel_traitsILi192ELi64ELi64ELi4ELb0ELb0EN7cutlass6half_tE19Flash_kernel_traitsILi192ELi64ELi64ELi4ES3_EELi8ELi2ELb1EEEvNS_16Flash_fwd_paramsE:
        /* <DEDUP_REMOVED lines=23> */
[----:B------:R-:W-:Y:S05]  /*0170*/  CALL.REL.NOINC `($__internal_12_$__cuda_sm20_div_s64) ;  /* 0x00004b5000007944 */ /* 0x000fea0003c00000 */
[----:B------:R-:W-:Y:S05]  /*0180*/  BRA `(.L_x_575) ;  /* 0x0000018000007947 */ /* 0x000fea0003800000 */
.L_x_574:
        /* <DEDUP_REMOVED lines=24> */
.L_x_575:
        /* <DEDUP_REMOVED lines=11> */
[----:B------:R-:W-:Y:S05]  /*03c0*/  CALL.REL.NOINC `($__internal_12_$__cuda_sm20_div_s64) ;  /* 0x0000490000007944 */ /* 0x000fea0003c00000 */
[----:B------:R-:W-:Y:S02]  /*03d0*/  MOV R6, R18 ;  /* 0x0000001200067202 */ /* 0x000fe40000000f00 */
[----:B------:R-:W-:Y:S01]  /*03e0*/  MOV R7, R19 ;  /* 0x0000001300077202 */ /* 0x000fe20000000f00 */
[----:B------:R-:W-:Y:S05]  /*03f0*/  BRA `(.L_x_578) ;  /* 0x0000013000007947 */ /* 0x000fea0003800000 */
.L_x_577:
        /* <DEDUP_REMOVED lines=19> */
.L_x_578:
[----:B------:R-:W-:Y:S05]  /*0530*/  BSYNC B0 ;  /* 0x0000000000007941 */ /* 0x000fea0003800000 */
.L_x_576:
[----:B------:R-:W-:Y:S01]  /*0540*/  IABS R5, c[0x0][0x214] ;  /* 0x0000850000057a13 */ /* 0x000fe20000000000 */
[----:B------:R-:W-:Y:S01]  /*0550*/  IMAD.MOV.U32 R0, RZ, RZ, c[0x0][0x214] ;  /* 0x00008500ff007624 */ /* 0x000fe200078e00ff */
[----:B------:R-:W-:Y:S02]  /*0560*/  BSSY B0, `(.L_x_579) ;  /* 0x000003b000007945 */ /* 0x000fe40003800000 */
[----:B------:R-:W0:Y:S02]  /*0570*/  I2F.RP R10, R5 ;  /* 0x00000005000a7306 */ /* 0x000e240000209400 */
[----:B------:R-:W-:-:S06]  /*0580*/  IADD3 R0, R5, -0x1, R0 ;  /* 0xffffffff05007810 */ /* 0x000fcc0007ffe000 */
        /* <DEDUP_REMOVED lines=35> */
[----:B------:R-:W-:Y:S05]  /*07c0*/  CALL.REL.NOINC `($__internal_12_$__cuda_sm20_div_s64) ;  /* 0x0000450000007944 */ /* 0x000fea0003c00000 */
[----:B------:R-:W-:Y:S05]  /*07d0*/  BRA `(.L_x_581) ;  /* 0x0000013000007947 */ /* 0x000fea0003800000 */
.L_x_580:
        /* <DEDUP_REMOVED lines=19> */
.L_x_581:
[----:B------:R-:W-:Y:S05]  /*0910*/  BSYNC B0 ;  /* 0x0000000000007941 */ /* 0x000fea0003800000 */
.L_x_579:
        /* <DEDUP_REMOVED lines=73> */
[----:B------:R-:W-:Y:S02]  /*0db0*/  MOV R34, R18 ;  /* 0x0000001200227202 */ /* 0x000fe40000000f00 */
[----:B------:R-:W-:Y:S01]  /*0dc0*/  MOV R35, R19 ;  /* 0x0000001300237202 */ /* 0x000fe20000000f00 */
[----:B------:R-:W-:Y:S05]  /*0dd0*/  BRA `(.L_x_584) ;  /* 0x0000013000007947 */ /* 0x000fea0003800000 */
.L_x_583:
        /* <DEDUP_REMOVED lines=19> */
.L_x_584:
[----:B------:R-:W-:Y:S05]  /*0f10*/  BSYNC B0 ;  /* 0x0000000000007941 */ /* 0x000fea0003800000 */
.L_x_582:
[-C--:B------:R-:W-:Y:S01]  /*0f20*/  IABS R16, R3.reuse ;  /* 0x0000000300107213 */ /* 0x080fe20000000000 */
[----:B------:R-:W-:Y:S01]  /*0f30*/  IMAD.MOV.U32 R5, RZ, RZ, 0x1 ;  /* 0x00000001ff057424 */ /* 0x000fe200078e00ff */
[----:B------:R-:W-:Y:S01]  /*0f40*/  IABS R8, R3 ;  /* 0x0000000300087213 */ /* 0x000fe20000000000 */
[----:B------:R-:W-:Y:S01]  /*0f50*/  BSSY B0, `(.L_x_585) ;  /* 0x000003b000007945 */ /* 0x000fe20003800000 */
[----:B------:R-:W0:Y:S02]  /*0f60*/  I2F.RP R11, R16 ;  /* 0x00000010000b7306 */ /* 0x000e240000209400 */
[----:B------:R-:W-:Y:S01]  /*0f70*/  IADD3 R5, R16, c[0x0][0x214], -R5 ;  /* 0x0000850010057a10 */ /* 0x000fe20007ffe805 */
        /* <DEDUP_REMOVED lines=37> */
.L_x_586:
        /* <DEDUP_REMOVED lines=19> */
.L_x_587:
[----:B------:R-:W-:Y:S05]  /*1300*/  BSYNC B0 ;  /* 0x0000000000007941 */ /* 0x000fea0003800000 */
.L_x_585:
        /* <DEDUP_REMOVED lines=132> */
.L_x_589:
[----:B------:R-:W-:Y:S05]  /*1b50*/  BSYNC B0 ;  /* 0x0000000000007941 */ /* 0x000fea0003800000 */
.L_x_588:
        /* <DEDUP_REMOVED lines=14> */
[----:B------:R-:W-:Y:S06]  /*1c40*/  BAR.SYNC.DEFER_BLOCKING 0x0 ;  /* 0x0000000000007b1d */ /* 0x000fec0000010000 */
[----:B------:R1:W2:Y:S02]  /*1c50*/  @!P0 LDS R30, [R18] ;  /* 0x00000000121e8984 */ /* 0x0002a40000000800 */
[----:B-1----:R-:W-:Y:S02]  /*1c60*/  SHF.R.S32.HI R18, RZ, 0x1f, R3 ;  /* 0x0000001fff127819 */ /* 0x002fe40000011403 */
[----:B--2---:R-:W1:Y:S02]  /*1c70*/  SHFL.BFLY PT, R25, R30, 0x2, 0x1f ;  /* 0x0c401f001e197f89 */ /* 0x004e6400000e0000 */
[----:B-1----:R-:W-:-:S05]  /*1c80*/  FMNMX.FTZ R25, R25, R30, !PT ;  /* 0x0000001e19197209 */ /* 0x002fca0007810000 */
        /* <DEDUP_REMOVED lines=56> */
[----:B------:R-:W-:Y:S05]  /*2010*/  CALL.REL.NOINC `($__internal_12_$__cuda_sm20_div_s64) ;  /* 0x00002cb000007944 */ /* 0x000fea0003c00000 */
        /* <DEDUP_REMOVED lines=9> */
.L_x_594:
        /* <DEDUP_REMOVED lines=22> */
.L_x_595:
[----:B------:R-:W-:Y:S05]  /*2210*/  BSYNC B0 ;  /* 0x0000000000007941 */ /* 0x000fea0003800000 */
.L_x_593:
        /* <DEDUP_REMOVED lines=8> */
[----:B------:R-:W-:Y:S05]  /*22a0*/  CALL.REL.NOINC `($__internal_12_$__cuda_sm20_div_s64) ;  /* 0x00002a2000007944 */ /* 0x000fea0003c00000 */
        /* <DEDUP_REMOVED lines=10> */
.L_x_597:
        /* <DEDUP_REMOVED lines=22> */
.L_x_598:
[----:B------:R-:W-:Y:S05]  /*24b0*/  BSYNC B0 ;  /* 0x0000000000007941 */ /* 0x000fea0003800000 */
.L_x_596:
        /* <DEDUP_REMOVED lines=11> */
[----:B------:R-:W-:Y:S05]  /*2570*/  CALL.REL.NOINC `($__internal_12_$__cuda_sm20_div_s64) ;  /* 0x0000275000007944 */ /* 0x000fea0003c00000 */
[----:B------:R-:W-:-:S04]  /*2580*/  IADD3 R17, P0, RZ, -R18, RZ ;  /* 0x80000012ff117210 */ /* 0x000fc80007f1e0ff */
[----:B------:R-:W-:Y:S01]  /*2590*/  IADD3.X R16, RZ, ~R19, RZ, P0, !PT ;  /* 0x80000013ff107210 */ /* 0x000fe200007fe4ff */
[----:B------:R-:W-:-:S04]  /*25a0*/  IMAD.WIDE.U32 R36, R5, R17, R36 ;  /* 0x0000001105247225 */ /* 0x000fc800078e0024 */
[----:B------:R-:W-:-:S04]  /*25b0*/  IMAD R16, R16, R5, RZ ;  /* 0x0000000510107224 */ /* 0x000fc800078e02ff */
[----:B------:R-:W-:-:S05]  /*25c0*/  IMAD R4, R4, R17, R16 ;  /* 0x0000001104047224 */ /* 0x000fca00078e0210 */
[----:B------:R-:W-:Y:S01]  /*25d0*/  IADD3 R4, R37, R4, RZ ;  /* 0x0000000425047210 */ /* 0x000fe20007ffe0ff */
[----:B------:R-:W-:Y:S05]  /*25e0*/  BRA `(.L_x_601) ;  /* 0x0000016000007947 */ /* 0x000fea0003800000 */
.L_x_600:
        /* <DEDUP_REMOVED lines=22> */
.L_x_601:
[----:B------:R-:W-:Y:S05]  /*2750*/  BSYNC B0 ;  /* 0x0000000000007941 */ /* 0x000fea0003800000 */
.L_x_599:
        /* <DEDUP_REMOVED lines=38> */
[----:B------:R-:W-:Y:S05]  /*29c0*/  CALL.REL.NOINC `($__internal_12_$__cuda_sm20_div_s64) ;  /* 0x0000230000007944 */ /* 0x000fea0003c00000 */
        /* <DEDUP_REMOVED lines=12> */
.L_x_603:
        /* <DEDUP_REMOVED lines=23> */
.L_x_604:
[----:B------:R-:W-:Y:S05]  /*2c00*/  BSYNC B0 ;  /* 0x0000000000007941 */ /* 0x000fea0003800000 */
.L_x_602:
        /* <DEDUP_REMOVED lines=18> */
.L_x_606:
        /* <DEDUP_REMOVED lines=22> */
.L_x_607:
[----:B------:R-:W-:Y:S05]  /*2e90*/  BSYNC B0 ;  /* 0x0000000000007941 */ /* 0x000fea0003800000 */
.L_x_605:
        /* <DEDUP_REMOVED lines=20> */
.L_x_609:
        /* <DEDUP_REMOVED lines=23> */
.L_x_610:
[----:B------:R-:W-:Y:S05]  /*3150*/  BSYNC B0 ;  /* 0x0000000000007941 */ /* 0x000fea0003800000 */
.L_x_608:
        /* <DEDUP_REMOVED lines=25> */
[----:B------:R-:W-:Y:S05]  /*32f0*/  CALL.REL.NOINC `($__internal_12_$__cuda_sm20_div_s64) ;  /* 0x000019d000007944 */ /* 0x000fea0003c00000 */
        /* <DEDUP_REMOVED lines=12> */
.L_x_612:
        /* <DEDUP_REMOVED lines=23> */
.L_x_613:
[----:B------:R-:W-:Y:S05]  /*3530*/  BSYNC B0 ;  /* 0x0000000000007941 */ /* 0x000fea0003800000 */
.L_x_611:
        /* <DEDUP_REMOVED lines=29> */
.L_x_615:
        /* <DEDUP_REMOVED lines=23> */
.L_x_616:
[----:B------:R-:W-:Y:S05]  /*3880*/  BSYNC B0 ;  /* 0x0000000000007941 */ /* 0x000fea0003800000 */
.L_x_614:
        /* <DEDUP_REMOVED lines=20> */
.L_x_592:
[----:B------:R-:W-:-:S04]  /*39d0*/  LEA R2, P0, R32, c[0x0][0x200], 0x2 ;  /* 0x0000800020027a11 */ /* 0x000fc800078010ff */
[----:B------:R-:W-:-:S05]  /*39e0*/  LEA.HI.X R3, R32, c[0x0][0x204], R33, 0x2, P0 ;  /* 0x0000810020037a11 */ /* 0x000fca00000f1421 */
[----:B------:R0:W-:Y:S04]  /*39f0*/  STG.E [R2.64], R27 ;  /* 0x0000001b02007986 */ /* 0x0001e8000c10190e */
.L_x_591:
[----:B------:R-:W-:Y:S05]  /*3a00*/  BSYNC B1 ;  /* 0x0000000000017941 */ /* 0x000fea0003800000 */
.L_x_590:
[----:B------:R-:W1:Y:S01]  /*3a10*/  S2R R29, SR_TID.X ;  /* 0x00000000001d7919 */ /* 0x000e620000002100 */
[----:B------:R-:W-:Y:S01]  /*3a20*/  IMAD.MOV.U32 R15, RZ, RZ, c[0x0][0x314] ;  /* 0x0000c500ff0f7624 */ /* 0x000fe200078e00ff */
[----:B------:R-:W-:Y:S01]  /*3a30*/  CS2R R4, SRZ ;  /* 0x0000000000047805 */ /* 0x000fe2000001ff00 */
[----:B------:R-:W-:Y:S01]  /*3a40*/  CS2R R6, SRZ ;  /* 0x0000000000067805 */ /* 0x000fe2000001ff00 */
[----:B------:R-:W-:Y:S01]  /*3a50*/  CS2R R10, SRZ ;  /* 0x00000000000a7805 */ /* 0x000fe2000001ff00 */
[----:B------:R-:W-:Y:S01]  /*3a60*/  IMAD.MOV.U32 R12, RZ, RZ, RZ ;  /* 0x000000ffff0c7224 */ /* 0x000fe200078e00ff */
[----:B-1----:R-:W-:-:S04]  /*3a70*/  SHF.R.S32.HI R28, RZ, 0x1f, R29 ;  /* 0x0000001fff1c7819 */ /* 0x002fc8000001141d */
[CC--:B0-----:R-:W-:Y:S02]  /*3a80*/  LEA.HI R2, R28.reuse, R29.reuse, RZ, 0x2 ;  /* 0x0000001d1c027211 */ /* 0x0c1fe400078f10ff */
[----:B------:R-:W-:Y:S02]  /*3a90*/  LEA.HI R28, R28, R29, RZ, 0x4 ;  /* 0x0000001d1c1c7211 */ /* 0x000fe400078f20ff */
[----:B------:R-:W-:-:S05]  /*3aa0*/  LOP3.LUT R2, R2, 0xfffffffc, RZ, 0xc0, !PT ;  /* 0xfffffffc02027812 */ /* 0x000fca00078ec0ff */
[----:B------:R-:W-:-:S05]  /*3ab0*/  IMAD.IADD R0, R29, 0x1, -R2 ;  /* 0x000000011d007824 */ /* 0x000fca00078e0a02 */
[----:B------:R-:W-:-:S04]  /*3ac0*/  ISETP.GE.AND P0, PT, R0, c[0x0][0x314], PT ;  /* 0x0000c50000007a0c */ /* 0x000fc80003f06270 */
[----:B------:R-:W-:-:S13]  /*3ad0*/  ISETP.GT.OR P0, PT, R29, 0x1f, P0 ;  /* 0x0000001f1d00780c */ /* 0x000fda0000704670 */
[----:B------:R-:W-:Y:S02]  /*3ae0*/  @!P0 FADD.FTZ R8, -R27, R30 ;  /* 0x0000001e1b088221 */ /* 0x000fe40000010100 */
[----:B------:R-:W-:Y:S01]  /*3af0*/  @!P0 IMAD R9, R0, 0x24, R2 ;  /* 0x0000002400098824 */ /* 0x000fe200078e0202 */
[----:B------:R-:W-:Y:S01]  /*3b00*/  LOP3.LUT R0, R28, 0x3ffffff0, RZ, 0xc0, !PT ;  /* 0x3ffffff01c007812 */ /* 0x000fe200078ec0ff */
[----:B------:R-:W-:Y:S01]  /*3b10*/  @!P0 FMUL.FTZ R8, R8, 1.4426950216293334961 ;  /* 0x3fb8aa3b08088820 */ /* 0x000fe20000410000 */
[----:B------:R-:W-:Y:S01]  /*3b20*/  CS2R R2, SRZ ;  /* 0x0000000000027805 */ /* 0x000fe2000001ff00 */
[----:B------:R-:W-:Y:S02]  /*3b30*/  SHF.R.S32.HI R28, RZ, 0x4, R28 ;  /* 0x00000004ff1c7819 */ /* 0x000fe4000001141c */
[----:B------:R-:W-:Y:S02]  /*3b40*/  IMAD.IADD R29, R29, 0x1, -R0 ;  /* 0x000000011d1d7824 */ /* 0x000fe400078e0a00 */
[----:B------:R-:W0:Y:S01]  /*3b50*/  @!P0 MUFU.EX2 R8, R8 ;  /* 0x0000000800088308 */ /* 0x000e220000000800 */
[----:B------:R-:W-:-:S02]  /*3b60*/  IMAD.MOV.U32 R0, RZ, RZ, RZ ;  /* 0x000000ffff007224 */ /* 0x000fc400078e00ff */
[----:B------:R-:W-:Y:S01]  /*3b70*/  IMAD.SHL.U32 R29, R29, 0x4, RZ ;  /* 0x000000041d1d7824 */ /* 0x000fe200078e00ff */
[----:B0-----:R0:W-:Y:S04]  /*3b80*/  @!P0 STS [R9], R8 ;  /* 0x0000000809008388 */ /* 0x0011e80000000800 */
        /* <DEDUP_REMOVED lines=33> */
.L_x_619:
        /* <DEDUP_REMOVED lines=77> */
.L_x_618:
        /* <DEDUP_REMOVED lines=47> */
.L_x_620:
        /* <DEDUP_REMOVED lines=10> */
.L_x_622:
[----:B------:R-:W-:Y:S05]  /*4600*/  BSYNC B0 ;  /* 0x0000000000007941 */ /* 0x000fea0003800000 */
.L_x_621:
        /* <DEDUP_REMOVED lines=13> */
.L_x_617:
        /* <DEDUP_REMOVED lines=95> */
        .weak           $__internal_12_$__cuda_sm20_div_s64
        .type           $__internal_12_$__cuda_sm20_div_s64,@function
        .size           $__internal_12_$__cuda_sm20_div_s64,(.L_x_4082 - $__internal_12_$__cuda_sm20_div_s64)
$__internal_12_$__cuda_sm20_div_s64:
        /* <DEDUP_REMOVED lines=83> */
[----:B------:R-:W-:Y:S05]  /*5200*/  RET.REL.NODEC R20 `(_ZN5flash32flash_fwd_splitkv_combine_kernelI23Flash_fwd_kernel_traitsILi192ELi64ELi64ELi4ELb0ELb0EN7cutlass6half_tE19Flash_kernel_traitsILi192ELi64ELi64ELi4ES3_EELi8ELi2ELb1EEEvNS_16Flash_fwd_paramsE) ;  /* 0xffffadf014007950 */ /* 0x000fea0003c3ffff */
.L_x_623:
        /* <DEDUP_REMOVED lines=15> */
.L_x_4082:


//--------------------- .text._ZN5flash32flash_fwd_splitkv_combine_kernelI23Flash_fwd_kernel_traitsILi192ELi64ELi64ELi4ELb0ELb0EN7cutlass6half_tE19Flash_kernel_traitsILi192ELi64ELi64ELi4ES3_EELi8ELi1ELb1EEEvNS_16Flash_fwd_paramsE --------------------------
	.section	.text._ZN5flash32flash_fwd_splitkv_combine_kernelI23Flash_fwd_kernel_traitsILi192ELi64ELi64ELi4ELb0ELb0EN7cutlass6half_tE19Flash_kernel_traitsILi192ELi64ELi64ELi4ES3_EELi8ELi1ELb1EEEvNS_16Flash_fwd_paramsE,"ax",@progbits
	.sectioninfo	@"SHI_REGISTERS=54"
	.align	128
        .global         _ZN5flash32flash_fwd_splitkv_combine_kernelI23Flash_fwd_kernel_traitsILi192ELi64ELi64ELi4ELb0ELb0EN7cutlass6half_tE19Flash_kernel_traitsILi192ELi64ELi64ELi4ES3_EELi8ELi1ELb1EEEvNS_16Flash_fwd_paramsE
        .type           _ZN5flash32flash_fwd_splitkv_combine_kernelI23Flash_fwd_kernel_traitsILi192ELi64ELi64ELi4ELb0ELb0EN7cutlass6half_tE19Flash_kernel_traitsILi192ELi64ELi64ELi4ES3_EELi8ELi1ELb1EEEvNS_16Flash_fwd_paramsE,@function
        .size           _ZN5flash32flash_fwd_splitkv_combine_kernelI23Flash_fwd_kernel_traitsILi192ELi64ELi64ELi4ELb0ELb0EN7cutlass6half_tE19Flash_kernel_traitsILi192ELi64ELi64ELi4ES3_EELi8ELi1ELb1EEEvNS_16Flash_fwd_paramsE,(.L_x_4083 - _ZN5flash32flash_fwd_splitkv_combine_kernelI23Flash_fwd_kernel_traitsILi192ELi64ELi64ELi4ELb0ELb0EN7cutlass6half_tE19Flash_kernel_traitsILi192ELi64ELi64ELi4ES3_EELi8ELi1ELb1EEEvNS_16Flash_fwd_paramsE)
        .other          _ZN5flash32flash_fwd_splitkv_combine_kernelI23Flash_fwd_kernel_traitsILi192ELi64ELi64ELi4ELb0ELb0EN7cutlass6half_tE19Flash_kernel_traitsILi192ELi64ELi64ELi4ES3_EELi8ELi1ELb1EEEvNS_16Flash_fwd_paramsE,@"STO_CUDA_ENTRY STV_DEFAULT"
_ZN5flash32flash_fwd_splitkv_combine_kernelI23Flash_fwd_kernel_traitsILi192ELi64ELi64ELi4ELb0ELb0EN7cutlass6half_tE19Flash_kernel_traitsILi192ELi64ELi64ELi4ES3_EELi8ELi1ELb1EEEvNS_16Flash_fwd_paramsE:
.text._ZN5flash32flash_fwd_splitkv_combine_kernelI23Flash_fwd_kernel_traitsILi192ELi64ELi64ELi4ELb0ELb0EN7cutlass6half_tE19Flash_kernel_traitsILi192ELi64ELi64ELi4ES3_EELi8ELi1ELb1EEEvNS_16Flash_fwd_paramsE:
[----:B------:R-:W-:Y:S02]  /*0000*/  MOV R1, c[0x0][0x28] ;  /* 0x00000a0000017a02 */ /* 0x000fe40000000f00 */
[----:B------:R-:W-:Y:S01]  /*0010*/  ULDC UR9, c[0x0][0x1c0] ;  /* 0x0000700000097ab9 */ /* 0x000fe20000000800 */
[----:B------:R-:W0:Y:S01]  /*0020*/  S2UR UR10, SR_CTAID.X ;  /* 0x00000000000a79c3 */ /* 0x000e220000002500 */
[----:B------:R-:W-:Y:S02]  /*0030*/  ULDC.64 UR6, c[0x0][0x210] ;  /* 0x0000840000067ab9 */ /* 0x000fe40000000a00 */
[----:B------:R-:W-:Y:S02]  /*0040*/  UIMAD UR6, UR9, UR6, URZ ;  /* 0x00000006090672a4 */ /* 0x000fe4000f8e023f */
[----:B------:R-:W-:Y:S02]  /*0050*/  USHF.R.S32.HI UR5, URZ, 0x1f, UR7 ;  /* 0x0000001f3f057899 */ /* 0x000fe40008011407 */
[----:B------:R-:W-:Y:S02]  /*0060*/  UIMAD UR11, UR6, UR7, URZ ;  /* 0x00000007060b72a4 */ /* 0x000fe4000f8e023f */
[----:B------:R-:W-:-:S02]  /*0070*/  USHF.R.S32.HI UR9, URZ, 0x1f, UR9 ;  /* 0x0000001f3f097899 */ /* 0x000fc40008011409 */
[----:B------:R-:W-:Y:S02]  /*0080*/  USHF.R.S32.HI UR8, URZ, 0x1f, UR11 ;  /* 0x0000001f3f087899 */ /* 0x000fe4000801140b */
[----:B------:R-:W-:-:S04]  /*0090*/  UISETP.LT.U32.AND UP0, UPT, UR11, UR7, UPT ;  /* 0x000000070b00728c */ /* 0x000fc8000bf01070 */
[----:B------:R-:W-:-:S04]  /*00a0*/  UISETP.LT.AND.EX UP0, UPT, UR8, UR5, UPT, UP0 ;  /* 0x000000050800728c */ /* 0x000fc8000bf01300 */
[----:B------:R-:W-:Y:S02]  /*00b0*/  USEL UR5, UR8, UR5, UP0 ;  /* 0x0000000508057287 */ /* 0x000fe40008000000 */
[----:B------:R-:W-:Y:S02]  /*00c0*/  USEL UR6, UR11, UR7, UP0 ;  /* 0x000000070b067287 */ /* 0x000fe40008000000 */
[----:B------:R-:W-:Y:S02]  /*00d0*/  ULOP3.LUT UR4, UR8, UR5, URZ, 0xfc, !UPT ;  /* 0x0000000508047292 */ /* 0x000fe4000f8efc3f */
[----:B0-----:R-:W-:-:S04]  /*00e0*/  USHF.L.U32 UR10, UR10, 0x3, URZ ;  /* 0x000000030a0a7899 */ /* 0x001fc8000800063f */
        /* <DEDUP_REMOVED lines=8> */
[----:B------:R-:W-:Y:S05]  /*0170*/  CALL.REL.NOINC `($__internal_13_$__cuda_sm20_div_s64) ;  /* 0x00004bb000007944 */ /* 0x000fea0003c00000 */
[----:B------:R-:W-:Y:S05]  /*0180*/  BRA `(.L_x_625) ;  /* 0x0000017000007947 */ /* 0x000fea0003800000 */
.L_x_624:
        /* <DEDUP_REMOVED lines=21> */
[----:B------:R-:W-:-:S06]  /*02e0*/  @!UP0 ULOP3.LUT UR12, URZ, UR6, URZ, 0x33, !UPT ;  /* 0x000000063f0c8292 */ /* 0x000fcc000f8e333f */
[----:B------:R-:W-:-:S05]  /*02f0*/  IMAD.U32 R18, RZ, RZ, UR12 ;  /* 0x0000000cff127e24 */ /* 0x000fca000f8e00ff */
.L_x_625:
        /* <DEDUP_REMOVED lines=11> */
[----:B------:R-:W-:Y:S05]  /*03b0*/  CALL.REL.NOINC `($__internal_13_$__cuda_sm20_div_s64) ;  /* 0x0000497000007944 */ /* 0x000fea0003c00000 */
[----:B------:R-:W-:Y:S02]  /*03c0*/  MOV R8, R18 ;  /* 0x0000001200087202 */ /* 0x000fe40000000f00 */
[----:B------:R-:W-:Y:S01]  /*03d0*/  MOV R9, R19 ;  /* 0x0000001300097202 */ /* 0x000fe20000000f00 */
[----:B------:R-:W-:Y:S05]  /*03e0*/  BRA `(.L_x_628) ;  /* 0x0000013000007947 */ /* 0x000fea0003800000 */
.L_x_627:
        /* <DEDUP_REMOVED lines=19> */
.L_x_628:
[----:B------:R-:W-:Y:S05]  /*0520*/  BSYNC B0 ;  /* 0x0000000000007941 */ /* 0x000fea0003800000 */
.L_x_626:
[----:B------:R-:W-:Y:S01]  /*0530*/  IABS R5, c[0x0][0x214] ;  /* 0x0000850000057a13 */ /* 0x000fe20000000000 */
[----:B------:R-:W-:Y:S01]  /*0540*/  IMAD.MOV.U32 R0, RZ, RZ, c[0x0][0x214] ;  /* 0x00008500ff007624 */ /* 0x000fe200078e00ff */
[----:B------:R-:W-:Y:S01]  /*0550*/  BSSY B0, `(.L_x_629) ;  /* 0x000003b000007945 */ /* 0x000fe20003800000 */
[----:B------:R-:W-:Y:S01]  /*0560*/  IMAD.MOV.U32 R6, RZ, RZ, RZ ;  /* 0x000000ffff067224 */ /* 0x000fe200078e00ff */
[----:B------:R-:W0:Y:S02]  /*0570*/  I2F.RP R10, R5 ;  /* 0x00000005000a7306 */ /* 0x000e240000209400 */
[----:B------:R-:W-:-:S06]  /*0580*/  IADD3 R0, R5, -0x1, R0 ;  /* 0xffffffff05007810 */ /* 0x000fcc0007ffe000 */
[----:B0-----:R-:W0:Y:S02]  /*0590*/  MUFU.RCP R7, R10 ;  /* 0x0000000a00077308 */ /* 0x001e240000001000 */
[----:B0-----:R-:W-:-:S06]  /*05a0*/  IADD3 R7, R7, 0xffffffe, RZ ;  /* 0x0ffffffe07077810 */ /* 0x001fcc0007ffe0ff */
[----:B------:R-:W0:Y:S02]  /*05b0*/  F2I.FTZ.U32.TRUNC.NTZ R7, R7 ;  /* 0x0000000700077305 */ /* 0x000e24000021f000 */
[----:B0-----:R-:W-:-:S04]  /*05c0*/  IMAD.MOV R2, RZ, RZ, -R7 ;  /* 0x000000ffff027224 */ /* 0x001fc800078e0a07 */
        /* <DEDUP_REMOVED lines=30> */
[----:B------:R-:W-:Y:S05]  /*07b0*/  CALL.REL.NOINC `($__internal_13_$__cuda_sm20_div_s64) ;  /* 0x0000457000007944 */ /* 0x000fea0003c00000 */
[----:B------:R-:W-:Y:S05]  /*07c0*/  BRA `(.L_x_631) ;  /* 0x0000013000007947 */ /* 0x000fea0003800000 */
.L_x_630:
        /* <DEDUP_REMOVED lines=19> */
.L_x_631:
[----:B------:R-:W-:Y:S05]  /*0900*/  BSYNC B0 ;  /* 0x0000000000007941 */ /* 0x000fea0003800000 */
.L_x_629:
        /* <DEDUP_REMOVED lines=22> */
[----:B------:R-:W-:Y:S01]  /*0a70*/  IMAD R3, R4, R3, R5 ;  /* 0x0000000304037224 */ /* 0x000fe200078e0205 */
[C---:B------:R-:W-:Y:S01]  /*0a80*/  IADD3 R5, R0.reuse, -0x1, RZ ;  /* 0xffffffff00057810 */ /* 0x040fe20007ffe0ff */
[----:B------:R-:W-:-:S03]  /*0a90*/  IMAD R0, R0, c[0x0][0x214], RZ ;  /* 0x0000850000007a24 */ /* 0x000fc600078e02ff */
[----:B------:R-:W-:-:S13]  /*0aa0*/  ISETP.GT.U32.AND P1, PT, R4, R3, PT ;  /* 0x000000030400720c */ /* 0x000fda0003f24070 */
[----:B------:R-:W-:Y:S01]  /*0ab0*/  @!P1 IMAD.IADD R3, R3, 0x1, -R4 ;  /* 0x0000000103039824 */ /* 0x000fe200078e0a04 */
[----:B------:R-:W-:Y:S02]  /*0ac0*/  @!P1 IADD3 R2, R2, 0x1, RZ ;  /* 0x0000000102029810 */ /* 0x000fe40007ffe0ff */
[----:B------:R-:W-:Y:S02]  /*0ad0*/  ISETP.NE.AND P1, PT, RZ, c[0x0][0x214], PT ;  /* 0x00008500ff007a0c */ /* 0x000fe40003f25270 */
[----:B------:R-:W-:-:S13]  /*0ae0*/  ISETP.GE.U32.AND P0, PT, R3, R4, PT ;  /* 0x000000040300720c */ /* 0x000fda0003f06070 */
        /* <DEDUP_REMOVED lines=43> */
[----:B------:R-:W-:Y:S02]  /*0da0*/  MOV R34, R18 ;  /* 0x0000001200227202 */ /* 0x000fe40000000f00 */
[----:B------:R-:W-:Y:S01]  /*0db0*/  MOV R35, R19 ;  /* 0x0000001300237202 */ /* 0x000fe20000000f00 */
[----:B------:R-:W-:Y:S05]  /*0dc0*/  BRA `(.L_x_634) ;  /* 0x0000013000007947 */ /* 0x000fea0003800000 */
.L_x_633:
        /* <DEDUP_REMOVED lines=19> */
.L_x_634:
[----:B------:R-:W-:Y:S05]  /*0f00*/  BSYNC B0 ;  /* 0x0000000000007941 */ /* 0x000fea0003800000 */
.L_x_632:
        /* <DEDUP_REMOVED lines=42> */
.L_x_636:
        /* <DEDUP_REMOVED lines=19> */
.L_x_637:
[----:B------:R-:W-:Y:S05]  /*12e0*/  BSYNC B0 ;  /* 0x0000000000007941 */ /* 0x000fea0003800000 */
.L_x_635:
        /* <DEDUP_REMOVED lines=16> */
[----:B------:R-:W-:Y:S01]  /*13f0*/  IABS R6, c[0x0][0x1c0] ;  /* 0x0000700000067a13 */ /* 0x000fe20000000000 */
[----:B------:R-:W-:-:S03]  /*1400*/  IMAD.HI.U32 R9, R7, R4, RZ ;  /* 0x0000000407097227 */ /* 0x000fc600078e00ff */
[----:B------:R-:W0:Y:S01]  /*1410*/  I2F.U32.RP R17, R6 ;  /* 0x0000000600117306 */ /* 0x000e220000209000 */
[----:B------:R-:W-:-:S04]  /*1420*/  IMAD.MOV R7, RZ, RZ, -R9 ;  /* 0x000000ffff077224 */ /* 0x000fc800078e0a09 */
[----:B------:R-:W-:Y:S01]  /*1430*/  IMAD R7, R8, R7, R4 ;  /* 0x0000000708077224 */ /* 0x000fe200078e0204 */
[----:B------:R-:W-:Y:S02]  /*1440*/  SHF.R.S32.HI R4, RZ, 0x1f, R0 ;  /* 0x0000001fff047819 */ /* 0x000fe40000011400 */
[----:B------:R-:W-:Y:S02]  /*1450*/  LEA.HI.SX32 R0, R0, 0x1, 0x1 ;  /* 0x0000000100007811 */ /* 0x000fe400078f0aff */
[----:B------:R-:W-:Y:S01]  /*1460*/  ISETP.GT.U32.AND P0, PT, R8, R7, PT ;  /* 0x000000070800720c */ /* 0x000fe20003f04070 */
[----:B------:R-:W-:Y:S01]  /*1470*/  @!P3 IMAD.MOV R0, RZ, RZ, R4 ;  /* 0x000000ffff00b224 */ /* 0x000fe200078e0204 */
[----:B0-----:R-:W0:Y:S11]  /*1480*/  MUFU.RCP R24, R17 ;  /* 0x0000001100187308 */ /* 0x001e360000001000 */
[----:B------:R-:W-:Y:S01]  /*1490*/  @!P0 IMAD.IADD R7, R7, 0x1, -R8 ;  /* 0x0000000107078824 */ /* 0x000fe200078e0a08 */
[----:B------:R-:W-:-:S02]  /*14a0*/  @!P0 IADD3 R9, R9, 0x1, RZ ;  /* 0x0000000109098810 */ /* 0x000fc40007ffe0ff */
[----:B------:R-:W-:Y:S02]  /*14b0*/  ISETP.NE.AND P0, PT, RZ, c[0x0][0x214], PT ;  /* 0x00008500ff007a0c */ /* 0x000fe40003f05270 */
[----:B------:R-:W-:Y:S02]  /*14c0*/  ISETP.GE.U32.AND P2, PT, R7, R8, PT ;  /* 0x000000080700720c */ /* 0x000fe40003f46070 */
[----:B0-----:R-:W-:-:S04]  /*14d0*/  IADD3 R24, R24, 0xffffffe, RZ ;  /* 0x0ffffffe18187810 */ /* 0x001fc80007ffe0ff */
[----:B------:R-:W0:Y:S07]  /*14e0*/  F2I.FTZ.U32.TRUNC.NTZ R25, R24 ;  /* 0x0000001800197305 */ /* 0x000e2e000021f000 */
[----:B------:R-:W-:-:S05]  /*14f0*/  @P2 IADD3 R9, R9, 0x1, RZ ;  /* 0x0000000109092810 */ /* 0x000fca0007ffe0ff */
[----:B------:R-:W-:Y:S01]  /*1500*/  @!P1 IMAD.MOV R9, RZ, RZ, -R9 ;  /* 0x000000ffff099224 */ /* 0x000fe200078e0a09 */
[----:B------:R-:W-:-:S05]  /*1510*/  @!P0 LOP3.LUT R9, RZ, c[0x0][0x214], RZ, 0x33, !PT ;  /* 0x00008500ff098a12 */ /* 0x000fca00078e33ff */
[----:B------:R-:W-:Y:S02]  /*1520*/  IMAD R0, R0, R9, RZ ;  /* 0x0000000900007224 */ /* 0x000fe400078e02ff */
[----:B0-----:R-:W-:Y:S02]  /*1530*/  IMAD.MOV R7, RZ, RZ, -R25 ;  /* 0x000000ffff077224 */ /* 0x001fe400078e0a19 */
[----:B------:R-:W-:Y:S01]  /*1540*/  IMAD.MOV.U32 R24, RZ, RZ, RZ ;  /* 0x000000ffff187224 */ /* 0x000fe200078e00ff */
[-C--:B------:R-:W-:Y:S02]  /*1550*/  IABS R8, R0.reuse ;  /* 0x0000000000087213 */ /* 0x080fe40000000000 */
[----:B------:R-:W-:Y:S02]  /*1560*/  IABS R23, R0 ;  /* 0x0000000000177213 */ /* 0x000fe40000000000 */
[----:B------:R-:W0:Y:S01]  /*1570*/  I2F.RP R22, R8 ;  /* 0x0000000800167306 */ /* 0x000e220000209400 */
[----:B------:R-:W-:-:S02]  /*1580*/  IMAD.IADD R5, R5, 0x1, R8 ;  /* 0x0000000105057824 */ /* 0x000fc400078e0208 */
[----:B------:R-:W-:-:S03]  /*1590*/  IMAD.MOV R23, RZ, RZ, -R23 ;  /* 0x000000ffff177224 */ /* 0x000fc600078e0a17 */
[----:B------:R-:W-:Y:S02]  /*15a0*/  IABS R17, R5 ;  /* 0x0000000500117213 */ /* 0x000fe40000000000 */
[----:B0-----:R-:W0:Y:S02]  /*15b0*/  MUFU.RCP R4, R22 ;  /* 0x0000001600047308 */ /* 0x001e240000001000 */
[----:B0-----:R-:W-:-:S06]  /*15c0*/  IADD3 R4, R4, 0xffffffe, RZ ;  /* 0x0ffffffe04047810 */ /* 0x001fcc0007ffe0ff */
[----:B------:R-:W0:Y:S02]  /*15d0*/  F2I.FTZ.U32.TRUNC.NTZ R21, R4 ;  /* 0x0000000400157305 */ /* 0x000e24000021f000 */
[----:B0-----:R-:W-:Y:S01]  /*15e0*/  IMAD.MOV R9, RZ, RZ, -R21 ;  /* 0x000000ffff097224 */ /* 0x001fe200078e0a15 */
[----:B------:R-:W-:-:S03]  /*15f0*/  IABS R4, c[0x0][0x1c0] ;  /* 0x0000700000047a13 */ /* 0x000fc60000000000 */
[----:B------:R-:W-:Y:S02]  /*1600*/  IMAD R10, R9, R8, RZ ;  /* 0x00000008090a7224 */ /* 0x000fe400078e02ff */
[----:B------:R-:W-:Y:S02]  /*1610*/  IMAD.MOV R4, RZ, RZ, -R4 ;  /* 0x000000ffff047224 */ /* 0x000fe400078e0a04 */
[----:B------:R-:W-:Y:S01]  /*1620*/  IMAD.HI.U32 R10, R21, R10, R20 ;  /* 0x0000000a150a7227 */ /* 0x000fe200078e0014 */
[----:B------:R-:W-:Y:S02]  /*1630*/  IABS R21, R3 ;  /* 0x0000000300157213 */ /* 0x000fe40000000000 */
[----:B------:R-:W-:Y:S01]  /*1640*/  LOP3.LUT R3, R3, c[0x0][0x1c0], RZ, 0x3c, !PT ;  /* 0x0000700003037a12 */ /* 0x000fe200078e3cff */
[----:B------:R-:W-:Y:S02]  /*1650*/  IMAD R20, R7, R6, RZ ;  /* 0x0000000607147224 */ /* 0x000fe400078e02ff */
[----:B------:R-:W-:-:S04]  /*1660*/  IMAD.HI.U32 R10, R10, R17, RZ ;  /* 0x000000110a0a7227 */ /* 0x000fc800078e00ff */
[----:B------:R-:W-:-:S04]  /*1670*/  IMAD.HI.U32 R20, R25, R20, R24 ;  /* 0x0000001419147227 */ /* 0x000fc800078e0018 */
[----:B------:R-:W-:Y:S02]  /*1680*/  IMAD R23, R10, R23, R17 ;  /* 0x000000170a177224 */ /* 0x000fe400078e0211 */
[----:B------:R-:W-:-:S03]  /*1690*/  IMAD.HI.U32 R7, R20, R21, RZ ;  /* 0x0000001514077227 */ /* 0x000fc600078e00ff */
[----:B------:R-:W-:Y:S01]  /*16a0*/  ISETP.GT.U32.AND P0, PT, R8, R23, PT ;  /* 0x000000170800720c */ /* 0x000fe20003f04070 */
[----:B------:R-:W-:Y:S02]  /*16b0*/  IMAD R21, R7, R4, R21 ;  /* 0x0000000407157224 */ /* 0x000fe400078e0215 */
[----:B------:R-:W-:-:S03]  /*16c0*/  IMAD.HI.U32 R9, R20, R17, RZ ;  /* 0x0000001114097227 */ /* 0x000fc600078e00ff */
[C---:B------:R-:W-:Y:S01]  /*16d0*/  ISETP.GT.U32.AND P3, PT, R6.reuse, R21, PT ;  /* 0x000000150600720c */ /* 0x040fe20003f64070 */
        /* <DEDUP_REMOVED lines=8> */
[--C-:B------:R-:W-:Y:S01]  /*1760*/  @!P3 IMAD.IADD R21, R21, 0x1, -R6.reuse ;  /* 0x000000011515b824 */ /* 0x100fe200078e0a06 */
[----:B------:R-:W-:Y:S02]  /*1770*/  ISETP.GE.U32.AND P2, PT, R23, R8, PT ;  /* 0x000000081700720c */ /* 0x000fe40003f46070 */
[----:B------:R-:W-:Y:S02]  /*1780*/  @!P3 IADD3 R7, R7, 0x1, RZ ;  /* 0x000000010707b810 */ /* 0x000fe40007ffe0ff */
[-C--:B------:R-:W-:Y:S01]  /*1790*/  ISETP.GE.U32.AND P6, PT, R21, R6.reuse, PT ;  /* 0x000000061500720c */ /* 0x080fe20003fc6070 */
[----:B------:R-:W-:Y:S01]  /*17a0*/  @!P1 IMAD.IADD R17, R17, 0x1, -R6 ;  /* 0x0000000111119824 */ /* 0x000fe200078e0a06 */
[----:B------:R-:W-:Y:S01]  /*17b0*/  ISETP.GE.AND P0, PT, R3, RZ, PT ;  /* 0x000000ff0300720c */ /* 0x000fe20003f06270 */
[----:B------:R-:W-:Y:S01]  /*17c0*/  IMAD.MOV.U32 R3, RZ, RZ, c[0x0][0x214] ;  /* 0x00008500ff037624 */ /* 0x000fe200078e00ff */
[----:B------:R-:W-:Y:S02]  /*17d0*/  ISETP.GT.AND P3, PT, R2, RZ, PT ;  /* 0x000000ff0200720c */ /* 0x000fe40003f64270 */
[----:B------:R-:W-:-:S02]  /*17e0*/  ISETP.GE.U32.AND P5, PT, R17, R6, PT ;  /* 0x000000061100720c */ /* 0x000fc40003fa6070 */
[----:B------:R-:W-:Y:S02]  /*17f0*/  @!P1 IADD3 R9, R9, 0x1, RZ ;  /* 0x0000000109099810 */ /* 0x000fe40007ffe0ff */
[----:B------:R-:W-:Y:S02]  /*1800*/  @P2 IADD3 R10, R10, 0x1, RZ ;  /* 0x000000010a0a2810 */ /* 0x000fe40007ffe0ff */
[----:B------:R-:W-:Y:S02]  /*1810*/  ISETP.GE.AND P2, PT, R5, RZ, PT ;  /* 0x000000ff0500720c */ /* 0x000fe40003f46270 */
[----:B------:R-:W-:Y:S01]  /*1820*/  @P6 IADD3 R7, R7, 0x1, RZ ;  /* 0x0000000107076810 */ /* 0x000fe20007ffe0ff */
[----:B------:R-:W-:Y:S01]  /*1830*/  @!P4 IMAD.MOV R10, RZ, RZ, -R10 ;  /* 0x000000ffff0ac224 */ /* 0x000fe200078e0a0a */
[----:B------:R-:W-:Y:S02]  /*1840*/  ISETP.NE.AND P6, PT, R0, RZ, PT ;  /* 0x000000ff0000720c */ /* 0x000fe40003fc5270 */
[----:B------:R-:W-:Y:S01]  /*1850*/  ISETP.NE.AND P4, PT, RZ, c[0x0][0x1c0], PT ;  /* 0x00007000ff007a0c */ /* 0x000fe20003f85270 */
[----:B------:R-:W-:Y:S01]  /*1860*/  IMAD.MOV.U32 R21, RZ, RZ, R7 ;  /* 0x000000ffff157224 */ /* 0x000fe200078e0007 */
[----:B0-----:R-:W-:-:S02]  /*1870*/  SHF.R.S32.HI R7, RZ, 0x1f, R4 ;  /* 0x0000001fff077819 */ /* 0x001fc40000011404 */
[----:B------:R-:W-:Y:S01]  /*1880*/  LOP3.LUT R6, RZ, c[0x0][0x1c0], RZ, 0x33, !PT ;  /* 0x00007000ff067a12 */ /* 0x000fe200078e33ff */
[----:B------:R-:W-:Y:S01]  /*1890*/  @!P0 IMAD.MOV R21, RZ, RZ, -R21 ;  /* 0x000000ffff158224 */ /* 0x000fe200078e0a15 */
[----:B------:R-:W-:Y:S02]  /*18a0*/  @P5 IADD3 R9, R9, 0x1, RZ ;  /* 0x0000000109095810 */ /* 0x000fe40007ffe0ff */
[----:B------:R-:W-:Y:S02]  /*18b0*/  SHF.R.S32.HI R5, RZ, 0x1f, R2 ;  /* 0x0000001fff057819 */ /* 0x000fe40000011402 */
[----:B------:R-:W-:Y:S02]  /*18c0*/  LEA.HI R7, R7, R4, RZ, 0x3 ;  /* 0x0000000407077211 */ /* 0x000fe400078f18ff */
[----:B------:R-:W-:Y:S02]  /*18d0*/  @!P6 LOP3.LUT R10, RZ, R8, RZ, 0x33, !PT ;  /* 0x00000008ff0ae212 */ /* 0x000fe400078e33ff */
[----:B------:R-:W-:Y:S01]  /*18e0*/  SEL R20, R6, R21, !P4 ;  /* 0x0000001506147207 */ /* 0x000fe20006000000 */
[----:B------:R-:W-:Y:S01]  /*18f0*/  IMAD.MOV.U32 R21, RZ, RZ, R9 ;  /* 0x000000ffff157224 */ /* 0x000fe200078e0009 */
[----:B------:R-:W-:Y:S01]  /*1900*/  LEA.HI.SX32 R17, R2, 0x1, 0x1 ;  /* 0x0000000102117811 */ /* 0x000fe200078f0aff */
[----:B------:R-:W-:Y:S01]  /*1910*/  @!P3 IMAD.MOV R17, RZ, RZ, R5 ;  /* 0x000000ffff11b224 */ /* 0x000fe200078e0205 */
[----:B------:R-:W-:Y:S01]  /*1920*/  ISETP.LT.U32.AND P0, PT, R18, R10, PT ;  /* 0x0000000a1200720c */ /* 0x000fe20003f01070 */
[----:B------:R-:W-:Y:S01]  /*1930*/  @!P2 IMAD.MOV R21, RZ, RZ, -R21 ;  /* 0x000000ffff15a224 */ /* 0x000fe200078e0a15 */
[----:B------:R-:W-:-:S02]  /*1940*/  SHF.R.S32.HI R9, RZ, 0x1f, R10 ;  /* 0x0000001fff097819 */ /* 0x000fc4000001140a */
[----:B------:R-:W-:Y:S02]  /*1950*/  SHF.R.S32.HI R5, RZ, 0x3, R7 ;  /* 0x00000003ff057819 */ /* 0x000fe40000011407 */
[----:B------:R-:W-:Y:S02]  /*1960*/  ISETP.LT.AND.EX P2, PT, R19, R9, PT, P0 ;  /* 0x000000091300720c */ /* 0x000fe40003f41300 */
[----:B------:R-:W-:Y:S02]  /*1970*/  ISETP.GE.AND P0, PT, R5, c[0x0][0x314], PT ;  /* 0x0000c50005007a0c */ /* 0x000fe40003f06270 */
[----:B------:R-:W-:Y:S02]  /*1980*/  ISETP.NE.AND P1, PT, RZ, UR4, PT ;  /* 0x00000004ff007c0c */ /* 0x000fe4000bf25270 */
[----:B------:R-:W-:Y:S02]  /*1990*/  LOP3.LUT R7, R7, 0xfffffff8, RZ, 0xc0, !PT ;  /* 0xfffffff807077812 */ /* 0x000fe400078ec0ff */
[----:B------:R-:W-:-:S02]  /*19a0*/  SEL R3, R3, 0x1, !P1 ;  /* 0x0000000103037807 */ /* 0x000fc40004800000 */
[----:B------:R-:W-:Y:S02]  /*19b0*/  SEL R6, R6, R21, !P4 ;  /* 0x0000001506067207 */ /* 0x000fe40006000000 */
[----:B------:R-:W-:Y:S01]  /*19c0*/  SEL R10, R18, R10, P2 ;  /* 0x0000000a120a7207 */ /* 0x000fe20001000000 */
[----:B------:R-:W-:Y:S01]  /*19d0*/  IMAD R8, R20, R3, RZ ;  /* 0x0000000314087224 */ /* 0x000fe200078e02ff */
[----:B------:R-:W-:Y:S01]  /*19e0*/  SEL R9, R19, R9, P2 ;  /* 0x0000000913097207 */ /* 0x000fe20001000000 */
[----:B------:R-:W-:Y:S02]  /*19f0*/  IMAD.IADD R20, R4, 0x1, -R7 ;  /* 0x0000000104147824 */ /* 0x000fe400078e0a07 */
[----:B------:R-:W-:Y:S02]  /*1a00*/  IMAD R8, R17, R8, RZ ;  /* 0x0000000811087224 */ /* 0x000fe400078e02ff */
[----:B------:R-:W-:Y:S01]  /*1a10*/  IMAD.MOV.U32 R17, RZ, RZ, -0x800000 ;  /* 0xff800000ff117424 */ /* 0x000fe200078e00ff */
        /* <DEDUP_REMOVED lines=18> */
.L_x_639:
[----:B------:R-:W-:Y:S05]  /*1b40*/  BSYNC B0 ;  /* 0x0000000000007941 */ /* 0x000fea0003800000 */
.L_x_638:
[----:B------:R-:W-:Y:S01]  /*1b50*/  ISETP.GT.AND P0, PT, R4, 0xf, PT ;  /* 0x0000000f0400780c */ /* 0x000fe20003f04270 */
[----:B------:R-:W-:Y:S01]  /*1b60*/  IMAD.MOV.U32 R29, RZ, RZ, -0x800000 ;  /* 0xff800000ff1d7424 */ /* 0x000fe200078e00ff */
[----:B------:R-:W-:Y:S01]  /*1b70*/  ISETP.GT.AND P3, PT, R0, RZ, PT ;  /* 0x000000ff0000720c */ /* 0x000fe20003f64270 */
[----:B------:R-:W-:Y:S01]  /*1b80*/  IMAD R6, R6, R3, RZ ;  /* 0x0000000306067224 */ /* 0x000fe200078e02ff */
[----:B------:R-:W-:Y:S01]  /*1b90*/  BSSY B1, `(.L_x_640) ;  /* 0x00001eb000017945 */ /* 0x000fe20003800000 */
[----:B------:R-:W-:-:S08]  /*1ba0*/  IMAD.MOV.U32 R26, RZ, RZ, 0x7f800000 ;  /* 0x7f800000ff1a7424 */ /* 0x000fd000078e00ff */
[----:B------:R-:W-:Y:S01]  /*1bb0*/  @!P0 IMAD R20, R5, 0x9, R20 ;  /* 0x0000000905148824 */ /* 0x000fe200078e0214 */
[----:B------:R-:W-:-:S04]  /*1bc0*/  @!P0 LEA.HI R7, R4, R4, RZ, 0x1 ;  /* 0x0000000404078211 */ /* 0x000fc800078f08ff */
[----:B-----5:R1:W-:Y:S01]  /*1bd0*/  @!P0 STS [R20.X4], R17 ;  /* 0x0000001114008388 */ /* 0x0203e20000004800 */
[C---:B0-----:R-:W-:Y:S01]  /*1be0*/  @!P0 LOP3.LUT R19, R7.reuse, 0xfffffffe, RZ, 0xc0, !PT ;  /* 0xfffffffe07138812 */ /* 0x041fe200078ec0ff */
[----:B------:R-:W-:-:S04]  /*1bf0*/  @!P0 IMAD.SHL.U32 R7, R7, 0x2, RZ ;  /* 0x0000000207078824 */ /* 0x000fc800078e00ff */
[----:B------:R-:W-:Y:S01]  /*1c00*/  @!P0 IMAD.IADD R18, R4, 0x1, -R19 ;  /* 0x0000000104128824 */ /* 0x000fe200078e0a13 */
[----:B------:R-:W-:Y:S02]  /*1c10*/  @!P0 LOP3.LUT R7, R7, 0xfffffffc, RZ, 0xc0, !PT ;  /* 0xfffffffc07078812 */ /* 0x000fe400078ec0ff */
[----:B------:R-:W-:-:S03]  /*1c20*/  SHF.R.S32.HI R19, RZ, 0x1f, R0 ;  /* 0x0000001fff137819 */ /* 0x000fc60000011400 */
[----:B------:R-:W-:Y:S01]  /*1c30*/  @!P0 IMAD R7, R18, 0x24, R7 ;  /* 0x0000002412078824 */ /* 0x000fe200078e0207 */
[----:B------:R-:W-:Y:S01]  /*1c40*/  BAR.SYNC.DEFER_BLOCKING 0x0 ;  /* 0x0000000000007b1d */ /* 0x000fe20000010000 */
[----:B-1----:R-:W-:-:S05]  /*1c50*/  LOP3.LUT R17, R4, 0x1, RZ, 0xc0, !PT ;  /* 0x0000000104117812 */ /* 0x002fca00078ec0ff */
[----:B------:R0:W1:Y:S02]  /*1c60*/  @!P0 LDS R29, [R7] ;  /* 0x00000000071d8984 */ /* 0x0000640000000800 */
[----:B0-----:R-:W-:Y:S01]  /*1c70*/  LEA.HI.SX32 R7, R0, 0x1, 0x1 ;  /* 0x0000000100077811 */ /* 0x001fe200078f0aff */
[----:B------:R-:W-:-:S04]  /*1c80*/  @!P3 IMAD.MOV R7, RZ, RZ, R19 ;  /* 0x000000ffff07b224 */ /* 0x000fc800078e0213 */
[----:B------:R-:W-:Y:S01]  /*1c90*/  IMAD R7, R6, R7, RZ ;  /* 0x0000000706077224 */ /* 0x000fe200078e02ff */
[----:B-1----:R-:W0:Y:S02]  /*1ca0*/  SHFL.BFLY PT, R18, R29, 0x1, 0x1f ;  /* 0x0c201f001d127f89 */ /* 0x002e2400000e0000 */
[----:B0-----:R-:W-:-:S04]  /*1cb0*/  FMNMX.FTZ R18, R18, R29, !PT ;  /* 0x0000001d12127209 */ /* 0x001fc80007810000 */
[----:B------:R-:W-:-:S04]  /*1cc0*/  FSETP.NEU.FTZ.AND P0, PT, R18, -INF , PT ;  /* 0xff8000001200780b */ /* 0x000fc80003f1d000 */
[----:B------:R-:W-:Y:S02]  /*1cd0*/  FSEL R18, R18, RZ, P0 ;  /* 0x000000ff12127208 */ /* 0x000fe40000000000 */
[----:B------:R-:W-:-:S03]  /*1ce0*/  ISETP.NE.U32.AND P0, PT, R17, 0x1, PT ;  /* 0x000000011100780c */ /* 0x000fc60003f05070 */
[----:B------:R-:W-:Y:S01]  /*1cf0*/  FADD.FTZ R22, -R18, R29 ;  /* 0x0000001d12167221 */ /* 0x000fe20000010100 */
[----:B------:R-:W-:-:S03]  /*1d00*/  ISETP.GT.OR P0, PT, R4, 0xf, !P0 ;  /* 0x0000000f0400780c */ /* 0x000fc60004704670 */
[----:B------:R-:W-:-:S06]  /*1d10*/  FMUL.FTZ R22, R22, 1.4426950216293334961 ;  /* 0x3fb8aa3b16167820 */ /* 0x000fcc0000410000 */
[----:B------:R-:W0:Y:S02]  /*1d20*/  MUFU.EX2 R22, R22 ;  /* 0x0000001600167308 */ /* 0x000e240000000800 */
[----:B0-----:R-:W0:Y:S02]  /*1d30*/  SHFL.BFLY PT, R5, R22, 0x1, 0x1f ;  /* 0x0c201f0016057f89 */ /* 0x001e2400000e0000 */
[----:B0-----:R-:W-:-:S05]  /*1d40*/  FADD.FTZ R5, R22, R5 ;  /* 0x0000000516057221 */ /* 0x001fca0000010000 */
[----:B------:R-:W-:-:S13]  /*1d50*/  FSETP.NE.FTZ.AND P2, PT, R5, RZ, PT ;  /* 0x000000ff0500720b */ /* 0x000fda0003f55000 */
        /* <DEDUP_REMOVED lines=41> */
[----:B------:R-:W-:Y:S05]  /*1ff0*/  CALL.REL.NOINC `($__internal_13_$__cuda_sm20_div_s64) ;  /* 0x00002d3000007944 */ /* 0x000fea0003c00000 */
        /* <DEDUP_REMOVED lines=10> */
.L_x_644:
        /* <DEDUP_REMOVED lines=22> */
.L_x_645:
[----:B------:R-:W-:Y:S05]  /*2200*/  BSYNC B0 ;  /* 0x0000000000007941 */ /* 0x000fea0003800000 */
.L_x_643:
        /* <DEDUP_REMOVED lines=8> */
[----:B------:R-:W-:Y:S05]  /*2290*/  CALL.REL.NOINC `($__internal_13_$__cuda_sm20_div_s64) ;  /* 0x00002a9000007944 */ /* 0x000fea0003c00000 */
[----:B------:R-:W-:Y:S01]  /*22a0*/  IADD3 R5, P0, RZ, -R18, RZ ;  /* 0x80000012ff057210 */ /* 0x000fe20007f1e0ff */
[----:B------:R-:W-:Y:S01]  /*22b0*/  IMAD.MOV.U32 R33, RZ, RZ, R19 ;  /* 0x000000ffff217224 */ /* 0x000fe200078e0013 */
[----:B------:R-:W-:Y:S02]  /*22c0*/  MOV R20, R30 ;  /* 0x0000001e00147202 */ /* 0x000fe40000000f00 */
[----:B------:R-:W-:Y:S02]  /*22d0*/  IADD3.X R4, RZ, ~R19, RZ, P0, !PT ;  /* 0x80000013ff047210 */ /* 0x000fe400007fe4ff */
[----:B------:R-:W-:Y:S01]  /*22e0*/  MOV R32, R18 ;  /* 0x0000001200207202 */ /* 0x000fe20000000f00 */
[----:B------:R-:W-:-:S04]  /*22f0*/  IMAD.WIDE.U32 R20, R5, UR6, R20 ;  /* 0x0000000605147c25 */ /* 0x000fc8000f8e0014 */
[----:B------:R-:W-:Y:S01]  /*2300*/  IMAD R4, R4, UR6, RZ ;  /* 0x0000000604047c24 */ /* 0x000fe2000f8e02ff */
[----:B------:R-:W-:-:S03]  /*2310*/  MOV R30, R20 ;  /* 0x00000014001e7202 */ /* 0x000fc60000000f00 */
[----:B------:R-:W-:-:S04]  /*2320*/  IMAD R4, R5, UR5, R4 ;  /* 0x0000000505047c24 */ /* 0x000fc8000f8e0204 */
[----:B------:R-:W-:Y:S01]  /*2330*/  IMAD.IADD R6, R21, 0x1, R4 ;  /* 0x0000000115067824 */ /* 0x000fe200078e0204 */
[----:B------:R-:W-:Y:S05]  /*2340*/  BRA `(.L_x_648) ;  /* 0x0000016000007947 */ /* 0x000fea0003800000 */
.L_x_647:
[----:B------:R-:W0:Y:S01]  /*2350*/  I2F.U32.RP R6, UR6 ;  /* 0x0000000600067d06 */ /* 0x000e220008209000 */
[----:B------:R-:W-:Y:S01]  /*2360*/  ISETP.NE.U32.AND P0, PT, RZ, UR6, PT ;  /* 0x00000006ff007c0c */ /* 0x000fe2000bf05070 */
[----:B------:R-:W-:-:S06]  /*2370*/  IMAD.MOV.U32 R33, RZ, RZ, RZ ;  /* 0x000000ffff217224 */ /* 0x000fcc00078e00ff */
[----:B0-----:R-:W0:Y:S02]  /*2380*/  MUFU.RCP R18, R6 ;  /* 0x0000000600127308 */ /* 0x001e240000001000 */
[----:B0-----:R-:W-:Y:S01]  /*2390*/  IADD3 R18, R18, 0xffffffe, RZ ;  /* 0x0ffffffe12127810 */ /* 0x001fe20007ffe0ff */
[----:B------:R-:W-:-:S05]  /*23a0*/  HFMA2.MMA R6, -RZ, RZ, 0, 0 ;  /* 0x00000000ff067435 */ /* 0x000fca00000001ff */
[----:B------:R-:W0:Y:S02]  /*23b0*/  F2I.FTZ.U32.TRUNC.NTZ R19, R18 ;  /* 0x0000001200137305 */ /* 0x000e24000021f000 */
[----:B0-----:R-:W-:Y:S02]  /*23c0*/  IMAD.MOV R4, RZ, RZ, -R19 ;  /* 0x000000ffff047224 */ /* 0x001fe400078e0a13 */
[----:B------:R-:W-:Y:S02]  /*23d0*/  IMAD.MOV.U32 R18, RZ, RZ, RZ ;  /* 0x000000ffff127224 */ /* 0x000fe400078e00ff */
[----:B------:R-:W-:-:S04]  /*23e0*/  IMAD R4, R4, UR6, RZ ;  /* 0x0000000604047c24 */ /* 0x000fc8000f8e02ff */
[----:B------:R-:W-:-:S06]  /*23f0*/  IMAD.HI.U32 R19, R19, R4, R18 ;  /* 0x0000000413137227 */ /* 0x000fcc00078e0012 */
        /* <DEDUP_REMOVED lines=11> */
.L_x_648:
[----:B------:R-:W-:Y:S05]  /*24b0*/  BSYNC B0 ;  /* 0x0000000000007941 */ /* 0x000fea0003800000 */
.L_x_646:
[----:B------:R-:W-:Y:S01]  /*24c0*/  LOP3.LUT R4, R33, R3, RZ, 0xfc, !PT ;  /* 0x0000000321047212 */ /* 0x000fe200078efcff */
[----:B------:R-:W-:Y:S01]  /*24d0*/  IMAD.MOV.U32 R23, RZ, RZ, c[0x0][0x210] ;  /* 0x00008400ff177624 */ /* 0x000fe200078e00ff */
[----:B------:R-:W-:Y:S02]  /*24e0*/  BSSY B0, `(.L_x_649) ;  /* 0x000002a000007945 */ /* 0x000fe40003800000 */
[----:B------:R-:W-:Y:S01]  /*24f0*/  ISETP.NE.U32.AND P0, PT, R4, RZ, PT ;  /* 0x000000ff0400720c */ /* 0x000fe20003f05070 */
[C---:B------:R-:W-:Y:S01]  /*2500*/  IMAD R5, R23.reuse, c[0x0][0x214], RZ ;  /* 0x0000850017057a24 */ /* 0x040fe200078e02ff */
[----:B------:R-:W-:-:S11]  /*2510*/  SEL R23, R23, 0x1, P1 ;  /* 0x0000000117177807 */ /* 0x000fd60000800000 */
[----:B------:R-:W-:Y:S05]  /*2520*/  @!P0 BRA `(.L_x_650) ;  /* 0x000000f000008947 */ /* 0x000fea0003800000 */
[----:B------:R-:W-:Y:S01]  /*2530*/  IMAD.MOV.U32 R28, RZ, RZ, R32 ;  /* 0x000000ffff1c7224 */ /* 0x000fe200078e0020 */
[----:B------:R-:W-:Y:S01]  /*2540*/  MOV R24, R31 ;  /* 0x0000001f00187202 */ /* 0x000fe20000000f00 */
[----:B------:R-:W-:Y:S01]  /*2550*/  IMAD.MOV.U32 R21, RZ, RZ, R33 ;  /* 0x000000ffff157224 */ /* 0x000fe200078e0021 */
[----:B------:R-:W-:Y:S02]  /*2560*/  MOV R4, R3 ;  /* 0x0000000300047202 */ /* 0x000fe40000000f00 */
[----:B------:R-:W-:Y:S02]  /*2570*/  MOV R22, 0x2590 ;  /* 0x0000259000167802 */ /* 0x000fe40000000f00 */
[----:B------:R-:W-:Y:S05]  /*2580*/  CALL.REL.NOINC `($__internal_13_$__cuda_sm20_div_s64) ;  /* 0x000027a000007944 */ /* 0x000fea0003c00000 */
        /* <DEDUP_REMOVED lines=9> */
.L_x_650:
        /* <DEDUP_REMOVED lines=22> */
.L_x_651:
[----:B------:R-:W-:Y:S05]  /*2780*/  BSYNC B0 ;  /* 0x0000000000007941 */ /* 0x000fea0003800000 */
.L_x_649:
[-C--:B------:R-:W-:Y:S01]  /*2790*/  IMAD R3, R35, R16.reuse, RZ ;  /* 0x0000001023037224 */ /* 0x080fe200078e02ff */
[----:B------:R-:W-:Y:S01]  /*27a0*/  ULDC.U8 UR9, c[0x0][0x329] ;  /* 0x0000ca4000097ab9 */ /* 0x000fe20000000000 */
[C---:B------:R-:W-:Y:S01]  /*27b0*/  IMAD.WIDE.U32 R32, R34.reuse, R16, RZ ;  /* 0x0000001022207225 */ /* 0x040fe200078e00ff */
[----:B------:R-:W-:Y:S01]  /*27c0*/  UISETP.NE.AND UP0, UPT, UR9, URZ, UPT ;  /* 0x0000003f0900728c */ /* 0x000fe2000bf05270 */
[----:B------:R-:W-:Y:S01]  /*27d0*/  SHF.R.S32.HI R17, RZ, 0x1f, R23 ;  /* 0x0000001fff117819 */ /* 0x000fe20000011417 */
[----:B------:R-:W-:Y:S01]  /*27e0*/  ULDC UR4, c[0x0][0x214] ;  /* 0x0000850000047ab9 */ /* 0x000fe20000000800 */
[----:B------:R-:W-:Y:S01]  /*27f0*/  IMAD R3, R34, R15, R3 ;  /* 0x0000000f22037224 */ /* 0x000fe200078e0203 */
[----:B------:R-:W-:Y:S01]  /*2800*/  USEL UR4, UR4, 0x1, !UP0 ;  /* 0x0000000104047887 */ /* 0x000fe2000c000000 */
[----:B------:R-:W-:Y:S01]  /*2810*/  IMAD R21, R4, R5, RZ ;  /* 0x0000000504157224 */ /* 0x000fe200078e02ff */
[----:B------:R-:W-:Y:S01]  /*2820*/  BSSY B0, `(.L_x_652) ;  /* 0x000003f000007945 */ /* 0x000fe20003800000 */
[----:B------:R-:W-:Y:S01]  /*2830*/  IMAD R6, R6, R23, RZ ;  /* 0x0000001706067224 */ /* 0x000fe200078e02ff */
[----:B------:R-:W-:Y:S01]  /*2840*/  IADD3 R3, R33, R3, RZ ;  /* 0x0000000321037210 */ /* 0x000fe20007ffe0ff */
[----:B------:R-:W-:Y:S01]  /*2850*/  USHF.R.S32.HI UR9, URZ, 0x1f, UR4 ;  /* 0x0000001f3f097899 */ /* 0x000fe20008011404 */
[----:B------:R-:W-:-:S02]  /*2860*/  IMAD R19, R19, UR4, RZ ;  /* 0x0000000413137c24 */ /* 0x000fc4000f8e02ff */
[----:B------:R-:W-:Y:S02]  /*2870*/  IMAD R17, R17, R30, R6 ;  /* 0x0000001e11117224 */ /* 0x000fe400078e0206 */
[----:B------:R-:W-:Y:S01]  /*2880*/  IMAD R20, R3, R14, RZ ;  /* 0x0000000e03147224 */ /* 0x000fe200078e02ff */
[----:B------:R-:W-:Y:S01]  /*2890*/  SHF.R.S32.HI R3, RZ, 0x1f, R5 ;  /* 0x0000001fff037819 */ /* 0x000fe20000011405 */
[----:B------:R-:W-:-:S04]  /*28a0*/  IMAD.WIDE.U32 R30, R30, R23, RZ ;  /* 0x000000171e1e7225 */ /* 0x000fc800078e00ff */
[----:B------:R-:W-:Y:S02]  /*28b0*/  IMAD R25, R13, R32, R20 ;  /* 0x000000200d197224 */ /* 0x000fe400078e0214 */
[----:B------:R-:W-:-:S04]  /*28c0*/  IMAD.WIDE.U32 R32, R32, R14, RZ ;  /* 0x0000000e20207225 */ /* 0x000fc800078e00ff */
[----:B------:R-:W-:Y:S01]  /*28d0*/  IMAD R21, R3, R36, R21 ;  /* 0x0000002403157224 */ /* 0x000fe200078e0215 */
[----:B------:R-:W-:Y:S01]  /*28e0*/  IADD3 R4, R33, R25, RZ ;  /* 0x0000001921047210 */ /* 0x000fe20007ffe0ff */
[----:B------:R-:W-:-:S03]  /*28f0*/  IMAD.WIDE.U32 R36, R36, R5, RZ ;  /* 0x0000000524247225 */ /* 0x000fc600078e00ff */
[----:B------:R-:W-:Y:S01]  /*2900*/  LOP3.LUT R3, R41, R4, RZ, 0xfc, !PT ;  /* 0x0000000429037212 */ /* 0x000fe200078efcff */
[C---:B------:R-:W-:Y:S01]  /*2910*/  IMAD R19, R18.reuse, UR9, R19 ;  /* 0x0000000912137c24 */ /* 0x040fe2000f8e0213 */
[----:B------:R-:W-:Y:S01]  /*2920*/  IADD3 R6, R37, R21, RZ ;  /* 0x0000001525067210 */ /* 0x000fe20007ffe0ff */
[----:B------:R-:W-:Y:S01]  /*2930*/  IMAD.WIDE.U32 R34, R18, UR4, RZ ;  /* 0x0000000412227c25 */ /* 0x000fe2000f8e00ff */
[----:B------:R-:W-:-:S03]  /*2940*/  ISETP.NE.U32.AND P0, PT, R3, RZ, PT ;  /* 0x000000ff0300720c */ /* 0x000fc60003f05070 */
[----:B------:R-:W-:Y:S01]  /*2950*/  IMAD R3, R0, R5, RZ ;  /* 0x0000000500037224 */ /* 0x000fe200078e02ff */
[----:B------:R-:W-:Y:S01]  /*2960*/  IADD3 R0, R31, R17, RZ ;  /* 0x000000111f007210 */ /* 0x000fe20007ffe0ff */
[----:B------:R-:W-:Y:S01]  /*2970*/  IMAD R2, R2, R5, RZ ;  /* 0x0000000502027224 */ /* 0x000fe200078e02ff */
[----:B------:R-:W-:-:S07]  /*2980*/  IADD3 R5, R35, R19, RZ ;  /* 0x0000001323057210 */ /* 0x000fce0007ffe0ff */
[----:B------:R-:W-:Y:S05]  /*2990*/  @!P0 BRA `(.L_x_653) ;  /* 0x0000010000008947 */ /* 0x000fea0003800000 */
[----:B------:R-:W-:Y:S01]  /*29a0*/  IMAD.MOV.U32 R28, RZ, RZ, R40 ;  /* 0x000000ffff1c7224 */ /* 0x000fe200078e0028 */
[----:B------:R-:W-:Y:S01]  /*29b0*/  MOV R21, R41 ;  /* 0x0000002900157202 */ /* 0x000fe20000000f00 */
[----:B------:R-:W-:Y:S01]  /*29c0*/  IMAD.MOV.U32 R24, RZ, RZ, R32 ;  /* 0x000000ffff187224 */ /* 0x000fe200078e0020 */
[----:B------:R-:W-:Y:S02]  /*29d0*/  MOV R22, 0x29f0 ;  /* 0x000029f000167802 */ /* 0x000fe40000000f00 */
[----:B------:R-:W-:Y:S05]  /*29e0*/  CALL.REL.NOINC `($__internal_13_$__cuda_sm20_div_s64) ;  /* 0x0000234000007944 */ /* 0x000fea0003c00000 */
        /* <DEDUP_REMOVED lines=11> */
.L_x_653:
        /* <DEDUP_REMOVED lines=23> */
.L_x_654:
[----:B------:R-:W-:Y:S05]  /*2c10*/  BSYNC B0 ;  /* 0x0000000000007941 */ /* 0x000fea0003800000 */
.L_x_652:
        /* <DEDUP_REMOVED lines=8> */
[----:B------:R-:W-:Y:S05]  /*2ca0*/  CALL.REL.NOINC `($__internal_13_$__cuda_sm20_div_s64) ;  /* 0x0000208000007944 */ /* 0x000fea0003c00000 */
[----:B------:R-:W-:Y:S01]  /*2cb0*/  IADD3 R4, P0, RZ, -R18, RZ ;  /* 0x80000012ff047210 */ /* 0x000fe20007f1e0ff */
[----:B------:R-:W-:Y:S01]  /*2cc0*/  IMAD.MOV.U32 R33, RZ, RZ, R19 ;  /* 0x000000ffff217224 */ /* 0x000fe200078e0013 */
[----:B------:R-:W-:Y:S02]  /*2cd0*/  MOV R20, R32 ;  /* 0x0000002000147202 */ /* 0x000fe40000000f00 */
[----:B------:R-:W-:Y:S02]  /*2ce0*/  IADD3.X R17, RZ, ~R19, RZ, P0, !PT ;  /* 0x80000013ff117210 */ /* 0x000fe400007fe4ff */
[----:B------:R-:W-:Y:S01]  /*2cf0*/  MOV R32, R18 ;  /* 0x0000001200207202 */ /* 0x000fe20000000f00 */
[----:B------:R-:W-:-:S04]  /*2d00*/  IMAD.WIDE.U32 R20, R16, R4, R20 ;  /* 0x0000000410147225 */ /* 0x000fc800078e0014 */
[----:B------:R-:W-:Y:S01]  /*2d10*/  IMAD R17, R17, R16, RZ ;  /* 0x0000001011117224 */ /* 0x000fe200078e02ff */
[----:B------:R-:W-:-:S03]  /*2d20*/  MOV R16, R20 ;  /* 0x0000001400107202 */ /* 0x000fc60000000f00 */
[----:B------:R-:W-:-:S04]  /*2d30*/  IMAD R15, R15, R4, R17 ;  /* 0x000000040f0f7224 */ /* 0x000fc800078e0211 */
[----:B------:R-:W-:Y:S01]  /*2d40*/  IMAD.IADD R15, R21, 0x1, R15 ;  /* 0x00000001150f7824 */ /* 0x000fe200078e020f */
[----:B------:R-:W-:Y:S05]  /*2d50*/  BRA `(.L_x_657) ;  /* 0x0000017000007947 */ /* 0x000fea0003800000 */
.L_x_656:
        /* <DEDUP_REMOVED lines=23> */
.L_x_657:
[----:B------:R-:W-:Y:S05]  /*2ed0*/  BSYNC B0 ;  /* 0x0000000000007941 */ /* 0x000fea0003800000 */
.L_x_655:
        /* <DEDUP_REMOVED lines=20> */
.L_x_659:
        /* <DEDUP_REMOVED lines=23> */
.L_x_660:
[----:B------:R-:W-:Y:S05]  /*3190*/  BSYNC B0 ;  /* 0x0000000000007941 */ /* 0x000fea0003800000 */
.L_x_658:
        /* <DEDUP_REMOVED lines=9> */
[----:B------:R-:W-:Y:S01]  /*3230*/  IMAD R17, R4, R18, R17 ;  /* 0x0000001204117224 */ /* 0x000fe200078e0211 */
[----:B------:R-:W-:Y:S01]  /*3240*/  SHF.R.S32.HI R19, RZ, 0x1f, R44 ;  /* 0x0000001fff137819 */ /* 0x000fe2000001142c */
[----:B------:R-:W-:-:S02]  /*3250*/  IMAD R4, R15, R44, RZ ;  /* 0x0000002c0f047224 */ /* 0x000fc400078e02ff */
[----:B------:R-:W-:Y:S02]  /*3260*/  IMAD R13, R21, R14, R13 ;  /* 0x0000000e150d7224 */ /* 0x000fe400078e020d */
[----:B------:R-:W-:-:S04]  /*3270*/  IMAD.WIDE.U32 R14, R14, R2, RZ ;  /* 0x000000020e0e7225 */ /* 0x000fc800078e00ff */
[----:B------:R-:W-:Y:S01]  /*3280*/  IMAD R19, R19, R16, R4 ;  /* 0x0000001013137224 */ /* 0x000fe200078e0204 */
[----:B------:R-:W-:Y:S01]  /*3290*/  IADD3 R8, R15, R13, RZ ;  /* 0x0000000d0f087210 */ /* 0x000fe20007ffe0ff */
        /* <DEDUP_REMOVED lines=9> */
[----:B------:R-:W-:Y:S05]  /*3330*/  CALL.REL.NOINC `($__internal_13_$__cuda_sm20_div_s64) ;  /* 0x000019f000007944 */ /* 0x000fea0003c00000 */
        /* <DEDUP_REMOVED lines=12> */
.L_x_662:
        /* <DEDUP_REMOVED lines=23> */
.L_x_663:
[----:B------:R-:W-:Y:S05]  /*3570*/  BSYNC B0 ;  /* 0x0000000000007941 */ /* 0x000fea0003800000 */
.L_x_661:
        /* <DEDUP_REMOVED lines=29> */
.L_x_665:
        /* <DEDUP_REMOVED lines=23> */
.L_x_666:
[----:B------:R-:W-:Y:S05]  /*38c0*/  BSYNC B0 ;  /* 0x0000000000007941 */ /* 0x000fea0003800000 */
.L_x_664:
        /* <DEDUP_REMOVED lines=20> */
.L_x_642:
[----:B------:R-:W-:-:S04]  /*3a10*/  LEA R2, P0, R32, c[0x0][0x200], 0x2 ;  /* 0x0000800020027a11 */ /* 0x000fc800078010ff */
[----:B------:R-:W-:-:S05]  /*3a20*/  LEA.HI.X R3, R32, c[0x0][0x204], R33, 0x2, P0 ;  /* 0x0000810020037a11 */ /* 0x000fca00000f1421 */
[----:B------:R0:W-:Y:S04]  /*3a30*/  STG.E [R2.64], R26 ;  /* 0x0000001a02007986 */ /* 0x0001e8000c10190c */
.L_x_641:
[----:B------:R-:W-:Y:S05]  /*3a40*/  BSYNC B1 ;  /* 0x0000000000017941 */ /* 0x000fea0003800000 */
.L_x_640:
[----:B------:R-:W1:Y:S01]  /*3a50*/  S2R R0, SR_TID.X ;  /* 0x0000000000007919 */ /* 0x000e620000002100 */
[----:B------:R-:W-:Y:S01]  /*3a60*/  IMAD.MOV.U32 R15, RZ, RZ, c[0x0][0x314] ;  /* 0x0000c500ff0f7624 */ /* 0x000fe200078e00ff */
[----:B------:R-:W-:Y:S01]  /*3a70*/  CS2R R6, SRZ ;  /* 0x0000000000067805 */ /* 0x000fe2000001ff00 */
[----:B------:R-:W-:Y:S01]  /*3a80*/  CS2R R10, SRZ ;  /* 0x00000000000a7805 */ /* 0x000fe2000001ff00 */
[----:B------:R-:W-:Y:S01]  /*3a90*/  IMAD.MOV.U32 R12, RZ, RZ, RZ ;  /* 0x000000ffff0c7224 */ /* 0x000fe200078e00ff */
[----:B01----:R-:W-:-:S04]  /*3aa0*/  LEA.HI R3, R0, R0, RZ, 0x1 ;  /* 0x0000000000037211 */ /* 0x003fc800078f08ff */
[----:B------:R-:W-:-:S05]  /*3ab0*/  LOP3.LUT R5, R3, 0xfffffffe, RZ, 0xc0, !PT ;  /* 0xfffffffe03057812 */ /* 0x000fca00078ec0ff */
[----:B------:R-:W-:Y:S01]  /*3ac0*/  IMAD.IADD R2, R0, 0x1, -R5 ;  /* 0x0000000100027824 */ /* 0x000fe200078e0a05 */
[----:B------:R-:W-:-:S04]  /*3ad0*/  SHF.R.S32.HI R5, RZ, 0x1f, R0 ;  /* 0x0000001fff057819 */ /* 0x000fc80000011400 */
[----:B------:R-:W-:Y:S02]  /*3ae0*/  ISETP.GE.AND P0, PT, R2, c[0x0][0x314], PT ;  /* 0x0000c50002007a0c */ /* 0x000fe40003f06270 */
[----:B------:R-:W-:Y:S02]  /*3af0*/  LEA.HI R28, R5, R0, RZ, 0x4 ;  /* 0x00000000051c7211 */ /* 0x000fe400078f20ff */
[----:B------:R-:W-:Y:S01]  /*3b00*/  ISETP.GT.OR P0, PT, R0, 0xf, P0 ;  /* 0x0000000f0000780c */ /* 0x000fe20000704670 */
[----:B------:R-:W-:-:S12]  /*3b10*/  CS2R R4, SRZ ;  /* 0x0000000000047805 */ /* 0x000fd8000001ff00 */
[----:B------:R-:W-:Y:S01]  /*3b20*/  @!P0 FADD.FTZ R8, -R26, R29 ;  /* 0x0000001d1a088221 */ /* 0x000fe20000010100 */
[----:B------:R-:W-:Y:S01]  /*3b30*/  LOP3.LUT R29, R28, 0x3ffffff0, RZ, 0xc0, !PT ;  /* 0x3ffffff01c1d7812 */ /* 0x000fe200078ec0ff */
[----:B------:R-:W-:Y:S01]  /*3b40*/  @!P0 IMAD.SHL.U32 R3, R3, 0x2, RZ ;  /* 0x0000000203038824 */ /* 0x000fe200078e00ff */
[----:B------:R-:W-:Y:S01]  /*3b50*/  SHF.R.S32.HI R28, RZ, 0x4, R28 ;  /* 0x00000004ff1c7819 */ /* 0x000fe2000001141c */
[----:B------:R-:W-:Y:S02]  /*3b60*/  @!P0 FMUL.FTZ R8, R8, 1.4426950216293334961 ;  /* 0x3fb8aa3b08088820 */ /* 0x000fe40000410000 */
[----:B------:R-:W-:Y:S01]  /*3b70*/  IMAD.IADD R29, R0, 0x1, -R29 ;  /* 0x00000001001d7824 */ /* 0x000fe200078e0a1d */
[----:B------:R-:W-:Y:S01]  /*3b80*/  @!P0 LOP3.LUT R3, R3, 0xfffffffc, RZ, 0xc0, !PT ;  /* 0xfffffffc03038812 */ /* 0x000fe200078ec0ff */
[----:B------:R-:W-:Y:S02]  /*3b90*/  IMAD.MOV.U32 R0, RZ, RZ, RZ ;  /* 0x000000ffff007224 */ /* 0x000fe400078e00ff */
[----:B------:R-:W0:Y:S01]  /*3ba0*/  @!P0 MUFU.EX2 R8, R8 ;  /* 0x0000000800088308 */ /* 0x000e220000000800 */
[----:B------:R-:W-:-:S02]  /*3bb0*/  IMAD.SHL.U32 R29, R29, 0x4, RZ ;  /* 0x000000041d1d7824 */ /* 0x000fc400078e00ff */
[----:B------:R-:W-:Y:S02]  /*3bc0*/  @!P0 IMAD R9, R2, 0x24, R3 ;  /* 0x0000002402098824 */ /* 0x000fe400078e0203 */
[----:B------:R-:W-:-:S03]  /*3bd0*/  CS2R R2, SRZ ;  /* 0x0000000000027805 */ /* 0x000fc6000001ff00 */
        /* <DEDUP_REMOVED lines=34> */
.L_x_669:
        /* <DEDUP_REMOVED lines=77> */
.L_x_668:
        /* <DEDUP_REMOVED lines=47> */
.L_x_670:
        /* <DEDUP_REMOVED lines=10> */
.L_x_672:
[----:B------:R-:W-:Y:S05]  /*4660*/  BSYNC B0 ;  /* 0x0000000000007941 */ /* 0x000fea0003800000 */
.L_x_671:
        /* <DEDUP_REMOVED lines=13> */
.L_x_667:
        /* <DEDUP_REMOVED lines=95> */
        .weak           $__internal_13_$__cuda_sm20_div_s64
        .type           $__internal_13_$__cuda_sm20_div_s64,@function
        .size           $__internal_13_$__cuda_sm20_div_s64,(.L_x_4083 - $__internal_13_$__cuda_sm20_div_s64)
$__internal_13_$__cuda_sm20_div_s64:
        /* <DEDUP_REMOVED lines=83> */
[----:B------:R-:W-:Y:S06]  /*5260*/  RET.REL.NODEC R38 `(_ZN5flash32flash_fwd_splitkv_combine_kernelI23Flash_fwd_kernel_traitsILi192ELi64ELi64ELi4ELb0ELb0EN7cutlass6half_tE19Flash_kernel_traitsILi192ELi64ELi64ELi4ES3_EELi8ELi1ELb1EEEvNS_16Flash_fwd_paramsE) ;  /* 0xffffad9026007950 */ /* 0x000fec0003c3ffff */
.L_x_673:
        /* <DEDUP_REMOVED lines=9> */
.L_x_4083:


//--------------------- .text._ZN5flash24flash_fwd_splitkv_kernelI23Flash_fwd_kernel_traitsILi192ELi64ELi64ELi4ELb0ELb0EN7cutlass6half_tE19Flash_kernel_traitsILi192ELi64ELi64ELi4ES3_EELb1ELb0ELb0ELb0ELb0ELb0ELb0ELb0EEEvNS_16Flash_fwd_paramsE --------------------------
	.section	.text._ZN5flash24flash_fwd_splitkv_kernelI23Flash_fwd_kernel_traitsILi192ELi64ELi64ELi4ELb0ELb0EN7cutlass6half_tE19Flash_kernel_traitsILi192ELi64ELi64ELi4ES3_EELb1ELb0ELb0ELb0ELb0ELb0ELb0ELb0EEEvNS_16Flash_fwd_paramsE,"ax",@progbits
	.sectioninfo	@"SHI_REGISTERS=242"
	.align	128
        .global         _ZN5flash24flash_fwd_splitkv_kernelI23Flash_fwd_kernel_traitsILi192ELi64ELi64ELi4ELb0ELb0EN7cutlass6half_tE19Flash_kernel_traitsILi192ELi64ELi64ELi4ES3_EELb1ELb0ELb0ELb0ELb0ELb0ELb0ELb0EEEvNS_16Flash_fwd_paramsE
        .type           _ZN5flash24flash_fwd_splitkv_kernelI23Flash_fwd_kernel_traitsILi192ELi64ELi64ELi4ELb0ELb0EN7cutlass6half_tE19Flash_kernel_traitsILi192ELi64ELi64ELi4ES3_EELb1ELb0ELb0ELb0ELb0ELb0ELb0ELb0EEEvNS_16Flash_fwd_paramsE,@function
        .size           _ZN5flash24flash_fwd_splitkv_kernelI23Flash_fwd_kernel_traitsILi192ELi64ELi64ELi4ELb0ELb0EN7cutlass6half_tE19Flash_kernel_traitsILi192ELi64ELi64ELi4ES3_EELb1ELb0ELb0ELb0ELb0ELb0ELb0ELb0EEEvNS_16Flash_fwd_paramsE,(.L_x_4098 - _ZN5flash24flash_fwd_splitkv_kernelI23Flash_fwd_kernel_traitsILi192ELi64ELi64ELi4ELb0ELb0EN7cutlass6half_tE19Flash_kernel_traitsILi192ELi64ELi64ELi4ES3_EELb1ELb0ELb0ELb0ELb0ELb0ELb0ELb0EEEvNS_16Flash_fwd_paramsE)
        .other          _ZN5flash24flash_fwd_splitkv_kernelI23Flash_fwd_kernel_traitsILi192ELi64ELi64ELi4ELb0ELb0EN7cutlass6half_tE19Flash_kernel_traitsILi192ELi64ELi64ELi4ES3_EELb1ELb0ELb0ELb0ELb0ELb0ELb0ELb0EEEvNS_16Flash_fwd_paramsE,@"STO_CUDA_ENTRY STV_DEFAULT"
_ZN5flash24flash_fwd_splitkv_kernelI23Flash_fwd_kernel_traitsILi192ELi64ELi64ELi4ELb0ELb0EN7cutlass6half_tE19Flash_kernel_traitsILi192ELi64ELi64ELi4ES3_EELb1ELb0ELb0ELb0ELb0ELb0ELb0ELb0EEEvNS_16Flash_fwd_paramsE:
.text._ZN5flash24flash_fwd_splitkv_kernelI23Flash_fwd_kernel_traitsILi192ELi64ELi64ELi4ELb0ELb0EN7cutlass6half_tE19Flash_kernel_traitsILi192ELi64ELi64ELi4ES3_EELb1ELb0ELb0ELb0ELb0ELb0ELb0ELb0EEEvNS_16Flash_fwd_paramsE:
[----:B------:R-:W-:Y:S02]  /*0000*/  MOV R1, c[0x0][0x28] ;  /* 0x00000a0000017a02 */ /* 0x000fe40000000f00 */
[----:B------:R-:W1:Y:S01]  /*0010*/  LDC.U8 R0, c[0x0][0x312] ;  /* 0x0000c480ff007b82 */ /* 0x000e620000000000 */
[----:B------:R-:W2:Y:S01]  /*0020*/  S2R R10, SR_CTAID.Y ;  /* 0x00000000000a7919 */ /* 0x000ea20000002600 */
[----:B------:R-:W-:Y:S01]  /*0030*/  ISETP.NE.U32.AND P2, PT, RZ, c[0x0][0x240], PT ;  /* 0x00009000ff007a0c */ /* 0x000fe20003f45070 */
[----:B------:R-:W-:Y:S01]  /*0040*/  IMAD.MOV.U32 R11, RZ, RZ, 0x4 ;  /* 0x00000004ff0b7424 */ /* 0x000fe200078e00ff */
[----:B------:R-:W-:Y:S01]  /*0050*/  ISETP.EQ.U32.AND P1, PT, RZ, c[0x0][0x248], PT ;  /* 0x00009200ff007a0c */ /* 0x000fe20003f22070 */
[----:B------:R-:W-:Y:S01]  /*0060*/  IMAD.MOV.U32 R206, RZ, RZ, -0x1 ;  /* 0xffffffffffce7424 */ /* 0x000fe200078e00ff */
[----:B------:R-:W-:Y:S01]  /*0070*/  ISETP.NE.AND.EX P2, PT, RZ, c[0x0][0x244], PT, P2 ;  /* 0x00009100ff007a0c */ /* 0x000fe20003f45320 */
[----:B------:R-:W-:Y:S01]  /*0080*/  ULDC.64 UR6, c[0x0][0x118] ;  /* 0x0000460000067ab9 */ /* 0x000fe20000000a00 */
[----:B------:R-:W-:Y:S01]  /*0090*/  IMAD.MOV.U32 R17, RZ, RZ, -0x1 ;  /* 0xffffffffff117424 */ /* 0x000fe200078e00ff */
[----:B------:R-:W-:-:S04]  /*00a0*/  ISETP.NE.U32.AND P0, PT, RZ, c[0x0][0x250], PT ;  /* 0x00009400ff007a0c */ /* 0x000fc80003f05070 */
[----:B------:R-:W-:Y:S02]  /*00b0*/  ISETP.NE.AND.EX P0, PT, RZ, c[0x0][0x254], PT, P0 ;  /* 0x00009500ff007a0c */ /* 0x000fe40003f05300 */
[----:B-1----:R-:W-:Y:S01]  /*00c0*/  ISETP.NE.AND P3, PT, R0, RZ, PT ;  /* 0x000000ff0000720c */ /* 0x002fe20003f65270 */
[----:B--2---:R-:W-:-:S03]  /*00d0*/  IMAD.WIDE R8, R10, R11, c[0x0][0x240] ;  /* 0x000090000a087625 */ /* 0x004fc600078e020b */
[----:B------:R-:W-:Y:S01]  /*00e0*/  ISETP.EQ.OR.EX P1, PT, RZ, c[0x0][0x24c], !P3, P1 ;  /* 0x00009300ff007a0c */ /* 0x000fe20005f22710 */
[CC--:B------:R-:W-:Y:S01]  /*00f0*/  IMAD.WIDE R4, R10.reuse, R11.reuse, c[0x0][0x248] ;  /* 0x000092000a047625 */ /* 0x0c0fe200078e020b */
[----:B------:R-:W2:Y:S04]  /*0100*/  @P2 LDG.E R206, [R8.64] ;  /* 0x0000000608ce2981 */ /* 0x000ea8000c1e1900 */
[----:B------:R-:W2:Y:S01]  /*0110*/  @P2 LDG.E R209, [R8.64+0x4] ;  /* 0x0000040608d12981 */ /* 0x000ea2000c1e1900 */
[----:B------:R-:W-:Y:S02]  /*0120*/  IMAD.MOV.U32 R2, RZ, RZ, RZ ;  /* 0x000000ffff027224 */ /* 0x000fe400078e00ff */
[----:B------:R-:W-:-:S04]  /*0130*/  @P0 IMAD.WIDE R6, R10, R11, c[0x0][0x250] ;  /* 0x000094000a060625 */ /* 0x000fc800078e020b */
[----:B------:R1:W5:Y:S04]  /*0140*/  @!P1 LDG.E R17, [R4.64] ;  /* 0x0000000604119981 */ /* 0x000368000c1e1900 */
[----:B------:R1:W5:Y:S01]  /*0150*/  @P0 LDG.E R2, [R6.64] ;  /* 0x0000000606020981 */ /* 0x000362000c1e1900 */
[----:B------:R-:W-:-:S03]  /*0160*/  ISETP.NE.U32.AND P0, PT, RZ, c[0x0][0x248], PT ;  /* 0x00009200ff007a0c */ /* 0x000fc60003f05070 */
[----:B------:R-:W3:Y:S04]  /*0170*/  S2R R23, SR_CTAID.X ;  /* 0x0000000000177919 */ /* 0x000ee80000002500 */
[----:B------:R-:W4:Y:S01]  /*0180*/  S2R R18, SR_CTAID.Z ;  /* 0x0000000000127919 */ /* 0x000f220000002700 */
[----:B------:R-:W-:Y:S01]  /*0190*/  ISETP.NE.AND.EX P0, PT, RZ, c[0x0][0x24c], PT, P0 ;  /* 0x00009300ff007a0c */ /* 0x000fe20003f05300 */
[----:B--2---:R-:W-:Y:S02]  /*01a0*/  @P2 IMAD.IADD R209, R209, 0x1, -R206 ;  /* 0x00000001d1d12824 */ /* 0x004fe400078e0ace */
[----:B------:R-:W-:-:S10]  /*01b0*/  @!P2 IMAD.MOV.U32 R209, RZ, RZ, c[0x0][0x214] ;  /* 0x00008500ffd1a624 */ /* 0x000fd400078e00ff */
[----:B------:R-:W-:Y:S05]  /*01c0*/  @!P0 BRA `(.L_x_674) ;  /* 0x0000004000008947 */ /* 0x000fea0003800000 */
[----:B-1-34-:R-:W2:Y:S02]  /*01d0*/  @P3 LDG.E R0, [R4.64+0x4] ;  /* 0x0000040604003981 */ /* 0x01aea4000c1e1900 */
[----:B--2--5:R-:W-:-:S06]  /*01e0*/  @P3 IADD3 R0, R0, -R17, RZ ;  /* 0x8000001100003210 */ /* 0x024fcc0007ffe0ff */
[----:B------:R1:W5:Y:S01]  /*01f0*/  @!P3 LDG.E R0, [R4.64] ;  /* 0x000000060400b981 */ /* 0x000362000c1e1900 */
[----:B------:R-:W-:Y:S05]  /*0200*/  BRA `(.L_x_675) ;  /* 0x0000001000007947 */ /* 0x000fea0003800000 */
.L_x_674:
[----:B-1-34-:R-:W-:Y:S02]  /*0210*/  MOV R0, c[0x0][0x218] ;  /* 0x0000860000007a02 */ /* 0x01afe40000000f00 */
.L_x_675:
[----:B------:R-:W-:-:S04]  /*0220*/  ISETP.NE.U32.AND P2, PT, RZ, c[0x0][0x258], PT ;  /* 0x00009600ff007a0c */ /* 0x000fc80003f45070 */
[----:B------:R-:W-:-:S13]  /*0230*/  ISETP.NE.AND.EX P2, PT, RZ, c[0x0][0x25c], PT, P2 ;  /* 0x00009700ff007a0c */ /* 0x000fda0003f45320 */
[----:B-1----:R-:W-:-:S06]  /*0240*/  @P2 IMAD.WIDE R4, R10, R11, c[0x0][0x258] ;  /* 0x000096000a042625 */ /* 0x002fcc00078e020b */
[----:B------:R-:W2:Y:S01]  /*0250*/  @P2 LDG.E R5, [R4.64] ;  /* 0x0000000604052981 */ /* 0x000ea2000c1e1900 */
[----:B------:R-:W-:Y:S01]  /*0260*/  IMAD.SHL.U32 R88, R23, 0x40, RZ ;  /* 0x0000004017587824 */ /* 0x000fe200078e00ff */
[----:B------:R-:W-:-:S04]  /*0270*/  @!P2 ISETP.NE.U32.AND P1, PT, RZ, c[0x0][0x268], PT ;  /* 0x00009a00ff00aa0c */ /* 0x000fc80003f25070 */
[----:B------:R-:W-:Y:S02]  /*0280*/  ISETP.GT.AND P0, PT, R209, R88, PT ;  /* 0x00000058d100720c */ /* 0x000fe40003f04270 */
[----:B------:R-:W-:-:S04]  /*0290*/  @!P2 ISETP.NE.AND.EX P1, PT, RZ, c[0x0][0x26c], PT, P1 ;  /* 0x00009b00ff00aa0c */ /* 0x000fc80003f25310 */
[----:B------:R-:W-:Y:S01]  /*02a0*/  @!P2 SEL R3, RZ, c[0x0][0x21c], !P1 ;  /* 0x00008700ff03aa07 */ /* 0x000fe20004800000 */
[----:B--2--5:R-:W-:-:S03]  /*02b0*/  @P2 IMAD.IADD R86, R5, 0x1, -R2 ;  /* 0x0000000105562824 */ /* 0x024fc600078e0a02 */
[----:B------:R-:W-:-:S03]  /*02c0*/  @!P2 IADD3 R86, R3, R0, -R2 ;  /* 0x000000000356a210 */ /* 0x000fc60007ffe802 */
[----:B------:R-:W-:Y:S05]  /*02d0*/  @!P0 EXIT ;  /* 0x000000000000894d */ /* 0x000fea0003800000 */
[----:B------:R-:W-:Y:S01]  /*02e0*/  IMAD.MOV.U32 R7, RZ, RZ, c[0x0][0x218] ;  /* 0x00008600ff077624 */ /* 0x000fe200078e00ff */
[----:B------:R-:W-:Y:S01]  /*02f0*/  IADD3 R3, -R209, 0x7f, R88 ;  /* 0x0000007fd1037810 */ /* 0x000fe20007ffe158 */
[----:B------:R-:W1:Y:S01]  /*0300*/  S2R R16, SR_TID.X ;  /* 0x0000000000107919 */ /* 0x000e620000002100 */
[----:B------:R-:W-:Y:S02]  /*0310*/  IADD3 R5, R86, 0x3f, RZ ;  /* 0x0000003f56057810 */ /* 0x000fe40007ffe0ff */
[----:B------:R-:W-:Y:S02]  /*0320*/  IADD3 R7, R7, 0x3f, RZ ;  /* 0x0000003f07077810 */ /* 0x000fe40007ffe0ff */
[----:B------:R-:W-:Y:S02]  /*0330*/  IADD3 R3, R3, c[0x0][0x2e8], R86 ;  /* 0x0000ba0003037a10 */ /* 0x000fe40007ffe056 */
[----:B------:R-:W-:Y:S02]  /*0340*/  SHF.R.S32.HI R4, RZ, 0x1f, R5 ;  /* 0x0000001fff047819 */ /* 0x000fe40000011405 */
[----:B------:R-:W-:-:S02]  /*0350*/  SHF.R.S32.HI R6, RZ, 0x1f, R7 ;  /* 0x0000001fff067819 */ /* 0x000fc40000011407 */
[----:B------:R-:W-:Y:S02]  /*0360*/  SHF.R.S32.HI R0, RZ, 0x1f, R3 ;  /* 0x0000001fff007819 */ /* 0x000fe40000011403 */
[----:B------:R-:W-:Y:S02]  /*0370*/  LEA.HI R4, R4, R5, RZ, 0x6 ;  /* 0x0000000504047211 */ /* 0x000fe400078f30ff */
[----:B------:R-:W-:Y:S02]  /*0380*/  LEA.HI R6, R6, R7, RZ, 0x6 ;  /* 0x0000000706067211 */ /* 0x000fe400078f30ff */
[----:B------:R-:W-:Y:S02]  /*0390*/  LEA.HI R0, R0, R3, RZ, 0x6 ;  /* 0x0000000300007211 */ /* 0x000fe400078f30ff */
[----:B------:R-:W-:Y:S02]  /*03a0*/  SHF.R.S32.HI R4, RZ, 0x6, R4 ;  /* 0x00000006ff047819 */ /* 0x000fe40000011404 */
[----:B------:R-:W-:-:S02]  /*03b0*/  SHF.R.S32.HI R3, RZ, 0x6, R6 ;  /* 0x00000006ff037819 */ /* 0x000fc40000011406 */
[----:B------:R-:W-:Y:S02]  /*03c0*/  SHF.R.S32.HI R0, RZ, 0x6, R0 ;  /* 0x00000006ff007819 */ /* 0x000fe40000011400 */
[----:B------:R-:W-:-:S04]  /*03d0*/  IMNMX R3, R3, R4, PT ;  /* 0x0000000403037217 */ /* 0x000fc80003800200 */
[----:B------:R-:W-:-:S04]  /*03e0*/  IMNMX R133, R3, R0, PT ;  /* 0x0000000003857217 */ /* 0x000fc80003800200 */
[----:B------:R-:W-:-:S13]  /*03f0*/  ISETP.GT.AND P0, PT, R133, RZ, PT ;  /* 0x000000ff8500720c */ /* 0x000fda0003f04270 */
[----:B------:R-:W-:Y:S05]  /*0400*/  @P0 BRA `(.L_x_676) ;  /* 0x0000084000000947 */ /* 0x000fea0003800000 */
[----:B-1----:R-:W-:Y:S01]  /*0410*/  SHF.R.S32.HI R3, RZ, 0x1f, R16 ;  /* 0x0000001fff037819 */ /* 0x002fe20000011410 */
[----:B------:R-:W-:Y:S01]  /*0420*/  BSSY B0, `(.L_x_677) ;  /* 0x0000031000007945 */ /* 0x000fe20003800000 */
[----:B------:R-:W-:Y:S02]  /*0430*/  ISETP.NE.AND P0, PT, R206, -0x1, PT ;  /* 0xffffffffce00780c */ /* 0x000fe40003f05270 */
[----:B------:R-:W-:Y:S02]  /*0440*/  LEA.HI R0, R3, R16, RZ, 0x3 ;  /* 0x0000001003007211 */ /* 0x000fe400078f18ff */
[----:B------:R-:W-:Y:S02]  /*0450*/  SHF.R.S32.HI R5, RZ, 0x1f, R88 ;  /* 0x0000001fff057819 */ /* 0x000fe40000011458 */
[----:B------:R-:W-:Y:S02]  /*0460*/  LOP3.LUT R3, R0, 0xfffffff8, RZ, 0xc0, !PT ;  /* 0xfffffff800037812 */ /* 0x000fe400078ec0ff */
[----:B------:R-:W-:Y:S01]  /*0470*/  IADD3 R209, -R88, R209, RZ ;  /* 0x000000d158d17210 */ /* 0x000fe20007ffe1ff */
[----:B------:R-:W-:Y:S01]  /*0480*/  IMAD R5, R5, c[0x0][0x1e8], RZ ;  /* 0x00007a0005057a24 */ /* 0x000fe200078e02ff */
[----:B------:R-:W-:Y:S01]  /*0490*/  SHF.R.S32.HI R0, RZ, 0x3, R0 ;  /* 0x00000003ff007819 */ /* 0x000fe20000011400 */
[----:B------:R-:W-:-:S02]  /*04a0*/  IMAD.IADD R16, R16, 0x1, -R3 ;  /* 0x0000000110107824 */ /* 0x000fc400078e0a03 */
[----:B------:R-:W-:Y:S01]  /*04b0*/  @!P0 SHF.R.S32.HI R7, RZ, 0x1f, R10 ;  /* 0x0000001fff078819 */ /* 0x000fe2000001140a */
[----:B------:R-:W-:Y:S02]  /*04c0*/  @P0 IMAD.WIDE.U32 R8, R206, c[0x0][0x1e8], RZ ;  /* 0x00007a00ce080a25 */ /* 0x000fe400078e00ff */
[----:B------:R-:W-:Y:S02]  /*04d0*/  SHF.L.U32 R2, R16, 0x3, RZ ;  /* 0x0000000310027819 */ /* 0x000fe400000006ff */
[----:B------:R-:W-:Y:S02]  /*04e0*/  @!P0 IMAD R7, R7, c[0x0][0x1e0], RZ ;  /* 0x0000780007078a24 */ /* 0x000fe400078e02ff */
[----:B------:R-:W-:Y:S01]  /*04f0*/  SHF.R.S32.HI R3, RZ, 0x1f, R2 ;  /* 0x0000001fff037819 */ /* 0x000fe20000011402 */
[----:B------:R-:W-:-:S04]  /*0500*/  @!P0 IMAD.WIDE.U32 R12, R10, c[0x0][0x1e0], RZ ;  /* 0x000078000a0c8a25 */ /* 0x000fc800078e00ff */
[----:B------:R-:W-:Y:S01]  /*0510*/  @P0 IMAD.MOV.U32 R4, RZ, RZ, R8 ;  /* 0x000000ffff040224 */ /* 0x000fe200078e0008 */
[----:B------:R-:W-:Y:S01]  /*0520*/  @!P0 MOV R4, R12 ;  /* 0x0000000c00048202 */ /* 0x000fe20000000f00 */
[----:B------:R-:W-:Y:S02]  /*0530*/  @!P0 IMAD R8, R10, c[0x0][0x1e4], R7 ;  /* 0x000079000a088a24 */ /* 0x000fe400078e0207 */
[----:B------:R-:W-:-:S04]  /*0540*/  IMAD.WIDE.U32 R6, R88, c[0x0][0x1e8], R2 ;  /* 0x00007a0058067a25 */ /* 0x000fc800078e0002 */
[----:B------:R-:W-:Y:S01]  /*0550*/  @P0 IMAD R206, R206, c[0x0][0x1ec], R9 ;  /* 0x00007b00cece0a24 */ /* 0x000fe200078e0209 */
[----:B------:R-:W-:Y:S01]  /*0560*/  IADD3 R9, R2, 0x40, RZ ;  /* 0x0000004002097810 */ /* 0x000fe20007ffe0ff */
[----:B------:R-:W-:Y:S01]  /*0570*/  @!P0 IMAD.IADD R206, R13, 0x1, R8 ;  /* 0x000000010dce8824 */ /* 0x000fe200078e0208 */
[----:B------:R-:W-:Y:S01]  /*0580*/  IADD3 R4, P0, R4, R6, RZ ;  /* 0x0000000604047210 */ /* 0x000fe20007f1e0ff */
[----:B------:R-:W-:Y:S01]  /*0590*/  IMAD R5, R88, c[0x0][0x1ec], R5 ;  /* 0x00007b0058057a24 */ /* 0x000fe200078e0205 */
[----:B------:R-:W-:-:S04]  /*05a0*/  SHF.R.S32.HI R13, RZ, 0x1f, R18 ;  /* 0x0000001fff0d7819 */ /* 0x000fc80000011412 */
[----:B------:R-:W-:Y:S01]  /*05b0*/  IADD3.X R5, R206, R7, R5, P0, !PT ;  /* 0x00000007ce057210 */ /* 0x000fe200007fe405 */
[----:B------:R-:W-:Y:S01]  /*05c0*/  IMAD R13, R13, c[0x0][0x1f0], RZ ;  /* 0x00007c000d0d7a24 */ /* 0x000fe200078e02ff */
[----:B------:R-:W-:Y:S01]  /*05d0*/  ISETP.GE.AND P0, PT, R0, R209, PT ;  /* 0x000000d10000720c */ /* 0x000fe20003f06270 */
[----:B------:R-:W-:Y:S02]  /*05e0*/  IMAD R7, R10, c[0x0][0x1c0], R18 ;  /* 0x000070000a077a24 */ /* 0x000fe400078e0212 */
[C---:B------:R-:W-:Y:S02]  /*05f0*/  IMAD R13, R18.reuse, c[0x0][0x1f4], R13 ;  /* 0x00007d00120d7a24 */ /* 0x040fe400078e020d */
[----:B------:R-:W-:Y:S01]  /*0600*/  IMAD.WIDE.U32 R18, R18, c[0x0][0x1f0], R4 ;  /* 0x00007c0012127a25 */ /* 0x000fe200078e0004 */
[----:B------:R-:W-:-:S03]  /*0610*/  SHF.R.S32.HI R5, RZ, 0x1f, R0 ;  /* 0x0000001fff057819 */ /* 0x000fc60000011400 */
[----:B------:R-:W-:Y:S01]  /*0620*/  IMAD R88, R7, c[0x0][0x214], R88 ;  /* 0x0000850007587a24 */ /* 0x000fe200078e0258 */
[----:B------:R-:W-:Y:S01]  /*0630*/  IADD3 R7, R2, 0x80, RZ ;  /* 0x0000008002077810 */ /* 0x000fe20007ffe0ff */
[----:B------:R-:W-:Y:S02]  /*0640*/  IMAD.IADD R13, R19, 0x1, R13 ;  /* 0x00000001130d7824 */ /* 0x000fe400078e020d */
[----:B------:R-:W-:Y:S05]  /*0650*/  @P0 BRA `(.L_x_678) ;  /* 0x000000d000000947 */ /* 0x000fea0003800000 */
[----:B------:R-:W-:Y:S01]  /*0660*/  IMAD R11, R5, c[0x0][0x1e8], RZ ;  /* 0x00007a00050b7a24 */ /* 0x000fe200078e02ff */
[----:B------:R-:W-:Y:S01]  /*0670*/  ISETP.GE.AND P3, PT, R2, c[0x0][0x220], PT ;  /* 0x0000880002007a0c */ /* 0x000fe20003f66270 */
[----:B------:R-:W-:Y:S01]  /*0680*/  IMAD.MOV.U32 R12, RZ, RZ, R18 ;  /* 0x000000ffff0c7224 */ /* 0x000fe200078e0012 */
[----:B------:R-:W-:Y:S01]  /*0690*/  ISETP.GE.AND P2, PT, R9, c[0x0][0x220], PT ;  /* 0x0000880009007a0c */ /* 0x000fe20003f46270 */
[C---:B------:R-:W-:Y:S01]  /*06a0*/  IMAD R4, R0.reuse, c[0x0][0x1ec], R11 ;  /* 0x00007b0000047a24 */ /* 0x040fe200078e020b */
[----:B------:R-:W-:Y:S01]  /*06b0*/  ISETP.GE.AND P1, PT, R7, c[0x0][0x220], PT ;  /* 0x0000880007007a0c */ /* 0x000fe20003f26270 */
[----:B------:R-:W-:-:S04]  /*06c0*/  IMAD.WIDE.U32 R14, R0, c[0x0][0x1e8], R12 ;  /* 0x00007a00000e7a25 */ /* 0x000fc800078e000c */
[----:B------:R-:W-:Y:S01]  /*06d0*/  IMAD.IADD R4, R15, 0x1, R4 ;  /* 0x000000010f047824 */ /* 0x000fe200078e0204 */
[----:B------:R-:W-:-:S04]  /*06e0*/  LEA R10, P0, R14, c[0x0][0x1d0], 0x1 ;  /* 0x000074000e0a7a11 */ /* 0x000fc800078008ff */
[----:B------:R-:W-:-:S05]  /*06f0*/  LEA.HI.X R11, R14, c[0x0][0x1d4], R4, 0x1, P0 ;  /* 0x000075000e0b7a11 */ /* 0x000fca00000f0c04 */
[----:B------:R1:W-:Y:S04]  /*0700*/  @!P3 STG.E.128 [R10.64], RZ ;  /* 0x000000ff0a00b986 */ /* 0x0003e8000c101d06 */
[----:B------:R1:W-:Y:S04]  /*0710*/  @!P2 STG.E.128 [R10.64+0x80], RZ ;  /* 0x000080ff0a00a986 */ /* 0x0003e8000c101d06 */
[----:B------:R1:W-:Y:S02]  /*0720*/  @!P1 STG.E.128 [R10.64+0x100], RZ ;  /* 0x000100ff0a009986 */ /* 0x0003e4000c101d06 */
.L_x_678:
[----:B------:R-:W-:Y:S05]  /*0730*/  BSYNC B0 ;  /* 0x0000000000007941 */ /* 0x000fea0003800000 */
.L_x_677:
[----:B-1----:R-:W-:Y:S01]  /*0740*/  IADD3 R10, R0, 0x10, RZ ;  /* 0x00000010000a7810 */ /* 0x002fe20007ffe0ff */
[----:B------:R-:W-:Y:S03]  /*0750*/  BSSY B0, `(.L_x_679) ;  /* 0x0000013000007945 */ /* 0x000fe60003800000 */
[----:B------:R-:W-:-:S13]  /*0760*/  ISETP.GE.AND P0, PT, R10, R209, PT ;  /* 0x000000d10a00720c */ /* 0x000fda0003f06270 */
[----:B------:R-:W-:Y:S05]  /*0770*/  @P0 BRA `(.L_x_680) ;  /* 0x0000010000000947 */ /* 0x000fea0003800000 */
[----:B------:R-:W-:Y:S01]  /*0780*/  IADD3 R11, P0, R0, 0x10, RZ ;  /* 0x00000010000b7810 */ /* 0x000fe20007f1e0ff */
[----:B------:R-:W-:Y:S01]  /*0790*/  IMAD.MOV.U32 R14, RZ, RZ, R18 ;  /* 0x000000ffff0e7224 */ /* 0x000fe200078e0012 */
[----:B------:R-:W-:Y:S02]  /*07a0*/  MOV R15, R13 ;  /* 0x0000000d000f7202 */ /* 0x000fe40000000f00 */
[----:B------:R-:W-:Y:S01]  /*07b0*/  ISETP.GE.AND P2, PT, R2, c[0x0][0x220], PT ;  /* 0x0000880002007a0c */ /* 0x000fe20003f46270 */
[----:B------:R-:W-:Y:S01]  /*07c0*/  IMAD.X R4, RZ, RZ, R5, P0 ;  /* 0x000000ffff047224 */ /* 0x000fe200000e0605 */
[----:B------:R-:W-:Y:S01]  /*07d0*/  ISETP.GE.AND P1, PT, R9, c[0x0][0x220], PT ;  /* 0x0000880009007a0c */ /* 0x000fe20003f26270 */
[----:B------:R-:W-:Y:S01]  /*07e0*/  IMAD.WIDE.U32 R14, R11, c[0x0][0x1e8], R14 ;  /* 0x00007a000b0e7a25 */ /* 0x000fe200078e000e */
[----:B------:R-:W-:-:S03]  /*07f0*/  ISETP.GE.AND P0, PT, R7, c[0x0][0x220], PT ;  /* 0x0000880007007a0c */ /* 0x000fc60003f06270 */
[----:B------:R-:W-:Y:S01]  /*0800*/  IMAD R4, R4, c[0x0][0x1e8], RZ ;  /* 0x00007a0004047a24 */ /* 0x000fe200078e02ff */
[----:B------:R-:W-:-:S03]  /*0810*/  LEA R20, P3, R14, c[0x0][0x1d0], 0x1 ;  /* 0x000074000e147a11 */ /* 0x000fc600078608ff */
[----:B------:R-:W-:-:S04]  /*0820*/  IMAD R4, R11, c[0x0][0x1ec], R4 ;  /* 0x00007b000b047a24 */ /* 0x000fc800078e0204 */
[----:B------:R-:W-:-:S05]  /*0830*/  IMAD.IADD R4, R15, 0x1, R4 ;  /* 0x000000010f047824 */ /* 0x000fca00078e0204 */
[----:B------:R-:W-:-:S05]  /*0840*/  LEA.HI.X R21, R14, c[0x0][0x1d4], R4, 0x1, P3 ;  /* 0x000075000e157a11 */ /* 0x000fca00018f0c04 */
[----:B------:R1:W-:Y:S04]  /*0850*/  @!P2 STG.E.128 [R20.64], RZ ;  /* 0x000000ff1400a986 */ /* 0x0003e8000c101d06 */
[----:B------:R1:W-:Y:S04]  /*0860*/  @!P1 STG.E.128 [R20.64+0x80], RZ ;  /* 0x000080ff14009986 */ /* 0x0003e8000c101d06 */
[----:B------:R1:W-:Y:S02]  /*0870*/  @!P0 STG.E.128 [R20.64+0x100], RZ ;  /* 0x000100ff14008986 */ /* 0x0003e4000c101d06 */
.L_x_680:
[----:B------:R-:W-:Y:S05]  /*0880*/  BSYNC B0 ;  /* 0x0000000000007941 */ /* 0x000fea0003800000 */
.L_x_679:
[----:B------:R-:W-:Y:S01]  /*0890*/  IADD3 R8, R0, 0x20, RZ ;  /* 0x0000002000087810 */ /* 0x000fe20007ffe0ff */
        /* <DEDUP_REMOVED lines=12> */
[----:B-1----:R-:W-:-:S03]  /*0960*/  LEA R20, P3, R14, c[0x0][0x1d0], 0x1 ;  /* 0x000074000e147a11 */ /* 0x002fc600078608ff */
[----:B------:R-:W-:-:S04]  /*0970*/  IMAD R4, R11, c[0x0][0x1ec], R4 ;  /* 0x00007b000b047a24 */ /* 0x000fc800078e0204 */
[----:B------:R-:W-:-:S05]  /*0980*/  IMAD.IADD R4, R15, 0x1, R4 ;  /* 0x000000010f047824 */ /* 0x000fca00078e0204 */
[----:B------:R-:W-:-:S05]  /*0990*/  LEA.HI.X R21, R14, c[0x0][0x1d4], R4, 0x1, P3 ;  /* 0x000075000e157a11 */ /* 0x000fca00018f0c04 */
[----:B------:R1:W-:Y:S04]  /*09a0*/  @!P2 STG.E.128 [R20.64], RZ ;  /* 0x000000ff1400a986 */ /* 0x0003e8000c101d06 */
[----:B------:R1:W-:Y:S04]  /*09b0*/  @!P1 STG.E.128 [R20.64+0x80], RZ ;  /* 0x000080ff14009986 */ /* 0x0003e8000c101d06 */
[----:B------:R1:W-:Y:S02]  /*09c0*/  @!P0 STG.E.128 [R20.64+0x100], RZ ;  /* 0x000100ff14008986 */ /* 0x0003e4000c101d06 */
.L_x_682:
[----:B------:R-:W-:Y:S05]  /*09d0*/  BSYNC B0 ;  /* 0x0000000000007941 */ /* 0x000fea0003800000 */
.L_x_681:
[----:B------:R-:W-:Y:S01]  /*09e0*/  IADD3 R6, R0, 0x30, RZ ;  /* 0x0000003000067810 */ /* 0x000fe20007ffe0ff */
[----:B------:R-:W-:Y:S03]  /*09f0*/  BSSY B0, `(.L_x_683) ;  /* 0x0000012000007945 */ /* 0x000fe60003800000 */
[----:B------:R-:W-:-:S13]  /*0a00*/  ISETP.GE.AND P0, PT, R6, R209, PT ;  /* 0x000000d10600720c */ /* 0x000fda0003f06270 */
[----:B------:R-:W-:Y:S05]  /*0a10*/  @P0 BRA `(.L_x_684) ;  /* 0x000000f000000947 */ /* 0x000fea0003800000 */
[----:B------:R-:W-:Y:S01]  /*0a20*/  IADD3 R4, P0, R0, 0x30, RZ ;  /* 0x0000003000047810 */ /* 0x000fe20007f1e0ff */
[----:B------:R-:W-:Y:S01]  /*0a30*/  IMAD.MOV.U32 R12, RZ, RZ, R18 ;  /* 0x000000ffff0c7224 */ /* 0x000fe200078e0012 */
[----:B------:R-:W-:Y:S02]  /*0a40*/  ISETP.GE.AND P2, PT, R2, c[0x0][0x220], PT ;  /* 0x0000880002007a0c */ /* 0x000fe40003f46270 */
[----:B------:R-:W-:Y:S01]  /*0a50*/  ISETP.GE.AND P1, PT, R9, c[0x0][0x220], PT ;  /* 0x0000880009007a0c */ /* 0x000fe20003f26270 */
[----:B------:R-:W-:Y:S01]  /*0a60*/  IMAD.X R3, RZ, RZ, R5, P0 ;  /* 0x000000ffff037224 */ /* 0x000fe200000e0605 */
[----:B------:R-:W-:Y:S01]  /*0a70*/  ISETP.GE.AND P0, PT, R7, c[0x0][0x220], PT ;  /* 0x0000880007007a0c */ /* 0x000fe20003f06270 */
[----:B------:R-:W-:-:S04]  /*0a80*/  IMAD.WIDE.U32 R12, R4, c[0x0][0x1e8], R12 ;  /* 0x00007a00040c7a25 */ /* 0x000fc800078e000c */
        /* <DEDUP_REMOVED lines=8> */
.L_x_684:
[----:B------:R-:W-:Y:S05]  /*0b10*/  BSYNC B0 ;  /* 0x0000000000007941 */ /* 0x000fea0003800000 */
.L_x_683:
[----:B------:R-:W-:-:S04]  /*0b20*/  ISETP.NE.AND P4, PT, R16, RZ, PT ;  /* 0x000000ff1000720c */ /* 0x000fc80003f85270 */
[-C--:B------:R-:W-:Y:S02]  /*0b30*/  ISETP.GE.OR P3, PT, R0, R209.reuse, P4 ;  /* 0x000000d10000720c */ /* 0x080fe40002766670 */
[-C--:B------:R-:W-:Y:S02]  /*0b40*/  ISETP.GE.OR P2, PT, R10, R209.reuse, P4 ;  /* 0x000000d10a00720c */ /* 0x080fe40002746670 */
[-C--:B------:R-:W-:Y:S02]  /*0b50*/  ISETP.GE.OR P1, PT, R8, R209.reuse, P4 ;  /* 0x000000d10800720c */ /* 0x080fe40002726670 */
[----:B------:R-:W-:Y:S02]  /*0b60*/  IADD3 R0, P0, R88, R0, RZ ;  /* 0x0000000058007210 */ /* 0x000fe40007f1e0ff */
[----:B------:R-:W-:Y:S02]  /*0b70*/  ISETP.GE.OR P4, PT, R6, R209, P4 ;  /* 0x000000d10600720c */ /* 0x000fe40002786670 */
[----:B------:R-:W-:-:S02]  /*0b80*/  LEA.HI.X.SX32 R5, R88, R5, 0x1, P0 ;  /* 0x0000000558057211 */ /* 0x000fc400000f0eff */
[C---:B------:R-:W-:Y:S01]  /*0b90*/  LEA R4, P0, R0.reuse, c[0x0][0x200], 0x2 ;  /* 0x0000800000047a11 */ /* 0x040fe200078010ff */
[----:B--2---:R-:W-:Y:S02]  /*0ba0*/  @!P3 IMAD.MOV.U32 R3, RZ, RZ, 0x7f800000 ;  /* 0x7f800000ff03b424 */ /* 0x004fe400078e00ff */
[----:B------:R-:W-:Y:S01]  /*0bb0*/  @!P2 IMAD.MOV.U32 R2, RZ, RZ, 0x7f800000 ;  /* 0x7f800000ff02a424 */ /* 0x000fe200078e00ff */
[----:B------:R-:W-:Y:S01]  /*0bc0*/  LEA.HI.X R5, R0, c[0x0][0x204], R5, 0x2, P0 ;  /* 0x0000810000057a11 */ /* 0x000fe200000f1405 */
[----:B------:R-:W-:-:S04]  /*0bd0*/  @!P1 IMAD.MOV.U32 R0, RZ, RZ, 0x7f800000 ;  /* 0x7f800000ff009424 */ /* 0x000fc800078e00ff */
[----:B------:R2:W-:Y:S04]  /*0be0*/  @!P3 STG.E [R4.64], R3 ;  /* 0x000000030400b986 */ /* 0x0005e8000c101906 */
[----:B------:R2:W-:Y:S04]  /*0bf0*/  @!P2 STG.E [R4.64+0x40], R2 ;  /* 0x000040020400a986 */ /* 0x0005e8000c101906 */
[----:B------:R2:W-:Y:S01]  /*0c00*/  @!P1 STG.E [R4.64+0x80], R0 ;  /* 0x0000800004009986 */ /* 0x0005e2000c101906 */
[----:B------:R-:W-:Y:S05]  /*0c10*/  @P4 EXIT ;  /* 0x000000000000494d */ /* 0x000fea0003800000 */
[----:B--2---:R-:W-:-:S05]  /*0c20*/  MOV R3, 0x7f800000 ;  /* 0x7f80000000037802 */ /* 0x004fca0000000f00 */
[----:B------:R-:W-:Y:S01]  /*0c30*/  STG.E [R4.64+0xc0], R3 ;  /* 0x0000c00304007986 */ /* 0x000fe2000c101906 */
[----:B------:R-:W-:Y:S05]  /*0c40*/  EXIT ;  /* 0x000000000000794d */ /* 0x000fea0003800000 */
.L_x_676:
[----:B-1----:R-:W-:Y:S01]  /*0c50*/  ISETP.NE.U32.AND P2, PT, RZ, c[0x0][0x2c0], PT ;  /* 0x0000b000ff007a0c */ /* 0x002fe20003f45070 */
[----:B------:R-:W-:Y:S01]  /*0c60*/  IMAD.MOV.U32 R0, RZ, RZ, R10 ;  /* 0x000000ffff007224 */ /* 0x000fe200078e000a */
[----:B------:R-:W-:Y:S02]  /*0c70*/  ISETP.NE.U32.AND P0, PT, RZ, c[0x0][0x2b8], PT ;  /* 0x0000ae00ff007a0c */ /* 0x000fe40003f05070 */
[----:B------:R-:W-:Y:S02]  /*0c80*/  ISETP.NE.AND.EX P2, PT, RZ, c[0x0][0x2c4], PT, P2 ;  /* 0x0000b100ff007a0c */ /* 0x000fe40003f45320 */
[----:B------:R-:W-:-:S11]  /*0c90*/  ISETP.NE.AND.EX P0, PT, RZ, c[0x0][0x2bc], PT, P0 ;  /* 0x0000af00ff007a0c */ /* 0x000fd60003f05300 */
[----:B------:R-:W-:Y:S01]  /*0ca0*/  @P2 SHF.R.S32.HI R3, RZ, 0x1f, R10 ;  /* 0x0000001fff032819 */ /* 0x000fe2000001140a */
[----:B------:R-:W-:-:S04]  /*0cb0*/  @P2 IMAD.WIDE.U32 R4, R10, c[0x0][0x2c8], RZ ;  /* 0x0000b2000a042a25 */ /* 0x000fc800078e00ff */
[----:B------:R-:W-:Y:S01]  /*0cc0*/  @P2 IMAD R3, R3, c[0x0][0x2c8], RZ ;  /* 0x0000b20003032a24 */ /* 0x000fe200078e02ff */
[----:B------:R-:W-:Y:S01]  /*0cd0*/  CS2R R212, SRZ ;  /* 0x0000000000d47805 */ /* 0x000fe2000001ff00 */
[----:B------:R-:W-:-:S04]  /*0ce0*/  @P0 IMAD.WIDE R6, R10, R11, c[0x0][0x2b8] ;  /* 0x0000ae000a060625 */ /* 0x000fc800078e020b */
[----:B------:R-:W-:Y:S01]  /*0cf0*/  @P2 IMAD R3, R10, c[0x0][0x2cc], R3 ;  /* 0x0000b3000a032a24 */ /* 0x000fe200078e0203 */
[----:B------:R-:W-:Y:S01]  /*0d00*/  @P2 LEA R212, P1, R4, c[0x0][0x2c0], 0x2 ;  /* 0x0000b00004d42a11 */ /* 0x000fe200078210ff */
[----:B------:R1:W5:Y:S01]  /*0d10*/  @P0 LDG.E R0, [R6.64] ;  /* 0x0000000606000981 */ /* 0x000362000c1e1900 */
[----:B------:R-:W-:Y:S01]  /*0d20*/  PLOP3.LUT P0, PT, PT, PT, PT, 0x8, 0x0 ;  /* 0x000000000000781c */ /* 0x000fe20003f0e170 */
[----:B------:R-:W-:-:S05]  /*0d30*/  @P2 IMAD.IADD R3, R5, 0x1, R3 ;  /* 0x0000000105032824 */ /* 0x000fca00078e0203 */
[----:B------:R-:W-:-:S04]  /*0d40*/  @P2 SHF.L.U64.HI R3, R4, 0x2, R3 ;  /* 0x0000000204032819 */ /* 0x000fc80000010203 */
[----:B------:R-:W-:Y:S02]  /*0d50*/  @P2 IADD3.X R213, R3, c[0x0][0x2c4], RZ, P1, !PT ;  /* 0x0000b10003d52a10 */ /* 0x000fe40000ffe4ff */
[----:B------:R-:W-:-:S04]  /*0d60*/  @P2 ISETP.NE.U32.AND P1, PT, R212, RZ, PT ;  /* 0x000000ffd400220c */ /* 0x000fc80003f25070 */
[----:B------:R-:W-:Y:S02]  /*0d70*/  @P2 ISETP.NE.AND.EX P0, PT, R213, RZ, PT, P1 ;  /* 0x000000ffd500220c */ /* 0x000fe40003f05310 */
[----:B-1----:R-:W-:-:S11]  /*0d80*/  IABS R6, c[0x0][0x2d0] ;  /* 0x0000b40000067a13 */ /* 0x002fd60000000000 */
[----:B------:R-:W-:Y:S05]  /*0d90*/  @!P0 BRA `(.L_x_685) ;  /* 0x0000047000008947 */ /* 0x000fea0003800000 */
[----:B------:R-:W1:Y:S01]  /*0da0*/  I2F.RP R8, R6 ;  /* 0x0000000600087306 */ /* 0x000e620000209400 */
[----:B------:R-:W-:-:S04]  /*0db0*/  LEA R7, R133, 0xffffffc0, 0x6 ;  /* 0xffffffc085077811 */ /* 0x000fc800078e30ff */
[----:B-----5:R-:W-:-:S03]  /*0dc0*/  IABS R0, R7 ;  /* 0x0000000700007213 */ /* 0x020fc60000000000 */
        /* <DEDUP_REMOVED lines=9> */
[----:B------:R-:W-:Y:S01]  /*0e60*/  IMAD R3, R6, R3, R0 ;  /* 0x0000000306037224 */ /* 0x000fe200078e0200 */
[----:B------:R-:W-:-:S04]  /*0e70*/  LOP3.LUT R0, R7, c[0x0][0x2d0], RZ, 0x3c, !PT ;  /* 0x0000b40007007a12 */ /* 0x000fc800078e3cff */
[----:B------:R-:W-:Y:S02]  /*0e80*/  ISETP.GT.U32.AND P2, PT, R6, R3, PT ;  /* 0x000000030600720c */ /* 0x000fe40003f44070 */
[----:B------:R-:W-:-:S11]  /*0e90*/  ISETP.GE.AND P1, PT, R0, RZ, PT ;  /* 0x000000ff0000720c */ /* 0x000fd60003f26270 */
[----:B------:R-:W-:Y:S01]  /*0ea0*/  @!P2 IMAD.IADD R3, R3, 0x1, -R6 ;  /* 0x000000010303a824 */ /* 0x000fe200078e0a06 */
[----:B------:R-:W-:Y:S02]  /*0eb0*/  @!P2 IADD3 R2, R2, 0x1, RZ ;  /* 0x000000010202a810 */ /* 0x000fe40007ffe0ff */
[----:B------:R-:W-:Y:S02]  /*0ec0*/  ISETP.NE.AND P2, PT, RZ, c[0x0][0x2d0], PT ;  /* 0x0000b400ff007a0c */ /* 0x000fe40003f45270 */
[----:B------:R-:W-:-:S13]  /*0ed0*/  ISETP.GE.U32.AND P3, PT, R3, R6, PT ;  /* 0x000000060300720c */ /* 0x000fda0003f66070 */
[----:B------:R-:W-:-:S04]  /*0ee0*/  @P3 IADD3 R2, R2, 0x1, RZ ;  /* 0x0000000102023810 */ /* 0x000fc80007ffe0ff */
[----:B------:R-:W-:-:S05]  /*0ef0*/  MOV R3, R2 ;  /* 0x0000000200037202 */ /* 0x000fca0000000f00 */
[----:B------:R-:W-:Y:S01]  /*0f00*/  @!P1 IMAD.MOV R3, RZ, RZ, -R3 ;  /* 0x000000ffff039224 */ /* 0x000fe200078e0a03 */
[----:B------:R-:W-:-:S05]  /*0f10*/  @!P2 LOP3.LUT R3, RZ, c[0x0][0x2d0], RZ, 0x33, !PT ;  /* 0x0000b400ff03aa12 */ /* 0x000fca00078e33ff */
[----:B------:R-:W-:-:S06]  /*0f20*/  IMAD.WIDE R28, R3, 0x4, R212 ;  /* 0x00000004031c7825 */ /* 0x000fcc00078e02d4 */
[----:B------:R-:W2:Y:S01]  /*0f30*/  LDG.E R28, [R28.64] ;  /* 0x000000061c1c7981 */ /* 0x000ea2000c1e1900 */
[----:B------:R-:W-:-:S04]  /*0f40*/  IABS R0, c[0x0][0x1c8] ;  /* 0x0000720000007a13 */ /* 0x000fc80000000000 */
[----:B------:R-:W1:Y:S08]  /*0f50*/  I2F.RP R5, R0 ;  /* 0x0000000000057306 */ /* 0x000e700000209400 */
[----:B-1----:R-:W1:Y:S02]  /*0f60*/  MUFU.RCP R8, R5 ;  /* 0x0000000500087308 */ /* 0x002e640000001000 */
[----:B-1----:R-:W-:-:S06]  /*0f70*/  IADD3 R8, R8, 0xffffffe, RZ ;  /* 0x0ffffffe08087810 */ /* 0x002fcc0007ffe0ff */
[----:B------:R-:W1:Y:S02]  /*0f80*/  F2I.FTZ.U32.TRUNC.NTZ R9, R8 ;  /* 0x0000000800097305 */ /* 0x000e64000021f000 */
[----:B-1----:R-:W-:Y:S01]  /*0f90*/  IADD3 R2, RZ, -R9, RZ ;  /* 0x80000009ff027210 */ /* 0x002fe20007ffe0ff */
[----:B------:R-:W-:-:S04]  /*0fa0*/  IMAD.MOV.U32 R8, RZ, RZ, RZ ;  /* 0x000000ffff087224 */ /* 0x000fc800078e00ff */
[----:B------:R-:W-:Y:S01]  /*0fb0*/  IMAD R4, R2, R0, RZ ;  /* 0x0000000002047224 */ /* 0x000fe200078e02ff */
[----:B------:R-:W-:-:S03]  /*0fc0*/  IABS R2, R18 ;  /* 0x0000001200027213 */ /* 0x000fc60000000000 */
[----:B------:R-:W-:-:S06]  /*0fd0*/  IMAD.HI.U32 R9, R9, R4, R8 ;  /* 0x0000000409097227 */ /* 0x000fcc00078e0008 */
[----:B------:R-:W-:-:S05]  /*0fe0*/  IMAD.HI.U32 R4, R9, R2, RZ ;  /* 0x0000000209047227 */ /* 0x000fca00078e00ff */
[----:B------:R-:W-:-:S05]  /*0ff0*/  IADD3 R5, -R4, RZ, RZ ;  /* 0x000000ff04057210 */ /* 0x000fca0007ffe1ff */
[----:B------:R-:W-:Y:S01]  /*1000*/  IMAD R5, R0, R5, R2 ;  /* 0x0000000500057224 */ /* 0x000fe200078e0202 */
[----:B------:R-:W-:-:S04]  /*1010*/  LOP3.LUT R2, R18, c[0x0][0x1c8], RZ, 0x3c, !PT ;  /* 0x0000720012027a12 */ /* 0x000fc800078e3cff */
[----:B------:R-:W-:-:S13]  /*1020*/  ISETP.GT.U32.AND P1, PT, R0, R5, PT ;  /* 0x000000050000720c */ /* 0x000fda0003f24070 */
[----:B------:R-:W-:Y:S01]  /*1030*/  @!P1 IMAD.IADD R5, R5, 0x1, -R0 ;  /* 0x0000000105059824 */ /* 0x000fe200078e0a00 */
[----:B------:R-:W-:Y:S02]  /*1040*/  @!P1 IADD3 R4, R4, 0x1, RZ ;  /* 0x0000000104049810 */ /* 0x000fe40007ffe0ff */
[----:B------:R-:W-:Y:S02]  /*1050*/  ISETP.GE.AND P1, PT, R2, RZ, PT ;  /* 0x000000ff0200720c */ /* 0x000fe40003f26270 */
[----:B------:R-:W-:Y:S02]  /*1060*/  ISETP.GE.U32.AND P2, PT, R5, R0, PT ;  /* 0x000000000500720c */ /* 0x000fe40003f46070 */
[----:B------:R-:W-:-:S05]  /*1070*/  IADD3 R0, -R3, RZ, RZ ;  /* 0x000000ff03007210 */ /* 0x000fca0007ffe1ff */
[----:B------:R-:W-:-:S05]  /*1080*/  IMAD R7, R0, c[0x0][0x2d0], R7 ;  /* 0x0000b40000077a24 */ /* 0x000fca00078e0207 */
[----:B------:R-:W-:Y:S02]  /*1090*/  SHF.R.S32.HI R5, RZ, 0x1f, R7 ;  /* 0x0000001fff057819 */ /* 0x000fe40000011407 */
[----:B------:R-:W-:Y:S02]  /*10a0*/  @P2 IADD3 R4, R4, 0x1, RZ ;  /* 0x0000000104042810 */ /* 0x000fe40007ffe0ff */
[----:B------:R-:W-:Y:S01]  /*10b0*/  ISETP.NE.AND P2, PT, RZ, c[0x0][0x1c8], PT ;  /* 0x00007200ff007a0c */ /* 0x000fe20003f45270 */
[----:B------:R-:W-:Y:S02]  /*10c0*/  IMAD R0, R5, c[0x0][0x198], RZ ;  /* 0x0000660005007a24 */ /* 0x000fe400078e02ff */
[----:B------:R-:W-:-:S10]  /*10d0*/  @!P1 IMAD.MOV R4, RZ, RZ, -R4 ;  /* 0x000000ffff049224 */ /* 0x000fd400078e0a04 */
[----:B------:R-:W-:Y:S02]  /*10e0*/  @!P2 LOP3.LUT R4, RZ, c[0x0][0x1c8], RZ, 0x33, !PT ;  /* 0x00007200ff04aa12 */ /* 0x000fe400078e33ff */
[----:B--2---:R-:W-:Y:S01]  /*10f0*/  SHF.R.S32.HI R17, RZ, 0x1f, R28 ;  /* 0x0000001fff117819 */ /* 0x004fe2000001141c */
[----:B------:R-:W-:-:S04]  /*1100*/  IMAD.WIDE.U32 R8, R28, c[0x0][0x180], RZ ;  /* 0x000060001c087a25 */ /* 0x000fc800078e00ff */
[C---:B------:R-:W-:Y:S02]  /*1110*/  IMAD R3, R17.reuse, c[0x0][0x180], RZ ;  /* 0x0000600011037a24 */ /* 0x040fe400078e02ff */
[----:B------:R-:W-:Y:S02]  /*1120*/  IMAD R17, R17, c[0x0][0x188], RZ ;  /* 0x0000620011117a24 */ /* 0x000fe400078e02ff */
[C---:B------:R-:W-:Y:S02]  /*1130*/  IMAD R2, R28.reuse, c[0x0][0x184], R3 ;  /* 0x000061001c027a24 */ /* 0x040fe400078e0203 */
[----:B------:R-:W-:Y:S02]  /*1140*/  IMAD R3, R7, c[0x0][0x19c], R0 ;  /* 0x0000670007037a24 */ /* 0x000fe400078e0200 */
[C---:B------:R-:W-:Y:S01]  /*1150*/  IMAD R17, R28.reuse, c[0x0][0x18c], R17 ;  /* 0x000063001c117a24 */ /* 0x040fe200078e0211 */
[----:B------:R-:W-:Y:S01]  /*1160*/  IADD3 R9, R9, R2, RZ ;  /* 0x0000000209097210 */ /* 0x000fe20007ffe0ff */
[----:B------:R-:W-:-:S04]  /*1170*/  IMAD.WIDE.U32 R28, R28, c[0x0][0x188], RZ ;  /* 0x000062001c1c7a25 */ /* 0x000fc800078e00ff */
[----:B------:R-:W-:Y:S01]  /*1180*/  IMAD.WIDE.U32 R24, R7, c[0x0][0x198], R8 ;  /* 0x0000660007187a25 */ /* 0x000fe200078e0008 */
[----:B------:R-:W-:Y:S02]  /*1190*/  SHF.R.S32.HI R9, RZ, 0x1f, R4 ;  /* 0x0000001fff097819 */ /* 0x000fe40000011404 */
[----:B------:R-:W-:Y:S01]  /*11a0*/  IADD3 R17, R29, R17, RZ ;  /* 0x000000111d117210 */ /* 0x000fe20007ffe0ff */
[----:B------:R-:W-:Y:S02]  /*11b0*/  IMAD.IADD R25, R25, 0x1, R3 ;  /* 0x0000000119197824 */ /* 0x000fe400078e0203 */
[----:B------:R-:W-:Y:S02]  /*11c0*/  IMAD R13, R9, c[0x0][0x1b0], RZ ;  /* 0x00006c00090d7a24 */ /* 0x000fe400078e02ff */
[----:B------:R-:W-:-:S04]  /*11d0*/  IMAD.WIDE.U32 R24, R4, c[0x0][0x1b0], R24 ;  /* 0x00006c0004187a25 */ /* 0x000fc800078e0018 */
[----:B------:R-:W-:-:S04]  /*11e0*/  IMAD R13, R4, c[0x0][0x1b4], R13 ;  /* 0x00006d00040d7a24 */ /* 0x000fc800078e020d */
[----:B------:R-:W-:Y:S01]  /*11f0*/  IMAD.IADD R13, R25, 0x1, R13 ;  /* 0x00000001190d7824 */ /* 0x000fe200078e020d */
[----:B------:R-:W-:Y:S05]  /*1200*/  BRA `(.L_x_686) ;  /* 0x0000042000007947 */ /* 0x000fea0003800000 */
.L_x_685:
[----:B------:R-:W-:-:S13]  /*1210*/  ISETP.NE.AND P4, PT, R17, -0x1, PT ;  /* 0xffffffff1100780c */ /* 0x000fda0003f85270 */
[----:B------:R-:W-:-:S05]  /*1220*/  @P4 IADD3 R3, R2, R17, RZ ;  /* 0x0000001102034210 */ /* 0x000fca0007ffe0ff */
[----:B------:R-:W-:-:S04]  /*1230*/  @P4 IMAD.WIDE.U32 R12, R3, c[0x0][0x198], RZ ;  /* 0x00006600030c4a25 */ /* 0x000fc800078e00ff */
[----:B------:R-:W-:Y:S01]  /*1240*/  @P4 IMAD R3, R3, c[0x0][0x19c], R13 ;  /* 0x0000670003034a24 */ /* 0x000fe200078e020d */
[----:B------:R-:W-:Y:S05]  /*1250*/  @P4 BRA `(.L_x_687) ;  /* 0x000000a000004947 */ /* 0x000fea0003800000 */
[----:B------:R-:W-:Y:S01]  /*1260*/  SHF.R.S32.HI R5, RZ, 0x1f, R2 ;  /* 0x0000001fff057819 */ /* 0x000fe20000011402 */
[----:B------:R-:W-:Y:S01]  /*1270*/  IMAD.WIDE.U32 R8, R2, c[0x0][0x198], RZ ;  /* 0x0000660002087a25 */ /* 0x000fe200078e00ff */
[----:B-----5:R-:W-:-:S03]  /*1280*/  SHF.R.S32.HI R3, RZ, 0x1f, R0 ;  /* 0x0000001fff037819 */ /* 0x020fc60000011400 */
[----:B------:R-:W-:Y:S02]  /*1290*/  IMAD R5, R5, c[0x0][0x198], RZ ;  /* 0x0000660005057a24 */ /* 0x000fe400078e02ff */
[----:B------:R-:W-:Y:S02]  /*12a0*/  IMAD R3, R3, c[0x0][0x180], RZ ;  /* 0x0000600003037a24 */ /* 0x000fe400078e02ff */
[----:B------:R-:W-:Y:S02]  /*12b0*/  IMAD R4, R2, c[0x0][0x19c], R5 ;  /* 0x0000670002047a24 */ /* 0x000fe400078e0205 */
[----:B------:R-:W-:-:S03]  /*12c0*/  IMAD R3, R0, c[0x0][0x184], R3 ;  /* 0x0000610000037a24 */ /* 0x000fc600078e0203 */
[----:B------:R-:W-:-:S05]  /*12d0*/  IADD3 R9, R9, R4, RZ ;  /* 0x0000000409097210 */ /* 0x000fca0007ffe0ff */
[----:B------:R-:W-:-:S05]  /*12e0*/  IMAD.WIDE.U32 R12, R0, c[0x0][0x180], R8 ;  /* 0x00006000000c7a25 */ /* 0x000fca00078e0008 */
[----:B------:R-:W-:Y:S02]  /*12f0*/  IADD3 R3, R13, R3, RZ ;  /* 0x000000030d037210 */ /* 0x000fe40007ffe0ff */
.L_x_687:
[----:B------:R-:W-:Y:S02]  /*1300*/  IABS R7, c[0x0][0x1c8] ;  /* 0x0000720000077a13 */ /* 0x000fe40000000000 */
[----:B------:R-:W-:Y:S02]  /*1310*/  MOV R8, RZ ;  /* 0x000000ff00087202 */ /* 0x000fe40000000f00 */
[----:B------:R-:W1:Y:S01]  /*1320*/  I2F.RP R13, R7 ;  /* 0x00000007000d7306 */ /* 0x000e620000209400 */
[----:B------:R-:W-:-:S05]  /*1330*/  @P4 IADD3 R17, R2, R17, RZ ;  /* 0x0000001102114210 */ /* 0x000fca0007ffe0ff */
[----:B------:R-:W-:-:S04]  /*1340*/  @P4 IMAD.WIDE.U32 R28, R17, c[0x0][0x1a0], RZ ;  /* 0x00006800111c4a25 */ /* 0x000fc800078e00ff */
[----:B------:R-:W-:Y:S01]  /*1350*/  @P4 IMAD R17, R17, c[0x0][0x1a4], R29 ;  /* 0x0000690011114a24 */ /* 0x000fe200078e021d */
[----:B-1----:R-:W1:Y:S02]  /*1360*/  MUFU.RCP R9, R13 ;  /* 0x0000000d00097308 */ /* 0x002e640000001000 */
[----:B-1----:R-:W-:Y:S01]  /*1370*/  IADD3 R9, R9, 0xffffffe, RZ ;  /* 0x0ffffffe09097810 */ /* 0x002fe20007ffe0ff */
[----:B------:R-:W-:-:S05]  /*1380*/  IMAD.MOV.U32 R13, RZ, RZ, R3 ;  /* 0x000000ffff0d7224 */ /* 0x000fca00078e0003 */
[----:B------:R-:W1:Y:S02]  /*1390*/  F2I.FTZ.U32.TRUNC.NTZ R9, R9 ;  /* 0x0000000900097305 */ /* 0x000e64000021f000 */
[----:B-1----:R-:W-:-:S04]  /*13a0*/  IMAD.MOV R4, RZ, RZ, -R9 ;  /* 0x000000ffff047224 */ /* 0x002fc800078e0a09 */
[----:B------:R-:W-:Y:S01]  /*13b0*/  IMAD R5, R4, R7, RZ ;  /* 0x0000000704057224 */ /* 0x000fe200078e02ff */
[----:B------:R-:W-:-:S03]  /*13c0*/  IABS R4, R18 ;  /* 0x0000001200047213 */ /* 0x000fc60000000000 */
[----:B------:R-:W-:-:S04]  /*13d0*/  IMAD.HI.U32 R8, R9, R5, R8 ;  /* 0x0000000509087227 */ /* 0x000fc800078e0008 */
[----:B------:R-:W-:-:S04]  /*13e0*/  IMAD.MOV.U32 R5, RZ, RZ, R4 ;  /* 0x000000ffff057224 */ /* 0x000fc800078e0004 */
        /* <DEDUP_REMOVED lines=9> */
[----:B------:R-:W-:Y:S02]  /*1480*/  ISETP.GE.U32.AND P3, PT, R8, R7, PT ;  /* 0x000000070800720c */ /* 0x000fe40003f66070 */
[----:B------:R-:W-:-:S04]  /*1490*/  LEA R7, R133, 0xffffffc0, 0x6 ;  /* 0xffffffc085077811 */ /* 0x000fc800078e30ff */
[----:B------:R-:W-:Y:S01]  /*14a0*/  SHF.R.S32.HI R5, RZ, 0x1f, R7 ;  /* 0x0000001fff057819 */ /* 0x000fe20000011407 */
[----:B------:R-:W-:-:S04]  /*14b0*/  IMAD.WIDE.U32 R12, R7, c[0x0][0x198], R12 ;  /* 0x00006600070c7a25 */ /* 0x000fc800078e000c */
[----:B------:R-:W-:Y:S01]  /*14c0*/  IMAD R8, R5, c[0x0][0x198], RZ ;  /* 0x0000660005087a24 */ /* 0x000fe200078e02ff */
[----:B------:R-:W-:Y:S02]  /*14d0*/  MOV R24, R12 ;  /* 0x0000000c00187202 */ /* 0x000fe40000000f00 */
[----:B------:R-:W-:Y:S01]  /*14e0*/  @P3 IADD3 R4, R4, 0x1, RZ ;  /* 0x0000000104043810 */ /* 0x000fe20007ffe0ff */
[----:B------:R-:W-:-:S03]  /*14f0*/  IMAD R3, R7, c[0x0][0x19c], R8 ;  /* 0x0000670007037a24 */ /* 0x000fc600078e0208 */
[----:B------:R-:W-:Y:S01]  /*1500*/  @!P2 IADD3 R4, -R4, RZ, RZ ;  /* 0x000000ff0404a210 */ /* 0x000fe20007ffe1ff */
[----:B------:R-:W-:Y:S01]  /*1510*/  IMAD.IADD R25, R13, 0x1, R3 ;  /* 0x000000010d197824 */ /* 0x000fe200078e0203 */
[----:B------:R-:W-:-:S04]  /*1520*/  @!P1 LOP3.LUT R4, RZ, c[0x0][0x1c8], RZ, 0x33, !PT ;  /* 0x00007200ff049a12 */ /* 0x000fc800078e33ff */
[----:B------:R-:W-:Y:S01]  /*1530*/  SHF.R.S32.HI R9, RZ, 0x1f, R4 ;  /* 0x0000001fff097819 */ /* 0x000fe20000011404 */
[----:B------:R-:W-:-:S04]  /*1540*/  IMAD.WIDE.U32 R24, R4, c[0x0][0x1b0], R24 ;  /* 0x00006c0004187a25 */ /* 0x000fc800078e0018 */
[----:B------:R-:W-:-:S04]  /*1550*/  IMAD R13, R9, c[0x0][0x1b0], RZ ;  /* 0x00006c00090d7a24 */ /* 0x000fc800078e02ff */
[----:B------:R-:W-:-:S04]  /*1560*/  IMAD R13, R4, c[0x0][0x1b4], R13 ;  /* 0x00006d00040d7a24 */ /* 0x000fc800078e020d */
[----:B------:R-:W-:Y:S01]  /*1570*/  IMAD.IADD R13, R25, 0x1, R13 ;  /* 0x00000001190d7824 */ /* 0x000fe200078e020d */
        /* <DEDUP_REMOVED lines=11> */
.L_x_686:
[----:B------:R-:W-:Y:S01]  /*1630*/  ISETP.NE.AND P1, PT, R206, -0x1, PT ;  /* 0xffffffffce00780c */ /* 0x000fe20003f25270 */
[----:B------:R-:W-:Y:S01]  /*1640*/  BSSY B0, `(.L_x_688) ;  /* 0x0000073000007945 */ /* 0x000fe20003800000 */
[----:B------:R-:W-:Y:S02]  /*1650*/  SHF.R.S32.HI R3, RZ, 0x1f, R16 ;  /* 0x0000001fff037819 */ /* 0x000fe40000011410 */
[----:B------:R-:W-:Y:S02]  /*1660*/  IADD3 R199, -R88, R209, RZ ;  /* 0x000000d158c77210 */ /* 0x000fe40007ffe1ff */
[CC--:B------:R-:W-:Y:S02]  /*1670*/  LEA.HI R21, R3.reuse, R16.reuse, RZ, 0x4 ;  /* 0x0000001003157211 */ /* 0x0c0fe400078f20ff */
[----:B------:R-:W-:Y:S02]  /*1680*/  LEA.HI R25, R3, R16, RZ, 0x3 ;  /* 0x0000001003197211 */ /* 0x000fe400078f18ff */
[----:B------:R-:W-:-:S02]  /*1690*/  SHF.R.S32.HI R8, RZ, 0x4, R21 ;  /* 0x00000004ff087819 */ /* 0x000fc40000011415 */
[----:B------:R-:W-:Y:S01]  /*16a0*/  SHF.R.S32.HI R14, RZ, 0x3, R25 ;  /* 0x00000003ff0e7819 */ /* 0x000fe20000011419 */
[----:B------:R-:W-:Y:S01]  /*16b0*/  @!P1 IMAD.WIDE.U32 R30, R10, c[0x0][0x178], RZ ;  /* 0x00005e000a1e9a25 */ /* 0x000fe200078e00ff */
[----:B-----5:R-:W-:Y:S02]  /*16c0*/  @!P1 SHF.R.S32.HI R0, RZ, 0x1f, R10 ;  /* 0x0000001fff009819 */ /* 0x020fe4000001140a */
[----:B------:R-:W-:Y:S01]  /*16d0*/  LEA.HI R2, R21, R8, RZ, 0x1 ;  /* 0x0000000815027211 */ /* 0x000fe200078f08ff */
[----:B------:R-:W-:Y:S01]  /*16e0*/  @P1 IMAD.WIDE.U32 R26, R206, c[0x0][0x190], RZ ;  /* 0x00006400ce1a1a25 */ /* 0x000fe200078e00ff */
[----:B------:R-:W-:Y:S02]  /*16f0*/  LOP3.LUT R25, R25, 0xfffffff8, RZ, 0xc0, !PT ;  /* 0xfffffff819197812 */ /* 0x000fe400078ec0ff */
[----:B------:R-:W-:Y:S01]  /*1700*/  LOP3.LUT R21, R21, 0xfffffff0, RZ, 0xc0, !PT ;  /* 0xfffffff015157812 */ /* 0x000fe200078ec0ff */
[----:B------:R-:W-:Y:S01]  /*1710*/  @!P1 IMAD R0, R0, c[0x0][0x178], RZ ;  /* 0x00005e0000009a24 */ /* 0x000fe200078e02ff */
[----:B------:R-:W-:Y:S01]  /*1720*/  LOP3.LUT R197, R2, 0xfffffffe, RZ, 0xc0, !PT ;  /* 0xfffffffe02c57812 */ /* 0x000fe200078ec0ff */
[----:B------:R-:W-:Y:S01]  /*1730*/  IMAD.IADD R2, R16, 0x1, -R25 ;  /* 0x0000000110027824 */ /* 0x000fe200078e0a19 */
[----:B------:R-:W-:Y:S01]  /*1740*/  SHF.R.S32.HI R15, RZ, 0x1f, R14 ;  /* 0x0000001fff0f7819 */ /* 0x000fe2000001140e */
[----:B------:R-:W-:Y:S01]  /*1750*/  @!P1 IMAD R0, R10, c[0x0][0x17c], R0 ;  /* 0x00005f000a009a24 */ /* 0x000fe200078e0200 */
[CC--:B------:R-:W-:Y:S01]  /*1760*/  LEA.HI R20, R3.reuse, R16.reuse, RZ, 0x6 ;  /* 0x0000001003147211 */ /* 0x0c0fe200078f30ff */
[----:B------:R-:W-:Y:S01]  /*1770*/  IMAD.IADD R10, R16, 0x1, -R21 ;  /* 0x00000001100a7824 */ /* 0x000fe200078e0a15 */
[----:B------:R-:W-:Y:S01]  /*1780*/  LEA.HI R87, R3, R16, RZ, 0x5 ;  /* 0x0000001003577211 */ /* 0x000fe200078f28ff */
[----:B------:R-:W-:-:S02]  /*1790*/  IMAD.SHL.U32 R210, R2, 0x8, RZ ;  /* 0x0000000802d27824 */ /* 0x000fc400078e00ff */
[----:B------:R-:W-:Y:S01]  /*17a0*/  IMAD.SHL.U32 R25, R14, 0x40, RZ ;  /* 0x000000400e197824 */ /* 0x000fe200078e00ff */
[----:B------:R-:W-:Y:S01]  /*17b0*/  SHF.R.S32.HI R21, RZ, 0x1f, R10 ;  /* 0x0000001fff157819 */ /* 0x000fe2000001140a */
[----:B------:R-:W-:Y:S01]  /*17c0*/  IMAD.IADD R197, R8, 0x1, -R197 ;  /* 0x0000000108c57824 */ /* 0x000fe200078e0ac5 */
[----:B------:R-:W-:Y:S01]  /*17d0*/  IADD3 R28, P2, R210, R28, RZ ;  /* 0x0000001cd21c7210 */ /* 0x000fe20007f5e0ff */
[----:B------:R-:W-:Y:S01]  /*17e0*/  @P1 IMAD R19, R206, c[0x0][0x194], R27 ;  /* 0x00006500ce131a24 */ /* 0x000fe200078e021b */
[----:B------:R-:W-:Y:S01]  /*17f0*/  SHF.R.S32.HI R8, RZ, 0x1f, R210 ;  /* 0x0000001fff087819 */ /* 0x000fe200000114d2 */
[----:B------:R-:W-:Y:S01]  /*1800*/  @!P1 IMAD.IADD R19, R31, 0x1, R0 ;  /* 0x000000011f139824 */ /* 0x000fe200078e0200 */
[----:B------:R-:W-:Y:S01]  /*1810*/  LOP3.LUT R25, R25, 0x1c0, RZ, 0xc0, !PT ;  /* 0x000001c019197812 */ /* 0x000fe200078ec0ff */
[----:B------:R-:W-:Y:S01]  /*1820*/  @!P1 IMAD.MOV.U32 R26, RZ, RZ, R30 ;  /* 0x000000ffff1a9224 */ /* 0x000fe200078e001e */
[----:B------:R-:W-:Y:S01]  /*1830*/  IADD3 R24, P3, R210, R24, RZ ;  /* 0x00000018d2187210 */ /* 0x000fe20007f7e0ff */
[----:B------:R-:W-:Y:S01]  /*1840*/  IMAD.X R29, R8, 0x1, R17, P2 ;  /* 0x00000001081d7824 */ /* 0x000fe200010e0611 */
[----:B------:R-:W-:Y:S01]  /*1850*/  LEA.HI R0, R21, R10, RZ, 0x3 ;  /* 0x0000000a15007211 */ /* 0x000fe200078f18ff */
[----:B------:R-:W-:Y:S01]  /*1860*/  IMAD.WIDE R22, R23, 0x40, R14 ;  /* 0x0000004017167825 */ /* 0x000fe200078e020e */
[----:B------:R-:W-:-:S02]  /*1870*/  LOP3.LUT R21, R25, 0x38, R210, 0xf8, !PT ;  /* 0x0000003819157812 */ /* 0x000fc400078ef8d2 */
[----:B------:R-:W-:Y:S01]  /*1880*/  SHF.R.U32.HI R12, RZ, 0x3, R25 ;  /* 0x00000003ff0c7819 */ /* 0x000fe20000011619 */
[----:B------:R-:W-:Y:S01]  /*1890*/  IMAD.X R25, R8, 0x1, R13, P3 ;  /* 0x0000000108197824 */ /* 0x000fe200018e060d */
[----:B------:R-:W-:Y:S01]  /*18a0*/  LOP3.LUT R17, R0, 0xfffffff8, RZ, 0xc0, !PT ;  /* 0xfffffff800117812 */ /* 0x000fe200078ec0ff */
[----:B------:R-:W-:Y:S01]  /*18b0*/  IMAD R13, R9, c[0x0][0x1b8], RZ ;  /* 0x00006e00090d7a24 */ /* 0x000fe200078e02ff */
[----:B------:R-:W-:Y:S01]  /*18c0*/  IADD3 R26, P1, R210, R26, RZ ;  /* 0x0000001ad21a7210 */ /* 0x000fe20007f3e0ff */
[----:B------:R-:W-:Y:S01]  /*18d0*/  IMAD.WIDE.U32 R28, R4, c[0x0][0x1b8], R28 ;  /* 0x00006e00041c7a25 */ /* 0x000fe200078e001c */
[----:B------:R-:W-:Y:S02]  /*18e0*/  SHF.R.S32.HI R9, RZ, 0x1f, R18 ;  /* 0x0000001fff097819 */ /* 0x000fe40000011412 */
[----:B------:R-:W-:Y:S01]  /*18f0*/  LOP3.LUT R12, R21, R12, RZ, 0x3c, !PT ;  /* 0x0000000c150c7212 */ /* 0x000fe200078e3cff */
[----:B------:R-:W-:Y:S01]  /*1900*/  IMAD.IADD R10, R10, 0x1, -R17 ;  /* 0x000000010a0a7824 */ /* 0x000fe200078e0a11 */
[----:B------:R-:W-:Y:S01]  /*1910*/  IADD3 R201, R210, 0x40, RZ ;  /* 0x00000040d2c97810 */ /* 0x000fe20007ffe0ff */
[----:B------:R-:W-:Y:S01]  /*1920*/  IMAD.X R27, R8, 0x1, R19, P1 ;  /* 0x00000001081b7824 */ /* 0x000fe200008e0613 */
[----:B------:R-:W-:Y:S01]  /*1930*/  IADD3 R7, P1, R14, R7, RZ ;  /* 0x000000070e077210 */ /* 0x000fe20007f3e0ff */
[----:B------:R-:W-:Y:S01]  /*1940*/  IMAD R8, R4, c[0x0][0x1bc], R13 ;  /* 0x00006f0004087a24 */ /* 0x000fe200078e020d */
[----:B------:R-:W-:Y:S01]  /*1950*/  IADD3 R200, R210, 0x80, RZ ;  /* 0x00000080d2c87810 */ /* 0x000fe20007ffe0ff */
[----:B------:R-:W-:Y:S01]  /*1960*/  IMAD R9, R9, c[0x0][0x1a8], RZ ;  /* 0x00006a0009097a24 */ /* 0x000fe200078e02ff */
[----:B------:R-:W-:Y:S01]  /*1970*/  IADD3.X R5, R15, R5, RZ, P1, !PT ;  /* 0x000000050f057210 */ /* 0x000fe20000ffe4ff */
[C---:B------:R-:W-:Y:S01]  /*1980*/  IMAD.SHL.U32 R4, R10.reuse, 0x40, RZ ;  /* 0x000000400a047824 */ /* 0x040fe200078e00ff */
[----:B------:R-:W-:Y:S01]  /*1990*/  R2P PR, R10, 0x6 ;  /* 0x000000060a007804 */ /* 0x000fe20000000000 */
[----:B------:R-:W-:Y:S01]  /*19a0*/  IMAD R21, R18, c[0x0][0x1ac], R9 ;  /* 0x00006b0012157a24 */ /* 0x000fe200078e0209 */
[----:B------:R-:W-:Y:S01]  /*19b0*/  ISETP.GE.AND P3, PT, R14, R199, PT ;  /* 0x000000c70e00720c */ /* 0x000fe20003f66270 */
[----:B------:R-:W-:Y:S01]  /*19c0*/  IMAD.SHL.U32 R9, R197, 0x8, RZ ;  /* 0x00000008c5097824 */ /* 0x000fe200078e00ff */
[----:B------:R-:W-:Y:S01]  /*19d0*/  LOP3.LUT R4, R4, 0x1c0, RZ, 0xc0, !PT ;  /* 0x000001c004047812 */ /* 0x000fe200078ec0ff */
[----:B------:R-:W-:-:S02]  /*19e0*/  IMAD R13, R15, c[0x0][0x198], RZ ;  /* 0x000066000f0d7a24 */ /* 0x000fc400078e02ff */
[----:B------:R-:W-:Y:S01]  /*19f0*/  IMAD.IADD R29, R29, 0x1, R8 ;  /* 0x000000011d1d7824 */ /* 0x000fe200078e0208 */
[----:B------:R-:W-:Y:S01]  /*1a00*/  LOP3.LUT R9, R4, 0x8, R9, 0xf8, !PT ;  /* 0x0000000804097812 */ /* 0x000fe200078ef809 */
[----:B------:R-:W-:Y:S01]  /*1a10*/  IMAD R8, R5, c[0x0][0x1a0], RZ ;  /* 0x0000680005087a24 */ /* 0x000fe200078e02ff */
[----:B------:R-:W-:Y:S01]  /*1a20*/  SHF.R.U32.HI R4, RZ, 0x3, R4 ;  /* 0x00000003ff047819 */ /* 0x000fe20000011604 */
[----:B------:R-:W-:Y:S02]  /*1a30*/  IMAD.SHL.U32 R5, R0, 0x40, RZ ;  /* 0x0000004000057824 */ /* 0x000fe400078e00ff */
[----:B------:R-:W-:Y:S01]  /*1a40*/  IMAD.SHL.U32 R19, R20, 0x8, RZ ;  /* 0x0000000814137824 */ /* 0x000fe200078e00ff */
[----:B------:R-:W-:Y:S01]  /*1a50*/  LOP3.LUT R4, R9, R4, RZ, 0x3c, !PT ;  /* 0x0000000409047212 */ /* 0x000fe200078e3cff */
[C---:B------:R-:W-:Y:S02]  /*1a60*/  IMAD R13, R14.reuse, c[0x0][0x19c], R13 ;  /* 0x000067000e0d7a24 */ /* 0x040fe400078e020d */
[----:B------:R-:W-:Y:S01]  /*1a70*/  IMAD.WIDE.U32 R134, R14, c[0x0][0x198], R24 ;  /* 0x000066000e867a25 */ /* 0x000fe200078e0018 */
[----:B------:R-:W-:-:S02]  /*1a80*/  LOP3.LUT R0, R4, 0xfffffe00, R5, 0xf8, !PT ;  /* 0xfffffe0004007812 */ /* 0x000fc400078ef805 */
[----:B------:R-:W-:Y:S01]  /*1a90*/  LOP3.LUT R208, R12, 0xfffffe00, R19, 0xf8, !PT ;  /* 0xfffffe000cd07812 */ /* 0x000fe200078ef813 */
[----:B------:R-:W-:Y:S01]  /*1aa0*/  IMAD.IADD R135, R135, 0x1, R13 ;  /* 0x0000000187877824 */ /* 0x000fe200078e020d */
[----:B------:R-:W-:Y:S01]  /*1ab0*/  LOP3.LUT R13, R87, 0xffffffe0, RZ, 0xc0, !PT ;  /* 0xffffffe0570d7812 */ /* 0x000fe200078ec0ff */
[C---:B------:R-:W-:Y:S01]  /*1ac0*/  IMAD R3, R7.reuse, c[0x0][0x1a4], R8 ;  /* 0x0000690007037a24 */ /* 0x040fe200078e0208 */
[----:B------:R-:W-:Y:S01]  /*1ad0*/  SHF.R.S32.HI R87, RZ, 0x5, R87 ;  /* 0x00000005ff577819 */ /* 0x000fe20000011457 */
[----:B------:R-:W-:-:S04]  /*1ae0*/  IMAD.WIDE.U32 R146, R7, c[0x0][0x1a0], R28 ;  /* 0x0000680007927a25 */ /* 0x000fc800078e001c */
[----:B------:R-:W-:Y:S02]  /*1af0*/  IMAD.MOV.U32 R7, RZ, RZ, 0x10 ;  /* 0x00000010ff077424 */ /* 0x000fe400078e00ff */
[----:B------:R-:W-:Y:S02]  /*1b00*/  IMAD.MOV.U32 R5, RZ, RZ, 0x20 ;  /* 0x00000020ff057424 */ /* 0x000fe400078e00ff */
[----:B------:R-:W-:Y:S01]  /*1b10*/  IMAD.WIDE.U32 R18, R18, c[0x0][0x1a8], R26 ;  /* 0x00006a0012127a25 */ /* 0x000fe200078e001a */
[----:B------:R-:W-:Y:S02]  /*1b20*/  SEL R7, R7, 0xfffffff0, !P1 ;  /* 0xfffffff007077807 */ /* 0x000fe40004800000 */
[----:B------:R-:W-:Y:S01]  /*1b30*/  SEL R5, R5, 0xffffffe0, !P2 ;  /* 0xffffffe005057807 */ /* 0x000fe20005000000 */
[----:B------:R-:W-:Y:S02]  /*1b40*/  IMAD.IADD R13, R16, 0x1, -R13 ;  /* 0x00000001100d7824 */ /* 0x000fe400078e0a0d */
[----:B------:R-:W-:-:S02]  /*1b50*/  IMAD.SHL.U32 R208, R208, 0x2, RZ ;  /* 0x00000002d0d07824 */ /* 0x000fc400078e00ff */
[----:B------:R-:W-:Y:S02]  /*1b60*/  IMAD.IADD R21, R19, 0x1, R21 ;  /* 0x0000000113157824 */ /* 0x000fe400078e0215 */
[----:B------:R-:W-:Y:S01]  /*1b70*/  IMAD.IADD R144, R147, 0x1, R3 ;  /* 0x0000000193907824 */ /* 0x000fe200078e0203 */
[----:B------:R-:W-:Y:S05]  /*1b80*/  @P3 BRA `(.L_x_689) ;  /* 0x000001e000003947 */ /* 0x000fea0003800000 */
[----:B------:R-:W-:Y:S01]  /*1b90*/  ISETP.GE.AND P5, PT, R210, c[0x0][0x220], PT ;  /* 0x00008800d2007a0c */ /* 0x000fe20003fa6270 */
[----:B------:R-:W-:Y:S01]  /*1ba0*/  IMAD R3, R23, c[0x0][0x190], RZ ;  /* 0x0000640017037a24 */ /* 0x000fe200078e02ff */
[----:B------:R-:W-:Y:S01]  /*1bb0*/  ISETP.GE.AND P4, PT, R201, c[0x0][0x220], PT ;  /* 0x00008800c9007a0c */ /* 0x000fe20003f86270 */
[----:B------:R-:W-:Y:S01]  /*1bc0*/  IMAD.MOV.U32 R20, RZ, RZ, R18 ;  /* 0x000000ffff147224 */ /* 0x000fe200078e0012 */
[----:B------:R-:W-:Y:S01]  /*1bd0*/  ISETP.GE.AND P3, PT, R200, c[0x0][0x220], PT ;  /* 0x00008800c8007a0c */ /* 0x000fe20003f66270 */
[C---:B------:R-:W-:Y:S02]  /*1be0*/  IMAD R3, R22.reuse, c[0x0][0x194], R3 ;  /* 0x0000650016037a24 */ /* 0x040fe400078e0203 */
[----:B------:R-:W-:-:S04]  /*1bf0*/  IMAD.WIDE.U32 R8, R22, c[0x0][0x190], R20 ;  /* 0x0000640016087a25 */ /* 0x000fc800078e0014 */
[----:B------:R-:W-:Y:S02]  /*1c00*/  IMAD.IADD R3, R9, 0x1, R3 ;  /* 0x0000000109037824 */ /* 0x000fe400078e0203 */
[C---:B------:R-:W-:Y:S01]  /*1c10*/  @!P5 LEA R26, P2, R8.reuse, c[0x0][0x160], 0x1 ;  /* 0x00005800081ada11 */ /* 0x040fe200078408ff */
[----:B------:R1:W-:Y:S01]  /*1c20*/  @P5 STS.128 [R208], RZ ;  /* 0x000000ffd0005388 */ /* 0x0003e20000000c00 */
[C---:B------:R-:W-:Y:S02]  /*1c30*/  @!P4 LEA R24, P1, R8.reuse, c[0x0][0x160], 0x1 ;  /* 0x000058000818ca11 */ /* 0x040fe400078208ff */
[C-C-:B------:R-:W-:Y:S02]  /*1c40*/  @!P5 LEA.HI.X R27, R8.reuse, c[0x0][0x164], R3.reuse, 0x1, P2 ;  /* 0x00005900081bda11 */ /* 0x140fe400010f0c03 */
[----:B------:R-:W-:-:S03]  /*1c50*/  @!P4 LEA.HI.X R25, R8, c[0x0][0x164], R3, 0x1, P1 ;  /* 0x000059000819ca11 */ /* 0x000fc600008f0c03 */
[----:B------:R-:W-:Y:S01]  /*1c60*/  @!PT LDS RZ, [RZ] ;  /* 0x00000000fffff984 */ /* 0x000fe20000000800 */
[----:B------:R-:W-:Y:S01]  /*1c70*/  @!PT LDS RZ, [RZ] ;  /* 0x00000000fffff984 */ /* 0x000fe20000000800 */
[----:B------:R-:W-:Y:S01]  /*1c80*/  @!PT LDS RZ, [RZ] ;  /* 0x00000000fffff984 */ /* 0x000fe20000000800 */
[----:B------:R1:W-:Y:S04]  /*1c90*/  @!P5 LDGSTS.E.BYPASS.LTC128B.128 [R208], [R26.64] ;  /* 0x000000001ad0dfae */ /* 0x0003e8000b901d46 */
[----:B------:R1:W-:Y:S04]  /*1ca0*/  @P4 STS.128 [R208+0x2000], RZ ;  /* 0x002000ffd0004388 */ /* 0x0003e80000000c00 */
[----:B------:R-:W-:Y:S01]  /*1cb0*/  @!PT LDS RZ, [RZ] ;  /* 0x00000000fffff984 */ /* 0x000fe20000000800 */
[----:B------:R-:W-:Y:S01]  /*1cc0*/  @!PT LDS RZ, [RZ] ;  /* 0x00000000fffff984 */ /* 0x000fe20000000800 */
[----:B------:R-:W-:Y:S01]  /*1cd0*/  @!PT LDS RZ, [RZ] ;  /* 0x00000000fffff984 */ /* 0x000fe20000000800 */
[----:B------:R1:W-:Y:S04]  /*1ce0*/  @!P4 LDGSTS.E.BYPASS.LTC128B.128 [R208+0x2000], [R24.64+0x80] ;  /* 0x0200008018d0cfae */ /* 0x0003e8000b901d46 */
[----:B------:R1:W-:Y:S01]  /*1cf0*/  @P3 STS.128 [R208+0x4000], RZ ;  /* 0x004000ffd0003388 */ /* 0x0003e20000000c00 */
[----:B------:R-:W-:Y:S05]  /*1d00*/  @P3 BRA `(.L_x_689) ;  /* 0x0000006000003947 */ /* 0x000fea0003800000 */
[----:B-1----:R-:W-:-:S04]  /*1d10*/  LEA R24, P1, R8, c[0x0][0x160], 0x1 ;  /* 0x0000580008187a11 */ /* 0x002fc800078208ff */
[----:B------:R-:W-:-:S05]  /*1d20*/  LEA.HI.X R25, R8, c[0x0][0x164], R3, 0x1, P1 ;  /* 0x0000590008197a11 */ /* 0x000fca00008f0c03 */
[----:B------:R-:W-:Y:S01]  /*1d30*/  @!PT LDS RZ, [RZ] ;  /* 0x00000000fffff984 */ /* 0x000fe20000000800 */
[----:B------:R-:W-:Y:S01]  /*1d40*/  @!PT LDS RZ, [RZ] ;  /* 0x00000000fffff984 */ /* 0x000fe20000000800 */
[----:B------:R-:W-:Y:S01]  /*1d50*/  @!PT LDS RZ, [RZ] ;  /* 0x00000000fffff984 */ /* 0x000fe20000000800 */
[----:B------:R1:W-:Y:S04]  /*1d60*/  LDGSTS.E.BYPASS.LTC128B.128 [R208+0x4000], [R24.64+0x100] ;  /* 0x0400010018d07fae */ /* 0x0003e8000b901d46 */
.L_x_689:
[----:B------:R-:W-:Y:S05]  /*1d70*/  BSYNC B0 ;  /* 0x0000000000007941 */ /* 0x000fea0003800000 */
.L_x_688:
[----:B------:R-:W-:Y:S01]  /*1d80*/  IADD3 R8, R14, 0x10, RZ ;  /* 0x000000100e087810 */ /* 0x000fe20007ffe0ff */
[----:B------:R-:W-:Y:S03]  /*1d90*/  BSSY B0, `(.L_x_690) ;  /* 0x0000024000007945 */ /* 0x000fe60003800000 */
[----:B------:R-:W-:-:S13]  /*1da0*/  ISETP.GE.AND P1, PT, R8, R199, PT ;  /* 0x000000c70800720c */ /* 0x000fda0003f26270 */
[----:B------:R-:W-:Y:S05]  /*1db0*/  @P1 BRA `(.L_x_691) ;  /* 0x0000021000001947 */ /* 0x000fea0003800000 */
[----:B------:R-:W-:Y:S01]  /*1dc0*/  IADD3 R4, P1, R22, 0x10, RZ ;  /* 0x0000001016047810 */ /* 0x000fe20007f3e0ff */
[----:B-1----:R-:W-:Y:S01]  /*1dd0*/  IMAD.MOV.U32 R24, RZ, RZ, R18 ;  /* 0x000000ffff187224 */ /* 0x002fe200078e0012 */
[----:B------:R-:W-:Y:S01]  /*1de0*/  ISETP.GE.AND P4, PT, R210, c[0x0][0x220], PT ;  /* 0x00008800d2007a0c */ /* 0x000fe20003f86270 */
[----:B------:R-:W-:Y:S01]  /*1df0*/  IMAD.MOV.U32 R25, RZ, RZ, R21 ;  /* 0x000000ffff197224 */ /* 0x000fe200078e0015 */
[----:B------:R-:W-:Y:S01]  /*1e00*/  ISETP.GE.AND P3, PT, R201, c[0x0][0x220], PT ;  /* 0x00008800c9007a0c */ /* 0x000fe20003f66270 */
[----:B------:R-:W-:Y:S01]  /*1e10*/  IMAD.X R3, RZ, RZ, R23, P1 ;  /* 0x000000ffff037224 */ /* 0x000fe200008e0617 */
[----:B------:R-:W-:Y:S01]  /*1e20*/  ISETP.GE.AND P1, PT, R200, c[0x0][0x220], PT ;  /* 0x00008800c8007a0c */ /* 0x000fe20003f26270 */
[----:B------:R-:W-:-:S04]  /*1e30*/  IMAD.WIDE.U32 R24, R4, c[0x0][0x190], R24 ;  /* 0x0000640004187a25 */ /* 0x000fc800078e0018 */
[----:B------:R-:W-:-:S04]  /*1e40*/  IMAD R3, R3, c[0x0][0x190], RZ ;  /* 0x0000640003037a24 */ /* 0x000fc800078e02ff */
[----:B------:R-:W-:Y:S01]  /*1e50*/  IMAD R3, R4, c[0x0][0x194], R3 ;  /* 0x0000650004037a24 */ /* 0x000fe200078e0203 */
[C---:B------:R-:W-:Y:S01]  /*1e60*/  @!P4 LEA R26, P5, R24.reuse, c[0x0][0x160], 0x1 ;  /* 0x00005800181aca11 */ /* 0x040fe200078a08ff */
[----:B------:R1:W-:Y:S01]  /*1e70*/  @P4 STS.128 [R208+0x800], RZ ;  /* 0x000800ffd0004388 */ /* 0x0003e20000000c00 */
[----:B------:R-:W-:Y:S01]  /*1e80*/  @!P3 LEA R28, P2, R24, c[0x0][0x160], 0x1 ;  /* 0x00005800181cba11 */ /* 0x000fe200078408ff */
[----:B------:R-:W-:-:S05]  /*1e90*/  IMAD.IADD R3, R25, 0x1, R3 ;  /* 0x0000000119037824 */ /* 0x000fca00078e0203 */
[C-C-:B------:R-:W-:Y:S02]  /*1ea0*/  @!P4 LEA.HI.X R27, R24.reuse, c[0x0][0x164], R3.reuse, 0x1, P5 ;  /* 0x00005900181bca11 */ /* 0x140fe400028f0c03 */
[----:B------:R-:W-:-:S03]  /*1eb0*/  @!P3 LEA.HI.X R29, R24, c[0x0][0x164], R3, 0x1, P2 ;  /* 0x00005900181dba11 */ /* 0x000fc600010f0c03 */
[----:B------:R-:W-:Y:S01]  /*1ec0*/  @!PT LDS RZ, [RZ] ;  /* 0x00000000fffff984 */ /* 0x000fe20000000800 */
[----:B------:R-:W-:Y:S01]  /*1ed0*/  @!PT LDS RZ, [RZ] ;  /* 0x00000000fffff984 */ /* 0x000fe20000000800 */
[----:B------:R-:W-:Y:S01]  /*1ee0*/  @!PT LDS RZ, [RZ] ;  /* 0x00000000fffff984 */ /* 0x000fe20000000800 */
[----:B------:R1:W-:Y:S04]  /*1ef0*/  @!P4 LDGSTS.E.BYPASS.LTC128B.128 [R208+0x800], [R26.64] ;  /* 0x008000001ad0cfae */ /* 0x0003e8000b901d46 */
        /* <DEDUP_REMOVED lines=13> */
.L_x_691:
[----:B------:R-:W-:Y:S05]  /*1fd0*/  BSYNC B0 ;  /* 0x0000000000007941 */ /* 0x000fea0003800000 */
.L_x_690:
        /* <DEDUP_REMOVED lines=37> */
.L_x_693:
[----:B------:R-:W-:Y:S05]  /*2230*/  BSYNC B0 ;  /* 0x0000000000007941 */ /* 0x000fea0003800000 */
.L_x_692:
        /* <DEDUP_REMOVED lines=30> */
[----:B--2---:R-:W-:-:S04]  /*2420*/  LEA R20, P1, R18, c[0x0][0x160], 0x1 ;  /* 0x0000580012147a11 */ /* 0x004fc800078208ff */
[----:B------:R-:W-:-:S05]  /*2430*/  LEA.HI.X R21, R18, c[0x0][0x164], R3, 0x1, P1 ;  /* 0x0000590012157a11 */ /* 0x000fca00008f0c03 */
[----:B------:R-:W-:Y:S01]  /*2440*/  @!PT LDS RZ, [RZ] ;  /* 0x00000000fffff984 */ /* 0x000fe20000000800 */
[----:B------:R-:W-:Y:S01]  /*2450*/  @!PT LDS RZ, [RZ] ;  /* 0x00000000fffff984 */ /* 0x000fe20000000800 */
[----:B------:R-:W-:Y:S01]  /*2460*/  @!PT LDS RZ, [RZ] ;  /* 0x00000000fffff984 */ /* 0x000fe20000000800 */
[----:B------:R2:W-:Y:S04]  /*2470*/  LDGSTS.E.BYPASS.LTC128B.128 [R208+0x5800], [R20.64+0x100] ;  /* 0x0580010014d07fae */ /* 0x0005e8000b901d46 */
.L_x_695:
[----:B------:R-:W-:Y:S05]  /*2480*/  BSYNC B0 ;  /* 0x0000000000007941 */ /* 0x000fea0003800000 */
.L_x_694:
[----:B------:R-:W-:Y:S01]  /*2490*/  IADD3 R207, R133, -0x1, RZ ;  /* 0xffffffff85cf7810 */ /* 0x000fe20007ffe0ff */
[----:B------:R-:W-:Y:S04]  /*24a0*/  BSSY B0, `(.L_x_696) ;  /* 0x000001e000007945 */ /* 0x000fe80003800000 */
[----:B------:R-:W-:-:S04]  /*24b0*/  IMAD.SHL.U32 R3, R207, 0x40, RZ ;  /* 0x00000040cf037824 */ /* 0x000fc800078e00ff */
[----:B------:R-:W-:-:S05]  /*24c0*/  IMAD.IADD R9, R86, 0x1, -R3 ;  /* 0x0000000156097824 */ /* 0x000fca00078e0a03 */
[----:B------:R-:W-:-:S13]  /*24d0*/  ISETP.GE.AND P1, PT, R14, R9, PT ;  /* 0x000000090e00720c */ /* 0x000fda0003f26270 */
[----:B------:R-:W-:Y:S05]  /*24e0*/  @P1 BRA `(.L_x_697) ;  /* 0x0000019000001947 */ /* 0x000fea0003800000 */
[----:B------:R-:W-:Y:S02]  /*24f0*/  ISETP.GE.AND P4, PT, R210, c[0x0][0x220], PT ;  /* 0x00008800d2007a0c */ /* 0x000fe40003f86270 */
[----:B------:R-:W-:Y:S02]  /*2500*/  ISETP.GE.AND P3, PT, R201, c[0x0][0x220], PT ;  /* 0x00008800c9007a0c */ /* 0x000fe40003f66270 */
[----:B------:R-:W-:-:S09]  /*2510*/  ISETP.GE.AND P1, PT, R200, c[0x0][0x220], PT ;  /* 0x00008800c8007a0c */ /* 0x000fd20003f26270 */
[C---:B--2---:R-:W-:Y:S01]  /*2520*/  @!P4 LEA R20, P5, R134.reuse, c[0x0][0x168], 0x1 ;  /* 0x00005a008614ca11 */ /* 0x044fe200078a08ff */
[----:B------:R2:W-:Y:S01]  /*2530*/  @P4 STS.128 [R208+0x6000], RZ ;  /* 0x006000ffd0004388 */ /* 0x0005e20000000c00 */
[C---:B------:R-:W-:Y:S02]  /*2540*/  @!P3 LEA R18, P2, R134.reuse, c[0x0][0x168], 0x1 ;  /* 0x00005a008612ba11 */ /* 0x040fe400078408ff */
        /* <DEDUP_REMOVED lines=19> */
.L_x_697:
[----:B------:R-:W-:Y:S05]  /*2680*/  BSYNC B0 ;  /* 0x0000000000007941 */ /* 0x000fea0003800000 */
.L_x_696:
[----:B------:R-:W-:Y:S01]  /*2690*/  ISETP.GE.AND P1, PT, R8, R9, PT ;  /* 0x000000090800720c */ /* 0x000fe20003f26270 */
[----:B------:R-:W-:Y:S01]  /*26a0*/  IMAD.MOV.U32 R4, RZ, RZ, c[0x0][0x198] ;  /* 0x00006600ff047624 */ /* 0x000fe200078e00ff */
[----:B------:R-:W-:Y:S03]  /*26b0*/  BSSY B0, `(.L_x_698) ;  /* 0x000001f000007945 */ /* 0x000fe60003800000 */
[C---:B------:R-:W-:Y:S01]  /*26c0*/  IMAD.SHL.U32 R203, R4.reuse, 0x10, RZ ;  /* 0x0000001004cb7824 */ /* 0x040fe200078e00ff */
[----:B------:R-:W-:-:S07]  /*26d0*/  SHF.L.U64.HI R202, R4, R11, c[0x0][0x19c] ;  /* 0x0000670004ca7619 */ /* 0x000fce000001020b */
[----:B------:R-:W-:Y:S05]  /*26e0*/  @P1 BRA `(.L_x_699) ;  /* 0x000001b000001947 */ /* 0x000fea0003800000 */
[----:B------:R-:W-:Y:S02]  /*26f0*/  ISETP.GE.AND P4, PT, R210, c[0x0][0x220], PT ;  /* 0x00008800d2007a0c */ /* 0x000fe40003f86270 */
[----:B------:R-:W-:Y:S02]  /*2700*/  ISETP.GE.AND P3, PT, R201, c[0x0][0x220], PT ;  /* 0x00008800c9007a0c */ /* 0x000fe40003f66270 */
[----:B--2---:R-:W-:Y:S02]  /*2710*/  IADD3 R18, P2, R203, R134, RZ ;  /* 0x00000086cb127210 */ /* 0x004fe40007f5e0ff */
[----:B------:R-:W-:-:S03]  /*2720*/  ISETP.GE.AND P1, PT, R200, c[0x0][0x220], PT ;  /* 0x00008800c8007a0c */ /* 0x000fc60003f26270 */
[----:B------:R-:W-:-:S04]  /*2730*/  IMAD.X R17, R202, 0x1, R135, P2 ;  /* 0x00000001ca117824 */ /* 0x000fc800010e0687 */
[C---:B------:R-:W-:Y:S01]  /*2740*/  @!P4 LEA R22, P5, R18.reuse, c[0x0][0x168], 0x1 ;  /* 0x00005a001216ca11 */ /* 0x040fe200078a08ff */
        /* <DEDUP_REMOVED lines=21> */
.L_x_699:
[----:B------:R-:W-:Y:S05]  /*28a0*/  BSYNC B0 ;  /* 0x0000000000007941 */ /* 0x000fea0003800000 */
.L_x_698:
[----:B------:R-:W-:Y:S01]  /*28b0*/  ISETP.GE.AND P1, PT, R12, R9, PT ;  /* 0x000000090c00720c */ /* 0x000fe20003f26270 */
[----:B------:R-:W-:-:S12]  /*28c0*/  BSSY B0, `(.L_x_700) ;  /* 0x000001e000007945 */ /* 0x000fd80003800000 */
[----:B------:R-:W-:Y:S05]  /*28d0*/  @P1 BRA `(.L_x_701) ;  /* 0x000001c000001947 */ /* 0x000fea0003800000 */
[----:B------:R-:W-:Y:S01]  /*28e0*/  ISETP.GE.AND P4, PT, R210, c[0x0][0x220], PT ;  /* 0x00008800d2007a0c */ /* 0x000fe20003f86270 */
[----:B------:R-:W-:Y:S01]  /*28f0*/  IMAD.MOV.U32 R17, RZ, RZ, c[0x0][0x19c] ;  /* 0x00006700ff117624 */ /* 0x000fe200078e00ff */
[----:B------:R-:W-:Y:S02]  /*2900*/  ISETP.GE.AND P3, PT, R201, c[0x0][0x220], PT ;  /* 0x00008800c9007a0c */ /* 0x000fe40003f66270 */
[----:B--2---:R-:W-:Y:S02]  /*2910*/  LEA R18, P2, R4, R134, 0x5 ;  /* 0x0000008604127211 */ /* 0x004fe400078428ff */
[----:B------:R-:W-:Y:S02]  /*2920*/  ISETP.GE.AND P1, PT, R200, c[0x0][0x220], PT ;  /* 0x00008800c8007a0c */ /* 0x000fe40003f26270 */
[----:B------:R-:W-:-:S05]  /*2930*/  LEA.HI.X R17, R4, R135, R17, 0x5, P2 ;  /* 0x0000008704117211 */ /* 0x000fca00010f2c11 */
        /* <DEDUP_REMOVED lines=22> */
.L_x_701:
[----:B------:R-:W-:Y:S05]  /*2aa0*/  BSYNC B0 ;  /* 0x0000000000007941 */ /* 0x000fea0003800000 */
.L_x_700:
[----:B------:R-:W-:Y:S01]  /*2ab0*/  ISETP.GE.AND P1, PT, R10, R9, PT ;  /* 0x000000090a00720c */ /* 0x000fe20003f26270 */
[----:B------:R-:W-:-:S12]  /*2ac0*/  BSSY B0, `(.L_x_702) ;  /* 0x000001f000007945 */ /* 0x000fd80003800000 */
[----:B------:R-:W-:Y:S05]  /*2ad0*/  @P1 BRA `(.L_x_703) ;  /* 0x000001d000001947 */ /* 0x000fea0003800000 */
[----:B------:R-:W-:Y:S01]  /*2ae0*/  ISETP.GE.AND P4, PT, R210, c[0x0][0x220], PT ;  /* 0x00008800d2007a0c */ /* 0x000fe20003f86270 */
[----:B------:R-:W-:Y:S01]  /*2af0*/  ULDC UR4, c[0x0][0x19c] ;  /* 0x0000670000047ab9 */ /* 0x000fe20000000800 */
[----:B------:R-:W-:Y:S01]  /*2b00*/  ISETP.GE.AND P3, PT, R201, c[0x0][0x220], PT ;  /* 0x00008800c9007a0c */ /* 0x000fe20003f66270 */
[----:B------:R-:W-:Y:S01]  /*2b10*/  UIMAD UR4, UR4, 0x30, URZ ;  /* 0x00000030040478a4 */ /* 0x000fe2000f8e023f */
[----:B--2---:R-:W-:Y:S01]  /*2b20*/  IMAD.WIDE.U32 R20, R4, 0x30, R134 ;  /* 0x0000003004147825 */ /* 0x004fe200078e0086 */
[----:B------:R-:W-:-:S04]  /*2b30*/  ISETP.GE.AND P1, PT, R200, c[0x0][0x220], PT ;  /* 0x00008800c8007a0c */ /* 0x000fc80003f26270 */
[----:B------:R-:W-:-:S04]  /*2b40*/  IADD3 R17, R21, UR4, RZ ;  /* 0x0000000415117c10 */ /* 0x000fc8000fffe0ff */
        /* <DEDUP_REMOVED lines=22> */
.L_x_703:
[----:B------:R-:W-:Y:S05]  /*2cb0*/  BSYNC B0 ;  /* 0x0000000000007941 */ /* 0x000fea0003800000 */
.L_x_702:
[----:B------:R-:W0:Y:S01]  /*2cc0*/  LDGDEPBAR ;  /* 0x00000000000079af */ /* 0x000e220000000000 */
[----:B------:R-:W-:Y:S01]  /*2cd0*/  ISETP.GE.AND P2, PT, R14, R9, PT ;  /* 0x000000090e00720c */ /* 0x000fe20003f46270 */
[----:B------:R-:W-:Y:S01]  /*2ce0*/  IMAD.SHL.U32 R84, R16, 0x2, RZ ;  /* 0x0000000210547824 */ /* 0x000fe200078e00ff */
[----:B------:R-:W-:Y:S01]  /*2cf0*/  LEA R222, P1, R146, c[0x0][0x170], 0x1 ;  /* 0x00005c0092de7a11 */ /* 0x000fe200078208ff */
[----:B------:R-:W-:Y:S03]  /*2d00*/  BSSY B0, `(.L_x_704) ;  /* 0x000001e000007945 */ /* 0x000fe60003800000 */
[----:B------:R-:W-:Y:S02]  /*2d10*/  LOP3.LUT R84, R84, 0x6, RZ, 0xc0, !PT ;  /* 0x0000000654547812 */ /* 0x000fe400078ec0ff */
[----:B------:R-:W-:Y:S01]  /*2d20*/  LEA.HI.X R223, R146, c[0x0][0x174], R144, 0x1, P1 ;  /* 0x00005d0092df7a11 */ /* 0x000fe200008f0c90 */
[----:B------:R-:W-:-:S04]  /*2d30*/  DEPBAR.LE SB0, 0x0 ;  /* 0x000080000000791a */ /* 0x000fc80000000000 */
[----:B------:R-:W-:Y:S06]  /*2d40*/  BAR.SYNC.DEFER_BLOCKING 0x0 ;  /* 0x0000000000007b1d */ /* 0x000fec0000010000 */
[----:B------:R3:W-:Y:S04]  /*2d50*/  @P2 STS.128 [R208+0xc000], RZ ;  /* 0x00c000ffd0002388 */ /* 0x0007e80000000c00 */
[----:B------:R3:W-:Y:S04]  /*2d60*/  @P2 STS.128 [R208+0xe000], RZ ;  /* 0x00e000ffd0002388 */ /* 0x0007e80000000c00 */
[----:B------:R3:W-:Y:S01]  /*2d70*/  @P2 STS.128 [R208+0x10000], RZ ;  /* 0x010000ffd0002388 */ /* 0x0007e20000000c00 */
[----:B------:R-:W-:Y:S05]  /*2d80*/  @P2 BRA `(.L_x_705) ;  /* 0x0000015000002947 */ /* 0x000fea0003800000 */
[----:B------:R-:W-:Y:S02]  /*2d90*/  ISETP.GE.AND P3, PT, R210, c[0x0][0x220], PT ;  /* 0x00008800d2007a0c */ /* 0x000fe40003f66270 */
[----:B------:R-:W-:-:S02]  /*2da0*/  ISETP.GE.AND P2, PT, R201, c[0x0][0x220], PT ;  /* 0x00008800c9007a0c */ /* 0x000fc40003f46270 */
[----:B------:R-:W-:-:S09]  /*2db0*/  ISETP.GE.AND P1, PT, R200, c[0x0][0x220], PT ;  /* 0x00008800c8007a0c */ /* 0x000fd20003f26270 */
[----:B------:R-:W-:Y:S01]  /*2dc0*/  @!P3 IMAD.MOV.U32 R16, RZ, RZ, R222 ;  /* 0x000000ffff10b224 */ /* 0x000fe200078e00de */
[----:B------:R4:W-:Y:S01]  /*2dd0*/  @P3 STS.128 [R208+0xc000], RZ ;  /* 0x00c000ffd0003388 */ /* 0x0009e20000000c00 */
[----:B------:R-:W-:-:S05]  /*2de0*/  @!P3 IMAD.MOV.U32 R17, RZ, RZ, R223 ;  /* 0x000000ffff11b224 */ /* 0x000fca00078e00df */
        /* <DEDUP_REMOVED lines=11> */
[----:B------:R-:W-:Y:S01]  /*2ea0*/  @!PT LDS RZ, [RZ] ;  /* 0x00000000fffff984 */ /* 0x000fe20000000800 */
[----:B------:R-:W-:Y:S01]  /*2eb0*/  @!PT LDS RZ, [RZ] ;  /* 0x00000000fffff984 */ /* 0x000fe20000000800 */
[----:B------:R-:W-:Y:S01]  /*2ec0*/  @!PT LDS RZ, [RZ] ;  /* 0x00000000fffff984 */ /* 0x000fe20000000800 */
[----:B------:R1:W-:Y:S02]  /*2ed0*/  LDGSTS.E.BYPASS.LTC128B.128 [R208+0x10000], [R222.64+0x100] ;  /* 0x10000100ded07fae */ /* 0x0003e4000b901d46 */
.L_x_705:
[----:B------:R-:W-:Y:S05]  /*2ee0*/  BSYNC B0 ;  /* 0x0000000000007941 */ /* 0x000fea0003800000 */
.L_x_704:
[----:B------:R-:W-:Y:S01]  /*2ef0*/  ISETP.GE.AND P1, PT, R8, R9, PT ;  /* 0x000000090800720c */ /* 0x000fe20003f26270 */
[----:B------:R-:W-:Y:S01]  /*2f00*/  IMAD.MOV.U32 R8, RZ, RZ, c[0x0][0x1a0] ;  /* 0x00006800ff087624 */ /* 0x000fe200078e00ff */
[----:B------:R-:W-:Y:S03]  /*2f10*/  BSSY B0, `(.L_x_706) ;  /* 0x0000020000007945 */ /* 0x000fe60003800000 */
[C---:B------:R-:W-:Y:S01]  /*2f20*/  IMAD.SHL.U32 R205, R8.reuse, 0x10, RZ ;  /* 0x0000001008cd7824 */ /* 0x040fe200078e00ff */
[----:B------:R-:W-:-:S07]  /*2f30*/  SHF.L.U64.HI R204, R8, R11, c[0x0][0x1a4] ;  /* 0x0000690008cc7619 */ /* 0x000fce000001020b */
[----:B------:R1:W-:Y:S04]  /*2f40*/  @P1 STS.128 [R208+0xc800], RZ ;  /* 0x00c800ffd0001388 */ /* 0x0003e80000000c00 */
[----:B------:R1:W-:Y:S04]  /*2f50*/  @P1 STS.128 [R208+0xe800], RZ ;  /* 0x00e800ffd0001388 */ /* 0x0003e80000000c00 */
[----:B------:R1:W-:Y:S01]  /*2f60*/  @P1 STS.128 [R208+0x10800], RZ ;  /* 0x010800ffd0001388 */ /* 0x0003e20000000c00 */
[----:B------:R-:W-:Y:S05]  /*2f70*/  @P1 BRA `(.L_x_707) ;  /* 0x0000019000001947 */ /* 0x000fea0003800000 */
[----:B------:R-:W-:Y:S02]  /*2f80*/  ISETP.GE.AND P4, PT, R210, c[0x0][0x220], PT ;  /* 0x00008800d2007a0c */ /* 0x000fe40003f86270 */
[----:B------:R-:W-:-:S02]  /*2f90*/  ISETP.GE.AND P3, PT, R201, c[0x0][0x220], PT ;  /* 0x00008800c9007a0c */ /* 0x000fc40003f66270 */
[----:B------:R-:W-:-:S09]  /*2fa0*/  ISETP.GE.AND P1, PT, R200, c[0x0][0x220], PT ;  /* 0x00008800c8007a0c */ /* 0x000fd20003f26270 */
[CC--:B--2---:R-:W-:Y:S01]  /*2fb0*/  @!P4 LEA R18, P5, R205.reuse, R222.reuse, 0x1 ;  /* 0x000000decd12c211 */ /* 0x0c4fe200078a08ff */
[----:B------:R2:W-:Y:S01]  /*2fc0*/  @P4 STS.128 [R208+0xc800], RZ ;  /* 0x00c800ffd0004388 */ /* 0x0005e20000000c00 */
[C---:B----4-:R-:W-:Y:S02]  /*2fd0*/  @!P3 LEA R16, P2, R205.reuse, R222, 0x1 ;  /* 0x000000decd10b211 */ /* 0x050fe400078408ff */
[CCC-:B------:R-:W-:Y:S02]  /*2fe0*/  @!P4 LEA.HI.X R19, R205.reuse, R223.reuse, R204.reuse, 0x1, P5 ;  /* 0x000000dfcd13c211 */ /* 0x1c0fe400028f0ccc */
[----:B------:R-:W-:-:S03]  /*2ff0*/  @!P3 LEA.HI.X R17, R205, R223, R204, 0x1, P2 ;  /* 0x000000dfcd11b211 */ /* 0x000fc600010f0ccc */
        /* <DEDUP_REMOVED lines=11> */
[----:B--2---:R-:W-:-:S04]  /*30b0*/  LEA R16, P1, R205, R222, 0x1 ;  /* 0x000000decd107211 */ /* 0x004fc800078208ff */
[----:B------:R-:W-:-:S05]  /*30c0*/  LEA.HI.X R17, R205, R223, R204, 0x1, P1 ;  /* 0x000000dfcd117211 */ /* 0x000fca00008f0ccc */
[----:B------:R-:W-:Y:S01]  /*30d0*/  @!PT LDS RZ, [RZ] ;  /* 0x00000000fffff984 */ /* 0x000fe20000000800 */
[----:B------:R-:W-:Y:S01]  /*30e0*/  @!PT LDS RZ, [RZ] ;  /* 0x00000000fffff984 */ /* 0x000fe20000000800 */
[----:B------:R-:W-:Y:S01]  /*30f0*/  @!PT LDS RZ, [RZ] ;  /* 0x00000000fffff984 */ /* 0x000fe20000000800 */
[----:B------:R2:W-:Y:S04]  /*3100*/  LDGSTS.E.BYPASS.LTC128B.128 [R208+0x10800], [R16.64+0x100] ;  /* 0x1080010010d07fae */ /* 0x0005e8000b901d46 */
.L_x_707:
[----:B------:R-:W-:Y:S05]  /*3110*/  BSYNC B0 ;  /* 0x0000000000007941 */ /* 0x000fea0003800000 */
.L_x_706:
[----:B------:R-:W-:Y:S01]  /*3120*/  ISETP.GE.AND P1, PT, R12, R9, PT ;  /* 0x000000090c00720c */ /* 0x000fe20003f26270 */
[----:B------:R-:W-:-:S12]  /*3130*/  BSSY B0, `(.L_x_708) ;  /* 0x0000021000007945 */ /* 0x000fd80003800000 */
[----:B------:R1:W-:Y:S04]  /*3140*/  @P1 STS.128 [R208+0xd000], RZ ;  /* 0x00d000ffd0001388 */ /* 0x0003e80000000c00 */
[----:B------:R1:W-:Y:S04]  /*3150*/  @P1 STS.128 [R208+0xf000], RZ ;  /* 0x00f000ffd0001388 */ /* 0x0003e80000000c00 */
[----:B------:R1:W-:Y:S01]  /*3160*/  @P1 STS.128 [R208+0x11000], RZ ;  /* 0x011000ffd0001388 */ /* 0x0003e20000000c00 */
[----:B------:R-:W-:Y:S05]  /*3170*/  @P1 BRA `(.L_x_709) ;  /* 0x000001c000001947 */ /* 0x000fea0003800000 */
[----:B------:R-:W-:Y:S01]  /*3180*/  ISETP.GE.AND P4, PT, R210, c[0x0][0x220], PT ;  /* 0x00008800d2007a0c */ /* 0x000fe20003f86270 */
[----:B------:R-:W-:Y:S01]  /*3190*/  IMAD.MOV.U32 R11, RZ, RZ, 0x5 ;  /* 0x00000005ff0b7424 */ /* 0x000fe200078e00ff */
[----:B------:R-:W-:Y:S01]  /*31a0*/  ISETP.GE.AND P3, PT, R201, c[0x0][0x220], PT ;  /* 0x00008800c9007a0c */ /* 0x000fe20003f66270 */
[----:B------:R-:W-:Y:S01]  /*31b0*/  IMAD.SHL.U32 R12, R8, 0x20, RZ ;  /* 0x00000020080c7824 */ /* 0x000fe200078e00ff */
[----:B------:R-:W-:-:S02]  /*31c0*/  ISETP.GE.AND P1, PT, R200, c[0x0][0x220], PT ;  /* 0x00008800c8007a0c */ /* 0x000fc40003f26270 */
[----:B------:R-:W-:-:S07]  /*31d0*/  SHF.L.U64.HI R11, R8, R11, c[0x0][0x1a4] ;  /* 0x00006900080b7619 */ /* 0x000fce000001020b */
        /* <DEDUP_REMOVED lines=22> */
.L_x_709:
[----:B------:R-:W-:Y:S05]  /*3340*/  BSYNC B0 ;  /* 0x0000000000007941 */ /* 0x000fea0003800000 */
.L_x_708:
[----:B------:R-:W-:Y:S01]  /*3350*/  ISETP.GE.AND P1, PT, R10, R9, PT ;  /* 0x000000090a00720c */ /* 0x000fe20003f26270 */
[----:B------:R-:W-:Y:S01]  /*3360*/  BSSY B0, `(.L_x_710) ;  /* 0x0000029000007945 */ /* 0x000fe20003800000 */
[----:B------:R-:W-:-:S04]  /*3370*/  SHF.R.S32.HI R10, RZ, 0x1f, R13 ;  /* 0x0000001fff0a7819 */ /* 0x000fc8000001140d */
[----:B------:R-:W-:-:S04]  /*3380*/  LEA.HI R10, R10, R13, RZ, 0x2 ;  /* 0x0000000d0a0a7211 */ /* 0x000fc800078f10ff */
[----:B------:R-:W-:-:S03]  /*3390*/  SHF.R.S32.HI R85, RZ, 0x2, R10 ;  /* 0x00000002ff557819 */ /* 0x000fc6000001140a */
[----:B------:R1:W-:Y:S04]  /*33a0*/  @P1 STS.128 [R208+0xd800], RZ ;  /* 0x00d800ffd0001388 */ /* 0x0003e80000000c00 */
[----:B------:R1:W-:Y:S04]  /*33b0*/  @P1 STS.128 [R208+0xf800], RZ ;  /* 0x00f800ffd0001388 */ /* 0x0003e80000000c00 */
[----:B------:R1:W-:Y:S01]  /*33c0*/  @P1 STS.128 [R208+0x11800], RZ ;  /* 0x011800ffd0001388 */ /* 0x0003e20000000c00 */
[----:B------:R-:W-:Y:S05]  /*33d0*/  @P1 BRA `(.L_x_711) ;  /* 0x0000021000001947 */ /* 0x000fea0003800000 */
[----:B------:R-:W-:Y:S02]  /*33e0*/  ISETP.GE.AND P3, PT, R210, c[0x0][0x220], PT ;  /* 0x00008800d2007a0c */ /* 0x000fe40003f66270 */
[----:B------:R-:W-:-:S02]  /*33f0*/  ISETP.GE.AND P2, PT, R201, c[0x0][0x220], PT ;  /* 0x00008800c9007a0c */ /* 0x000fc40003f46270 */
[----:B------:R-:W-:-:S09]  /*3400*/  ISETP.GE.AND P1, PT, R200, c[0x0][0x220], PT ;  /* 0x00008800c8007a0c */ /* 0x000fd20003f26270 */
[----:B------:R-:W-:Y:S01]  /*3410*/  @!P3 MOV R10, c[0x0][0x1a4] ;  /* 0x00006900000aba02 */ /* 0x000fe20000000f00 */
[--C-:B------:R-:W-:Y:S01]  /*3420*/  @!P3 IMAD.MOV.U32 R13, RZ, RZ, R223.reuse ;  /* 0x000000ffff0db224 */ /* 0x100fe200078e00df */
[----:B------:R-:W-:Y:S01]  /*3430*/  @!P3 MOV R12, R222 ;  /* 0x000000de000cb202 */ /* 0x000fe20000000f00 */
[C---:B--2-4-:R-:W-:Y:S01]  /*3440*/  @!P2 IMAD.WIDE.U32 R16, R8.reuse, 0x60, R222 ;  /* 0x000000600810a825 */ /* 0x054fe200078e00de */
[----:B------:R-:W-:Y:S01]  /*3450*/  @!P2 MOV R9, c[0x0][0x1a4] ;  /* 0x000069000009aa02 */ /* 0x000fe20000000f00 */
[----:B------:R2:W-:Y:S02]  /*3460*/  @P3 STS.128 [R208+0xd800], RZ ;  /* 0x00d800ffd0003388 */ /* 0x0005e40000000c00 */
[----:B------:R-:W-:-:S04]  /*3470*/  @!P3 IMAD.WIDE.U32 R12, R8, 0x60, R12 ;  /* 0x00000060080cb825 */ /* 0x000fc800078e000c */
[----:B------:R-:W-:Y:S02]  /*3480*/  @!P3 IMAD R10, R10, 0x60, RZ ;  /* 0x000000600a0ab824 */ /* 0x000fe400078e02ff */
[----:B------:R-:W-:-:S03]  /*3490*/  @!P2 IMAD R9, R9, 0x60, RZ ;  /* 0x000000600909a824 */ /* 0x000fc600078e02ff */
[----:B------:R-:W-:Y:S01]  /*34a0*/  @!P3 IADD3 R13, R13, R10, RZ ;  /* 0x0000000a0d0db210 */ /* 0x000fe20007ffe0ff */
[----:B------:R-:W-:-:S04]  /*34b0*/  @!P2 IMAD.IADD R17, R17, 0x1, R9 ;  /* 0x000000011111a824 */ /* 0x000fc800078e0209 */
        /* <DEDUP_REMOVED lines=11> */
[----:B------:R-:W-:Y:S01]  /*3570*/  ULDC UR4, c[0x0][0x1a4] ;  /* 0x0000690000047ab9 */ /* 0x000fe20000000800 */
[----:B------:R-:W-:Y:S01]  /*3580*/  IMAD.WIDE.U32 R8, R8, 0x60, R222 ;  /* 0x0000006008087825 */ /* 0x000fe200078e00de */
[----:B------:R-:W-:-:S06]  /*3590*/  UIMAD UR4, UR4, 0x60, URZ ;  /* 0x00000060040478a4 */ /* 0x000fcc000f8e023f */
[----:B------:R-:W-:-:S05]  /*35a0*/  IADD3 R9, R9, UR4, RZ ;  /* 0x0000000409097c10 */ /* 0x000fca000fffe0ff */
[----:B------:R-:W-:Y:S01]  /*35b0*/  @!PT LDS RZ, [RZ] ;  /* 0x00000000fffff984 */ /* 0x000fe20000000800 */
[----:B------:R-:W-:Y:S01]  /*35c0*/  @!PT LDS RZ, [RZ] ;  /* 0x00000000fffff984 */ /* 0x000fe20000000800 */
[----:B------:R-:W-:Y:S01]  /*35d0*/  @!PT LDS RZ, [RZ] ;  /* 0x00000000fffff984 */ /* 0x000fe20000000800 */
[----:B------:R4:W-:Y:S02]  /*35e0*/  LDGSTS.E.BYPASS.LTC128B.128 [R208+0x11800], [R8.64+0x100] ;  /* 0x1180010008d07fae */ /* 0x0009e4000b901d46 */
.L_x_711:
[----:B------:R-:W-:Y:S05]  /*35f0*/  BSYNC B0 ;  /* 0x0000000000007941 */ /* 0x000fea0003800000 */
.L_x_710:
[C---:B----4-:R-:W-:Y:S01]  /*3600*/  IMAD.SHL.U32 R8, R2.reuse, 0x40, RZ ;  /* 0x0000004002087824 */ /* 0x050fe200078e00ff */
[----:B------:R-:W-:Y:S01]  /*3610*/  R2P PR, R2, 0x6 ;  /* 0x0000000602007804 */ /* 0x000fe20000000000 */
[----:B------:R-:W-:Y:S01]  /*3620*/  IMAD.SHL.U32 R14, R14, 0x8, RZ ;  /* 0x000000080e0e7824 */ /* 0x000fe200078e00ff */
[----:B------:R-:W0:Y:S01]  /*3630*/  LDGDEPBAR ;  /* 0x00000000000079af */ /* 0x000e220000000000 */
[C---:B------:R-:W-:Y:S01]  /*3640*/  IMAD R198, R87.reuse, 0x400, R0 ;  /* 0x0000040057c67824 */ /* 0x040fe200078e0200 */
[----:B------:R-:W-:Y:S01]  /*3650*/  LOP3.LUT R9, R8, 0x1c0, RZ, 0xc0, !PT ;  /* 0x000001c008097812 */ /* 0x000fe200078ec0ff */
[----:B------:R-:W-:Y:S01]  /*3660*/  IMAD R88, R87, 0x10, R88 ;  /* 0x0000001057587824 */ /* 0x000fe200078e0258 */
[----:B------:R-:W-:Y:S01]  /*3670*/  ISETP.GE.AND P6, PT, R133, 0x2, PT ;  /* 0x000000028500780c */ /* 0x000fe20003fc6270 */
[----:B------:R-:W-:Y:S01]  /*3680*/  IMAD.SHL.U32 R198, R198, 0x2, RZ ;  /* 0x00000002c6c67824 */ /* 0x000fe200078e00ff */
[----:B------:R-:W-:Y:S02]  /*3690*/  LOP3.LUT R8, R9, 0x8, R14, 0xf8, !PT ;  /* 0x0000000809087812 */ /* 0x000fe400078ef80e */
[----:B------:R-:W-:Y:S01]  /*36a0*/  SHF.R.U32.HI R9, RZ, 0x3, R9 ;  /* 0x00000003ff097819 */ /* 0x000fe20000011609 */
[--C-:B------:R-:W-:Y:S01]  /*36b0*/  IMAD R196, R7, 0x2, R198.reuse ;  /* 0x0000000207c47824 */ /* 0x100fe200078e02c6 */
[----:B------:R-:W-:Y:S01]  /*36c0*/  LDSM.16.M88.4 R32, [R198] ;  /* 0x00000000c620783b */ /* 0x000fe20000000200 */
[C---:B------:R-:W-:Y:S01]  /*36d0*/  IMAD R194, R5.reuse, 0x2, R198 ;  /* 0x0000000205c27824 */ /* 0x040fe200078e02c6 */
[----:B------:R-:W-:Y:S01]  /*36e0*/  LOP3.LUT R8, R8, R9, RZ, 0x3c, !PT ;  /* 0x0000000908087212 */ /* 0x000fe200078e3cff */
[----:B------:R-:W-:Y:S01]  /*36f0*/  IMAD R193, R5, 0x2, R196 ;  /* 0x0000000205c17824 */ /* 0x000fe200078e02c4 */
[----:B------:R-:W-:Y:S03]  /*3700*/  LDSM.16.M88.4 R56, [R196] ;  /* 0x00000000c438783b */ /* 0x000fe60000000200 */
[----:B------:R-:W-:Y:S01]  /*3710*/  IMAD R197, R197, 0x200, R8 ;  /* 0x00000200c5c57824 */ /* 0x000fe200078e0208 */
[----:B-1----:R-:W-:Y:S03]  /*3720*/  LDSM.16.M88.4 R28, [R194] ;  /* 0x00000000c21c783b */ /* 0x002fe60000000200 */
[----:B------:R-:W-:-:S05]  /*3730*/  IMAD.SHL.U32 R197, R197, 0x2, RZ ;  /* 0x00000002c5c57824 */ /* 0x000fca00078e00ff */
[----:B--2---:R-:W1:Y:S01]  /*3740*/  LDSM.16.M88.4 R12, [R197+0x6000] ;  /* 0x00600000c50c783b */ /* 0x004e620000000200 */
[C---:B------:R-:W-:Y:S02]  /*3750*/  IADD3 R2, R197.reuse, 0x6000, RZ ;  /* 0x00006000c5027810 */ /* 0x040fe40007ffe0ff */
[----:B------:R-:W-:Y:S01]  /*3760*/  IADD3 R195, R197, 0x6020, RZ ;  /* 0x00006020c5c37810 */ /* 0x000fe20007ffe0ff */
[----:B------:R-:W2:Y:S01]  /*3770*/  LDSM.16.M88.4 R72, [R197+0x6800] ;  /* 0x00680000c548783b */ /* 0x000ea20000000200 */
[----:B------:R-:W-:Y:S01]  /*3780*/  @P1 IADD3 R195, R2, -0x20, RZ ;  /* 0xffffffe002c31810 */ /* 0x000fe20007ffe0ff */
[----:B------:R-:W-:Y:S02]  /*3790*/  IMAD.MOV.U32 R2, RZ, RZ, 0x40 ;  /* 0x00000040ff027424 */ /* 0x000fe400078e00ff */
[----:B------:R-:W4:Y:S01]  /*37a0*/  LDSM.16.M88.4 R40, [R197+0x7000] ;  /* 0x00700000c528783b */ /* 0x000f220000000200 */
[C---:B------:R-:W-:Y:S02]  /*37b0*/  IADD3 R187, R195.reuse, 0x800, RZ ;  /* 0x00000800c3bb7810 */ /* 0x040fe40007ffe0ff */
[----:B------:R-:W-:Y:S01]  /*37c0*/  SEL R2, R2, 0xffffffc0, !P2 ;  /* 0xffffffc002027807 */ /* 0x000fe20005000000 */
[----:B------:R-:W5:Y:S01]  /*37d0*/  LDSM.16.M88.4 R68, [R197+0x7800] ;  /* 0x00780000c544783b */ /* 0x000f620000000200 */
[----:B------:R-:W-:-:S02]  /*37e0*/  IADD3 R186, R195, 0x1000, RZ ;  /* 0x00001000c3ba7810 */ /* 0x000fc40007ffe0ff */
[----:B------:R-:W-:Y:S01]  /*37f0*/  IADD3 R185, R195, 0x1800, RZ ;  /* 0x00001800c3b97810 */ /* 0x000fe20007ffe0ff */
[----:B------:R-:W3:Y:S01]  /*3800*/  LDSM.16.M88.4 R64, [R195] ;  /* 0x00000000c340783b */ /* 0x000ee20000000200 */
[----:B------:R-:W-:Y:S01]  /*3810*/  IMAD.IADD R191, R197, 0x1, R2 ;  /* 0x00000001c5bf7824 */ /* 0x000fe200078e0202 */
[C---:B------:R-:W-:Y:S01]  /*3820*/  IADD3 R183, R195.reuse, 0x2000, RZ ;  /* 0x00002000c3b77810 */ /* 0x040fe20007ffe0ff */
[----:B------:R-:W-:Y:S01]  /*3830*/  IMAD.IADD R184, R2, 0x1, R195 ;  /* 0x0000000102b87824 */ /* 0x000fe200078e02c3 */
[----:B------:R-:W3:Y:S01]  /*3840*/  LDSM.16.M88.4 R60, [R195+0x800] ;  /* 0x00080000c33c783b */ /* 0x000ee20000000200 */
[----:B------:R-:W-:Y:S02]  /*3850*/  IADD3 R2, R88, 0x1, R85 ;  /* 0x0000000158027810 */ /* 0x000fe40007ffe055 */
[----:B------:R-:W-:Y:S01]  /*3860*/  IADD3 R182, R195, 0x2800, RZ ;  /* 0x00002800c3b67810 */ /* 0x000fe20007ffe0ff */
[----:B------:R-:W3:Y:S01]  /*3870*/  LDSM.16.M88.4 R52, [R195+0x1000] ;  /* 0x00100000c334783b */ /* 0x000ee20000000200 */
[----:B------:R-:W-:-:S02]  /*3880*/  IADD3 R2, R86, R2, -R209 ;  /* 0x0000000256027210 */ /* 0x000fc40007ffe8d1 */
[C---:B------:R-:W-:Y:S01]  /*3890*/  IADD3 R181, R195.reuse, 0x3000, RZ ;  /* 0x00003000c3b57810 */ /* 0x040fe20007ffe0ff */
[----:B------:R-:W3:Y:S01]  /*38a0*/  LDSM.16.M88.4 R48, [R195+0x1800] ;  /* 0x00180000c330783b */ /* 0x000ee20000000200 */
[C---:B------:R-:W-:Y:S02]  /*38b0*/  IADD3 R180, R195.reuse, 0x3800, RZ ;  /* 0x00003800c3b47810 */ /* 0x040fe40007ffe0ff */
[C---:B------:R-:W-:Y:S01]  /*38c0*/  IADD3 R179, R195.reuse, 0x4000, RZ ;  /* 0x00004000c3b37810 */ /* 0x040fe20007ffe0ff */
[----:B------:R-:W3:Y:S01]  /*38d0*/  LDSM.16.M88.4 R24, [R191+0x6000] ;  /* 0x00600000bf18783b */ /* 0x000ee20000000200 */
[C---:B------:R-:W-:Y:S02]  /*38e0*/  IADD3 R178, R195.reuse, 0x4800, RZ ;  /* 0x00004800c3b27810 */ /* 0x040fe40007ffe0ff */
[C---:B------:R-:W-:Y:S01]  /*38f0*/  IADD3 R177, R195.reuse, 0x5000, RZ ;  /* 0x00005000c3b17810 */ /* 0x040fe20007ffe0ff */
[----:B------:R-:W3:Y:S01]  /*3900*/  LDSM.16.M88.4 R20, [R191+0x6800] ;  /* 0x00680000bf14783b */ /* 0x000ee20000000200 */
[----:B------:R-:W-:Y:S01]  /*3910*/  IADD3 R176, R195, 0x5800, RZ ;  /* 0x00005800c3b07810 */ /* 0x000fe20007ffe0ff */
[C---:B-1----:R-:W-:Y:S02]  /*3920*/  HMMA.16816.F32 R16, R32.reuse, R12, RZ ;  /* 0x0000000c2010723c */ /* 0x042fe400000018ff */
[----:B------:R-:W1:Y:S04]  /*3930*/  LDSM.16.M88.4 R80, [R191+0x7000] ;  /* 0x00700000bf50783b */ /* 0x000e680000000200 */
[----:B------:R-:W1:Y:S02]  /*3940*/  LDSM.16.M88.4 R76, [R191+0x7800] ;  /* 0x00780000bf4c783b */ /* 0x000e640000000200 */
[C---:B------:R-:W-:Y:S08]  /*3950*/  HMMA.16816.F32 R12, R32.reuse, R14, RZ ;  /* 0x0000000e200c723c */ /* 0x040ff000000018ff */
[C---:B--2---:R-:W-:Y:S08]  /*3960*/  HMMA.16816.F32 R8, R32.reuse, R72, RZ ;  /* 0x000000482008723c */ /* 0x044ff000000018ff */
[C---:B------:R-:W-:Y:S08]  /*3970*/  HMMA.16816.F32 R72, R32.reuse, R74, RZ ;  /* 0x0000004a2048723c */ /* 0x040ff000000018ff */
[C---:B----4-:R-:W-:Y:S08]  /*3980*/  HMMA.16816.F32 R44, R32.reuse, R40, RZ ;  /* 0x00000028202c723c */ /* 0x050ff000000018ff */
[C---:B------:R-:W-:Y:S08]  /*3990*/  HMMA.16816.F32 R40, R32.reuse, R42, RZ ;  /* 0x0000002a2028723c */ /* 0x040ff000000018ff */
[C---:B-----5:R-:W-:Y:S08]  /*39a0*/  HMMA.16816.F32 R36, R32.reuse, R68, RZ ;  /* 0x000000442024723c */ /* 0x060ff000000018ff */
[----:B------:R-:W-:Y:S01]  /*39b0*/  HMMA.16816.F32 R32, R32, R70, RZ ;  /* 0x000000462020723c */ /* 0x000fe200000018ff */
[----:B------:R-:W-:Y:S07]  /*39c0*/  LDSM.16.M88.4 R68, [R193] ;  /* 0x00000000c144783b */ /* 0x000fee0000000200 */
[C---:B---3--:R-:W-:Y:S08]  /*39d0*/  HMMA.16816.F32 R16, R56.reuse, R64, R16 ;  /* 0x000000403810723c */ /* 0x048ff00000001810 */
[C---:B------:R-:W-:Y:S01]  /*39e0*/  HMMA.16816.F32 R12, R56.reuse, R66, R12 ;  /* 0x00000042380c723c */ /* 0x040fe2000000180c */
[----:B------:R-:W2:Y:S07]  /*39f0*/  LDSM.16.M88.4 R64, [R184] ;  /* 0x00000000b840783b */ /* 0x000eae0000000200 */
[C---:B------:R-:W-:Y:S08]  /*3a00*/  HMMA.16816.F32 R8, R56.reuse, R60, R8 ;  /* 0x0000003c3808723c */ /* 0x040ff00000001808 */
[C---:B------:R-:W-:Y:S01]  /*3a10*/  HMMA.16816.F32 R72, R56.reuse, R62, R72 ;  /* 0x0000003e3848723c */ /* 0x040fe20000001848 */
[----:B------:R-:W3:Y:S07]  /*3a20*/  LDSM.16.M88.4 R60, [R184+0x800] ;  /* 0x00080000b83c783b */ /* 0x000eee0000000200 */
[C---:B------:R-:W-:Y:S08]  /*3a30*/  HMMA.16816.F32 R44, R56.reuse, R52, R44 ;  /* 0x00000034382c723c */ /* 0x040ff0000000182c */
[C---:B------:R-:W-:Y:S01]  /*3a40*/  HMMA.16816.F32 R40, R56.reuse, R54, R40 ;  /* 0x000000363828723c */ /* 0x040fe20000001828 */
[----:B------:R-:W-:Y:S07]  /*3a50*/  LDSM.16.M88.4 R52, [R184+0x1800] ;  /* 0x00180000b834783b */ /* 0x000fee0000000200 */
[C---:B------:R-:W-:Y:S08]  /*3a60*/  HMMA.16816.F32 R36, R56.reuse, R48, R36 ;  /* 0x000000303824723c */ /* 0x040ff00000001824 */
[----:B------:R-:W-:Y:S01]  /*3a70*/  HMMA.16816.F32 R32, R56, R50, R32 ;  /* 0x000000323820723c */ /* 0x000fe20000001820 */
[----:B------:R-:W4:Y:S07]  /*3a80*/  LDSM.16.M88.4 R56, [R184+0x1000] ;  /* 0x00100000b838783b */ /* 0x000f2e0000000200 */
[C---:B------:R-:W-:Y:S08]  /*3a90*/  HMMA.16816.F32 R16, R28.reuse, R24, R16 ;  /* 0x000000181c10723c */ /* 0x040ff00000001810 */
[C---:B------:R-:W-:Y:S01]  /*3aa0*/  HMMA.16816.F32 R12, R28.reuse, R26, R12 ;  /* 0x0000001a1c0c723c */ /* 0x040fe2000000180c */
[----:B------:R-:W-:Y:S07]  /*3ab0*/  LDSM.16.M88.4 R24, [R198+0x2000] ;  /* 0x00200000c618783b */ /* 0x000fee0000000200 */
[C---:B------:R-:W-:Y:S01]  /*3ac0*/  HMMA.16816.F32 R48, R28.reuse, R20, R8 ;  /* 0x000000141c30723c */ /* 0x040fe20000001808 */
[----:B------:R-:W5:Y:S07]  /*3ad0*/  LDSM.16.M88.4 R8, [R197+0x8000] ;  /* 0x00800000c508783b */ /* 0x000f6e0000000200 */
[C---:B------:R-:W-:Y:S01]  /*3ae0*/  HMMA.16816.F32 R72, R28.reuse, R22, R72 ;  /* 0x000000161c48723c */ /* 0x040fe20000001848 */
[----:B------:R-:W3:Y:S07]  /*3af0*/  LDSM.16.M88.4 R20, [R197+0x8800] ;  /* 0x00880000c514783b */ /* 0x000eee0000000200 */
[C---:B-1----:R-:W-:Y:S08]  /*3b00*/  HMMA.16816.F32 R44, R28.reuse, R80, R44 ;  /* 0x000000501c2c723c */ /* 0x042ff0000000182c */
[C---:B------:R-:W-:Y:S01]  /*3b10*/  HMMA.16816.F32 R40, R28.reuse, R82, R40 ;  /* 0x000000521c28723c */ /* 0x040fe20000001828 */
[----:B------:R-:W1:Y:S07]  /*3b20*/  LDSM.16.M88.4 R80, [R197+0x9000] ;  /* 0x00900000c550783b */ /* 0x000e6e0000000200 */
[C---:B------:R-:W-:Y:S08]  /*3b30*/  HMMA.16816.F32 R36, R28.reuse, R76, R36 ;  /* 0x0000004c1c24723c */ /* 0x040ff00000001824 */
[----:B------:R-:W-:Y:S01]  /*3b40*/  HMMA.16816.F32 R32, R28, R78, R32 ;  /* 0x0000004e1c20723c */ /* 0x000fe20000001820 */
[----:B------:R-:W1:Y:S04]  /*3b50*/  LDSM.16.M88.4 R76, [R197+0x9800] ;  /* 0x00980000c54c783b */ /* 0x000e680000000200 */
[----:B------:R-:W-:Y:S03]  /*3b60*/  LDSM.16.M88.4 R28, [R195+0x2000] ;  /* 0x00200000c31c783b */ /* 0x000fe60000000200 */
[C---:B--2---:R-:W-:Y:S08]  /*3b70*/  HMMA.16816.F32 R16, R68.reuse, R64, R16 ;  /* 0x000000404410723c */ /* 0x044ff00000001810 */
[C---:B------:R-:W-:Y:S08]  /*3b80*/  HMMA.16816.F32 R12, R68.reuse, R66, R12 ;  /* 0x00000042440c723c */ /* 0x040ff0000000180c */
[C---:B---3--:R-:W-:Y:S01]  /*3b90*/  HMMA.16816.F32 R64, R68.reuse, R60, R48 ;  /* 0x0000003c4440723c */ /* 0x048fe20000001830 */
[----:B------:R-:W2:Y:S07]  /*3ba0*/  LDSM.16.M88.4 R48, [R196+0x2000] ;  /* 0x00200000c430783b */ /* 0x000eae0000000200 */
[C---:B------:R-:W-:Y:S01]  /*3bb0*/  HMMA.16816.F32 R72, R68.reuse, R62, R72 ;  /* 0x0000003e4448723c */ /* 0x040fe20000001848 */
[----:B------:R-:W3:Y:S07]  /*3bc0*/  LDSM.16.M88.4 R60, [R195+0x2800] ;  /* 0x00280000c33c783b */ /* 0x000eee0000000200 */
[C---:B----4-:R-:W-:Y:S08]  /*3bd0*/  HMMA.16816.F32 R44, R68.reuse, R56, R44 ;  /* 0x00000038442c723c */ /* 0x050ff0000000182c */
[C---:B------:R-:W-:Y:S01]  /*3be0*/  HMMA.16816.F32 R40, R68.reuse, R58, R40 ;  /* 0x0000003a4428723c */ /* 0x040fe20000001828 */
[----:B------:R-:W-:Y:S07]  /*3bf0*/  LDSM.16.M88.4 R56, [R195+0x3800] ;  /* 0x00380000c338783b */ /* 0x000fee0000000200 */
[C---:B------:R-:W-:Y:S08]  /*3c00*/  HMMA.16816.F32 R36, R68.reuse, R52, R36 ;  /* 0x000000344424723c */ /* 0x040ff00000001824 */
[----:B------:R-:W-:Y:S01]  /*3c10*/  HMMA.16816.F32 R32, R68, R54, R32 ;  /* 0x000000364420723c */ /* 0x000fe20000001820 */
[----:B------:R-:W4:Y:S04]  /*3c20*/  LDSM.16.M88.4 R68, [R195+0x3000] ;  /* 0x00300000c344783b */ /* 0x000f280000000200 */
[----:B------:R-:W-:Y:S03]  /*3c30*/  LDSM.16.M88.4 R52, [R194+0x2000] ;  /* 0x00200000c234783b */ /* 0x000fe60000000200 */
[C---:B-----5:R-:W-:Y:S08]  /*3c40*/  HMMA.16816.F32 R16, R24.reuse, R8, R16 ;  /* 0x000000081810723c */ /* 0x060ff00000001810 */
[C---:B------:R-:W-:Y:S01]  /*3c50*/  HMMA.16816.F32 R12, R24.reuse, R10, R12 ;  /* 0x0000000a180c723c */ /* 0x040fe2000000180c */
[----:B------:R-:W5:Y:S07]  /*3c60*/  LDSM.16.M88.4 R8, [R191+0x8000] ;  /* 0x00800000bf08783b */ /* 0x000f6e0000000200 */
[C---:B------:R-:W-:Y:S08]  /*3c70*/  HMMA.16816.F32 R64, R24.reuse, R20, R64 ;  /* 0x000000141840723c */ /* 0x040ff00000001840 */
        /* <DEDUP_REMOVED lines=10> */
[C---:B------:R-:W-:Y:S01]  /*3d20*/  HMMA.16816.F32 R12, R48.reuse, R30, R12 ;  /* 0x0000001e300c723c */ /* 0x040fe2000000180c */
[----:B------:R-:W2:Y:S07]  /*3d30*/  LDSM.16.M88.4 R28, [R193+0x2000] ;  /* 0x00200000c11c783b */ /* 0x000eae0000000200 */
[C---:B---3--:R-:W-:Y:S08]  /*3d40*/  HMMA.16816.F32 R64, R48.reuse, R60, R64 ;  /* 0x0000003c3040723c */ /* 0x048ff00000001840 */
[C---:B------:R-:W-:Y:S01]  /*3d50*/  HMMA.16816.F32 R72, R48.reuse, R62, R72 ;  /* 0x0000003e3048723c */ /* 0x040fe20000001848 */
[----:B------:R-:W3:Y:S07]  /*3d60*/  LDSM.16.M88.4 R60, [R184+0x2800] ;  /* 0x00280000b83c783b */ /* 0x000eee0000000200 */
[C---:B----4-:R-:W-:Y:S08]  /*3d70*/  HMMA.16816.F32 R44, R48.reuse, R68, R44 ;  /* 0x00000044302c723c */ /* 0x050ff0000000182c */
[C---:B------:R-:W-:Y:S01]  /*3d80*/  HMMA.16816.F32 R40, R48.reuse, R70, R40 ;  /* 0x000000463028723c */ /* 0x040fe20000001828 */
[----:B------:R-:W4:Y:S07]  /*3d90*/  LDSM.16.M88.4 R68, [R184+0x3000] ;  /* 0x00300000b844783b */ /* 0x000f2e0000000200 */
[C---:B------:R-:W-:Y:S08]  /*3da0*/  HMMA.16816.F32 R36, R48.reuse, R56, R36 ;  /* 0x000000383024723c */ /* 0x040ff00000001824 */
[----:B------:R-:W-:Y:S01]  /*3db0*/  HMMA.16816.F32 R32, R48, R58, R32 ;  /* 0x0000003a3020723c */ /* 0x000fe20000001820 */
[----:B------:R-:W2:Y:S04]  /*3dc0*/  LDSM.16.M88.4 R56, [R184+0x3800] ;  /* 0x00380000b838783b */ /* 0x000ea80000000200 */
        /* <DEDUP_REMOVED lines=19> */
[----:B------:R-:W-:Y:S07]  /*3f00*/  LDSM.16.M88.4 R60, [R194+0x4000] ;  /* 0x00400000c23c783b */ /* 0x000fee0000000200 */
[C---:B----4-:R-:W-:Y:S08]  /*3f10*/  HMMA.16816.F32 R44, R28.reuse, R68, R44 ;  /* 0x000000441c2c723c */ /* 0x050ff0000000182c */
[C---:B------:R-:W-:Y:S01]  /*3f20*/  HMMA.16816.F32 R40, R28.reuse, R70, R40 ;  /* 0x000000461c28723c */ /* 0x040fe20000001828 */
[----:B------:R-:W-:Y:S07]  /*3f30*/  LDSM.16.M88.4 R68, [R193+0x4000] ;  /* 0x00400000c144783b */ /* 0x000fee0000000200 */
[C---:B------:R-:W-:Y:S08]  /*3f40*/  HMMA.16816.F32 R36, R28.reuse, R56, R36 ;  /* 0x000000381c24723c */ /* 0x040ff00000001824 */
[----:B------:R-:W-:Y:S01]  /*3f50*/  HMMA.16816.F32 R32, R28, R58, R32 ;  /* 0x0000003a1c20723c */ /* 0x000fe20000001820 */
[----:B------:R-:W-:Y:S04]  /*3f60*/  LDSM.16.M88.4 R28, [R195+0x5000] ;  /* 0x00500000c31c783b */ /* 0x000fe80000000200 */
[----:B------:R-:W-:Y:S03]  /*3f70*/  LDSM.16.M88.4 R56, [R191+0xa000] ;  /* 0x00a00000bf38783b */ /* 0x000fe60000000200 */
[C---:B-----5:R-:W-:Y:S08]  /*3f80*/  HMMA.16816.F32 R16, R48.reuse, R8, R16 ;  /* 0x000000083010723c */ /* 0x060ff00000001810 */
[C---:B------:R-:W-:Y:S01]  /*3f90*/  HMMA.16816.F32 R12, R48.reuse, R10, R12 ;  /* 0x0000000a300c723c */ /* 0x040fe2000000180c */
[----:B------:R-:W3:Y:S07]  /*3fa0*/  LDSM.16.M88.4 R8, [R195+0x4800] ;  /* 0x00480000c308783b */ /* 0x000eee0000000200 */
[C---:B------:R-:W-:Y:S08]  /*3fb0*/  HMMA.16816.F32 R64, R48.reuse, R20, R64 ;  /* 0x000000143040723c */ /* 0x040ff00000001840 */
[C---:B------:R-:W-:Y:S01]  /*3fc0*/  HMMA.16816.F32 R72, R48.reuse, R22, R72 ;  /* 0x000000163048723c */ /* 0x040fe20000001848 */
[----:B------:R-:W4:Y:S07]  /*3fd0*/  LDSM.16.M88.4 R20, [R195+0x5800] ;  /* 0x00580000c314783b */ /* 0x000f2e0000000200 */
[C---:B-1----:R-:W-:Y:S08]  /*3fe0*/  HMMA.16816.F32 R44, R48.reuse, R80, R44 ;  /* 0x00000050302c723c */ /* 0x042ff0000000182c */
[C---:B------:R-:W-:Y:S08]  /*3ff0*/  HMMA.16816.F32 R40, R48.reuse, R82, R40 ;  /* 0x000000523028723c */ /* 0x040ff00000001828 */
[C---:B------:R-:W-:Y:S08]  /*4000*/  HMMA.16816.F32 R36, R48.reuse, R76, R36 ;  /* 0x0000004c3024723c */ /* 0x040ff00000001824 */
[----:B------:R-:W-:Y:S01]  /*4010*/  HMMA.16816.F32 R32, R48, R78, R32 ;  /* 0x0000004e3020723c */ /* 0x000fe20000001820 */
[----:B------:R-:W1:Y:S07]  /*4020*/  LDSM.16.M88.4 R48, [R191+0xa800] ;  /* 0x00a80000bf30783b */ /* 0x000e6e0000000200 */
[C---:B--2---:R-:W-:Y:S08]  /*4030*/  HMMA.16816.F32 R16, R52.reuse, R24, R16 ;  /* 0x000000183410723c */ /* 0x044ff00000001810 */
[C---:B------:R-:W-:Y:S01]  /*4040*/  HMMA.16816.F32 R12, R52.reuse, R26, R12 ;  /* 0x0000001a340c723c */ /* 0x040fe2000000180c */
[----:B------:R-:W2:Y:S07]  /*4050*/  LDSM.16.M88.4 R24, [R191+0xb000] ;  /* 0x00b00000bf18783b */ /* 0x000eae0000000200 */
[C---:B---3--:R-:W-:Y:S08]  /*4060*/  HMMA.16816.F32 R64, R52.reuse, R8, R64 ;  /* 0x000000083440723c */ /* 0x048ff00000001840 */
[C---:B------:R-:W-:Y:S01]  /*4070*/  HMMA.16816.F32 R72, R52.reuse, R10, R72 ;  /* 0x0000000a3448723c */ /* 0x040fe20000001848 */
[----:B------:R-:W3:Y:S07]  /*4080*/  LDSM.16.M88.4 R8, [R191+0xb800] ;  /* 0x00b80000bf08783b */ /* 0x000eee0000000200 */
[C---:B------:R-:W-:Y:S08]  /*4090*/  HMMA.16816.F32 R44, R52.reuse, R28, R44 ;  /* 0x0000001c342c723c */ /* 0x040ff0000000182c */
[C---:B------:R-:W-:Y:S01]  /*40a0*/  HMMA.16816.F32 R40, R52.reuse, R30, R40 ;  /* 0x0000001e3428723c */ /* 0x040fe20000001828 */
[----:B------:R-:W-:Y:S07]  /*40b0*/  LDSM.16.M88.4 R28, [R184+0x4800] ;  /* 0x00480000b81c783b */ /* 0x000fee0000000200 */
[C---:B----4-:R-:W-:Y:S01]  /*40c0*/  HMMA.16816.F32 R76, R52.reuse, R20, R36 ;  /* 0x00000014344c723c */ /* 0x050fe20000001824 */
[----:B------:R-:W4:Y:S07]  /*40d0*/  LDSM.16.M88.4 R36, [R184+0x4000] ;  /* 0x00400000b824783b */ /* 0x000f2e0000000200 */
[----:B------:R-:W-:Y:S01]  /*40e0*/  HMMA.16816.F32 R32, R52, R22, R32 ;  /* 0x000000163420723c */ /* 0x000fe20000001820 */
[----:B------:R-:W5:Y:S07]  /*40f0*/  LDSM.16.M88.4 R20, [R184+0x5000] ;  /* 0x00500000b814783b */ /* 0x000f6e0000000200 */
[C---:B-1----:R-:W-:Y:S08]  /*4100*/  HMMA.16816.F32 R64, R60.reuse, R48, R64 ;  /* 0x000000303c40723c */ /* 0x042ff00000001840 */
[----:B------:R-:W-:Y:S01]  /*4110*/  HMMA.16816.F32 R72, R60, R50, R72 ;  /* 0x000000323c48723c */ /* 0x000fe20000001848 */
[----:B------:R-:W1:Y:S01]  /*4120*/  LDSM.16.M88.4 R48, [R184+0x5800] ;  /* 0x00580000b830783b */ /* 0x000e620000000200 */
[----:B------:R-:W-:-:S06]  /*4130*/  DEPBAR.LE SB0, 0x0 ;  /* 0x000080000000791a */ /* 0x000fcc0000000000 */
[C---:B------:R-:W-:Y:S08]  /*4140*/  HMMA.16816.F32 R16, R60.reuse, R56, R16 ;  /* 0x000000383c10723c */ /* 0x040ff00000001810 */
[C---:B------:R-:W-:Y:S08]  /*4150*/  HMMA.16816.F32 R12, R60.reuse, R58, R12 ;  /* 0x0000003a3c0c723c */ /* 0x040ff0000000180c */
[C---:B--2---:R-:W-:Y:S08]  /*4160*/  HMMA.16816.F32 R44, R60.reuse, R24, R44 ;  /* 0x000000183c2c723c */ /* 0x044ff0000000182c */
[C---:B------:R-:W-:Y:S08]  /*4170*/  HMMA.16816.F32 R40, R60.reuse, R26, R40 ;  /* 0x0000001a3c28723c */ /* 0x040ff00000001828 */
[C---:B---3--:R-:W-:Y:S08]  /*4180*/  HMMA.16816.F32 R76, R60.reuse, R8, R76 ;  /* 0x000000083c4c723c */ /* 0x048ff0000000184c */
[----:B------:R-:W-:Y:S07]  /*4190*/  HMMA.16816.F32 R32, R60, R10, R32 ;  /* 0x0000000a3c20723c */ /* 0x000fee0000001820 */
[----:B------:R-:W-:Y:S01]  /*41a0*/  IADD3 R11, R2, c[0x0][0x2e8], RZ ;  /* 0x0000ba00020b7a10 */ /* 0x000fe20007ffe0ff */
[----:B----4-:R-:W-:Y:S03]  /*41b0*/  HMMA.16816.F32 R16, R68, R36, R16 ;  /* 0x000000244410723c */ /* 0x010fe60000001810 */
[----:B------:R-:W-:-:S02]  /*41c0*/  IADD3 R9, R11, 0x8, RZ ;  /* 0x000000080b097810 */ /* 0x000fc40007ffe0ff */
[-C--:B------:R-:W-:Y:S02]  /*41d0*/  IMNMX R214, R11, R86.reuse, PT ;  /* 0x000000560bd67217 */ /* 0x080fe40003800200 */
[----:B------:R-:W-:Y:S01]  /*41e0*/  IMNMX R2, R9, R86, PT ;  /* 0x0000005609027217 */ /* 0x000fe20003800200 */
[C---:B------:R-:W-:Y:S08]  /*41f0*/  HMMA.16816.F32 R12, R68.reuse, R38, R12 ;  /* 0x00000026440c723c */ /* 0x040ff0000000180c */
[C---:B------:R-:W-:Y:S08]  /*4200*/  HMMA.16816.F32 R64, R68.reuse, R28, R64 ;  /* 0x0000001c4440723c */ /* 0x040ff00000001840 */
[C---:B------:R-:W-:Y:S08]  /*4210*/  HMMA.16816.F32 R72, R68.reuse, R30, R72 ;  /* 0x0000001e4448723c */ /* 0x040ff00000001848 */
[C---:B-----5:R-:W-:Y:S08]  /*4220*/  HMMA.16816.F32 R44, R68.reuse, R20, R44 ;  /* 0x00000014442c723c */ /* 0x060ff0000000182c */
[C---:B------:R-:W-:Y:S08]  /*4230*/  HMMA.16816.F32 R40, R68.reuse, R22, R40 ;  /* 0x000000164428723c */ /* 0x040ff00000001828 */
[C---:B-1----:R-:W-:Y:S08]  /*4240*/  HMMA.16816.F32 R76, R68.reuse, R48, R76 ;  /* 0x00000030444c723c */ /* 0x042ff0000000184c */
[----:B------:R-:W-:Y:S01]  /*4250*/  HMMA.16816.F32 R32, R68, R50, R32 ;  /* 0x000000324420723c */ /* 0x000fe20000001820 */
[----:B------:R-:W-:Y:S06]  /*4260*/  BAR.SYNC.DEFER_BLOCKING 0x0 ;  /* 0x0000000000007b1d */ /* 0x000fec0000010000 */
[----:B------:R-:W-:Y:S01]  /*4270*/  @!UPT UIADD3 URZ, URZ, URZ, URZ ;  /* 0x0000003f3f3ff290 */ /* 0x000fe2000fffe03f */
[----:B------:R-:W-:Y:S11]  /*4280*/  @!P6 BRA `(.L_x_712) ;  /* 0x00000b700000e947 */ /* 0x000ff60003800000 */
[----:B------:R-:W-:Y:S05]  /*4290*/  @!P0 BRA `(.L_x_713) ;  /* 0x0000039000008947 */ /* 0x000fea0003800000 */
[----:B------:R-:W1:Y:S01]  /*42a0*/  I2F.RP R21, R6 ;  /* 0x0000000600157306 */ /* 0x000e620000209400 */
[----:B------:R-:W-:-:S02]  /*42b0*/  IADD3 R20, R3, -0x40, RZ ;  /* 0xffffffc003147810 */ /* 0x000fc40007ffe0ff */
[----:B------:R-:W-:Y:S02]  /*42c0*/  IABS R8, R3 ;  /* 0x0000000300087213 */ /* 0x000fe40000000000 */
[----:B------:R-:W-:Y:S02]  /*42d0*/  IABS R4, R20 ;  /* 0x0000001400047213 */ /* 0x000fe40000000000 */
[----:B------:R-:W-:Y:S01]  /*42e0*/  LOP3.LUT R20, R20, c[0x0][0x2d0], RZ, 0x3c, !PT ;  /* 0x0000b40014147a12 */ /* 0x000fe200078e3cff */
[----:B-1----:R-:W1:Y:S02]  /*42f0*/  MUFU.RCP R10, R21 ;  /* 0x00000015000a7308 */ /* 0x002e640000001000 */
[----:B-1----:R-:W-:-:S06]  /*4300*/  IADD3 R10, R10, 0xffffffe, RZ ;  /* 0x0ffffffe0a0a7810 */ /* 0x002fcc0007ffe0ff */
[----:B------:R-:W1:Y:S02]  /*4310*/  F2I.FTZ.U32.TRUNC.NTZ R11, R10 ;  /* 0x0000000a000b7305 */ /* 0x000e64000021f000 */
[----:B-1----:R-:W-:Y:S02]  /*4320*/  IMAD.MOV R9, RZ, RZ, -R11 ;  /* 0x000000ffff097224 */ /* 0x002fe400078e0a0b */
[----:B------:R-:W-:Y:S02]  /*4330*/  IMAD.MOV.U32 R10, RZ, RZ, RZ ;  /* 0x000000ffff0a7224 */ /* 0x000fe400078e00ff */
[----:B------:R-:W-:-:S04]  /*4340*/  IMAD R9, R9, R6, RZ ;  /* 0x0000000609097224 */ /* 0x000fc800078e02ff */
[----:B------:R-:W-:-:S06]  /*4350*/  IMAD.HI.U32 R9, R11, R9, R10 ;  /* 0x000000090b097227 */ /* 0x000fcc00078e000a */
[----:B------:R-:W-:-:S04]  /*4360*/  IMAD.HI.U32 R21, R9, R8, RZ ;  /* 0x0000000809157227 */ /* 0x000fc800078e00ff */
[----:B------:R-:W-:Y:S01]  /*4370*/  IMAD.HI.U32 R10, R9, R4, RZ ;  /* 0x00000004090a7227 */ /* 0x000fe200078e00ff */
[----:B------:R-:W-:-:S03]  /*4380*/  IADD3 R11, -R21, RZ, RZ ;  /* 0x000000ff150b7210 */ /* 0x000fc60007ffe1ff */
[----:B------:R-:W-:Y:S02]  /*4390*/  IMAD.MOV R9, RZ, RZ, -R10 ;  /* 0x000000ffff097224 */ /* 0x000fe400078e0a0a */
[C---:B------:R-:W-:Y:S02]  /*43a0*/  IMAD R11, R6.reuse, R11, R8 ;  /* 0x0000000b060b7224 */ /* 0x040fe400078e0208 */
[C---:B------:R-:W-:Y:S01]  /*43b0*/  IMAD R9, R6.reuse, R9, R4 ;  /* 0x0000000906097224 */ /* 0x040fe200078e0204 */
[----:B------:R-:W-:Y:S02]  /*43c0*/  LOP3.LUT R4, R3, c[0x0][0x2d0], RZ, 0x3c, !PT ;  /* 0x0000b40003047a12 */ /* 0x000fe400078e3cff */
[C---:B------:R-:W-:Y:S02]  /*43d0*/  ISETP.GT.U32.AND P1, PT, R6.reuse, R11, PT ;  /* 0x0000000b0600720c */ /* 0x040fe40003f24070 */
[----:B------:R-:W-:Y:S02]  /*43e0*/  ISETP.GT.U32.AND P2, PT, R6, R9, PT ;  /* 0x000000090600720c */ /* 0x000fe40003f44070 */
[----:B------:R-:W-:-:S02]  /*43f0*/  ISETP.GE.AND P3, PT, R4, RZ, PT ;  /* 0x000000ff0400720c */ /* 0x000fc40003f66270 */
[----:B------:R-:W-:-:S07]  /*4400*/  LOP3.LUT R4, RZ, c[0x0][0x2d0], RZ, 0x33, !PT ;  /* 0x0000b400ff047a12 */ /* 0x000fce00078e33ff */
[----:B------:R-:W-:Y:S01]  /*4410*/  @!P1 IMAD.IADD R11, R11, 0x1, -R6 ;  /* 0x000000010b0b9824 */ /* 0x000fe200078e0a06 */
[----:B------:R-:W-:Y:S02]  /*4420*/  @!P1 IADD3 R21, R21, 0x1, RZ ;  /* 0x0000000115159810 */ /* 0x000fe40007ffe0ff */
[-C--:B------:R-:W-:Y:S02]  /*4430*/  @!P2 IADD3 R9, R9, -R6.reuse, RZ ;  /* 0x800000060909a210 */ /* 0x080fe40007ffe0ff */
[-C--:B------:R-:W-:Y:S02]  /*4440*/  ISETP.GE.U32.AND P5, PT, R11, R6.reuse, PT ;  /* 0x000000060b00720c */ /* 0x080fe40003fa6070 */
[----:B------:R-:W-:Y:S02]  /*4450*/  ISETP.GE.U32.AND P4, PT, R9, R6, PT ;  /* 0x000000060900720c */ /* 0x000fe40003f86070 */
[----:B------:R-:W-:Y:S02]  /*4460*/  ISETP.GE.AND P1, PT, R20, RZ, PT ;  /* 0x000000ff1400720c */ /* 0x000fe40003f26270 */
[----:B------:R-:W-:-:S02]  /*4470*/  @!P2 IADD3 R10, R10, 0x1, RZ ;  /* 0x000000010a0aa810 */ /* 0x000fc40007ffe0ff */
[----:B------:R-:W-:-:S05]  /*4480*/  ISETP.NE.AND P2, PT, RZ, c[0x0][0x2d0], PT ;  /* 0x0000b400ff007a0c */ /* 0x000fca0003f45270 */
[----:B------:R-:W-:Y:S02]  /*4490*/  @P5 IADD3 R21, R21, 0x1, RZ ;  /* 0x0000000115155810 */ /* 0x000fe40007ffe0ff */
[----:B------:R-:W-:-:S03]  /*44a0*/  @P4 IADD3 R10, R10, 0x1, RZ ;  /* 0x000000010a0a4810 */ /* 0x000fc60007ffe0ff */
[----:B------:R-:W-:Y:S02]  /*44b0*/  @!P3 IMAD.MOV R21, RZ, RZ, -R21 ;  /* 0x000000ffff15b224 */ /* 0x000fe400078e0a15 */
[----:B------:R-:W-:-:S03]  /*44c0*/  @!P1 IMAD.MOV R10, RZ, RZ, -R10 ;  /* 0x000000ffff0a9224 */ /* 0x000fc600078e0a0a */
[C---:B------:R-:W-:Y:S02]  /*44d0*/  SEL R9, R4.reuse, R21, !P2 ;  /* 0x0000001504097207 */ /* 0x040fe40005000000 */
[----:B------:R-:W-:-:S03]  /*44e0*/  SEL R4, R4, R10, !P2 ;  /* 0x0000000a04047207 */ /* 0x000fc60005000000 */
[----:B------:R-:W-:-:S04]  /*44f0*/  IMAD.WIDE R22, R9, 0x4, R212 ;  /* 0x0000000409167825 */ /* 0x000fc800078e02d4 */
[----:B------:R-:W-:Y:S01]  /*4500*/  IMAD.WIDE R20, R4, 0x4, R212 ;  /* 0x0000000404147825 */ /* 0x000fe200078e02d4 */
[----:B------:R-:W2:Y:S04]  /*4510*/  LDG.E R11, [R22.64] ;  /* 0x00000006160b7981 */ /* 0x000ea8000c1e1900 */
[----:B------:R-:W2:Y:S01]  /*4520*/  LDG.E R8, [R20.64] ;  /* 0x0000000614087981 */ /* 0x000ea2000c1e1900 */
[----:B------:R-:W-:Y:S01]  /*4530*/  IADD3 R4, R9, -R4, RZ ;  /* 0x8000000409047210 */ /* 0x000fe20007ffe0ff */
[----:B------:R-:W-:-:S04]  /*4540*/  IMAD.MOV.U32 R9, RZ, RZ, 0x40 ;  /* 0x00000040ff097424 */ /* 0x000fc800078e00ff */
[----:B------:R-:W-:-:S05]  /*4550*/  IMAD R9, R4, c[0x0][0x2d0], -R9 ;  /* 0x0000b40004097a24 */ /* 0x000fca00078e0a09 */
[----:B------:R-:W-:-:S05]  /*4560*/  SHF.R.S32.HI R4, RZ, 0x1f, R9 ;  /* 0x0000001fff047819 */ /* 0x000fca0000011409 */
[----:B------:R-:W-:-:S04]  /*4570*/  IMAD R4, R4, c[0x0][0x198], RZ ;  /* 0x0000660004047a24 */ /* 0x000fc800078e02ff */
[C---:B------:R-:W-:Y:S02]  /*4580*/  IMAD R4, R9.reuse, c[0x0][0x19c], R4 ;  /* 0x0000670009047a24 */ /* 0x040fe400078e0204 */
[----:B--2---:R-:W-:Y:S02]  /*4590*/  IMAD.IADD R8, R8, 0x1, -R11 ;  /* 0x0000000108087824 */ /* 0x004fe400078e0a0b */
[----:B------:R-:W-:-:S03]  /*45a0*/  IMAD.WIDE.U32 R10, R9, c[0x0][0x198], RZ ;  /* 0x00006600090a7a25 */ /* 0x000fc600078e00ff */
[----:B------:R-:W-:Y:S02]  /*45b0*/  SHF.R.S32.HI R6, RZ, 0x1f, R8 ;  /* 0x0000001fff067819 */ /* 0x000fe40000011408 */
[----:B------:R-:W-:-:S03]  /*45c0*/  IADD3 R11, R11, R4, RZ ;  /* 0x000000040b0b7210 */ /* 0x000fc60007ffe0ff */
[----:B------:R-:W-:Y:S02]  /*45d0*/  IMAD R9, R6, c[0x0][0x180], RZ ;  /* 0x0000600006097a24 */ /* 0x000fe400078e02ff */
[----:B------:R-:W-:-:S04]  /*45e0*/  IMAD.WIDE.U32 R20, R8, c[0x0][0x180], R10 ;  /* 0x0000600008147a25 */ /* 0x000fc800078e000a */
[----:B------:R-:W-:-:S04]  /*45f0*/  IMAD R9, R8, c[0x0][0x184], R9 ;  /* 0x0000610008097a24 */ /* 0x000fc800078e0209 */
[----:B------:R-:W-:Y:S01]  /*4600*/  IMAD.IADD R10, R21, 0x1, R9 ;  /* 0x00000001150a7824 */ /* 0x000fe200078e0209 */
[----:B------:R-:W-:Y:S01]  /*4610*/  MOV R21, R20 ;  /* 0x0000001400157202 */ /* 0x000fe20000000f00 */
[----:B------:R-:W-:Y:S05]  /*4620*/  BRA `(.L_x_714) ;  /* 0x0000002000007947 */ /* 0x000fea0003800000 */
.L_x_713:
[----:B------:R-:W-:-:S04]  /*4630*/  LEA R21, -R4, RZ, 0x6 ;  /* 0x000000ff04157211 */ /* 0x000fc800078e31ff */
[----:B------:R-:W-:Y:S02]  /*4640*/  SHF.R.S32.HI R10, RZ, 0x1f, R21 ;  /* 0x0000001fff0a7819 */ /* 0x000fe40000011415 */
.L_x_714:
[----:B------:R-:W-:Y:S01]  /*4650*/  ISETP.GE.AND P5, PT, R210, c[0x0][0x220], PT ;  /* 0x00008800d2007a0c */ /* 0x000fe20003fa6270 */
[----:B------:R-:W-:Y:S01]  /*4660*/  BSSY B0, `(.L_x_715) ;  /* 0x0000076000007945 */ /* 0x000fe20003800000 */
[----:B------:R-:W-:Y:S02]  /*4670*/  ISETP.GE.AND P4, PT, R201, c[0x0][0x220], PT ;  /* 0x00008800c9007a0c */ /* 0x000fe40003f86270 */
[----:B------:R-:W-:-:S09]  /*4680*/  ISETP.GE.AND P3, PT, R200, c[0x0][0x220], PT ;  /* 0x00008800c8007a0c */ /* 0x000fd20003f66270 */
[CC--:B------:R-:W-:Y:S01]  /*4690*/  @!P5 IADD3 R9, P1, R21.reuse, R134.reuse, RZ ;  /* 0x000000861509d210 */ /* 0x0c0fe20007f3e0ff */
[----:B------:R1:W-:Y:S01]  /*46a0*/  @P5 STS.128 [R208+0x6000], RZ ;  /* 0x006000ffd0005388 */ /* 0x0003e20000000c00 */
[----:B------:R-:W-:-:S03]  /*46b0*/  @!P4 IADD3 R11, P2, R21, R134, RZ ;  /* 0x00000086150bc210 */ /* 0x000fc60007f5e0ff */
[C-C-:B------:R-:W-:Y:S01]  /*46c0*/  @!P5 IMAD.X R4, R10.reuse, 0x1, R135.reuse, P1 ;  /* 0x000000010a04d824 */ /* 0x140fe200008e0687 */
[----:B------:R-:W-:Y:S01]  /*46d0*/  @!P5 LEA R38, P1, R9, c[0x0][0x168], 0x1 ;  /* 0x00005a000926da11 */ /* 0x000fe200078208ff */
[C-C-:B------:R-:W-:Y:S01]  /*46e0*/  @!P4 IMAD.X R6, R10.reuse, 0x1, R135.reuse, P2 ;  /* 0x000000010a06c824 */ /* 0x140fe200010e0687 */
[----:B------:R-:W-:Y:S02]  /*46f0*/  @!P4 LEA R30, P2, R11, c[0x0][0x168], 0x1 ;  /* 0x00005a000b1eca11 */ /* 0x000fe400078408ff */
[----:B------:R-:W-:Y:S02]  /*4700*/  @!P5 LEA.HI.X R39, R9, c[0x0][0x16c], R4, 0x1, P1 ;  /* 0x00005b000927da11 */ /* 0x000fe400008f0c04 */
[-C--:B------:R-:W-:Y:S02]  /*4710*/  @!P3 IADD3 R9, P1, R21, R134.reuse, RZ ;  /* 0x000000861509b210 */ /* 0x080fe40007f3e0ff */
[----:B------:R-:W-:Y:S01]  /*4720*/  @!P4 LEA.HI.X R31, R11, c[0x0][0x16c], R6, 0x1, P2 ;  /* 0x00005b000b1fca11 */ /* 0x000fe200010f0c06 */
[----:B------:R-:W-:Y:S01]  /*4730*/  @!PT LDS RZ, [RZ] ;  /* 0x00000000fffff984 */ /* 0x000fe20000000800 */
[----:B------:R-:W-:Y:S01]  /*4740*/  @!PT LDS RZ, [RZ] ;  /* 0x00000000fffff984 */ /* 0x000fe20000000800 */
[----:B------:R-:W-:Y:S01]  /*4750*/  @!PT LDS RZ, [RZ] ;  /* 0x00000000fffff984 */ /* 0x000fe20000000800 */
[----:B------:R1:W-:Y:S01]  /*4760*/  @!P5 LDGSTS.E.BYPASS.LTC128B.128 [R208+0x6000], [R38.64] ;  /* 0x0600000026d0dfae */ /* 0x0003e2000b901d46 */
[----:B------:R-:W-:Y:S01]  /*4770*/  IADD3 R11, P2, R203, R21, RZ ;  /* 0x00000015cb0b7210 */ /* 0x000fe20007f5e0ff */
[----:B------:R-:W-:Y:S01]  /*4780*/  @!P3 IMAD.X R4, R10, 0x1, R135, P1 ;  /* 0x000000010a04b824 */ /* 0x000fe200008e0687 */
[C---:B------:R-:W-:Y:S01]  /*4790*/  @!P3 LEA R28, P1, R9.reuse, c[0x0][0x168], 0x1 ;  /* 0x00005a00091cba11 */ /* 0x040fe200078208ff */
[----:B------:R1:W-:Y:S02]  /*47a0*/  @P4 STS.128 [R208+0x8000], RZ ;  /* 0x008000ffd0004388 */ /* 0x0003e40000000c00 */
[----:B------:R-:W-:Y:S01]  /*47b0*/  IMAD.X R8, R202, 0x1, R10, P2 ;  /* 0x00000001ca087824 */ /* 0x000fe200010e060a */
[----:B------:R-:W-:Y:S01]  /*47c0*/  @!P3 LEA.HI.X R29, R9, c[0x0][0x16c], R4, 0x1, P1 ;  /* 0x00005b00091dba11 */ /* 0x000fe200008f0c04 */
[----:B------:R-:W-:Y:S01]  /*47d0*/  @!PT LDS RZ, [RZ] ;  /* 0x00000000fffff984 */ /* 0x000fe20000000800 */
[----:B------:R-:W-:Y:S01]  /*47e0*/  @!PT LDS RZ, [RZ] ;  /* 0x00000000fffff984 */ /* 0x000fe20000000800 */
[----:B------:R-:W-:Y:S01]  /*47f0*/  @!PT LDS RZ, [RZ] ;  /* 0x00000000fffff984 */ /* 0x000fe20000000800 */
[----:B------:R1:W-:Y:S01]  /*4800*/  @!P4 LDGSTS.E.BYPASS.LTC128B.128 [R208+0x8000], [R30.64+0x80] ;  /* 0x080000801ed0cfae */ /* 0x0003e2000b901d46 */
[----:B------:R-:W-:-:S03]  /*4810*/  @!P5 IADD3 R9, P1, R11, R134, RZ ;  /* 0x000000860b09d210 */ /* 0x000fc60007f3e0ff */
[----:B------:R1:W-:Y:S01]  /*4820*/  @P3 STS.128 [R208+0xa000], RZ ;  /* 0x00a000ffd0003388 */ /* 0x0003e20000000c00 */
[----:B------:R-:W-:Y:S01]  /*4830*/  @!P5 LEA R36, P2, R9, c[0x0][0x168], 0x1 ;  /* 0x00005a000924da11 */ /* 0x000fe200078408ff */
[C-C-:B------:R-:W-:Y:S01]  /*4840*/  @!P5 IMAD.X R4, R8.reuse, 0x1, R135.reuse, P1 ;  /* 0x000000010804d824 */ /* 0x140fe200008e0687 */
[-C--:B------:R-:W-:Y:S01]  /*4850*/  @!P4 IADD3 R23, P1, R11, R134.reuse, RZ ;  /* 0x000000860b17c210 */ /* 0x080fe20007f3e0ff */
[----:B------:R-:W-:Y:S01]  /*4860*/  @!PT LDS RZ, [RZ] ;  /* 0x00000000fffff984 */ /* 0x000fe20000000800 */
[----:B------:R-:W-:Y:S01]  /*4870*/  @!PT LDS RZ, [RZ] ;  /* 0x00000000fffff984 */ /* 0x000fe20000000800 */
[----:B------:R-:W-:Y:S01]  /*4880*/  @!PT LDS RZ, [RZ] ;  /* 0x00000000fffff984 */ /* 0x000fe20000000800 */
[----:B------:R1:W-:Y:S03]  /*4890*/  @!P3 LDGSTS.E.BYPASS.LTC128B.128 [R208+0xa000], [R28.64+0x100] ;  /* 0x0a0001001cd0bfae */ /* 0x0003e6000b901d46 */
[----:B------:R-:W-:Y:S01]  /*48a0*/  @!P5 LEA.HI.X R37, R9, c[0x0][0x16c], R4, 0x1, P2 ;  /* 0x00005b000925da11 */ /* 0x000fe200010f0c04 */
[----:B------:R-:W-:Y:S01]  /*48b0*/  @!P4 IMAD.X R4, R8, 0x1, R135, P1 ;  /* 0x000000010804c824 */ /* 0x000fe200008e0687 */
[----:B------:R-:W-:Y:S01]  /*48c0*/  @!P4 LEA R26, P2, R23, c[0x0][0x168], 0x1 ;  /* 0x00005a00171aca11 */ /* 0x000fe200078408ff */
[----:B------:R1:W-:Y:S01]  /*48d0*/  @P5 STS.128 [R208+0x6800], RZ ;  /* 0x006800ffd0005388 */ /* 0x0003e20000000c00 */
[----:B------:R-:W-:-:S02]  /*48e0*/  @!P3 IADD3 R9, P1, R11, R134, RZ ;  /* 0x000000860b09b210 */ /* 0x000fc40007f3e0ff */
        /* <DEDUP_REMOVED lines=36> */
[----:B------:R-:W-:Y:S01]  /*4b30*/  @!P3 LEA R50, P1, R4, c[0x0][0x168], 0x1 ;  /* 0x00005a000432ba11 */ /* 0x000fe200078208ff */
        /* <DEDUP_REMOVED lines=11> */
[----:B------:R-:W-:Y:S01]  /*4bf0*/  @!P4 IADD3 R4, P1, R11, R134, RZ ;  /* 0x000000860b04c210 */ /* 0x000fe20007f3e0ff */
[----:B------:R-:W-:Y:S01]  /*4c00*/  @!PT LDS RZ, [RZ] ;  /* 0x00000000fffff984 */ /* 0x000fe20000000800 */
[----:B------:R-:W-:Y:S01]  /*4c10*/  @!PT LDS RZ, [RZ] ;  /* 0x00000000fffff984 */ /* 0x000fe20000000800 */
[----:B------:R-:W-:Y:S01]  /*4c20*/  @!PT LDS RZ, [RZ] ;  /* 0x00000000fffff984 */ /* 0x000fe20000000800 */
[----:B------:R1:W-:Y:S03]  /*4c30*/  @!P3 LDGSTS.E.BYPASS.LTC128B.128 [R208+0xb000], [R50.64+0x100] ;  /* 0x0b00010032d0bfae */ /* 0x0003e6000b901d46 */
[----:B------:R-:W-:Y:S01]  /*4c40*/  @!P5 LEA.HI.X R53, R9, c[0x0][0x16c], R6, 0x1, P2 ;  /* 0x00005b000935da11 */ /* 0x000fe200010f0c06 */
[----:B------:R-:W-:Y:S01]  /*4c50*/  @!P4 IMAD.X R9, R8, 0x1, R135, P1 ;  /* 0x000000010809c824 */ /* 0x000fe200008e0687 */
[C---:B------:R-:W-:Y:S01]  /*4c60*/  @!P4 LEA R54, P1, R4.reuse, c[0x0][0x168], 0x1 ;  /* 0x00005a000436ca11 */ /* 0x040fe200078208ff */
[----:B------:R1:W-:Y:S03]  /*4c70*/  @P5 STS.128 [R208+0x7800], RZ ;  /* 0x007800ffd0005388 */ /* 0x0003e60000000c00 */
[----:B------:R-:W-:Y:S01]  /*4c80*/  @!P4 LEA.HI.X R55, R4, c[0x0][0x16c], R9, 0x1, P1 ;  /* 0x00005b000437ca11 */ /* 0x000fe200008f0c09 */
        /* <DEDUP_REMOVED lines=11> */
[----:B------:R-:W-:-:S05]  /*4d40*/  IADD3 R11, P1, R11, R134, RZ ;  /* 0x000000860b0b7210 */ /* 0x000fca0007f3e0ff */
[----:B------:R-:W-:Y:S01]  /*4d50*/  IMAD.X R8, R8, 0x1, R135, P1 ;  /* 0x0000000108087824 */ /* 0x000fe200008e0687 */
[----:B-1----:R-:W-:-:S04]  /*4d60*/  LEA R22, P1, R11, c[0x0][0x168], 0x1 ;  /* 0x00005a000b167a11 */ /* 0x002fc800078208ff */
[----:B------:R-:W-:-:S05]  /*4d70*/  LEA.HI.X R23, R11, c[0x0][0x16c], R8, 0x1, P1 ;  /* 0x00005b000b177a11 */ /* 0x000fca00008f0c08 */
[----:B------:R-:W-:Y:S01]  /*4d80*/  @!PT LDS RZ, [RZ] ;  /* 0x00000000fffff984 */ /* 0x000fe20000000800 */
[----:B------:R-:W-:Y:S01]  /*4d90*/  @!PT LDS RZ, [RZ] ;  /* 0x00000000fffff984 */ /* 0x000fe20000000800 */
[----:B------:R-:W-:Y:S01]  /*4da0*/  @!PT LDS RZ, [RZ] ;  /* 0x00000000fffff984 */ /* 0x000fe20000000800 */
[----:B------:R1:W-:Y:S04]  /*4db0*/  LDGSTS.E.BYPASS.LTC128B.128 [R208+0xb800], [R22.64+0x100] ;  /* 0x0b80010016d07fae */ /* 0x0003e8000b901d46 */
.L_x_716:
[----:B------:R-:W-:Y:S05]  /*4dc0*/  BSYNC B0 ;  /* 0x0000000000007941 */ /* 0x000fea0003800000 */
.L_x_715:
[----:B------:R-:W0:Y:S01]  /*4dd0*/  LDGDEPBAR ;  /* 0x00000000000079af */ /* 0x000e220000000000 */
[----:B------:R-:W-:-:S04]  /*4de0*/  IADD3 R134, P1, R21, R134, RZ ;  /* 0x0000008615867210 */ /* 0x000fc80007f3e0ff */
[----:B------:R-:W-:Y:S02]  /*4df0*/  IADD3.X R135, R10, R135, RZ, P1, !PT ;  /* 0x000000870a877210 */ /* 0x000fe40000ffe4ff */
.L_x_712:
[----:B------:R-:W-:Y:S02]  /*4e00*/  IMAD.IADD R3, R3, 0x1, R84 ;  /* 0x0000000103037824 */ /* 0x000fe400078e0254 */
[----:B------:R-:W-:-:S03]  /*4e10*/  IMAD.SHL.U32 R192, R0, 0x2, RZ ;  /* 0x0000000200c07824 */ /* 0x000fc600078e00ff */
[----:B------:R-:W-:Y:S01]  /*4e20*/  IADD3 R9, R3, 0x1, RZ ;  /* 0x0000000103097810 */ /* 0x000fe20007ffe0ff */
[--C-:B------:R-:W-:Y:S01]  /*4e30*/  IMAD R190, R7, 0x2, R192.reuse ;  /* 0x0000000207be7824 */ /* 0x100fe200078e02c0 */
[----:B------:R-:W-:Y:S01]  /*4e40*/  IADD3 R11, R3, 0x8, RZ ;  /* 0x00000008030b7810 */ /* 0x000fe20007ffe0ff */
[----:B------:R-:W-:Y:S01]  /*4e50*/  LDSM.16.MT88.4 R68, [R192+0xe000] ;  /* 0x00e00000c044783b */ /* 0x000fe20000004200 */
[----:B------:R-:W-:Y:S01]  /*4e60*/  ISETP.GE.AND P5, PT, R9, R214, PT ;  /* 0x000000d60900720c */ /* 0x000fe20003fa6270 */
[----:B------:R-:W-:Y:S01]  /*4e70*/  IMAD R189, R5, 0x2, R192 ;  /* 0x0000000205bd7824 */ /* 0x000fe200078e02c0 */
[----:B------:R-:W-:Y:S01]  /*4e80*/  ISETP.GE.AND P2, PT, R9, R2, PT ;  /* 0x000000020900720c */ /* 0x000fe20003f46270 */
[----:B------:R-:W-:Y:S01]  /*4e90*/  IMAD R188, R5, 0x2, R190 ;  /* 0x0000000205bc7824 */ /* 0x000fe200078e02be */
[----:B------:R-:W-:Y:S01]  /*4ea0*/  ISETP.GE.AND P1, PT, R11, R214, PT ;  /* 0x000000d60b00720c */ /* 0x000fe20003f26270 */
[----:B------:R-:W-:Y:S01]  /*4eb0*/  LDSM.16.MT88.4 R100, [R192+0x10000] ;  /* 0x01000000c064783b */ /* 0x000fe20000004200 */
[----:B------:R-:W-:-:S02]  /*4ec0*/  IADD3 R9, R3, 0x9, RZ ;  /* 0x0000000903097810 */ /* 0x000fc40007ffe0ff */
[----:B------:R-:W-:Y:S01]  /*4ed0*/  ISETP.GE.AND P3, PT, R11, R2, PT ;  /* 0x000000020b00720c */ /* 0x000fe20003f66270 */
[----:B-1----:R-:W-:Y:S01]  /*4ee0*/  LDSM.16.MT88.4 R52, [R189+0xc000] ;  /* 0x00c00000bd34783b */ /* 0x002fe20000004200 */
[----:B------:R-:W-:Y:S02]  /*4ef0*/  IADD3 R11, R3, 0x10, RZ ;  /* 0x00000010030b7810 */ /* 0x000fe40007ffe0ff */
[----:B------:R-:W-:Y:S01]  /*4f00*/  FSEL R31, R12, -INF , !P1 ;  /* 0xff8000000c1f7808 */ /* 0x000fe20004800000 */
[----:B------:R-:W-:Y:S01]  /*4f10*/  LDSM.16.MT88.4 R60, [R188+0xc000] ;  /* 0x00c00000bc3c783b */ /* 0x000fe20000004200 */
[C---:B------:R-:W-:Y:S02]  /*4f20*/  ISETP.GE.AND P4, PT, R9.reuse, R214, PT ;  /* 0x000000d60900720c */ /* 0x040fe40003f86270 */
[----:B------:R-:W-:Y:S01]  /*4f30*/  ISETP.GE.AND P1, PT, R9, R2, PT ;  /* 0x000000020900720c */ /* 0x000fe20003f26270 */
[----:B------:R-:W-:Y:S01]  /*4f40*/  LDSM.16.MT88.4 R84, [R189+0xe000] ;  /* 0x00e00000bd54783b */ /* 0x000fe20000004200 */
[----:B------:R-:W-:-:S02]  /*4f50*/  IADD3 R9, R3, 0x11, RZ ;  /* 0x0000001103097810 */ /* 0x000fc40007ffe0ff */
[----:B------:R-:W-:Y:S01]  /*4f60*/  FSEL R27, R14, -INF , !P3 ;  /* 0xff8000000e1b7808 */ /* 0x000fe20005800000 */
[----:B------:R-:W-:Y:S01]  /*4f70*/  LDSM.16.MT88.4 R92, [R188+0xe000] ;  /* 0x00e00000bc5c783b */ /* 0x000fe20000004200 */
[----:B------:R-:W-:Y:S02]  /*4f80*/  FSEL R39, R17, -INF , !P5 ;  /* 0xff80000011277808 */ /* 0x000fe40006800000 */
[-C--:B------:R-:W-:Y:S01]  /*4f90*/  ISETP.GE.AND P3, PT, R11, R214.reuse, PT ;  /* 0x000000d60b00720c */ /* 0x080fe20003f66270 */
[----:B------:R-:W-:Y:S01]  /*4fa0*/  LDSM.16.MT88.4 R124, [R190+0x10000] ;  /* 0x01000000be7c783b */ /* 0x000fe20000004200 */
[----:B------:R-:W-:Y:S02]  /*4fb0*/  ISETP.GE.AND P5, PT, R3, R214, PT ;  /* 0x000000d60300720c */ /* 0x000fe40003fa6270 */
[----:B------:R-:W-:Y:S01]  /*4fc0*/  FSEL R29, R13, -INF , !P4 ;  /* 0xff8000000d1d7808 */ /* 0x000fe20006000000 */
[----:B------:R-:W-:Y:S01]  /*4fd0*/  LDSM.16.MT88.4 R112, [R189+0x10000] ;  /* 0x01000000bd70783b */ /* 0x000fe20000004200 */
[----:B------:R-:W-:-:S02]  /*4fe0*/  FSEL R25, R15, -INF , !P1 ;  /* 0xff8000000f197808 */ /* 0x000fc40004800000 */
[----:B------:R-:W-:Y:S01]  /*4ff0*/  ISETP.GE.AND P4, PT, R11, R2, PT ;  /* 0x000000020b00720c */ /* 0x000fe20003f86270 */
[----:B------:R-:W-:Y:S01]  /*5000*/  LDSM.16.MT88.4 R136, [R190+0xc800] ;  /* 0x00c80000be88783b */ /* 0x000fe20000004200 */
[----:B------:R-:W-:Y:S02]  /*5010*/  ISETP.GE.AND P1, PT, R9, R214, PT ;  /* 0x000000d60900720c */ /* 0x000fe40003f26270 */
[----:B------:R-:W-:Y:S02]  /*5020*/  IADD3 R11, R3, 0x18, RZ ;  /* 0x00000018030b7810 */ /* 0x000fe40007ffe0ff */
[----:B------:R-:W-:Y:S02]  /*5030*/  FSEL R23, R64, -INF , !P3 ;  /* 0xff80000040177808 */ /* 0x000fe40005800000 */
[----:B------:R-:W-:Y:S02]  /*5040*/  FSEL R16, R16, -INF , !P5 ;  /* 0xff80000010107808 */ /* 0x000fe40006800000 */
[----:B------:R-:W-:-:S02]  /*5050*/  ISETP.GE.AND P3, PT, R9, R2, PT ;  /* 0x000000020900720c */ /* 0x000fc40003f66270 */
[----:B------:R-:W-:Y:S02]  /*5060*/  IADD3 R9, R3, 0x19, RZ ;  /* 0x0000001903097810 */ /* 0x000fe40007ffe0ff */
[----:B------:R-:W-:Y:S02]  /*5070*/  FSEL R15, R66, -INF , !P4 ;  /* 0xff800000420f7808 */ /* 0x000fe40006000000 */
[----:B------:R-:W-:Y:S02]  /*5080*/  FSEL R21, R65, -INF , !P1 ;  /* 0xff80000041157808 */ /* 0x000fe40004800000 */
[C---:B------:R-:W-:Y:S02]  /*5090*/  ISETP.GE.AND P4, PT, R11.reuse, R214, PT ;  /* 0x000000d60b00720c */ /* 0x040fe40003f86270 */
[----:B------:R-:W-:Y:S02]  /*50a0*/  ISETP.GE.AND P1, PT, R11, R2, PT ;  /* 0x000000020b00720c */ /* 0x000fe40003f26270 */
[----:B------:R-:W-:-:S02]  /*50b0*/  FMNMX.FTZ R4, R16, R39, !PT ;  /* 0x0000002710047209 */ /* 0x000fc40007810000 */
[----:B------:R-:W-:Y:S02]  /*50c0*/  FSEL R13, R67, -INF , !P3 ;  /* 0xff800000430d7808 */ /* 0x000fe40005800000 */
[----:B------:R-:W-:Y:S02]  /*50d0*/  FSEL R37, R19, -INF , !P2 ;  /* 0xff80000013257808 */ /* 0x000fe40005000000 */
[----:B------:R-:W-:Y:S02]  /*50e0*/  IADD3 R17, R3, 0x20, RZ ;  /* 0x0000002003117810 */ /* 0x000fe40007ffe0ff */
[C---:B------:R-:W-:Y:S02]  /*50f0*/  ISETP.GE.AND P2, PT, R9.reuse, R214, PT ;  /* 0x000000d60900720c */ /* 0x040fe40003f46270 */
[----:B------:R-:W-:Y:S02]  /*5100*/  ISETP.GE.AND P3, PT, R9, R2, PT ;  /* 0x000000020900720c */ /* 0x000fe40003f66270 */
[----:B------:R-:W-:-:S02]  /*5110*/  IADD3 R9, R3, 0x21, RZ ;  /* 0x0000002103097810 */ /* 0x000fc40007ffe0ff */
[----:B------:R-:W-:Y:S02]  /*5120*/  FSEL R19, R72, -INF , !P4 ;  /* 0xff80000048137808 */ /* 0x000fe40006000000 */
[----:B------:R-:W-:Y:S02]  /*5130*/  FSEL R11, R74, -INF , !P1 ;  /* 0xff8000004a0b7808 */ /* 0x000fe40004800000 */
[----:B------:R-:W-:Y:S02]  /*5140*/  FMNMX.FTZ R4, R31, R4, !PT ;  /* 0x000000041f047209 */ /* 0x000fe40007810000 */
[C---:B------:R-:W-:Y:S02]  /*5150*/  ISETP.GE.AND P4, PT, R17.reuse, R214, PT ;  /* 0x000000d61100720c */ /* 0x040fe40003f86270 */
[----:B------:R-:W-:Y:S02]  /*5160*/  ISETP.GE.AND P1, PT, R17, R2, PT ;  /* 0x000000021100720c */ /* 0x000fe40003f26270 */
[----:B------:R-:W-:-:S02]  /*5170*/  FSEL R17, R73, -INF , !P2 ;  /* 0xff80000049117808 */ /* 0x000fc40005000000 */
[C---:B------:R-:W-:Y:S02]  /*5180*/  ISETP.GE.AND P5, PT, R9.reuse, R214, PT ;  /* 0x000000d60900720c */ /* 0x040fe40003fa6270 */
[----:B------:R-:W-:Y:S02]  /*5190*/  ISETP.GE.AND P2, PT, R9, R2, PT ;  /* 0x000000020900720c */ /* 0x000fe40003f46270 */
[----:B------:R-:W-:Y:S02]  /*51a0*/  FSEL R9, R75, -INF , !P3 ;  /* 0xff8000004b097808 */ /* 0x000fe40005800000 */
[----:B------:R-:W-:Y:S02]  /*51b0*/  FMNMX.FTZ R4, R29, R4, !PT ;  /* 0x000000041d047209 */ /* 0x000fe40007810000 */
[----:B------:R-:W-:Y:S02]  /*51c0*/  ISETP.GE.AND P3, PT, R3, R2, PT ;  /* 0x000000020300720c */ /* 0x000fe40003f66270 */
[----:B------:R-:W-:-:S02]  /*51d0*/  FMNMX.FTZ R4, R23, R4, !PT ;  /* 0x0000000417047209 */ /* 0x000fc40007810000 */
[----:B------:R-:W-:Y:S02]  /*51e0*/  FSEL R18, R18, -INF , !P3 ;  /* 0xff80000012127808 */ /* 0x000fe40005800000 */
[----:B------:R-:W-:Y:S02]  /*51f0*/  FMNMX.FTZ R6, R21, R4, !PT ;  /* 0x0000000415067209 */ /* 0x000fe40007810000 */
[----:B------:R-:W-:Y:S02]  /*5200*/  FMNMX.FTZ R4, R18, R37, !PT ;  /* 0x0000002512047209 */ /* 0x000fe40007810000 */
[----:B------:R-:W-:Y:S02]  /*5210*/  FMNMX.FTZ R6, R19, R6, !PT ;  /* 0x0000000613067209 */ /* 0x000fe40007810000 */
[----:B------:R-:W-:Y:S02]  /*5220*/  FMNMX.FTZ R4, R27, R4, !PT ;  /* 0x000000041b047209 */ /* 0x000fe40007810000 */
[----:B------:R-:W-:-:S02]  /*5230*/  IADD3 R49, R3, 0x28, RZ ;  /* 0x0000002803317810 */ /* 0x000fc40007ffe0ff */
[----:B------:R-:W-:Y:S02]  /*5240*/  FMNMX.FTZ R4, R25, R4, !PT ;  /* 0x0000000419047209 */ /* 0x000fe40007810000 */
[----:B------:R-:W-:Y:S02]  /*5250*/  FSEL R165, R44, -INF , !P4 ;  /* 0xff8000002ca57808 */ /* 0x000fe40006000000 */
[----:B------:R-:W-:Y:S02]  /*5260*/  FMNMX.FTZ R4, R15, R4, !PT ;  /* 0x000000040f047209 */ /* 0x000fe40007810000 */
[----:B------:R-:W-:Y:S02]  /*5270*/  FSEL R225, R46, -INF , !P1 ;  /* 0xff8000002ee17808 */ /* 0x000fe40004800000 */
[----:B------:R-:W-:Y:S02]  /*5280*/  FMNMX.FTZ R4, R13, R4, !PT ;  /* 0x000000040d047209 */ /* 0x000fe40007810000 */
[----:B------:R-:W-:-:S02]  /*5290*/  FMNMX.FTZ R6, R17, R6, !PT ;  /* 0x0000000611067209 */ /* 0x000fc40007810000 */
[C---:B------:R-:W-:Y:S02]  /*52a0*/  ISETP.GE.AND P4, PT, R49.reuse, R214, PT ;  /* 0x000000d63100720c */ /* 0x040fe40003f86270 */
[----:B------:R-:W-:Y:S02]  /*52b0*/  ISETP.GE.AND P1, PT, R49, R2, PT ;  /* 0x000000023100720c */ /* 0x000fe40003f26270 */
[----:B------:R-:W-:Y:S02]  /*52c0*/  FMNMX.FTZ R4, R11, R4, !PT ;  /* 0x000000040b047209 */ /* 0x000fe40007810000 */
[----:B------:R-:W-:Y:S02]  /*52d0*/  IADD3 R49, R3, 0x29, RZ ;  /* 0x0000002903317810 */ /* 0x000fe40007ffe0ff */
[----:B------:R-:W-:Y:S02]  /*52e0*/  FSEL R229, R45, -INF , !P5 ;  /* 0xff8000002de57808 */ /* 0x000fe40006800000 */
[----:B------:R-:W-:-:S02]  /*52f0*/  FMNMX.FTZ R6, R165, R6, !PT ;  /* 0x00000006a5067209 */ /* 0x000fc40007810000 */
[----:B------:R-:W-:Y:S02]  /*5300*/  FMNMX.FTZ R4, R9, R4, !PT ;  /* 0x0000000409047209 */ /* 0x000fe40007810000 */
[C---:B------:R-:W-:Y:S02]  /*5310*/  ISETP.GE.AND P5, PT, R49.reuse, R214, PT ;  /* 0x000000d63100720c */ /* 0x040fe40003fa6270 */
[----:B------:R-:W-:Y:S02]  /*5320*/  ISETP.GE.AND P3, PT, R49, R2, PT ;  /* 0x000000023100720c */ /* 0x000fe40003f66270 */
[----:B------:R-:W-:Y:S02]  /*5330*/  IADD3 R49, R3, 0x30, RZ ;  /* 0x0000003003317810 */ /* 0x000fe40007ffe0ff */
[----:B------:R-:W-:Y:S02]  /*5340*/  FSEL R163, R40, -INF , !P4 ;  /* 0xff80000028a37808 */ /* 0x000fe40006000000 */
[----:B------:R-:W-:-:S02]  /*5350*/  FMNMX.FTZ R6, R229, R6, !PT ;  /* 0x00000006e5067209 */ /* 0x000fc40007810000 */
[----:B------:R-:W-:Y:S02]  /*5360*/  FSEL R169, R47, -INF , !P2 ;  /* 0xff8000002fa97808 */ /* 0x000fe40005000000 */
[----:B------:R-:W-:Y:S02]  /*5370*/  FMNMX.FTZ R4, R225, R4, !PT ;  /* 0x00000004e1047209 */ /* 0x000fe40007810000 */
[----:B------:R-:W-:Y:S02]  /*5380*/  ISETP.GE.AND P2, PT, R49, R214, PT ;  /* 0x000000d63100720c */ /* 0x000fe40003f46270 */
[C---:B------:R-:W-:Y:S02]  /*5390*/  IADD3 R47, R3.reuse, 0x31, RZ ;  /* 0x00000031032f7810 */ /* 0x040fe40007ffe0ff */
[----:B------:R-:W-:Y:S02]  /*53a0*/  IADD3 R45, R3, 0x38, RZ ;  /* 0x00000038032d7810 */ /* 0x000fe40007ffe0ff */
[----:B------:R-:W-:-:S02]  /*53b0*/  FSEL R227, R41, -INF , !P5 ;  /* 0xff80000029e37808 */ /* 0x000fc40006800000 */
[----:B------:R-:W-:Y:S02]  /*53c0*/  FMNMX.FTZ R6, R163, R6, !PT ;  /* 0x00000006a3067209 */ /* 0x000fe40007810000 */
[----:B------:R-:W-:Y:S02]  /*53d0*/  FSEL R221, R42, -INF , !P1 ;  /* 0xff8000002add7808 */ /* 0x000fe40004800000 */
[----:B------:R-:W-:Y:S02]  /*53e0*/  FMNMX.FTZ R4, R169, R4, !PT ;  /* 0x00000004a9047209 */ /* 0x000fe40007810000 */
[----:B------:R-:W-:Y:S02]  /*53f0*/  FSEL R219, R76, -INF , !P2 ;  /* 0xff8000004cdb7808 */ /* 0x000fe40005000000 */
[----:B------:R-:W-:Y:S02]  /*5400*/  ISETP.GE.AND P4, PT, R47, R214, PT ;  /* 0x000000d62f00720c */ /* 0x000fe40003f86270 */
[----:B------:R-:W-:-:S02]  /*5410*/  FMNMX.FTZ R6, R227, R6, !PT ;  /* 0x00000006e3067209 */ /* 0x000fc40007810000 */
[----:B------:R-:W-:Y:S02]  /*5420*/  ISETP.GE.AND P2, PT, R45, R214, PT ;  /* 0x000000d62d00720c */ /* 0x000fe40003f46270 */
[----:B------:R-:W-:Y:S02]  /*5430*/  ISETP.GE.AND P1, PT, R49, R2, PT ;  /* 0x000000023100720c */ /* 0x000fe40003f26270 */
[----:B------:R-:W-:Y:S02]  /*5440*/  FSEL R175, R43, -INF , !P3 ;  /* 0xff8000002baf7808 */ /* 0x000fe40005800000 */
[----:B------:R-:W-:Y:S02]  /*5450*/  FMNMX.FTZ R8, R221, R4, !PT ;  /* 0x00000004dd087209 */ /* 0x000fe40007810000 */
[----:B------:R-:W-:Y:S02]  /*5460*/  IADD3 R3, R3, 0x39, RZ ;  /* 0x0000003903037810 */ /* 0x000fe40007ffe0ff */
[----:B------:R-:W-:-:S02]  /*5470*/  FSEL R217, R77, -INF , !P4 ;  /* 0xff8000004dd97808 */ /* 0x000fc40006000000 */
[----:B------:R-:W-:Y:S02]  /*5480*/  FMNMX.FTZ R6, R219, R6, !PT ;  /* 0x00000006db067209 */ /* 0x000fe40007810000 */
[----:B------:R-:W-:Y:S02]  /*5490*/  FSEL R215, R32, -INF , !P2 ;  /* 0xff80000020d77808 */ /* 0x000fe40005000000 */
[----:B------:R-:W-:Y:S02]  /*54a0*/  ISETP.GE.AND P2, PT, R47, R2, PT ;  /* 0x000000022f00720c */ /* 0x000fe40003f46270 */
[----:B------:R-:W-:Y:S02]  /*54b0*/  FSEL R171, R78, -INF , !P1 ;  /* 0xff8000004eab7808 */ /* 0x000fe40004800000 */
[----:B------:R-:W-:Y:S02]  /*54c0*/  FMNMX.FTZ R8, R175, R8, !PT ;  /* 0x00000008af087209 */ /* 0x000fe40007810000 */
[----:B------:R-:W-:-:S02]  /*54d0*/  ISETP.GE.AND P4, PT, R3, R214, PT ;  /* 0x000000d60300720c */ /* 0x000fc40003f86270 */
[----:B------:R-:W-:Y:S02]  /*54e0*/  FMNMX.FTZ R6, R217, R6, !PT ;  /* 0x00000006d9067209 */ /* 0x000fe40007810000 */
[----:B------:R-:W-:Y:S02]  /*54f0*/  ISETP.GE.AND P1, PT, R45, R2, PT ;  /* 0x000000022d00720c */ /* 0x000fe40003f26270 */
[----:B------:R-:W-:Y:S01]  /*5500*/  FSEL R143, R79, -INF , !P2 ;  /* 0xff8000004f8f7808 */ /* 0x000fe20005000000 */
[----:B------:R-:W-:Y:S01]  /*5510*/  LDSM.16.MT88.4 R44, [R190+0xc000] ;  /* 0x00c00000be2c783b */ /* 0x000fe20000004200 */
[----:B------:R-:W-:Y:S02]  /*5520*/  FMNMX.FTZ R8, R171, R8, !PT ;  /* 0x00000008ab087209 */ /* 0x000fe40007810000 */
[----:B------:R-:W-:Y:S01]  /*5530*/  FSEL R173, R33, -INF , !P4 ;  /* 0xff80000021ad7808 */ /* 0x000fe20006000000 */
[----:B------:R-:W-:Y:S01]  /*5540*/  LDSM.16.MT88.4 R76, [R190+0xe000] ;  /* 0x00e00000be4c783b */ /* 0x000fe20000004200 */
[----:B------:R-:W-:-:S02]  /*5550*/  FMNMX.FTZ R6, R215, R6, !PT ;  /* 0x00000006d7067209 */ /* 0x000fc40007810000 */
[----:B------:R-:W-:Y:S02]  /*5560*/  ISETP.GE.AND P2, PT, R3, R2, PT ;  /* 0x000000020300720c */ /* 0x000fe40003f46270 */
[----:B------:R-:W-:Y:S02]  /*5570*/  FSEL R141, R34, -INF , !P1 ;  /* 0xff800000228d7808 */ /* 0x000fe40004800000 */
[----:B------:R-:W-:Y:S02]  /*5580*/  FMNMX.FTZ R8, R143, R8, !PT ;  /* 0x000000088f087209 */ /* 0x000fe40007810000 */
[----:B------:R-:W-:Y:S02]  /*5590*/  FMNMX.FTZ R4, R173, R6, !PT ;  /* 0x00000006ad047209 */ /* 0x000fe40007810000 */
[----:B------:R-:W-:Y:S02]  /*55a0*/  FSEL R167, R35, -INF , !P2 ;  /* 0xff80000023a77808 */ /* 0x000fe40005000000 */
[----:B------:R-:W-:Y:S01]  /*55b0*/  FMNMX.FTZ R6, R141, R8, !PT ;  /* 0x000000088d067209 */ /* 0x000fe20007810000 */
[----:B------:R-:W1:Y:S03]  /*55c0*/  SHFL.BFLY PT, R33, R4, 0x2, 0x1f ;  /* 0x0c401f0004217f89 */ /* 0x000e6600000e0000 */
[----:B------:R-:W-:-:S05]  /*55d0*/  FMNMX.FTZ R6, R167, R6, !PT ;  /* 0x00000006a7067209 */ /* 0x000fca0007810000 */
[----:B------:R-:W2:Y:S01]  /*55e0*/  SHFL.BFLY PT, R3, R6, 0x2, 0x1f ;  /* 0x0c401f0006037f89 */ /* 0x000ea200000e0000 */
[----:B-1----:R-:W-:-:S05]  /*55f0*/  FMNMX.FTZ R33, R4, R33, !PT ;  /* 0x0000002104217209 */ /* 0x002fca0007810000 */
[----:B------:R-:W1:Y:S01]  /*5600*/  SHFL.BFLY PT, R132, R33, 0x1, 0x1f ;  /* 0x0c201f0021847f89 */ /* 0x000e6200000e0000 */
[----:B--2---:R-:W-:-:S05]  /*5610*/  FMNMX.FTZ R4, R6, R3, !PT ;  /* 0x0000000306047209 */ /* 0x004fca0007810000 */
[----:B------:R-:W2:Y:S01]  /*5620*/  SHFL.BFLY PT, R3, R4, 0x1, 0x1f ;  /* 0x0c201f0004037f89 */ /* 0x000ea200000e0000 */
[----:B-1----:R-:W-:-:S03]  /*5630*/  FMNMX.FTZ R132, R33, R132, !PT ;  /* 0x0000008421847209 */ /* 0x002fc60007810000 */
[----:B------:R-:W-:Y:S01]  /*5640*/  LDSM.16.MT88.4 R32, [R189+0xc800] ;  /* 0x00c80000bd20783b */ /* 0x000fe20000004200 */
[C---:B------:R-:W-:Y:S01]  /*5650*/  FSETP.NEU.FTZ.AND P1, PT, R132.reuse, -INF , PT ;  /* 0xff8000008400780b */ /* 0x040fe20003f3d000 */
[----:B------:R-:W-:Y:S01]  /*5660*/  FMUL.FTZ R140, R132, c[0x0][0x23c] ;  /* 0x00008f00848c7a20 */ /* 0x000fe20000410000 */
[----:B--2---:R-:W-:-:S04]  /*5670*/  FMNMX.FTZ R3, R4, R3, !PT ;  /* 0x0000000304037209 */ /* 0x004fc80007810000 */
[----:B------:R-:W-:Y:S01]  /*5680*/  FSEL R140, R140, RZ, P1 ;  /* 0x000000ff8c8c7208 */ /* 0x000fe20000800000 */
[----:B------:R-:W-:Y:S01]  /*5690*/  LDSM.16.MT88.4 R4, [R188+0x10000] ;  /* 0x01000000bc04783b */ /* 0x000fe20000004200 */
[C---:B------:R-:W-:Y:S01]  /*56a0*/  FSETP.NEU.FTZ.AND P1, PT, R3.reuse, -INF , PT ;  /* 0xff8000000300780b */ /* 0x040fe20003f3d000 */
[----:B------:R-:W-:Y:S02]  /*56b0*/  FMUL.FTZ R166, R3, c[0x0][0x23c] ;  /* 0x00008f0003a67a20 */ /* 0x000fe40000410000 */
[--C-:B------:R-:W-:Y:S02]  /*56c0*/  FFMA.FTZ R161, R16, c[0x0][0x23c], -R140.reuse ;  /* 0x00008f0010a17a23 */ /* 0x100fe4000001088c */
[--C-:B------:R-:W-:Y:S01]  /*56d0*/  FFMA.FTZ R160, R39, c[0x0][0x23c], -R140.reuse ;  /* 0x00008f0027a07a23 */ /* 0x100fe2000001088c */
[----:B------:R-:W-:Y:S01]  /*56e0*/  FSEL R166, R166, RZ, P1 ;  /* 0x000000ffa6a67208 */ /* 0x000fe20000800000 */
[--C-:B------:R-:W-:Y:S02]  /*56f0*/  FFMA.FTZ R156, R31, c[0x0][0x23c], -R140.reuse ;  /* 0x00008f001f9c7a23 */ /* 0x100fe4000001088c */
[----:B------:R-:W-:Y:S01]  /*5700*/  FFMA.FTZ R155, R29, c[0x0][0x23c], -R140 ;  /* 0x00008f001d9b7a23 */ /* 0x000fe2000001088c */
[----:B------:R-:W-:Y:S01]  /*5710*/  MUFU.EX2 R161, R161 ;  /* 0x000000a100a17308 */ /* 0x000fe20000000800 */
[--C-:B------:R-:W-:Y:S01]  /*5720*/  FFMA.FTZ R157, R18, c[0x0][0x23c], -R166.reuse ;  /* 0x00008f00129d7a23 */ /* 0x100fe200000108a6 */
[----:B------:R-:W-:Y:S01]  /*5730*/  LDSM.16.MT88.4 R28, [R188+0xc800] ;  /* 0x00c80000bc1c783b */ /* 0x000fe20000004200 */
[----:B------:R-:W-:-:S02]  /*5740*/  FFMA.FTZ R158, R37, c[0x0][0x23c], -R166 ;  /* 0x00008f00259e7a23 */ /* 0x000fc400000108a6 */
[--C-:B------:R-:W-:Y:S01]  /*5750*/  FFMA.FTZ R159, R27, c[0x0][0x23c], -R166.reuse ;  /* 0x00008f001b9f7a23 */ /* 0x100fe200000108a6 */
[----:B------:R-:W1:Y:S01]  /*5760*/  LDSM.16.MT88.4 R36, [R192+0xc000] ;  /* 0x00c00000c024783b */ /* 0x000e620000004200 */
[--C-:B------:R-:W-:Y:S01]  /*5770*/  FFMA.FTZ R152, R25, c[0x0][0x23c], -R166.reuse ;  /* 0x00008f0019987a23 */ /* 0x100fe200000108a6 */
[----:B------:R-:W2:Y:S01]  /*5780*/  MUFU.EX2 R160, R160 ;  /* 0x000000a000a07308 */ /* 0x000ea20000000800 */
[--C-:B------:R-:W-:Y:S01]  /*5790*/  FFMA.FTZ R151, R11, c[0x0][0x23c], -R166.reuse ;  /* 0x00008f000b977a23 */ /* 0x100fe200000108a6 */
[----:B------:R-:W-:Y:S01]  /*57a0*/  LDSM.16.MT88.4 R24, [R190+0xe800] ;  /* 0x00e80000be18783b */ /* 0x000fe20000004200 */
[----:B------:R-:W-:Y:S02]  /*57b0*/  FFMA.FTZ R0, R9, c[0x0][0x23c], -R166 ;  /* 0x00008f0009007a23 */ /* 0x000fe400000108a6 */
[--C-:B------:R-:W-:Y:S01]  /*57c0*/  FFMA.FTZ R154, R23, c[0x0][0x23c], -R140.reuse ;  /* 0x00008f00179a7a23 */ /* 0x100fe2000001088c */
[----:B------:R-:W3:Y:S01]  /*57d0*/  LDSM.16.MT88.4 R8, [R192+0xe800] ;  /* 0x00e80000c008783b */ /* 0x000ee20000004200 */
[--C-:B------:R-:W-:Y:S01]  /*57e0*/  FFMA.FTZ R153, R21, c[0x0][0x23c], -R140.reuse ;  /* 0x00008f0015997a23 */ /* 0x100fe2000001088c */
[----:B------:R-:W-:Y:S01]  /*57f0*/  MUFU.EX2 R156, R156 ;  /* 0x0000009c009c7308 */ /* 0x000fe20000000800 */
[--C-:B------:R-:W-:Y:S01]  /*5800*/  FFMA.FTZ R149, R19, c[0x0][0x23c], -R140.reuse ;  /* 0x00008f0013957a23 */ /* 0x100fe2000001088c */
[----:B------:R-:W-:Y:S01]  /*5810*/  LDSM.16.MT88.4 R20, [R192+0xc800] ;  /* 0x00c80000c014783b */ /* 0x000fe20000004200 */
[----:B------:R-:W-:-:S02]  /*5820*/  FFMA.FTZ R148, R17, c[0x0][0x23c], -R140 ;  /* 0x00008f0011947a23 */ /* 0x000fc4000001088c */
[--C-:B------:R-:W-:Y:S01]  /*5830*/  FFMA.FTZ R150, R15, c[0x0][0x23c], -R166.reuse ;  /* 0x00008f000f967a23 */ /* 0x100fe200000108a6 */
[----:B------:R-:W4:Y:S01]  /*5840*/  LDSM.16.MT88.4 R16, [R189+0xe800] ;  /* 0x00e80000bd10783b */ /* 0x000f220000004200 */
[----:B------:R-:W-:Y:S01]  /*5850*/  FFMA.FTZ R145, R13, c[0x0][0x23c], -R166 ;  /* 0x00008f000d917a23 */ /* 0x000fe200000108a6 */
[----:B------:R-:W5:Y:S01]  /*5860*/  MUFU.EX2 R155, R155 ;  /* 0x0000009b009b7308 */ /* 0x000f620000000800 */
[----:B--2---:R-:W-:Y:S01]  /*5870*/  F2FP.PACK_AB R116, R160, R161 ;  /* 0x000000a1a074723e */ /* 0x004fe200000000ff */
[----:B------:R-:W2:Y:S01]  /*5880*/  LDSM.16.MT88.4 R12, [R188+0xe800] ;  /* 0x00e80000bc0c783b */ /* 0x000ea20000004200 */
[--C-:B------:R-:W-:Y:S02]  /*5890*/  FFMA.FTZ R162, R165, c[0x0][0x23c], -R140.reuse ;  /* 0x00008f00a5a27a23 */ /* 0x100fe4000001088c */
[--C-:B------:R-:W-:Y:S02]  /*58a0*/  FFMA.FTZ R165, R229, c[0x0][0x23c], -R140.reuse ;  /* 0x00008f00e5a57a23 */ /* 0x100fe4000001088c */
[--C-:B------:R-:W-:Y:S01]  /*58b0*/  FFMA.FTZ R163, R163, c[0x0][0x23c], -R140.reuse ;  /* 0x00008f00a3a37a23 */ /* 0x100fe2000001088c */
[----:B------:R-:W-:Y:S01]  /*58c0*/  MUFU.EX2 R157, R157 ;  /* 0x0000009d009d7308 */ /* 0x000fe20000000800 */
[----:B------:R-:W-:-:S02]  /*58d0*/  FFMA.FTZ R164, R227, c[0x0][0x23c], -R140 ;  /* 0x00008f00e3a47a23 */ /* 0x000fc4000001088c */
[--C-:B------:R-:W-:Y:S02]  /*58e0*/  FFMA.FTZ R168, R225, c[0x0][0x23c], -R166.reuse ;  /* 0x00008f00e1a87a23 */ /* 0x100fe400000108a6 */
[--C-:B------:R-:W-:Y:S02]  /*58f0*/  FFMA.FTZ R169, R169, c[0x0][0x23c], -R166.reuse ;  /* 0x00008f00a9a97a23 */ /* 0x100fe400000108a6 */
[--C-:B------:R-:W-:Y:S01]  /*5900*/  FFMA.FTZ R170, R221, c[0x0][0x23c], -R166.reuse ;  /* 0x00008f00ddaa7a23 */ /* 0x100fe200000108a6 */
[----:B------:R-:W1:Y:S01]  /*5910*/  MUFU.EX2 R158, R158 ;  /* 0x0000009e009e7308 */ /* 0x000e620000000800 */
[----:B-----5:R-:W-:Y:S01]  /*5920*/  F2FP.PACK_AB R118, R155, R156 ;  /* 0x0000009c9b76723e */ /* 0x020fe200000000ff */
[----:B------:R-:W-:Y:S02]  /*5930*/  FFMA.FTZ R175, R175, c[0x0][0x23c], -R166 ;  /* 0x00008f00afaf7a23 */ /* 0x000fe400000108a6 */
[----:B------:R-:W-:Y:S02]  /*5940*/  FFMA.FTZ R221, R173, c[0x0][0x23c], -R140 ;  /* 0x00008f00addd7a23 */ /* 0x000fe4000001088c */
[----:B------:R-:W-:-:S02]  /*5950*/  FFMA.FTZ R171, R171, c[0x0][0x23c], -R166 ;  /* 0x00008f00abab7a23 */ /* 0x000fc400000108a6 */
[----:B------:R-:W-:Y:S01]  /*5960*/  MUFU.EX2 R159, R159 ;  /* 0x0000009f009f7308 */ /* 0x000fe20000000800 */
[--C-:B------:R-:W-:Y:S02]  /*5970*/  FFMA.FTZ R216, R143, c[0x0][0x23c], -R166.reuse ;  /* 0x00008f008fd87a23 */ /* 0x100fe400000108a6 */
[----:B------:R-:W-:Y:S02]  /*5980*/  FFMA.FTZ R173, R141, c[0x0][0x23c], -R166 ;  /* 0x00008f008dad7a23 */ /* 0x000fe400000108a6 */
[--C-:B------:R-:W-:Y:S02]  /*5990*/  FFMA.FTZ R172, R219, c[0x0][0x23c], -R140.reuse ;  /* 0x00008f00dbac7a23 */ /* 0x100fe4000001088c */
[--C-:B------:R-:W-:Y:S01]  /*59a0*/  FFMA.FTZ R217, R217, c[0x0][0x23c], -R140.reuse ;  /* 0x00008f00d9d97a23 */ /* 0x100fe2000001088c */
[----:B------:R-:W5:Y:S01]  /*59b0*/  MUFU.EX2 R152, R152 ;  /* 0x0000009800987308 */ /* 0x000f620000000800 */
[----:B-1----:R-:W-:Y:S01]  /*59c0*/  F2FP.PACK_AB R117, R158, R157 ;  /* 0x0000009d9e75723e */ /* 0x002fe200000000ff */
[----:B------:R-:W-:-:S02]  /*59d0*/  FFMA.FTZ R174, R215, c[0x0][0x23c], -R140 ;  /* 0x00008f00d7ae7a23 */ /* 0x000fc4000001088c */
[----:B------:R-:W-:Y:S01]  /*59e0*/  FFMA.FTZ R166, R167, c[0x0][0x23c], -R166 ;  /* 0x00008f00a7a67a23 */ /* 0x000fe200000108a6 */
[----:B------:R-:W-:Y:S01]  /*59f0*/  LDSM.16.MT88.4 R140, [R190+0xd800] ;  /* 0x00d80000be8c783b */ /* 0x000fe20000004200 */
[----:B------:R-:W-:Y:S02]  /*5a00*/  FADD.FTZ R161, R161, R160 ;  /* 0x000000a0a1a17221 */ /* 0x000fe40000010000 */
[----:B------:R-:W-:Y:S01]  /*5a10*/  MUFU.EX2 R154, R154 ;  /* 0x0000009a009a7308 */ /* 0x000fe20000000800 */
[----:B------:R-:W-:Y:S02]  /*5a20*/  FADD.FTZ R158, R157, R158 ;  /* 0x0000009e9d9e7221 */ /* 0x000fe40000010000 */
[----:B------:R-:W-:-:S04]  /*5a30*/  FADD.FTZ R156, R156, R161 ;  /* 0x000000a19c9c7221 */ /* 0x000fc80000010000 */
[----:B------:R-:W-:Y:S01]  /*5a40*/  FADD.FTZ R155, R155, R156 ;  /* 0x0000009c9b9b7221 */ /* 0x000fe20000010000 */
[----:B-----5:R-:W-:Y:S01]  /*5a50*/  F2FP.PACK_AB R119, R152, R159 ;  /* 0x0000009f9877723e */ /* 0x020fe200000000ff */
[----:B------:R-:W1:Y:S01]  /*5a60*/  MUFU.EX2 R153, R153 ;  /* 0x0000009900997308 */ /* 0x000e620000000800 */
[----:B------:R-:W-:-:S04]  /*5a70*/  FADD.FTZ R159, R159, R158 ;  /* 0x0000009e9f9f7221 */ /* 0x000fc80000010000 */
[----:B------:R-:W-:Y:S01]  /*5a80*/  FADD.FTZ R159, R152, R159 ;  /* 0x0000009f989f7221 */ /* 0x000fe20000010000 */
[C---:B------:R-:W-:Y:S02]  /*5a90*/  HMMA.16816.F32 R64, R116.reuse, R68, RZ ;  /* 0x000000447440723c */ /* 0x040fe400000018ff */
[----:B------:R-:W-:Y:S06]  /*5aa0*/  MUFU.EX2 R149, R149 ;  /* 0x0000009500957308 */ /* 0x000fec0000000800 */
[C---:B------:R-:W-:Y:S02]  /*5ab0*/  HMMA.16816.F32 R68, R116.reuse, R70, RZ ;  /* 0x000000467444723c */ /* 0x040fe400000018ff */
[----:B------:R-:W-:Y:S06]  /*5ac0*/  MUFU.EX2 R148, R148 ;  /* 0x0000009400947308 */ /* 0x000fec0000000800 */
[C---:B------:R-:W-:Y:S02]  /*5ad0*/  HMMA.16816.F32 R128, R116.reuse, R36, RZ ;  /* 0x000000247480723c */ /* 0x040fe400000018ff */
[----:B------:R-:W-:Y:S06]  /*5ae0*/  MUFU.EX2 R150, R150 ;  /* 0x0000009600967308 */ /* 0x000fec0000000800 */
[C---:B------:R-:W-:Y:S02]  /*5af0*/  HMMA.16816.F32 R40, R116.reuse, R44, RZ ;  /* 0x0000002c7428723c */ /* 0x040fe400000018ff */
[----:B------:R-:W5:Y:S06]  /*5b00*/  MUFU.EX2 R145, R145 ;  /* 0x0000009100917308 */ /* 0x000f6c0000000800 */
[C---:B------:R-:W-:Y:S02]  /*5b10*/  HMMA.16816.F32 R48, R116.reuse, R52, RZ ;  /* 0x000000347430723c */ /* 0x040fe400000018ff */
[----:B------:R-:W-:Y:S06]  /*5b20*/  MUFU.EX2 R151, R151 ;  /* 0x0000009700977308 */ /* 0x000fec0000000800 */
[C---:B------:R-:W-:Y:S02]  /*5b30*/  HMMA.16816.F32 R56, R116.reuse, R60, RZ ;  /* 0x0000003c7438723c */ /* 0x040fe400000018ff */
[----:B------:R-:W1:Y:S06]  /*5b40*/  MUFU.EX2 R0, R0 ;  /* 0x0000000000007308 */ /* 0x000e6c0000000800 */
        /* <DEDUP_REMOVED lines=31> */
[----:B------:R-:W2:Y:S06]  /*5d40*/  MUFU.EX2 R166, R166 ;  /* 0x000000a600a67308 */ /* 0x000eac0000000800 */
[C---:B------:R-:W-:Y:S07]  /*5d50*/  HMMA.16816.F32 R120, R116.reuse, R4, RZ ;  /* 0x000000047478723c */ /* 0x040fee00000018ff */
[----:B-1----:R-:W-:Y:S01]  /*5d60*/  F2FP.PACK_AB R4, R153, R154 ;  /* 0x0000009a9904723e */ /* 0x002fe200000000ff */
[----:B------:R-:W-:Y:S01]  /*5d70*/  HMMA.16816.F32 R116, R116, R6, RZ ;  /* 0x000000067474723c */ /* 0x000fe200000018ff */
[----:B-----5:R-:W-:Y:S01]  /*5d80*/  F2FP.PACK_AB R5, R145, R150 ;  /* 0x000000969105723e */ /* 0x020fe200000000ff */
[----:B------:R-:W-:-:S04]  /*5d90*/  FADD.FTZ R150, R150, R159 ;  /* 0x0000009f96967221 */ /* 0x000fc80000010000 */
[----:B------:R-:W-:Y:S01]  /*5da0*/  FADD.FTZ R150, R145, R150 ;  /* 0x0000009691967221 */ /* 0x000fe20000010000 */
[----:B------:R-:W-:Y:S02]  /*5db0*/  F2FP.PACK_AB R6, R148, R149 ;  /* 0x000000959406723e */ /* 0x000fe400000000ff */
[----:B------:R-:W-:Y:S01]  /*5dc0*/  F2FP.PACK_AB R7, R0, R151 ;  /* 0x000000970007723e */ /* 0x000fe200000000ff */
[----:B------:R-:W-:-:S04]  /*5dd0*/  FADD.FTZ R151, R151, R150 ;  /* 0x0000009697977221 */ /* 0x000fc80000010000 */
[----:B------:R-:W-:Y:S02]  /*5de0*/  FADD.FTZ R151, R0, R151 ;  /* 0x0000009700977221 */ /* 0x000fe40000010000 */
[C---:B---3--:R-:W-:Y:S08]  /*5df0*/  HMMA.16816.F32 R64, R4.reuse, R8, R64 ;  /* 0x000000080440723c */ /* 0x048ff00000001840 */
[C---:B------:R-:W-:Y:S01]  /*5e00*/  HMMA.16816.F32 R68, R4.reuse, R10, R68 ;  /* 0x0000000a0444723c */ /* 0x040fe20000001844 */
[----:B------:R-:W1:Y:S07]  /*5e10*/  LDSM.16.MT88.4 R8, [R190+0x10800] ;  /* 0x01080000be08783b */ /* 0x000e6e0000004200 */
[C---:B----4-:R-:W-:Y:S08]  /*5e20*/  HMMA.16816.F32 R80, R4.reuse, R16, R80 ;  /* 0x000000100450723c */ /* 0x050ff00000001850 */
[C---:B------:R-:W-:Y:S01]  /*5e30*/  HMMA.16816.F32 R84, R4.reuse, R18, R84 ;  /* 0x000000120454723c */ /* 0x040fe20000001854 */
[----:B------:R-:W3:Y:S07]  /*5e40*/  LDSM.16.MT88.4 R16, [R189+0x10800] ;  /* 0x01080000bd10783b */ /* 0x000eee0000004200 */
[C---:B------:R-:W-:Y:S08]  /*5e50*/  HMMA.16816.F32 R128, R4.reuse, R20, R128 ;  /* 0x000000140480723c */ /* 0x040ff00000001880 */
[C---:B------:R-:W-:Y:S01]  /*5e60*/  HMMA.16816.F32 R36, R4.reuse, R22, R36 ;  /* 0x000000160424723c */ /* 0x040fe20000001824 */
[----:B------:R-:W4:Y:S07]  /*5e70*/  LDSM.16.MT88.4 R20, [R192+0x10800] ;  /* 0x01080000c014783b */ /* 0x000f2e0000004200 */
[C---:B--2---:R-:W-:Y:S08]  /*5e80*/  HMMA.16816.F32 R88, R4.reuse, R12, R88 ;  /* 0x0000000c0458723c */ /* 0x044ff00000001858 */
[C---:B------:R-:W-:Y:S01]  /*5e90*/  HMMA.16816.F32 R92, R4.reuse, R14, R92 ;  /* 0x0000000e045c723c */ /* 0x040fe2000000185c */
[----:B------:R-:W2:Y:S07]  /*5ea0*/  LDSM.16.MT88.4 R12, [R188+0x10800] ;  /* 0x01080000bc0c783b */ /* 0x000eae0000004200 */
[C---:B-1----:R-:W-:Y:S08]  /*5eb0*/  HMMA.16816.F32 R104, R4.reuse, R8, R104 ;  /* 0x000000080468723c */ /* 0x042ff00000001868 */
[C---:B------:R-:W-:Y:S01]  /*5ec0*/  HMMA.16816.F32 R124, R4.reuse, R10, R124 ;  /* 0x0000000a047c723c */ /* 0x040fe2000000187c */
[----:B------:R-:W1:Y:S07]  /*5ed0*/  LDSM.16.MT88.4 R8, [R192+0xd000] ;  /* 0x00d00000c008783b */ /* 0x000e6e0000004200 */
[C---:B---3--:R-:W-:Y:S08]  /*5ee0*/  HMMA.16816.F32 R108, R4.reuse, R16, R108 ;  /* 0x00000010046c723c */ /* 0x048ff0000000186c */
[C---:B------:R-:W-:Y:S01]  /*5ef0*/  HMMA.16816.F32 R112, R4.reuse, R18, R112 ;  /* 0x000000120470723c */ /* 0x040fe20000001870 */
[----:B------:R-:W3:Y:S07]  /*5f00*/  LDSM.16.MT88.4 R16, [R190+0xd000] ;  /* 0x00d00000be10783b */ /* 0x000eee0000004200 */
[C---:B------:R-:W-:Y:S08]  /*5f10*/  HMMA.16816.F32 R40, R4.reuse, R136, R40 ;  /* 0x000000880428723c */ /* 0x040ff00000001828 */
[C---:B------:R-:W-:Y:S01]  /*5f20*/  HMMA.16816.F32 R44, R4.reuse, R138, R44 ;  /* 0x0000008a042c723c */ /* 0x040fe2000000182c */
[----:B------:R-:W-:Y:S07]  /*5f30*/  LDSM.16.MT88.4 R136, [R189+0xd800] ;  /* 0x00d80000bd88783b */ /* 0x000fee0000004200 */
        /* <DEDUP_REMOVED lines=9> */
[C---:B----4-:R-:W-:Y:S08]  /*5fd0*/  HMMA.16816.F32 R96, R4.reuse, R20, R96 ;  /* 0x000000140460723c */ /* 0x050ff00000001860 */
[C---:B------:R-:W-:Y:S01]  /*5fe0*/  HMMA.16816.F32 R100, R4.reuse, R22, R100 ;  /* 0x000000160464723c */ /* 0x040fe20000001864 */
[----:B------:R-:W-:Y:S07]  /*5ff0*/  LDSM.16.MT88.4 R20, [R192+0x11000] ;  /* 0x01100000c014783b */ /* 0x000fee0000004200 */
[C---:B--2---:R-:W-:Y:S08]  /*6000*/  HMMA.16816.F32 R120, R4.reuse, R12, R120 ;  /* 0x0000000c0478723c */ /* 0x044ff00000001878 */
[----:B------:R-:W-:Y:S01]  /*6010*/  HMMA.16816.F32 R116, R4, R14, R116 ;  /* 0x0000000e0474723c */ /* 0x000fe20000001874 */
[----:B------:R-:W2:Y:S06]  /*6020*/  LDSM.16.MT88.4 R12, [R192+0xf000] ;  /* 0x00f00000c00c783b */ /* 0x000eac0000004200 */
[----:B------:R-:W-:-:S02]  /*6030*/  F2FP.PACK_AB R4, R165, R162 ;  /* 0x000000a2a504723e */ /* 0x000fc400000000ff */
[----:B------:R-:W-:Y:S02]  /*6040*/  F2FP.PACK_AB R6, R164, R163 ;  /* 0x000000a3a406723e */ /* 0x000fe400000000ff */
[----:B------:R-:W-:Y:S01]  /*6050*/  F2FP.PACK_AB R5, R169, R168 ;  /* 0x000000a8a905723e */ /* 0x000fe200000000ff */
[----:B------:R-:W-:Y:S01]  /*6060*/  FADD.FTZ R168, R168, R151 ;  /* 0x00000097a8a87221 */ /* 0x000fe20000010000 */
[----:B------:R-:W-:-:S03]  /*6070*/  F2FP.PACK_AB R7, R175, R170 ;  /* 0x000000aaaf07723e */ /* 0x000fc600000000ff */
[----:B------:R-:W-:-:S04]  /*6080*/  FADD.FTZ R169, R169, R168 ;  /* 0x000000a8a9a97221 */ /* 0x000fc80000010000 */
[----:B-1----:R-:W-:Y:S01]  /*6090*/  HMMA.16816.F32 R128, R4, R8, R128 ;  /* 0x000000080480723c */ /* 0x002fe20000001880 */
[----:B------:R-:W-:-:S04]  /*60a0*/  FADD.FTZ R170, R170, R169 ;  /* 0x000000a9aaaa7221 */ /* 0x000fc80000010000 */
[----:B------:R-:W-:-:S03]  /*60b0*/  FADD.FTZ R170, R175, R170 ;  /* 0x000000aaafaa7221 */ /* 0x000fc60000010000 */
[C---:B------:R-:W-:Y:S01]  /*60c0*/  HMMA.16816.F32 R36, R4.reuse, R10, R36 ;  /* 0x0000000a0424723c */ /* 0x040fe20000001824 */
[----:B------:R-:W1:Y:S07]  /*60d0*/  LDSM.16.MT88.4 R8, [R189+0xf000] ;  /* 0x00f00000bd08783b */ /* 0x000e6e0000004200 */
[C---:B---3--:R-:W-:Y:S08]  /*60e0*/  HMMA.16816.F32 R40, R4.reuse, R16, R40 ;  /* 0x000000100428723c */ /* 0x048ff00000001828 */
[C---:B------:R-:W-:Y:S01]  /*60f0*/  HMMA.16816.F32 R44, R4.reuse, R18, R44 ;  /* 0x00000012042c723c */ /* 0x040fe2000000182c */
[----:B------:R-:W3:Y:S07]  /*6100*/  LDSM.16.MT88.4 R16, [R188+0xf000] ;  /* 0x00f00000bc10783b */ /* 0x000eee0000004200 */
[C---:B--2---:R-:W-:Y:S08]  /*6110*/  HMMA.16816.F32 R64, R4.reuse, R12, R64 ;  /* 0x0000000c0440723c */ /* 0x044ff00000001840 */
[C---:B------:R-:W-:Y:S01]  /*6120*/  HMMA.16816.F32 R68, R4.reuse, R14, R68 ;  /* 0x0000000e0444723c */ /* 0x040fe20000001844 */
[----:B------:R-:W2:Y:S07]  /*6130*/  LDSM.16.MT88.4 R12, [R190+0x11000] ;  /* 0x01100000be0c783b */ /* 0x000eae0000004200 */
[C---:B------:R-:W-:Y:S08]  /*6140*/  HMMA.16816.F32 R48, R4.reuse, R32, R48 ;  /* 0x000000200430723c */ /* 0x040ff00000001830 */
[C---:B-1----:R-:W-:Y:S08]  /*6150*/  HMMA.16816.F32 R80, R4.reuse, R8, R80 ;  /* 0x000000080450723c */ /* 0x042ff00000001850 */
        /* <DEDUP_REMOVED lines=8> */
[C---:B------:R-:W-:Y:S01]  /*61e0*/  HMMA.16816.F32 R52, R4.reuse, R34, R52 ;  /* 0x000000220434723c */ /* 0x040fe20000001834 */
[----:B------:R-:W-:Y:S07]  /*61f0*/  LDSM.16.MT88.4 R32, [R188+0xd800] ;  /* 0x00d80000bc20783b */ /* 0x000fee0000004200 */
[C---:B-1----:R-:W-:Y:S08]  /*6200*/  HMMA.16816.F32 R108, R4.reuse, R8, R108 ;  /* 0x00000008046c723c */ /* 0x042ff0000000186c */
[C---:B------:R-:W-:Y:S01]  /*6210*/  HMMA.16816.F32 R112, R4.reuse, R10, R112 ;  /* 0x0000000a0470723c */ /* 0x040fe20000001870 */
[----:B------:R-:W1:Y:S07]  /*6220*/  LDSM.16.MT88.4 R8, [R192+0xf800] ;  /* 0x00f80000c008783b */ /* 0x000e6e0000004200 */
        /* <DEDUP_REMOVED lines=9> */
[C---:B---3--:R-:W-:Y:S08]  /*62c0*/  HMMA.16816.F32 R120, R4.reuse, R16, R120 ;  /* 0x000000100478723c */ /* 0x048ff00000001878 */
[----:B------:R-:W-:Y:S01]  /*62d0*/  HMMA.16816.F32 R116, R4, R18, R116 ;  /* 0x000000120474723c */ /* 0x000fe20000001874 */
[----:B------:R-:W3:Y:S06]  /*62e0*/  LDSM.16.MT88.4 R16, [R192+0x11800] ;  /* 0x01180000c010783b */ /* 0x000eec0000004200 */
[----:B------:R-:W-:-:S02]  /*62f0*/  F2FP.PACK_AB R4, R217, R172 ;  /* 0x000000acd904723e */ /* 0x000fc400000000ff */
[----:B------:R-:W-:Y:S02]  /*6300*/  F2FP.PACK_AB R6, R221, R174 ;  /* 0x000000aedd06723e */ /* 0x000fe400000000ff */
[----:B------:R-:W-:Y:S01]  /*6310*/  F2FP.PACK_AB R5, R216, R171 ;  /* 0x000000abd805723e */ /* 0x000fe200000000ff */
[----:B------:R-:W-:Y:S01]  /*6320*/  FADD.FTZ R171, R171, R170 ;  /* 0x000000aaabab7221 */ /* 0x000fe20000010000 */
[----:B------:R-:W-:-:S07]  /*6330*/  F2FP.PACK_AB R7, R166, R173 ;  /* 0x000000ada607723e */ /* 0x000fce00000000ff */
        /* <DEDUP_REMOVED lines=10> */
[C---:B--2---:R-:W-:Y:S07]  /*63e0*/  HMMA.16816.F32 R104, R4.reuse, R12, R104 ;  /* 0x0000000c0468723c */ /* 0x044fee0000001868 */
[----:B------:R-:W-:Y:S01]  /*63f0*/  FADD.FTZ R12, R154, R155 ;  /* 0x0000009b9a0c7221 */ /* 0x000fe20000010000 */
[----:B------:R-:W-:Y:S03]  /*6400*/  HMMA.16816.F32 R44, R4, R142, R44 ;  /* 0x0000008e042c723c */ /* 0x000fe6000000182c */
[----:B------:R-:W-:-:S05]  /*6410*/  FADD.FTZ R12, R153, R12 ;  /* 0x0000000c990c7221 */ /* 0x000fca0000010000 */
[C---:B-1----:R-:W-:Y:S07]  /*6420*/  HMMA.16816.F32 R108, R4.reuse, R8, R108 ;  /* 0x00000008046c723c */ /* 0x042fee000000186c */
[----:B------:R-:W-:Y:S01]  /*6430*/  FADD.FTZ R9, R149, R12 ;  /* 0x0000000c95097221 */ /* 0x000fe20000010000 */
[----:B------:R-:W-:Y:S03]  /*6440*/  HMMA.16816.F32 R48, R4, R136, R48 ;  /* 0x000000880430723c */ /* 0x000fe60000001830 */
[----:B------:R-:W-:-:S04]  /*6450*/  FADD.FTZ R9, R148, R9 ;  /* 0x0000000994097221 */ /* 0x000fc80000010000 */
[----:B------:R-:W-:Y:S01]  /*6460*/  FADD.FTZ R0, R162, R9 ;  /* 0x00000009a2007221 */ /* 0x000fe20000010000 */
[----:B------:R-:W-:Y:S03]  /*6470*/  HMMA.16816.F32 R52, R4, R138, R52 ;  /* 0x0000008a0434723c */ /* 0x000fe60000001834 */
[----:B------:R-:W-:-:S04]  /*6480*/  FADD.FTZ R0, R165, R0 ;  /* 0x00000000a5007221 */ /* 0x000fc80000010000 */
[----:B------:R-:W-:Y:S01]  /*6490*/  FADD.FTZ R9, R163, R0 ;  /* 0x00000000a3097221 */ /* 0x000fe20000010000 */
[C---:B------:R-:W-:Y:S01]  /*64a0*/  HMMA.16816.F32 R56, R4.reuse, R32, R56 ;  /* 0x000000200438723c */ /* 0x040fe20000001838 */
[----:B------:R-:W-:Y:S01]  /*64b0*/  FADD.FTZ R0, R216, R171 ;  /* 0x000000abd8007221 */ /* 0x000fe20000010000 */
[----:B------:R-:W-:Y:S01]  /*64c0*/  LEA R216, P1, R134, c[0x0][0x168], 0x1 ;  /* 0x00005a0086d87a11 */ /* 0x000fe200078208ff */
[----:B------:R-:W-:Y:S02]  /*64d0*/  FADD.FTZ R9, R164, R9 ;  /* 0x00000009a4097221 */ /* 0x000fe40000010000 */
[----:B------:R-:W-:Y:S02]  /*64e0*/  FADD.FTZ R173, R173, R0 ;  /* 0x00000000adad7221 */ /* 0x000fe40000010000 */
[----:B------:R-:W-:Y:S01]  /*64f0*/  FADD.FTZ R172, R172, R9 ;  /* 0x00000009acac7221 */ /* 0x000fe20000010000 */
[----:B------:R-:W-:Y:S01]  /*6500*/  HMMA.16816.F32 R60, R4, R34, R60 ;  /* 0x00000022043c723c */ /* 0x000fe2000000183c */
[----:B------:R-:W-:-:S02]  /*6510*/  FADD.FTZ R219, R166, R173 ;  /* 0x000000ada6db7221 */ /* 0x000fc40000010000 */
[----:B------:R-:W-:-:S04]  /*6520*/  FADD.FTZ R217, R217, R172 ;  /* 0x000000acd9d97221 */ /* 0x000fc80000010000 */
[----:B------:R-:W-:Y:S01]  /*6530*/  FADD.FTZ R174, R174, R217 ;  /* 0x000000d9aeae7221 */ /* 0x000fe20000010000 */
[----:B------:R-:W-:Y:S01]  /*6540*/  HMMA.16816.F32 R72, R4, R28, R72 ;  /* 0x0000001c0448723c */ /* 0x000fe20000001848 */
[----:B------:R-:W-:Y:S02]  /*6550*/  LEA.HI.X R217, R134, c[0x0][0x16c], R135, 0x1, P1 ;  /* 0x00005b0086d97a11 */ /* 0x000fe400008f0c87 */
[----:B------:R-:W-:-:S05]  /*6560*/  FADD.FTZ R221, R221, R174 ;  /* 0x000000aedddd7221 */ /* 0x000fca0000010000 */
[C---:B------:R-:W-:Y:S08]  /*6570*/  HMMA.16816.F32 R76, R4.reuse, R30, R76 ;  /* 0x0000001e044c723c */ /* 0x040ff0000000184c */
[C---:B------:R-:W-:Y:S08]  /*6580*/  HMMA.16816.F32 R80, R4.reuse, R24, R80 ;  /* 0x000000180450723c */ /* 0x040ff00000001850 */
[C---:B------:R-:W-:Y:S08]  /*6590*/  HMMA.16816.F32 R84, R4.reuse, R26, R84 ;  /* 0x0000001a0454723c */ /* 0x040ff00000001854 */
[C---:B------:R-:W-:Y:S08]  /*65a0*/  HMMA.16816.F32 R88, R4.reuse, R20, R88 ;  /* 0x000000140458723c */ /* 0x040ff00000001858 */
[C---:B------:R-:W-:Y:S08]  /*65b0*/  HMMA.16816.F32 R92, R4.reuse, R22, R92 ;  /* 0x00000016045c723c */ /* 0x040ff0000000185c */
[C---:B------:R-:W-:Y:S08]  /*65c0*/  HMMA.16816.F32 R124, R4.reuse, R14, R124 ;  /* 0x0000000e047c723c */ /* 0x040ff0000000187c */
[C---:B------:R-:W-:Y:S08]  /*65d0*/  HMMA.16816.F32 R112, R4.reuse, R10, R112 ;  /* 0x0000000a0470723c */ /* 0x040ff00000001870 */
[C---:B---3--:R-:W-:Y:S08]  /*65e0*/  HMMA.16816.F32 R120, R4.reuse, R16, R120 ;  /* 0x000000100478723c */ /* 0x048ff00000001878 */
[----:B------:R-:W-:Y:S01]  /*65f0*/  HMMA.16816.F32 R116, R4, R18, R116 ;  /* 0x000000120474723c */ /* 0x000fe20000001874 */
[----:B------:R-:W-:Y:S07]  /*6600*/  @!P6 BRA `(.L_x_717) ;  /* 0x00003eb00000e947 */ /* 0x000fee0003800000 */
[----:B------:R-:W-:-:S04]  /*6610*/  DEPBAR.LE SB0, 0x0 ;  /* 0x000080000000791a */ /* 0x000fc80000000000 */
[----:B------:R-:W-:Y:S01]  /*6620*/  ULDC.64 UR4, c[0x0][0x118] ;  /* 0x0000460000047ab9 */ /* 0x000fe20000000a00 */
[----:B------:R-:W-:Y:S02]  /*6630*/  IABS R0, c[0x0][0x2d0] ;  /* 0x0000b40000007a13 */ /* 0x000fe40000000000 */
[----:B------:R-:W-:Y:S01]  /*6640*/  IADD3 R207, R133, -0x2, RZ ;  /* 0xfffffffe85cf7810 */ /* 0x000fe20007ffe0ff */
[----:B------:R-:W-:Y:S06]  /*6650*/  BAR.SYNC.DEFER_BLOCKING 0x0 ;  /* 0x0000000000007b1d */ /* 0x000fec0000010000 */
[----:B------:R-:W-:Y:S05]  /*6660*/  @!P0 BRA `(.L_x_718) ;  /* 0x0000039000008947 */ /* 0x000fea0003800000 */
[----:B------:R-:W1:Y:S01]  /*6670*/  I2F.RP R5, R0 ;  /* 0x0000000000057306 */ /* 0x000e620000209400 */
[----:B------:R-:W-:-:S05]  /*6680*/  IMAD.SHL.U32 R4, R207, 0x40, RZ ;  /* 0x00000040cf047824 */ /* 0x000fca00078e00ff */
[C---:B------:R-:W-:Y:S02]  /*6690*/  IADD3 R11, R4.reuse, 0x40, RZ ;  /* 0x00000040040b7810 */ /* 0x040fe40007ffe0ff */
[----:B------:R-:W-:Y:S02]  /*66a0*/  IABS R6, R4 ;  /* 0x0000000400067213 */ /* 0x000fe40000000000 */
[----:B------:R-:W-:Y:S02]  /*66b0*/  IABS R8, R11 ;  /* 0x0000000b00087213 */ /* 0x000fe40000000000 */
[----:B------:R-:W-:Y:S02]  /*66c0*/  LOP3.LUT R11, R11, c[0x0][0x2d0], RZ, 0x3c, !PT ;  /* 0x0000b4000b0b7a12 */ /* 0x000fe400078e3cff */
[----:B------:R-:W-:Y:S01]  /*66d0*/  LOP3.LUT R4, R4, c[0x0][0x2d0], RZ, 0x3c, !PT ;  /* 0x0000b40004047a12 */ /* 0x000fe200078e3cff */
[----:B-1----:R-:W1:Y:S01]  /*66e0*/  MUFU.RCP R12, R5 ;  /* 0x00000005000c7308 */ /* 0x002e620000001000 */
[----:B------:R-:W-:-:S02]  /*66f0*/  ISETP.GE.AND P3, PT, R11, RZ, PT ;  /* 0x000000ff0b00720c */ /* 0x000fc40003f66270 */
[----:B------:R-:W-:Y:S02]  /*6700*/  ISETP.GE.AND P1, PT, R4, RZ, PT ;  /* 0x000000ff0400720c */ /* 0x000fe40003f26270 */
[----:B------:R-:W-:Y:S02]  /*6710*/  LOP3.LUT R4, RZ, c[0x0][0x2d0], RZ, 0x33, !PT ;  /* 0x0000b400ff047a12 */ /* 0x000fe400078e33ff */
[----:B-1----:R-:W-:-:S04]  /*6720*/  IADD3 R12, R12, 0xffffffe, RZ ;  /* 0x0ffffffe0c0c7810 */ /* 0x002fc80007ffe0ff */
[----:B------:R-:W1:Y:S02]  /*6730*/  F2I.FTZ.U32.TRUNC.NTZ R13, R12 ;  /* 0x0000000c000d7305 */ /* 0x000e64000021f000 */
[----:B-1----:R-:W-:Y:S01]  /*6740*/  IMAD.MOV R9, RZ, RZ, -R13 ;  /* 0x000000ffff097224 */ /* 0x002fe200078e0a0d */
[----:B------:R-:W-:-:S03]  /*6750*/  MOV R12, RZ ;  /* 0x000000ff000c7202 */ /* 0x000fc60000000f00 */
[----:B------:R-:W-:-:S04]  /*6760*/  IMAD R9, R9, R0, RZ ;  /* 0x0000000009097224 */ /* 0x000fc800078e02ff */
[----:B------:R-:W-:-:S06]  /*6770*/  IMAD.HI.U32 R9, R13, R9, R12 ;  /* 0x000000090d097227 */ /* 0x000fcc00078e000c */
[----:B------:R-:W-:-:S04]  /*6780*/  IMAD.HI.U32 R10, R9, R8, RZ ;  /* 0x00000008090a7227 */ /* 0x000fc800078e00ff */
[----:B------:R-:W-:-:S04]  /*6790*/  IMAD.HI.U32 R9, R9, R6, RZ ;  /* 0x0000000609097227 */ /* 0x000fc800078e00ff */
[----:B------:R-:W-:Y:S02]  /*67a0*/  IMAD.MOV R7, RZ, RZ, -R10 ;  /* 0x000000ffff077224 */ /* 0x000fe400078e0a0a */
[----:B------:R-:W-:Y:S02]  /*67b0*/  IMAD.MOV R5, RZ, RZ, -R9 ;  /* 0x000000ffff057224 */ /* 0x000fe400078e0a09 */
[C---:B------:R-:W-:Y:S02]  /*67c0*/  IMAD R7, R0.reuse, R7, R8 ;  /* 0x0000000700077224 */ /* 0x040fe400078e0208 */
[----:B------:R-:W-:-:S03]  /*67d0*/  IMAD R5, R0, R5, R6 ;  /* 0x0000000500057224 */ /* 0x000fc600078e0206 */
[C---:B------:R-:W-:Y:S02]  /*67e0*/  ISETP.GT.U32.AND P4, PT, R0.reuse, R7, PT ;  /* 0x000000070000720c */ /* 0x040fe40003f84070 */
[----:B------:R-:W-:-:S11]  /*67f0*/  ISETP.GT.U32.AND P2, PT, R0, R5, PT ;  /* 0x000000050000720c */ /* 0x000fd60003f44070 */
[-C--:B------:R-:W-:Y:S02]  /*6800*/  @!P4 IADD3 R7, R7, -R0.reuse, RZ ;  /* 0x800000000707c210 */ /* 0x080fe40007ffe0ff */
[----:B------:R-:W-:Y:S01]  /*6810*/  @!P2 IMAD.IADD R5, R5, 0x1, -R0 ;  /* 0x000000010505a824 */ /* 0x000fe200078e0a00 */
[----:B------:R-:W-:Y:S02]  /*6820*/  @!P4 IADD3 R10, R10, 0x1, RZ ;  /* 0x000000010a0ac810 */ /* 0x000fe40007ffe0ff */
[-C--:B------:R-:W-:Y:S02]  /*6830*/  ISETP.GE.U32.AND P6, PT, R7, R0.reuse, PT ;  /* 0x000000000700720c */ /* 0x080fe40003fc6070 */
[----:B------:R-:W-:Y:S02]  /*6840*/  ISETP.GE.U32.AND P5, PT, R5, R0, PT ;  /* 0x000000000500720c */ /* 0x000fe40003fa6070 */
[----:B------:R-:W-:Y:S02]  /*6850*/  @!P2 IADD3 R9, R9, 0x1, RZ ;  /* 0x000000010909a810 */ /* 0x000fe40007ffe0ff */
[----:B------:R-:W-:-:S07]  /*6860*/  ISETP.NE.AND P2, PT, RZ, c[0x0][0x2d0], PT ;  /* 0x0000b400ff007a0c */ /* 0x000fce0003f45270 */
[----:B------:R-:W-:Y:S02]  /*6870*/  @P6 IADD3 R10, R10, 0x1, RZ ;  /* 0x000000010a0a6810 */ /* 0x000fe40007ffe0ff */
[----:B------:R-:W-:-:S03]  /*6880*/  @P5 IADD3 R9, R9, 0x1, RZ ;  /* 0x0000000109095810 */ /* 0x000fc60007ffe0ff */
[----:B------:R-:W-:Y:S01]  /*6890*/  @!P3 IMAD.MOV R10, RZ, RZ, -R10 ;  /* 0x000000ffff0ab224 */ /* 0x000fe200078e0a0a */
[----:B------:R-:W-:-:S04]  /*68a0*/  @!P1 IADD3 R9, -R9, RZ, RZ ;  /* 0x000000ff09099210 */ /* 0x000fc80007ffe1ff */
[C---:B------:R-:W-:Y:S02]  /*68b0*/  SEL R7, R4.reuse, R10, !P2 ;  /* 0x0000000a04077207 */ /* 0x040fe40005000000 */
[----:B------:R-:W-:-:S03]  /*68c0*/  SEL R4, R4, R9, !P2 ;  /* 0x0000000904047207 */ /* 0x000fc60005000000 */
[----:B------:R-:W-:-:S04]  /*68d0*/  IMAD.WIDE R12, R7, 0x4, R212 ;  /* 0x00000004070c7825 */ /* 0x000fc800078e02d4 */
[----:B------:R-:W-:Y:S01]  /*68e0*/  IMAD.WIDE R10, R4, 0x4, R212 ;  /* 0x00000004040a7825 */ /* 0x000fe200078e02d4 */
[----:B------:R-:W2:Y:S04]  /*68f0*/  LDG.E R5, [R12.64] ;  /* 0x000000040c057981 */ /* 0x000ea8000c1e1900 */
[----:B------:R-:W2:Y:S01]  /*6900*/  LDG.E R6, [R10.64] ;  /* 0x000000040a067981 */ /* 0x000ea2000c1e1900 */
[----:B------:R-:W-:Y:S02]  /*6910*/  IMAD.IADD R4, R7, 0x1, -R4 ;  /* 0x0000000107047824 */ /* 0x000fe400078e0a04 */
[----:B------:R-:W-:-:S04]  /*6920*/  IMAD.MOV.U32 R7, RZ, RZ, 0x40 ;  /* 0x00000040ff077424 */ /* 0x000fc800078e00ff */
[----:B------:R-:W-:-:S04]  /*6930*/  IMAD R7, R4, c[0x0][0x2d0], -R7 ;  /* 0x0000b40004077a24 */ /* 0x000fc800078e0a07 */
[----:B------:R-:W-:Y:S01]  /*6940*/  IMAD.WIDE.U32 R8, R7, c[0x0][0x1a0], RZ ;  /* 0x0000680007087a25 */ /* 0x000fe200078e00ff */
[----:B------:R-:W-:-:S05]  /*6950*/  SHF.R.S32.HI R4, RZ, 0x1f, R7 ;  /* 0x0000001fff047819 */ /* 0x000fca0000011407 */
[----:B------:R-:W-:-:S04]  /*6960*/  IMAD R4, R4, c[0x0][0x1a0], RZ ;  /* 0x0000680004047a24 */ /* 0x000fc800078e02ff */
[----:B------:R-:W-:-:S04]  /*6970*/  IMAD R4, R7, c[0x0][0x1a4], R4 ;  /* 0x0000690007047a24 */ /* 0x000fc800078e0204 */
[----:B------:R-:W-:Y:S01]  /*6980*/  IMAD.IADD R9, R9, 0x1, R4 ;  /* 0x0000000109097824 */ /* 0x000fe200078e0204 */
[----:B--2---:R-:W-:-:S04]  /*6990*/  IADD3 R6, -R5, R6, RZ ;  /* 0x0000000605067210 */ /* 0x004fc80007ffe1ff */
[----:B------:R-:W-:Y:S01]  /*69a0*/  SHF.R.S32.HI R5, RZ, 0x1f, R6 ;  /* 0x0000001fff057819 */ /* 0x000fe20000011406 */
[----:B------:R-:W-:-:S04]  /*69b0*/  IMAD.WIDE.U32 R8, R6, c[0x0][0x188], R8 ;  /* 0x0000620006087a25 */ /* 0x000fc800078e0008 */
[----:B------:R-:W-:-:S04]  /*69c0*/  IMAD R5, R5, c[0x0][0x188], RZ ;  /* 0x0000620005057a24 */ /* 0x000fc800078e02ff */
[----:B------:R-:W-:-:S05]  /*69d0*/  IMAD R5, R6, c[0x0][0x18c], R5 ;  /* 0x0000630006057a24 */ /* 0x000fca00078e0205 */
[----:B------:R-:W-:Y:S01]  /*69e0*/  IADD3 R7, R9, R5, RZ ;  /* 0x0000000509077210 */ /* 0x000fe20007ffe0ff */
[----:B------:R-:W-:Y:S05]  /*69f0*/  BRA `(.L_x_719) ;  /* 0x0000003000007947 */ /* 0x000fea0003800000 */
.L_x_718:
[----:B------:R-:W-:-:S05]  /*6a00*/  IMAD.MOV.U32 R8, RZ, RZ, c[0x0][0x1a0] ;  /* 0x00006800ff087624 */ /* 0x000fca00078e00ff */
[----:B------:R-:W-:-:S04]  /*6a10*/  LEA R8, -R8, RZ, 0x6 ;  /* 0x000000ff08087211 */ /* 0x000fc800078e31ff */
[----:B------:R-:W-:Y:S02]  /*6a20*/  SHF.R.S32.HI R7, RZ, 0x1f, R8 ;  /* 0x0000001fff077819 */ /* 0x000fe40000011408 */
.L_x_719:
[----:B------:R-:W-:Y:S02]  /*6a30*/  ISETP.GE.AND P3, PT, R201, c[0x0][0x220], PT ;  /* 0x00008800c9007a0c */ /* 0x000fe40003f66270 */
[----:B------:R-:W-:Y:S02]  /*6a40*/  ISETP.GE.AND P2, PT, R200, c[0x0][0x220], PT ;  /* 0x00008800c8007a0c */ /* 0x000fe40003f46270 */
[----:B------:R-:W-:Y:S02]  /*6a50*/  ISETP.GE.AND P4, PT, R210, c[0x0][0x220], PT ;  /* 0x00008800d2007a0c */ /* 0x000fe40003f86270 */
[----:B------:R-:W-:-:S04]  /*6a60*/  LEA R236, P6, R8, R222, 0x1 ;  /* 0x000000de08ec7211 */ /* 0x000fc800078c08ff */
[----:B------:R-:W-:-:S03]  /*6a70*/  LEA.HI.X R237, R8, R223, R7, 0x1, P6 ;  /* 0x000000df08ed7211 */ /* 0x000fc600030f0c07 */
[CC--:B------:R-:W-:Y:S02]  /*6a80*/  @!P3 IADD3 R9, P5, R8.reuse, R146.reuse, RZ ;  /* 0x000000920809b210 */ /* 0x0c0fe40007fbe0ff */
[----:B------:R-:W-:Y:S02]  /*6a90*/  @!P2 IADD3 R5, P1, R8, R146, RZ ;  /* 0x000000920805a210 */ /* 0x000fe40007f3e0ff */
[----:B------:R-:W-:Y:S01]  /*6aa0*/  @P4 STS.128 [R208+0xc000], RZ ;  /* 0x00c000ffd0004388 */ /* 0x000fe20000000c00 */
[--C-:B------:R-:W-:Y:S01]  /*6ab0*/  @!P3 IMAD.X R6, R7, 0x1, R144.reuse, P5 ;  /* 0x000000010706b824 */ /* 0x100fe200028e0690 */
[----:B------:R-:W-:Y:S01]  /*6ac0*/  @!P3 LEA R18, P5, R9, c[0x0][0x170], 0x1 ;  /* 0x00005c000912ba11 */ /* 0x000fe200078a08ff */
[----:B------:R-:W-:Y:S01]  /*6ad0*/  @!P2 IMAD.X R4, R7, 0x1, R144, P1 ;  /* 0x000000010704a824 */ /* 0x000fe200008e0690 */
[----:B------:R-:W-:Y:S01]  /*6ae0*/  @!P2 LEA R12, P1, R5, c[0x0][0x170], 0x1 ;  /* 0x00005c00050caa11 */ /* 0x000fe200078208ff */
[----:B------:R-:W-:Y:S01]  /*6af0*/  @!PT LDS RZ, [RZ] ;  /* 0x00000000fffff984 */ /* 0x000fe20000000800 */
[----:B------:R-:W-:Y:S01]  /*6b00*/  @!PT LDS RZ, [RZ] ;  /* 0x00000000fffff984 */ /* 0x000fe20000000800 */
[----:B------:R-:W-:Y:S01]  /*6b10*/  @!PT LDS RZ, [RZ] ;  /* 0x00000000fffff984 */ /* 0x000fe20000000800 */
[----:B------:R1:W-:Y:S01]  /*6b20*/  @!P4 LDGSTS.E.BYPASS.LTC128B.128 [R208+0xc000], [R236.64] ;  /* 0x0c000000ecd0cfae */ /* 0x0003e2000b901d44 */
[----:B------:R-:W-:-:S02]  /*6b30*/  @!P3 LEA.HI.X R19, R9, c[0x0][0x174], R6, 0x1, P5 ;  /* 0x00005d000913ba11 */ /* 0x000fc400028f0c06 */
[----:B------:R-:W-:Y:S01]  /*6b40*/  IADD3 R6, P5, R205, R8, RZ ;  /* 0x00000008cd067210 */ /* 0x000fe20007fbe0ff */
[----:B------:R-:W-:Y:S01]  /*6b50*/  @P3 STS.128 [R208+0xe000], RZ ;  /* 0x00e000ffd0003388 */ /* 0x000fe20000000c00 */
[----:B------:R-:W-:Y:S02]  /*6b60*/  @!P2 LEA.HI.X R13, R5, c[0x0][0x174], R4, 0x1, P1 ;  /* 0x00005d00050daa11 */ /* 0x000fe400008f0c04 */
[----:B------:R-:W-:Y:S01]  /*6b70*/  @!P3 IADD3 R9, P1, R6, R146, RZ ;  /* 0x000000920609b210 */ /* 0x000fe20007f3e0ff */
[----:B------:R-:W-:Y:S01]  /*6b80*/  IMAD.X R7, R204, 0x1, R7, P5 ;  /* 0x00000001cc077824 */ /* 0x000fe200028e0607 */
[C---:B------:R-:W-:Y:S01]  /*6b90*/  @!P4 LEA R16, P5, R6.reuse, R222, 0x1 ;  /* 0x000000de0610c211 */ /* 0x040fe200078a08ff */
[----:B------:R-:W-:Y:S01]  /*6ba0*/  @!PT LDS RZ, [RZ] ;  /* 0x00000000fffff984 */ /* 0x000fe20000000800 */
[----:B------:R-:W-:Y:S01]  /*6bb0*/  @!PT LDS RZ, [RZ] ;  /* 0x00000000fffff984 */ /* 0x000fe20000000800 */
[----:B------:R-:W-:Y:S01]  /*6bc0*/  @!PT LDS RZ, [RZ] ;  /* 0x00000000fffff984 */ /* 0x000fe20000000800 */
[----:B------:R2:W-:Y:S01]  /*6bd0*/  @!P3 LDGSTS.E.BYPASS.LTC128B.128 [R208+0xe000], [R18.64+0x80] ;  /* 0x0e00008012d0bfae */ /* 0x0005e2000b901d44 */
[----:B------:R-:W-:Y:S01]  /*6be0*/  @!P3 LEA R14, P6, R9, c[0x0][0x170], 0x1 ;  /* 0x00005c00090eba11 */ /* 0x000fe200078c08ff */
[----:B------:R-:W-:Y:S01]  /*6bf0*/  @!P3 IMAD.X R4, R7, 0x1, R144, P1 ;  /* 0x000000010704b824 */ /* 0x000fe200008e0690 */
[C---:B------:R-:W-:Y:S01]  /*6c00*/  @!P4 LEA.HI.X R17, R6.reuse, R223, R7, 0x1, P5 ;  /* 0x000000df0611c211 */ /* 0x040fe200028f0c07 */
[----:B------:R-:W-:Y:S01]  /*6c10*/  @P2 STS.128 [R208+0x10000], RZ ;  /* 0x010000ffd0002388 */ /* 0x000fe20000000c00 */
[----:B------:R-:W-:-:S02]  /*6c20*/  @!P2 IADD3 R5, P1, R6, R146, RZ ;  /* 0x000000920605a210 */ /* 0x000fc40007f3e0ff */
[----:B------:R-:W-:Y:S01]  /*6c30*/  IADD3 R6, P5, R205, R6, RZ ;  /* 0x00000006cd067210 */ /* 0x000fe20007fbe0ff */
[----:B------:R-:W-:Y:S01]  /*6c40*/  @!PT LDS RZ, [RZ] ;  /* 0x00000000fffff984 */ /* 0x000fe20000000800 */
[----:B------:R-:W-:Y:S01]  /*6c50*/  @!PT LDS RZ, [RZ] ;  /* 0x00000000fffff984 */ /* 0x000fe20000000800 */
[----:B------:R-:W-:Y:S01]  /*6c60*/  @!PT LDS RZ, [RZ] ;  /* 0x00000000fffff984 */ /* 0x000fe20000000800 */
[----:B------:R3:W-:Y:S01]  /*6c70*/  @!P2 LDGSTS.E.BYPASS.LTC128B.128 [R208+0x10000], [R12.64+0x100] ;  /* 0x100001000cd0afae */ /* 0x0007e2000b901d44 */
[----:B------:R-:W-:Y:S01]  /*6c80*/  @!P3 LEA.HI.X R15, R9, c[0x0][0x174], R4, 0x1, P6 ;  /* 0x00005d00090fba11 */ /* 0x000fe200030f0c04 */
[----:B------:R-:W-:Y:S01]  /*6c90*/  @!P2 IMAD.X R4, R7, 0x1, R144, P1 ;  /* 0x000000010704a824 */ /* 0x000fe200008e0690 */
[C---:B------:R-:W-:Y:S01]  /*6ca0*/  @!P2 LEA R10, P1, R5.reuse, c[0x0][0x170], 0x1 ;  /* 0x00005c00050aaa11 */ /* 0x040fe200078208ff */
[----:B------:R-:W-:Y:S01]  /*6cb0*/  IMAD.X R7, R204, 0x1, R7, P5 ;  /* 0x00000001cc077824 */ /* 0x000fe200028e0607 */
[CC--:B------:R-:W-:Y:S01]  /*6cc0*/  @!P3 IADD3 R8, P5, R6.reuse, R146.reuse, RZ ;  /* 0x000000920608b210 */ /* 0x0c0fe20007fbe0ff */
[----:B------:R-:W-:Y:S01]  /*6cd0*/  @P4 STS.128 [R208+0xc800], RZ ;  /* 0x00c800ffd0004388 */ /* 0x000fe20000000c00 */
[----:B------:R-:W-:Y:S02]  /*6ce0*/  @!P2 LEA.HI.X R11, R5, c[0x0][0x174], R4, 0x1, P1 ;  /* 0x00005d00050baa11 */ /* 0x000fe400008f0c04 */
[----:B------:R-:W-:Y:S01]  /*6cf0*/  @!P2 IADD3 R4, P1, R6, R146, RZ ;  /* 0x000000920604a210 */ /* 0x000fe20007f3e0ff */
[----:B------:R-:W-:Y:S01]  /*6d00*/  @!P3 IMAD.X R5, R7, 0x1, R144, P5 ;  /* 0x000000010705b824 */ /* 0x000fe200028e0690 */
[----:B------:R-:W-:Y:S01]  /*6d10*/  @!P3 LEA R20, P5, R8, c[0x0][0x170], 0x1 ;  /* 0x00005c000814ba11 */ /* 0x000fe200078a08ff */
[----:B------:R-:W-:Y:S01]  /*6d20*/  @!PT LDS RZ, [RZ] ;  /* 0x00000000fffff984 */ /* 0x000fe20000000800 */
[----:B------:R-:W-:Y:S01]  /*6d30*/  @!PT LDS RZ, [RZ] ;  /* 0x00000000fffff984 */ /* 0x000fe20000000800 */
[----:B------:R-:W-:Y:S01]  /*6d40*/  @!PT LDS RZ, [RZ] ;  /* 0x00000000fffff984 */ /* 0x000fe20000000800 */
[----:B------:R2:W-:Y:S01]  /*6d50*/  @!P4 LDGSTS.E.BYPASS.LTC128B.128 [R208+0xc800], [R16.64] ;  /* 0x0c80000010d0cfae */ /* 0x0005e2000b901d44 */
[----:B------:R-:W-:-:S02]  /*6d60*/  IADD3 R9, P6, R205, R6, RZ ;  /* 0x00000006cd097210 */ /* 0x000fc40007fde0ff */
[----:B------:R-:W-:Y:S01]  /*6d70*/  @!P3 LEA.HI.X R21, R8, c[0x0][0x174], R5, 0x1, P5 ;  /* 0x00005d000815ba11 */ /* 0x000fe200028f0c05 */
[----:B------:R-:W-:Y:S01]  /*6d80*/  @!P2 IMAD.X R5, R7, 0x1, R144, P1 ;  /* 0x000000010705a824 */ /* 0x000fe200008e0690 */
[----:B------:R-:W-:Y:S01]  /*6d90*/  @!P2 LEA R22, P1, R4, c[0x0][0x170], 0x1 ;  /* 0x00005c000416aa11 */ /* 0x000fe200078208ff */
[----:B------:R-:W-:Y:S01]  /*6da0*/  @P3 STS.128 [R208+0xe800], RZ ;  /* 0x00e800ffd0003388 */ /* 0x000fe20000000c00 */
[----:B------:R-:W-:Y:S02]  /*6db0*/  @!P4 LEA R24, P5, R6, R222, 0x1 ;  /* 0x000000de0618c211 */ /* 0x000fe400078a08ff */
[----:B------:R-:W-:Y:S01]  /*6dc0*/  @!P2 LEA.HI.X R23, R4, c[0x0][0x174], R5, 0x1, P1 ;  /* 0x00005d000417aa11 */ /* 0x000fe200008f0c05 */
[----:B------:R-:W-:Y:S01]  /*6dd0*/  @!PT LDS RZ, [RZ] ;  /* 0x00000000fffff984 */ /* 0x000fe20000000800 */
[----:B------:R-:W-:Y:S01]  /*6de0*/  @!PT LDS RZ, [RZ] ;  /* 0x00000000fffff984 */ /* 0x000fe20000000800 */
[----:B------:R-:W-:Y:S01]  /*6df0*/  @!PT LDS RZ, [RZ] ;  /* 0x00000000fffff984 */ /* 0x000fe20000000800 */
[----:B------:R3:W-:Y:S01]  /*6e00*/  @!P3 LDGSTS.E.BYPASS.LTC128B.128 [R208+0xe800], [R14.64+0x80] ;  /* 0x0e8000800ed0bfae */ /* 0x0007e2000b901d44 */
[--C-:B------:R-:W-:Y:S01]  /*6e10*/  @!P4 LEA.HI.X R25, R6, R223, R7.reuse, 0x1, P5 ;  /* 0x000000df0619c211 */ /* 0x100fe200028f0c07 */
[----:B------:R-:W-:Y:S01]  /*6e20*/  IMAD.X R7, R204, 0x1, R7, P6 ;  /* 0x00000001cc077824 */ /* 0x000fe200030e0607 */
[CC--:B------:R-:W-:Y:S01]  /*6e30*/  @!P3 IADD3 R4, P5, R9.reuse, R146.reuse, RZ ;  /* 0x000000920904b210 */ /* 0x0c0fe20007fbe0ff */
[----:B------:R-:W-:Y:S01]  /*6e40*/  @P2 STS.128 [R208+0x10800], RZ ;  /* 0x010800ffd0002388 */ /* 0x000fe20000000c00 */
[----:B------:R-:W-:-:S02]  /*6e50*/  @!P2 IADD3 R146, P1, R9, R146, RZ ;  /* 0x000000920992a210 */ /* 0x000fc40007f3e0ff */
[----:B------:R-:W-:Y:S01]  /*6e60*/  @!P4 LEA R8, P6, R9, R222, 0x1 ;  /* 0x000000de0908c211 */ /* 0x000fe200078c08ff */
[----:B------:R-:W-:Y:S01]  /*6e70*/  @!P3 IMAD.X R5, R7, 0x1, R144, P5 ;  /* 0x000000010705b824 */ /* 0x000fe200028e0690 */
[----:B------:R-:W-:Y:S01]  /*6e80*/  @!PT LDS RZ, [RZ] ;  /* 0x00000000fffff984 */ /* 0x000fe20000000800 */
[----:B------:R-:W-:Y:S01]  /*6e90*/  @!PT LDS RZ, [RZ] ;  /* 0x00000000fffff984 */ /* 0x000fe20000000800 */
[----:B------:R-:W-:Y:S01]  /*6ea0*/  @!PT LDS RZ, [RZ] ;  /* 0x00000000fffff984 */ /* 0x000fe20000000800 */
[----:B------:R4:W-:Y:S01]  /*6eb0*/  @!P2 LDGSTS.E.BYPASS.LTC128B.128 [R208+0x10800], [R10.64+0x100] ;  /* 0x108001000ad0afae */ /* 0x0009e2000b901d44 */
[----:B------:R-:W-:Y:S01]  /*6ec0*/  @!P3 LEA R28, P5, R4, c[0x0][0x170], 0x1 ;  /* 0x00005c00041cba11 */ /* 0x000fe200078a08ff */
[----:B------:R-:W-:Y:S01]  /*6ed0*/  IMAD.MOV.U32 R222, RZ, RZ, R236 ;  /* 0x000000ffffde7224 */ /* 0x000fe200078e00ec */
[----:B------:R-:W-:Y:S01]  /*6ee0*/  @!P4 LEA.HI.X R9, R9, R223, R7, 0x1, P6 ;  /* 0x000000df0909c211 */ /* 0x000fe200030f0c07 */
[----:B------:R-:W-:Y:S01]  /*6ef0*/  @P4 STS.128 [R208+0xd000], RZ ;  /* 0x00d000ffd0004388 */ /* 0x000fe20000000c00 */
[----:B------:R-:W-:Y:S01]  /*6f00*/  @!P2 IMAD.X R7, R7, 0x1, R144, P1 ;  /* 0x000000010707a824 */ /* 0x000fe200008e0690 */
[----:B------:R-:W-:Y:S01]  /*6f10*/  @!P2 LEA R26, P1, R146, c[0x0][0x170], 0x1 ;  /* 0x00005c00921aaa11 */ /* 0x000fe200078208ff */
[----:B------:R-:W-:Y:S01]  /*6f20*/  IMAD.MOV.U32 R223, RZ, RZ, R237 ;  /* 0x000000ffffdf7224 */ /* 0x000fe200078e00ed */
[----:B------:R-:W-:Y:S01]  /*6f30*/  @!PT LDS RZ, [RZ] ;  /* 0x00000000fffff984 */ /* 0x000fe20000000800 */
[----:B------:R-:W-:Y:S01]  /*6f40*/  @!PT LDS RZ, [RZ] ;  /* 0x00000000fffff984 */ /* 0x000fe20000000800 */
[----:B------:R-:W-:Y:S01]  /*6f50*/  @!PT LDS RZ, [RZ] ;  /* 0x00000000fffff984 */ /* 0x000fe20000000800 */
[----:B------:R5:W-:Y:S01]  /*6f60*/  @!P4 LDGSTS.E.BYPASS.LTC128B.128 [R208+0xd000], [R24.64] ;  /* 0x0d00000018d0cfae */ /* 0x000be2000b901d44 */
[----:B------:R-:W-:-:S02]  /*6f70*/  @!P3 LEA.HI.X R29, R4, c[0x0][0x174], R5, 0x1, P5 ;  /* 0x00005d00041dba11 */ /* 0x000fc400028f0c05 */
[----:B------:R-:W-:Y:S01]  /*6f80*/  @!P2 LEA.HI.X R27, R146, c[0x0][0x174], R7, 0x1, P1 ;  /* 0x00005d00921baa11 */ /* 0x000fe200008f0c07 */
[----:B------:R-:W-:Y:S04]  /*6f90*/  @P3 STS.128 [R208+0xf000], RZ ;  /* 0x00f000ffd0003388 */ /* 0x000fe80000000c00 */
[----:B------:R-:W-:Y:S01]  /*6fa0*/  @!PT LDS RZ, [RZ] ;  /* 0x00000000fffff984 */ /* 0x000fe20000000800 */
[----:B------:R-:W-:Y:S01]  /*6fb0*/  @!PT LDS RZ, [RZ] ;  /* 0x00000000fffff984 */ /* 0x000fe20000000800 */
[----:B------:R-:W-:Y:S01]  /*6fc0*/  @!PT LDS RZ, [RZ] ;  /* 0x00000000fffff984 */ /* 0x000fe20000000800 */
[----:B------:R1:W-:Y:S04]  /*6fd0*/  @!P3 LDGSTS.E.BYPASS.LTC128B.128 [R208+0xf000], [R20.64+0x80] ;  /* 0x0f00008014d0bfae */ /* 0x0003e8000b901d44 */
        /* <DEDUP_REMOVED lines=9> */
[----:B------:R4:W-:Y:S04]  /*7070*/  @!P4 LDGSTS.E.BYPASS.LTC128B.128 [R208+0xd800], [R8.64] ;  /* 0x0d80000008d0cfae */ /* 0x0009e8000b901d44 */
        /* <DEDUP_REMOVED lines=10> */
[----:B------:R-:W-:Y:S04]  /*7120*/  LDSM.16.M88.4 R224, [R198] ;  /* 0x00000000c6e0783b */ /* 0x000fe80000000200 */
[----:B---3--:R-:W2:Y:S04]  /*7130*/  LDSM.16.M88.4 R12, [R197+0x6000] ;  /* 0x00600000c50c783b */ /* 0x008ea80000000200 */
[----:B------:R-:W3:Y:S04]  /*7140*/  LDSM.16.M88.4 R144, [R197+0x7000] ;  /* 0x00700000c590783b */ /* 0x000ee80000000200 */
[----:B------:R-:W3:Y:S04]  /*7150*/  LDSM.16.M88.4 R152, [R197+0x6800] ;  /* 0x00680000c598783b */ /* 0x000ee80000000200 */
[----:B------:R-:W-:Y:S04]  /*7160*/  LDSM.16.M88.4 R172, [R196] ;  /* 0x00000000c4ac783b */ /* 0x000fe80000000200 */
[----:B------:R-:W3:Y:S04]  /*7170*/  LDSM.16.M88.4 R4, [R195] ;  /* 0x00000000c304783b */ /* 0x000ee80000000200 */
[----:B------:R-:W3:Y:S04]  /*7180*/  LDSM.16.M88.4 R136, [R187] ;  /* 0x00000000bb88783b */ /* 0x000ee80000000200 */
[----:B------:R-:W3:Y:S04]  /*7190*/  LDSM.16.M88.4 R32, [R186] ;  /* 0x00000000ba20783b */ /* 0x000ee80000000200 */
[----:B------:R-:W3:Y:S04]  /*71a0*/  LDSM.16.M88.4 R160, [R197+0x7800] ;  /* 0x00780000c5a0783b */ /* 0x000ee80000000200 */
[----:B------:R-:W-:Y:S04]  /*71b0*/  LDSM.16.M88.4 R164, [R194] ;  /* 0x00000000c2a4783b */ /* 0x000fe80000000200 */
[----:B-1----:R-:W1:Y:S01]  /*71c0*/  LDSM.16.M88.4 R28, [R191+0x6000] ;  /* 0x00600000bf1c783b */ /* 0x002e620000000200 */
[C---:B--2---:R-:W-:Y:S03]  /*71d0*/  HMMA.16816.F32 R16, R224.reuse, R12, RZ ;  /* 0x0000000ce010723c */ /* 0x044fe600000018ff */
[----:B------:R-:W2:Y:S04]  /*71e0*/  LDSM.16.M88.4 R20, [R191+0x6800] ;  /* 0x00680000bf14783b */ /* 0x000ea80000000200 */
[----:B----4-:R-:W4:Y:S01]  /*71f0*/  LDSM.16.M88.4 R8, [R191+0x7000] ;  /* 0x00700000bf08783b */ /* 0x010f220000000200 */
[C---:B------:R-:W-:Y:S03]  /*7200*/  HMMA.16816.F32 R12, R224.reuse, R14, RZ ;  /* 0x0000000ee00c723c */ /* 0x040fe600000018ff */
[----:B------:R-:W1:Y:S04]  /*7210*/  LDSM.16.M88.4 R228, [R185] ;  /* 0x00000000b9e4783b */ /* 0x000e680000000200 */
[----:B-----5:R-:W-:Y:S01]  /*7220*/  LDSM.16.M88.4 R24, [R193] ;  /* 0x00000000c118783b */ /* 0x020fe20000000200 */
[C---:B---3--:R-:W-:Y:S03]  /*7230*/  HMMA.16816.F32 R148, R224.reuse, R144, RZ ;  /* 0x00000090e094723c */ /* 0x048fe600000018ff */
[----:B------:R-:W-:Y:S04]  /*7240*/  LDSM.16.M88.4 R232, [R191+0x7800] ;  /* 0x00780000bfe8783b */ /* 0x000fe80000000200 */
[----:B------:R-:W-:Y:S01]  /*7250*/  LDSM.16.M88.4 R168, [R184+0x1800] ;  /* 0x00180000b8a8783b */ /* 0x000fe20000000200 */
[C---:B------:R-:W-:Y:S03]  /*7260*/  HMMA.16816.F32 R156, R224.reuse, R152, RZ ;  /* 0x00000098e09c723c */ /* 0x040fe600000018ff */
[----:B------:R-:W0:Y:S05]  /*7270*/  LDGDEPBAR ;  /* 0x00000000000079af */ /* 0x000e2a0000000000 */
[----:B------:R-:W-:Y:S08]  /*7280*/  HMMA.16816.F32 R144, R224, R146, RZ ;  /* 0x00000092e090723c */ /* 0x000ff000000018ff */
[----:B------:R-:W-:Y:S08]  /*7290*/  HMMA.16816.F32 R16, R172, R4, R16 ;  /* 0x00000004ac10723c */ /* 0x000ff00000001810 */
[----:B------:R-:W-:Y:S08]  /*72a0*/  HMMA.16816.F32 R152, R224, R154, RZ ;  /* 0x0000009ae098723c */ /* 0x000ff000000018ff */
[C---:B------:R-:W-:Y:S01]  /*72b0*/  HMMA.16816.F32 R12, R172.reuse, R6, R12 ;  /* 0x00000006ac0c723c */ /* 0x040fe2000000180c */
[----:B------:R-:W3:Y:S07]  /*72c0*/  LDSM.16.M88.4 R4, [R184] ;  /* 0x00000000b804783b */ /* 0x000eee0000000200 */
[C---:B------:R-:W-:Y:S08]  /*72d0*/  HMMA.16816.F32 R156, R172.reuse, R136, R156 ;  /* 0x00000088ac9c723c */ /* 0x040ff0000000189c */
[C---:B------:R-:W-:Y:S08]  /*72e0*/  HMMA.16816.F32 R148, R172.reuse, R32, R148 ;  /* 0x00000020ac94723c */ /* 0x040ff00000001894 */
[----:B------:R-:W-:Y:S01]  /*72f0*/  HMMA.16816.F32 R144, R172, R34, R144 ;  /* 0x00000022ac90723c */ /* 0x000fe20000001890 */
[----:B------:R-:W-:Y:S07]  /*7300*/  LDSM.16.M88.4 R32, [R184+0x1000] ;  /* 0x00100000b820783b */ /* 0x000fee0000000200 */
[----:B------:R-:W-:Y:S08]  /*7310*/  HMMA.16816.F32 R140, R224, R160, RZ ;  /* 0x000000a0e08c723c */ /* 0x000ff000000018ff */
[----:B-1----:R-:W-:Y:S08]  /*7320*/  HMMA.16816.F32 R16, R164, R28, R16 ;  /* 0x0000001ca410723c */ /* 0x002ff00000001810 */
[----:B------:R-:W-:Y:S01]  /*7330*/  HMMA.16816.F32 R224, R224, R162, RZ ;  /* 0x000000a2e0e0723c */ /* 0x000fe200000018ff */
[----:B------:R-:W-:Y:S07]  /*7340*/  LDSM.16.M88.4 R160, [R198+0x2000] ;  /* 0x00200000c6a0783b */ /* 0x000fee0000000200 */
[----:B------:R-:W-:Y:S01]  /*7350*/  HMMA.16816.F32 R152, R172, R138, R152 ;  /* 0x0000008aac98723c */ /* 0x000fe20000001898 */
[----:B------:R-:W1:Y:S07]  /*7360*/  LDSM.16.M88.4 R136, [R184+0x800] ;  /* 0x00080000b888783b */ /* 0x000e6e0000000200 */
[C---:B------:R-:W-:Y:S01]  /*7370*/  HMMA.16816.F32 R12, R164.reuse, R30, R12 ;  /* 0x0000001ea40c723c */ /* 0x040fe2000000180c */
[----:B------:R-:W5:Y:S07]  /*7380*/  LDSM.16.M88.4 R28, [R197+0x8000] ;  /* 0x00800000c51c783b */ /* 0x000f6e0000000200 */
[C---:B--2---:R-:W-:Y:S08]  /*7390*/  HMMA.16816.F32 R156, R164.reuse, R20, R156 ;  /* 0x00000014a49c723c */ /* 0x044ff0000000189c */
[C---:B----4-:R-:W-:Y:S08]  /*73a0*/  HMMA.16816.F32 R148, R164.reuse, R8, R148 ;  /* 0x00000008a494723c */ /* 0x050ff00000001894 */
[----:B------:R-:W-:Y:S01]  /*73b0*/  HMMA.16816.F32 R144, R164, R10, R144 ;  /* 0x0000000aa490723c */ /* 0x000fe20000001890 */
[----:B------:R-:W-:Y:S07]  /*73c0*/  LDSM.16.M88.4 R8, [R197+0x9000] ;  /* 0x00900000c508783b */ /* 0x000fee0000000200 */
[----:B------:R-:W-:Y:S08]  /*73d0*/  HMMA.16816.F32 R140, R172, R228, R140 ;  /* 0x000000e4ac8c723c */ /* 0x000ff0000000188c */
[----:B---3--:R-:W-:Y:S08]  /*73e0*/  HMMA.16816.F32 R16, R24, R4, R16 ;  /* 0x000000041810723c */ /* 0x008ff00000001810 */
[----:B------:R-:W-:Y:S01]  /*73f0*/  HMMA.16816.F32 R224, R172, R230, R224 ;  /* 0x000000e6ace0723c */ /* 0x000fe200000018e0 */
[----:B------:R-:W-:Y:S04]  /*7400*/  LDSM.16.M88.4 R172, [R196+0x2000] ;  /* 0x00200000c4ac783b */ /* 0x000fe80000000200 */
[----:B------:R-:W-:Y:S03]  /*7410*/  LDSM.16.M88.4 R228, [R197+0x9800] ;  /* 0x00980000c5e4783b */ /* 0x000fe60000000200 */
[----:B------:R-:W-:Y:S01]  /*7420*/  HMMA.16816.F32 R152, R164, R22, R152 ;  /* 0x00000016a498723c */ /* 0x000fe20000001898 */
[----:B------:R-:W2:Y:S07]  /*7430*/  LDSM.16.M88.4 R20, [R197+0x8800] ;  /* 0x00880000c514783b */ /* 0x000eae0000000200 */
[C---:B------:R-:W-:Y:S01]  /*7440*/  HMMA.16816.F32 R12, R24.reuse, R6, R12 ;  /* 0x00000006180c723c */ /* 0x040fe2000000180c */
[----:B------:R-:W3:Y:S07]  /*7450*/  LDSM.16.M88.4 R4, [R183] ;  /* 0x00000000b704783b */ /* 0x000eee0000000200 */
[C---:B-1----:R-:W-:Y:S08]  /*7460*/  HMMA.16816.F32 R156, R24.reuse, R136, R156 ;  /* 0x00000088189c723c */ /* 0x042ff0000000189c */
[C---:B------:R-:W-:Y:S08]  /*7470*/  HMMA.16816.F32 R148, R24.reuse, R32, R148 ;  /* 0x000000201894723c */ /* 0x040ff00000001894 */
[----:B------:R-:W-:Y:S01]  /*7480*/  HMMA.16816.F32 R144, R24, R34, R144 ;  /* 0x000000221890723c */ /* 0x000fe20000001890 */
[----:B------:R-:W-:Y:S07]  /*7490*/  LDSM.16.M88.4 R32, [R181] ;  /* 0x00000000b520783b */ /* 0x000fee0000000200 */
[----:B------:R-:W-:Y:S08]  /*74a0*/  HMMA.16816.F32 R140, R164, R232, R140 ;  /* 0x000000e8a48c723c */ /* 0x000ff0000000188c */
[----:B-----5:R-:W-:Y:S08]  /*74b0*/  HMMA.16816.F32 R16, R160, R28, R16 ;  /* 0x0000001ca010723c */ /* 0x020ff00000001810 */
[----:B------:R-:W-:Y:S01]  /*74c0*/  HMMA.16816.F32 R224, R164, R234, R224 ;  /* 0x000000eaa4e0723c */ /* 0x000fe200000018e0 */
[----:B------:R-:W-:Y:S04]  /*74d0*/  LDSM.16.M88.4 R164, [R194+0x2000] ;  /* 0x00200000c2a4783b */ /* 0x000fe80000000200 */
[----:B------:R-:W-:Y:S03]  /*74e0*/  LDSM.16.M88.4 R232, [R180] ;  /* 0x00000000b4e8783b */ /* 0x000fe60000000200 */
[----:B------:R-:W-:Y:S01]  /*74f0*/  HMMA.16816.F32 R152, R24, R138, R152 ;  /* 0x0000008a1898723c */ /* 0x000fe20000001898 */
[----:B------:R-:W1:Y:S07]  /*7500*/  LDSM.16.M88.4 R136, [R182] ;  /* 0x00000000b688783b */ /* 0x000e6e0000000200 */
[C---:B------:R-:W-:Y:S01]  /*7510*/  HMMA.16816.F32 R12, R160.reuse, R30, R12 ;  /* 0x0000001ea00c723c */ /* 0x040fe2000000180c */
[----:B------:R-:W4:Y:S07]  /*7520*/  LDSM.16.M88.4 R28, [R191+0x8000] ;  /* 0x00800000bf1c783b */ /* 0x000f2e0000000200 */
[C---:B--2---:R-:W-:Y:S08]  /*7530*/  HMMA.16816.F32 R156, R160.reuse, R20, R156 ;  /* 0x00000014a09c723c */ /* 0x044ff0000000189c */
[C---:B------:R-:W-:Y:S08]  /*7540*/  HMMA.16816.F32 R148, R160.reuse, R8, R148 ;  /* 0x00000008a094723c */ /* 0x040ff00000001894 */
        /* <DEDUP_REMOVED lines=10> */
[----:B------:R-:W3:Y:S07]  /*75f0*/  LDSM.16.M88.4 R4, [R184+0x2000] ;  /* 0x00200000b804783b */ /* 0x000eee0000000200 */
[C---:B-1----:R-:W-:Y:S08]  /*7600*/  HMMA.16816.F32 R156, R172.reuse, R136, R156 ;  /* 0x00000088ac9c723c */ /* 0x042ff0000000189c */
[C---:B------:R-:W-:Y:S08]  /*7610*/  HMMA.16816.F32 R148, R172.reuse, R32, R148 ;  /* 0x00000020ac94723c */ /* 0x040ff00000001894 */
[----:B------:R-:W-:Y:S01]  /*7620*/  HMMA.16816.F32 R144, R172, R34, R144 ;  /* 0x00000022ac90723c */ /* 0x000fe20000001890 */
[----:B------:R-:W-:Y:S07]  /*7630*/  LDSM.16.M88.4 R32, [R197+0xa000] ;  /* 0x00a00000c520783b */ /* 0x000fee0000000200 */
[----:B------:R-:W-:Y:S08]  /*7640*/  HMMA.16816.F32 R140, R160, R228, R140 ;  /* 0x000000e4a08c723c */ /* 0x000ff0000000188c */
[----:B----4-:R-:W-:Y:S08]  /*7650*/  HMMA.16816.F32 R16, R164, R28, R16 ;  /* 0x0000001ca410723c */ /* 0x010ff00000001810 */
[----:B------:R-:W-:Y:S01]  /*7660*/  HMMA.16816.F32 R224, R160, R230, R224 ;  /* 0x000000e6a0e0723c */ /* 0x000fe200000018e0 */
[----:B------:R-:W1:Y:S04]  /*7670*/  LDSM.16.M88.4 R160, [R184+0x2800] ;  /* 0x00280000b8a0783b */ /* 0x000e680000000200 */
[----:B------:R-:W-:Y:S03]  /*7680*/  LDSM.16.M88.4 R228, [R198+0x4000] ;  /* 0x00400000c6e4783b */ /* 0x000fe60000000200 */
[----:B------:R-:W-:Y:S01]  /*7690*/  HMMA.16816.F32 R152, R172, R138, R152 ;  /* 0x0000008aac98723c */ /* 0x000fe20000001898 */
[----:B------:R-:W4:Y:S07]  /*76a0*/  LDSM.16.M88.4 R136, [R184+0x3000] ;  /* 0x00300000b888783b */ /* 0x000f2e0000000200 */
[C---:B------:R-:W-:Y:S01]  /*76b0*/  HMMA.16816.F32 R12, R164.reuse, R30, R12 ;  /* 0x0000001ea40c723c */ /* 0x040fe2000000180c */
[----:B------:R-:W-:Y:S07]  /*76c0*/  LDSM.16.M88.4 R28, [R184+0x3800] ;  /* 0x00380000b81c783b */ /* 0x000fee0000000200 */
        /* <DEDUP_REMOVED lines=14> */
[C---:B----4-:R-:W-:Y:S08]  /*77b0*/  HMMA.16816.F32 R148, R24.reuse, R136, R148 ;  /* 0x000000881894723c */ /* 0x050ff00000001894 */
[----:B------:R-:W-:Y:S01]  /*77c0*/  HMMA.16816.F32 R144, R24, R138, R144 ;  /* 0x0000008a1890723c */ /* 0x000fe20000001890 */
[----:B------:R-:W-:Y:S07]  /*77d0*/  LDSM.16.M88.4 R136, [R194+0x4000] ;  /* 0x00400000c288783b */ /* 0x000fee0000000200 */
[----:B------:R-:W-:Y:S08]  /*77e0*/  HMMA.16816.F32 R140, R164, R168, R140 ;  /* 0x000000a8a48c723c */ /* 0x000ff0000000188c */
[----:B------:R-:W-:Y:S08]  /*77f0*/  HMMA.16816.F32 R16, R228, R32, R16 ;  /* 0x00000020e410723c */ /* 0x000ff00000001810 */
[----:B------:R-:W-:Y:S01]  /*7800*/  HMMA.16816.F32 R224, R164, R170, R224 ;  /* 0x000000aaa4e0723c */ /* 0x000fe200000018e0 */
[----:B------:R-:W1:Y:S04]  /*7810*/  LDSM.16.M88.4 R168, [R178] ;  /* 0x00000000b2a8783b */ /* 0x000e680000000200 */
[----:B------:R-:W4:Y:S03]  /*7820*/  LDSM.16.M88.4 R164, [R177] ;  /* 0x00000000b1a4783b */ /* 0x000f260000000200 */
[----:B------:R-:W-:Y:S01]  /*7830*/  HMMA.16816.F32 R152, R24, R162, R152 ;  /* 0x000000a21898723c */ /* 0x000fe20000001898 */
[----:B------:R-:W-:Y:S07]  /*7840*/  LDSM.16.M88.4 R160, [R176] ;  /* 0x00000000b0a0783b */ /* 0x000fee0000000200 */
[C---:B------:R-:W-:Y:S01]  /*7850*/  HMMA.16816.F32 R12, R228.reuse, R34, R12 ;  /* 0x00000022e40c723c */ /* 0x040fe2000000180c */
[----:B------:R-:W5:Y:S07]  /*7860*/  LDSM.16.M88.4 R32, [R191+0xa000] ;  /* 0x00a00000bf20783b */ /* 0x000f6e0000000200 */
[C---:B--2---:R-:W-:Y:S08]  /*7870*/  HMMA.16816.F32 R156, R228.reuse, R20, R156 ;  /* 0x00000014e49c723c */ /* 0x044ff0000000189c */
[C---:B------:R-:W-:Y:S08]  /*7880*/  HMMA.16816.F32 R148, R228.reuse, R8, R148 ;  /* 0x00000008e494723c */ /* 0x040ff00000001894 */
[----:B------:R-:W-:Y:S01]  /*7890*/  HMMA.16816.F32 R144, R228, R10, R144 ;  /* 0x0000000ae490723c */ /* 0x000fe20000001890 */
[----:B------:R-:W-:Y:S07]  /*78a0*/  LDSM.16.M88.4 R8, [R193+0x4000] ;  /* 0x00400000c108783b */ /* 0x000fee0000000200 */
[----:B------:R-:W-:Y:S08]  /*78b0*/  HMMA.16816.F32 R140, R24, R28, R140 ;  /* 0x0000001c188c723c */ /* 0x000ff0000000188c */
[----:B---3--:R-:W-:Y:S08]  /*78c0*/  HMMA.16816.F32 R16, R172, R4, R16 ;  /* 0x00000004ac10723c */ /* 0x008ff00000001810 */
[----:B------:R-:W-:Y:S01]  /*78d0*/  HMMA.16816.F32 R224, R24, R30, R224 ;  /* 0x0000001e18e0723c */ /* 0x000fe200000018e0 */
[----:B------:R-:W2:Y:S04]  /*78e0*/  LDSM.16.M88.4 R28, [R191+0xa800] ;  /* 0x00a80000bf1c783b */ /* 0x000ea80000000200 */
[----:B------:R-:W3:Y:S03]  /*78f0*/  LDSM.16.M88.4 R24, [R191+0xb000] ;  /* 0x00b00000bf18783b */ /* 0x000ee60000000200 */
[----:B------:R-:W-:Y:S01]  /*7900*/  HMMA.16816.F32 R152, R228, R22, R152 ;  /* 0x00000016e498723c */ /* 0x000fe20000001898 */
[----:B------:R-:W-:Y:S07]  /*7910*/  LDSM.16.M88.4 R20, [R191+0xb800] ;  /* 0x00b80000bf14783b */ /* 0x000fee0000000200 */
[C---:B------:R-:W-:Y:S01]  /*7920*/  HMMA.16816.F32 R12, R172.reuse, R6, R12 ;  /* 0x00000006ac0c723c */ /* 0x040fe2000000180c */
[----:B------:R-:W2:Y:S07]  /*7930*/  LDSM.16.M88.4 R4, [R184+0x4000] ;  /* 0x00400000b804783b */ /* 0x000eae0000000200 */
[C---:B-1----:R-:W-:Y:S08]  /*7940*/  HMMA.16816.F32 R156, R172.reuse, R168, R156 ;  /* 0x000000a8ac9c723c */ /* 0x042ff0000000189c */
[C---:B----4-:R-:W-:Y:S08]  /*7950*/  HMMA.16816.F32 R148, R172.reuse, R164, R148 ;  /* 0x000000a4ac94723c */ /* 0x050ff00000001894 */
[----:B------:R-:W-:Y:S01]  /*7960*/  HMMA.16816.F32 R144, R172, R166, R144 ;  /* 0x000000a6ac90723c */ /* 0x000fe20000001890 */
[----:B------:R-:W1:Y:S07]  /*7970*/  LDSM.16.M88.4 R164, [R184+0x4800] ;  /* 0x00480000b8a4783b */ /* 0x000e6e0000000200 */
[----:B------:R-:W-:Y:S08]  /*7980*/  HMMA.16816.F32 R140, R228, R232, R140 ;  /* 0x000000e8e48c723c */ /* 0x000ff0000000188c */
[----:B-----5:R-:W-:Y:S01]  /*7990*/  HMMA.16816.F32 R16, R136, R32, R16 ;  /* 0x000000208810723c */ /* 0x020fe20000001810 */
[----:B------:R-:W4:Y:S07]  /*79a0*/  S2R R32, SR_TID.X ;  /* 0x0000000000207919 */ /* 0x000f2e0000002100 */
[----:B------:R-:W-:Y:S08]  /*79b0*/  HMMA.16816.F32 R152, R172, R170, R152 ;  /* 0x000000aaac98723c */ /* 0x000ff00000001898 */
[----:B------:R-:W-:Y:S08]  /*79c0*/  HMMA.16816.F32 R224, R228, R234, R224 ;  /* 0x000000eae4e0723c */ /* 0x000ff000000018e0 */
[C---:B------:R-:W-:Y:S08]  /*79d0*/  HMMA.16816.F32 R12, R136.reuse, R34, R12 ;  /* 0x00000022880c723c */ /* 0x040ff0000000180c */
[C---:B--2---:R-:W-:Y:S08]  /*79e0*/  HMMA.16816.F32 R156, R136.reuse, R28, R156 ;  /* 0x0000001c889c723c */ /* 0x044ff0000000189c */
[C---:B---3--:R-:W-:Y:S08]  /*79f0*/  HMMA.16816.F32 R148, R136.reuse, R24, R148 ;  /* 0x000000188894723c */ /* 0x048ff00000001894 */
[----:B------:R-:W-:Y:S01]  /*7a00*/  HMMA.16816.F32 R144, R136, R26, R144 ;  /* 0x0000001a8890723c */ /* 0x000fe20000001890 */
[----:B------:R-:W2:Y:S07]  /*7a10*/  LDSM.16.M88.4 R24, [R184+0x5000] ;  /* 0x00500000b818783b */ /* 0x000eae0000000200 */
[----:B------:R-:W-:Y:S08]  /*7a20*/  HMMA.16816.F32 R140, R172, R160, R140 ;  /* 0x000000a0ac8c723c */ /* 0x000ff0000000188c */
[----:B------:R-:W-:Y:S07]  /*7a30*/  HMMA.16816.F32 R16, R8, R4, R16 ;  /* 0x000000040810723c */ /* 0x000fee0000001810 */
[----:B----4-:R-:W-:Y:S01]  /*7a40*/  IMAD.SHL.U32 R4, R32, 0x2, RZ ;  /* 0x0000000220047824 */ /* 0x010fe200078e00ff */
[----:B------:R-:W-:Y:S04]  /*7a50*/  HMMA.16816.F32 R152, R136, R30, R152 ;  /* 0x0000001e8898723c */ /* 0x000fe80000001898 */
[----:B------:R-:W-:-:S04]  /*7a60*/  LOP3.LUT R4, R4, 0x6, RZ, 0xc0, !PT ;  /* 0x0000000604047812 */ /* 0x000fc800078ec0ff */
[----:B------:R-:W-:Y:S01]  /*7a70*/  HMMA.16816.F32 R224, R172, R162, R224 ;  /* 0x000000a2ace0723c */ /* 0x000fe200000018e0 */
[----:B------:R-:W-:-:S07]  /*7a80*/  IMAD R29, R207, 0x40, R4 ;  /* 0x00000040cf1d7824 */ /* 0x000fce00078e0204 */
[----:B------:R-:W-:Y:S01]  /*7a90*/  HMMA.16816.F32 R12, R8, R6, R12 ;  /* 0x00000006080c723c */ /* 0x000fe2000000180c */
[----:B------:R-:W3:Y:S01]  /*7aa0*/  LDSM.16.M88.4 R4, [R184+0x5800] ;  /* 0x00580000b804783b */ /* 0x000ee20000000200 */
[----:B------:R-:W-:-:S06]  /*7ab0*/  DEPBAR.LE SB0, 0x0 ;  /* 0x000080000000791a */ /* 0x000fcc0000000000 */
[----:B-1----:R-:W-:Y:S08]  /*7ac0*/  HMMA.16816.F32 R156, R8, R164, R156 ;  /* 0x000000a4089c723c */ /* 0x002ff0000000189c */
[----:B------:R-:W-:Y:S07]  /*7ad0*/  HMMA.16816.F32 R140, R136, R20, R140 ;  /* 0x00000014888c723c */ /* 0x000fee000000188c */
[----:B------:R-:W-:Y:S01]  /*7ae0*/  IADD3 R21, R29, 0x1, RZ ;  /* 0x000000011d157810 */ /* 0x000fe20007ffe0ff */
[----:B------:R-:W-:Y:S01]  /*7af0*/  HMMA.16816.F32 R152, R8, R166, R152 ;  /* 0x000000a60898723c */ /* 0x000fe20000001898 */
[----:B------:R-:W-:Y:S02]  /*7b00*/  BAR.SYNC.DEFER_BLOCKING 0x0 ;  /* 0x0000000000007b1d */ /* 0x000fe40000010000 */
[----:B------:R-:W-:-:S02]  /*7b10*/  ISETP.GE.AND P1, PT, R21, R214, PT ;  /* 0x000000d61500720c */ /* 0x000fc40003f26270 */
[----:B------:R-:W-:Y:S02]  /*7b20*/  ISETP.GE.AND P6, PT, R21, R2, PT ;  /* 0x000000021500720c */ /* 0x000fe40003fc6270 */
[----:B------:R-:W-:Y:S01]  /*7b30*/  FSEL R28, R17, -INF , !P1 ;  /* 0xff800000111c7808 */ /* 0x000fe20004800000 */
[----:B------:R-:W-:Y:S01]  /*7b40*/  HMMA.16816.F32 R224, R136, R22, R224 ;  /* 0x0000001688e0723c */ /* 0x000fe200000018e0 */
[----:B------:R-:W-:Y:S02]  /*7b50*/  IADD3 R17, R29, 0x9, RZ ;  /* 0x000000091d117810 */ /* 0x000fe40007ffe0ff */
[----:B------:R-:W-:Y:S02]  /*7b60*/  FSEL R19, R19, -INF , !P6 ;  /* 0xff80000013137808 */ /* 0x000fe40007000000 */
[C---:B------:R-:W-:Y:S02]  /*7b70*/  IADD3 R21, R29.reuse, 0x10, RZ ;  /* 0x000000101d157810 */ /* 0x040fe40007ffe0ff */
[----:B------:R-:W-:Y:S01]  /*7b80*/  IADD3 R23, R29, 0x8, RZ ;  /* 0x000000081d177810 */ /* 0x000fe20007ffe0ff */
[----:B--2---:R-:W-:Y:S01]  /*7b90*/  HMMA.16816.F32 R148, R8, R24, R148 ;  /* 0x000000180894723c */ /* 0x004fe20000001894 */
[----:B------:R-:W-:-:S02]  /*7ba0*/  ISETP.GE.AND P6, PT, R17, R214, PT ;  /* 0x000000d61100720c */ /* 0x000fc40003fc6270 */
[C---:B------:R-:W-:Y:S02]  /*7bb0*/  ISETP.GE.AND P5, PT, R23.reuse, R214, PT ;  /* 0x000000d61700720c */ /* 0x040fe40003fa6270 */
[-C--:B------:R-:W-:Y:S02]  /*7bc0*/  ISETP.GE.AND P1, PT, R23, R2.reuse, PT ;  /* 0x000000021700720c */ /* 0x080fe40003f26270 */
[----:B------:R-:W-:Y:S01]  /*7bd0*/  FSEL R30, R12, -INF , !P5 ;  /* 0xff8000000c1e7808 */ /* 0x000fe20006800000 */
[----:B------:R-:W-:Y:S01]  /*7be0*/  HMMA.16816.F32 R144, R8, R26, R144 ;  /* 0x0000001a0890723c */ /* 0x000fe20000001890 */
[----:B------:R-:W-:Y:S02]  /*7bf0*/  ISETP.GE.AND P5, PT, R17, R2, PT ;  /* 0x000000021100720c */ /* 0x000fe40003fa6270 */
[----:B------:R-:W-:Y:S02]  /*7c00*/  FSEL R17, R14, -INF , !P1 ;  /* 0xff8000000e117808 */ /* 0x000fe40004800000 */
[----:B------:R-:W-:-:S02]  /*7c10*/  ISETP.GE.AND P1, PT, R21, R214, PT ;  /* 0x000000d61500720c */ /* 0x000fc40003f26270 */
[----:B------:R-:W-:Y:S01]  /*7c20*/  FSEL R12, R13, -INF , !P6 ;  /* 0xff8000000d0c7808 */ /* 0x000fe20007000000 */
[C---:B---3--:R-:W-:Y:S01]  /*7c30*/  HMMA.16816.F32 R140, R8.reuse, R4, R140 ;  /* 0x00000004088c723c */ /* 0x048fe2000000188c */
[----:B------:R-:W-:Y:S02]  /*7c40*/  IADD3 R13, R29, 0x11, RZ ;  /* 0x000000111d0d7810 */ /* 0x000fe40007ffe0ff */
[----:B------:R-:W-:Y:S02]  /*7c50*/  ISETP.GE.AND P6, PT, R21, R2, PT ;  /* 0x000000021500720c */ /* 0x000fe40003fc6270 */
[----:B------:R-:W-:Y:S02]  /*7c60*/  IADD3 R21, R29, 0x18, RZ ;  /* 0x000000181d157810 */ /* 0x000fe40007ffe0ff */
[----:B------:R-:W-:Y:S01]  /*7c70*/  FSEL R15, R15, -INF , !P5 ;  /* 0xff8000000f0f7808 */ /* 0x000fe20006800000 */
[----:B------:R-:W-:Y:S01]  /*7c80*/  HMMA.16816.F32 R224, R8, R6, R224 ;  /* 0x0000000608e0723c */ /* 0x000fe200000018e0 */
[----:B------:R-:W-:-:S02]  /*7c90*/  FSEL R156, R156, -INF , !P1 ;  /* 0xff8000009c9c7808 */ /* 0x000fc40004800000 */
[C---:B------:R-:W-:Y:S02]  /*7ca0*/  ISETP.GE.AND P5, PT, R13.reuse, R214, PT ;  /* 0x000000d60d00720c */ /* 0x040fe40003fa6270 */
[----:B------:R-:W-:Y:S02]  /*7cb0*/  ISETP.GE.AND P1, PT, R13, R2, PT ;  /* 0x000000020d00720c */ /* 0x000fe40003f26270 */
[----:B------:R-:W-:Y:S02]  /*7cc0*/  FSEL R25, R158, -INF , !P6 ;  /* 0xff8000009e197808 */ /* 0x000fe40007000000 */
[----:B------:R-:W-:Y:S02]  /*7cd0*/  IADD3 R13, R29, 0x19, RZ ;  /* 0x000000191d0d7810 */ /* 0x000fe40007ffe0ff */
[----:B------:R-:W-:Y:S02]  /*7ce0*/  ISETP.GE.AND P6, PT, R21, R214, PT ;  /* 0x000000d61500720c */ /* 0x000fe40003fc6270 */
[----:B------:R-:W-:-:S02]  /*7cf0*/  FSEL R24, R157, -INF , !P5 ;  /* 0xff8000009d187808 */ /* 0x000fc40006800000 */
[----:B------:R-:W-:Y:S02]  /*7d00*/  FSEL R27, R159, -INF , !P1 ;  /* 0xff8000009f1b7808 */ /* 0x000fe40004800000 */
[----:B------:R-:W-:Y:S02]  /*7d10*/  ISETP.GE.AND P5, PT, R21, R2, PT ;  /* 0x000000021500720c */ /* 0x000fe40003fa6270 */
[----:B------:R-:W-:Y:S02]  /*7d20*/  ISETP.GE.AND P1, PT, R13, R214, PT ;  /* 0x000000d60d00720c */ /* 0x000fe40003f26270 */
[----:B------:R-:W-:Y:S02]  /*7d30*/  IADD3 R21, R29, 0x20, RZ ;  /* 0x000000201d157810 */ /* 0x000fe40007ffe0ff */
[----:B------:R-:W-:Y:S02]  /*7d40*/  FSEL R22, R152, -INF , !P6 ;  /* 0xff80000098167808 */ /* 0x000fe40007000000 */
[----:B------:R-:W-:-:S02]  /*7d50*/  ISETP.GE.AND P6, PT, R13, R2, PT ;  /* 0x000000020d00720c */ /* 0x000fc40003fc6270 */
[----:B------:R-:W-:Y:S02]  /*7d60*/  IADD3 R13, R29, 0x21, RZ ;  /* 0x000000211d0d7810 */ /* 0x000fe40007ffe0ff */
[----:B------:R-:W-:Y:S02]  /*7d70*/  FSEL R23, R154, -INF , !P5 ;  /* 0xff8000009a177808 */ /* 0x000fe40006800000 */
[----:B------:R-:W-:Y:S02]  /*7d80*/  FSEL R20, R153, -INF , !P1 ;  /* 0xff80000099147808 */ /* 0x000fe40004800000 */
[C---:B------:R-:W-:Y:S02]  /*7d90*/  ISETP.GE.AND P5, PT, R21.reuse, R214, PT ;  /* 0x000000d61500720c */ /* 0x040fe40003fa6270 */
[----:B------:R-:W-:Y:S02]  /*7da0*/  ISETP.GE.AND P1, PT, R21, R2, PT ;  /* 0x000000021500720c */ /* 0x000fe40003f26270 */
[----:B------:R-:W-:-:S02]  /*7db0*/  FSEL R21, R155, -INF , !P6 ;  /* 0xff8000009b157808 */ /* 0x000fc40007000000 */
[----:B------:R-:W-:Y:S02]  /*7dc0*/  ISETP.GE.AND P6, PT, R13, R214, PT ;  /* 0x000000d60d00720c */ /* 0x000fe40003fc6270 */
[----:B------:R-:W-:Y:S02]  /*7dd0*/  IADD3 R5, R29, 0x28, RZ ;  /* 0x000000281d057810 */ /* 0x000fe40007ffe0ff */
[----:B------:R-:W-:Y:S02]  /*7de0*/  FSEL R164, R148, -INF , !P5 ;  /* 0xff80000094a47808 */ /* 0x000fe40006800000 */
[----:B------:R-:W-:Y:S02]  /*7df0*/  FSEL R165, R150, -INF , !P1 ;  /* 0xff80000096a57808 */ /* 0x000fe40004800000 */
[----:B------:R-:W-:Y:S02]  /*7e00*/  FSEL R166, R149, -INF , !P6 ;  /* 0xff80000095a67808 */ /* 0x000fe40007000000 */
[----:B------:R-:W-:-:S02]  /*7e10*/  ISETP.GE.AND P5, PT, R13, R2, PT ;  /* 0x000000020d00720c */ /* 0x000fc40003fa6270 */
[C---:B------:R-:W-:Y:S02]  /*7e20*/  ISETP.GE.AND P1, PT, R5.reuse, R214, PT ;  /* 0x000000d60500720c */ /* 0x040fe40003f26270 */
[----:B------:R-:W-:Y:S02]  /*7e30*/  ISETP.GE.AND P6, PT, R5, R2, PT ;  /* 0x000000020500720c */ /* 0x000fe40003fc6270 */
[----:B------:R-:W-:Y:S02]  /*7e40*/  IADD3 R5, R29, 0x29, RZ ;  /* 0x000000291d057810 */ /* 0x000fe40007ffe0ff */
[----:B------:R-:W-:Y:S02]  /*7e50*/  FSEL R169, R151, -INF , !P5 ;  /* 0xff80000097a97808 */ /* 0x000fe40006800000 */
[----:B------:R-:W-:Y:S02]  /*7e60*/  FSEL R170, R144, -INF , !P1 ;  /* 0xff80000090aa7808 */ /* 0x000fe40004800000 */
[----:B------:R-:W-:-:S02]  /*7e70*/  ISETP.GE.AND P5, PT, R5, R214, PT ;  /* 0x000000d60500720c */ /* 0x000fc40003fa6270 */
[----:B------:R-:W-:Y:S02]  /*7e80*/  ISETP.GE.AND P1, PT, R5, R2, PT ;  /* 0x000000020500720c */ /* 0x000fe40003f26270 */
[C---:B------:R-:W-:Y:S02]  /*7e90*/  IADD3 R7, R29.reuse, 0x30, RZ ;  /* 0x000000301d077810 */ /* 0x040fe40007ffe0ff */
[----:B------:R-:W-:Y:S02]  /*7ea0*/  IADD3 R5, R29, 0x31, RZ ;  /* 0x000000311d057810 */ /* 0x000fe40007ffe0ff */
[----:B------:R-:W-:Y:S02]  /*7eb0*/  FSEL R167, R146, -INF , !P6 ;  /* 0xff80000092a77808 */ /* 0x000fe40007000000 */
[----:B------:R-:W-:Y:S02]  /*7ec0*/  FSEL R168, R145, -INF , !P5 ;  /* 0xff80000091a87808 */ /* 0x000fe40006800000 */
[----:B------:R-:W-:-:S02]  /*7ed0*/  FSEL R163, R147, -INF , !P1 ;  /* 0xff80000093a37808 */ /* 0x000fc40004800000 */
[C---:B------:R-:W-:Y:S02]  /*7ee0*/  ISETP.GE.AND P6, PT, R7.reuse, R214, PT ;  /* 0x000000d60700720c */ /* 0x040fe40003fc6270 */
[----:B------:R-:W-:Y:S02]  /*7ef0*/  ISETP.GE.AND P5, PT, R7, R2, PT ;  /* 0x000000020700720c */ /* 0x000fe40003fa6270 */
[----:B------:R-:W-:Y:S02]  /*7f00*/  ISETP.GE.AND P1, PT, R5, R214, PT ;  /* 0x000000d60500720c */ /* 0x000fe40003f26270 */
[----:B------:R-:W-:Y:S02]  /*7f10*/  IADD3 R7, R29, 0x38, RZ ;  /* 0x000000381d077810 */ /* 0x000fe40007ffe0ff */
[----:B------:R-:W-:Y:S02]  /*7f20*/  FSEL R152, R141, -INF , !P1 ;  /* 0xff8000008d987808 */ /* 0x000fe40004800000 */
[----:B------:R-:W-:-:S02]  /*7f30*/  ISETP.GE.AND P1, PT, R7, R2, PT ;  /* 0x000000020700720c */ /* 0x000fc40003f26270 */
[----:B------:R-:W-:Y:S02]  /*7f40*/  FSEL R154, R140, -INF , !P6 ;  /* 0xff8000008c9a7808 */ /* 0x000fe40007000000 */
[----:B------:R-:W-:Y:S02]  /*7f50*/  FSEL R139, R226, -INF , !P1 ;  /* 0xff800000e28b7808 */ /* 0x000fe40004800000 */
[----:B------:R-:W-:Y:S02]  /*7f60*/  FSEL R151, R142, -INF , !P5 ;  /* 0xff8000008e977808 */ /* 0x000fe40006800000 */
[----:B------:R-:W-:Y:S02]  /*7f70*/  ISETP.GE.AND P1, PT, R133, 0x3, PT ;  /* 0x000000038500780c */ /* 0x000fe40003f26270 */
[----:B------:R-:W-:Y:S02]  /*7f80*/  ISETP.GE.AND P6, PT, R5, R2, PT ;  /* 0x000000020500720c */ /* 0x000fe40003fc6270 */
[----:B------:R-:W-:-:S02]  /*7f90*/  ISETP.GE.AND P5, PT, R7, R214, PT ;  /* 0x000000d60700720c */ /* 0x000fc40003fa6270 */
[----:B------:R-:W-:Y:S02]  /*7fa0*/  IADD3 R5, R29, 0x39, RZ ;  /* 0x000000391d057810 */ /* 0x000fe40007ffe0ff */
[----:B------:R-:W-:Y:S02]  /*7fb0*/  FSEL R137, R143, -INF , !P6 ;  /* 0xff8000008f897808 */ /* 0x000fe40007000000 */
[----:B------:R-:W-:Y:S02]  /*7fc0*/  FSEL R138, R224, -INF , !P5 ;  /* 0xff800000e08a7808 */ /* 0x000fe40006800000 */
[-C--:B------:R-:W-:Y:S02]  /*7fd0*/  ISETP.GE.AND P6, PT, R29, R214.reuse, PT ;  /* 0x000000d61d00720c */ /* 0x080fe40003fc6270 */
[----:B------:R-:W-:Y:S02]  /*7fe0*/  ISETP.GE.AND P5, PT, R5, R214, PT ;  /* 0x000000d60500720c */ /* 0x000fe40003fa6270 */
[----:B------:R-:W-:-:S02]  /*7ff0*/  FSEL R16, R16, -INF , !P6 ;  /* 0xff80000010107808 */ /* 0x000fc40007000000 */
[----:B------:R-:W-:Y:S02]  /*8000*/  FSEL R136, R225, -INF , !P5 ;  /* 0xff800000e1887808 */ /* 0x000fe40006800000 */
[-C--:B------:R-:W-:Y:S02]  /*8010*/  ISETP.GE.AND P6, PT, R29, R2.reuse, PT ;  /* 0x000000021d00720c */ /* 0x080fe40003fc6270 */
[----:B------:R-:W-:Y:S02]  /*8020*/  ISETP.GE.AND P5, PT, R5, R2, PT ;  /* 0x000000020500720c */ /* 0x000fe40003fa6270 */
[----:B------:R-:W-:Y:S02]  /*8030*/  FSEL R18, R18, -INF , !P6 ;  /* 0xff80000012127808 */ /* 0x000fe40007000000 */
[----:B------:R-:W-:Y:S01]  /*8040*/  FSEL R149, R227, -INF , !P5 ;  /* 0xff800000e3957808 */ /* 0x000fe20006800000 */
[----:B------:R-:W-:Y:S05]  /*8050*/  @!P1 BRA `(.L_x_720) ;  /* 0x00000ae000009947 */ /* 0x000fea0003800000 */
[----:B------:R-:W-:Y:S05]  /*8060*/  @!P0 BRA `(.L_x_721) ;  /* 0x000003a000008947 */ /* 0x000fea0003800000 */
[----:B------:R-:W1:Y:S01]  /*8070*/  I2F.RP R7, R0 ;  /* 0x0000000000077306 */ /* 0x000e620000209400 */
[----:B------:R-:W-:-:S05]  /*8080*/  IMAD.SHL.U32 R4, R207, 0x40, RZ ;  /* 0x00000040cf047824 */ /* 0x000fca00078e00ff */
[----:B------:R-:W-:Y:S02]  /*8090*/  IABS R9, R4 ;  /* 0x0000000400097213 */ /* 0x000fe40000000000 */
[C---:B------:R-:W-:Y:S02]  /*80a0*/  IADD3 R6, R4.reuse, -0x40, RZ ;  /* 0xffffffc004067810 */ /* 0x040fe40007ffe0ff */
[----:B------:R-:W-:Y:S01]  /*80b0*/  LOP3.LUT R4, R4, c[0x0][0x2d0], RZ, 0x3c, !PT ;  /* 0x0000b40004047a12 */ /* 0x000fe200078e3cff */
[----:B-1----:R-:W1:Y:S02]  /*80c0*/  MUFU.RCP R10, R7 ;  /* 0x00000007000a7308 */ /* 0x002e640000001000 */
[----:B-1----:R-:W-:-:S06]  /*80d0*/  IADD3 R10, R10, 0xffffffe, RZ ;  /* 0x0ffffffe0a0a7810 */ /* 0x002fcc0007ffe0ff */
[----:B------:R-:W1:Y:S02]  /*80e0*/  F2I.FTZ.U32.TRUNC.NTZ R11, R10 ;  /* 0x0000000a000b7305 */ /* 0x000e64000021f000 */
[--C-:B-1----:R-:W-:Y:S02]  /*80f0*/  IMAD.MOV R5, RZ, RZ, -R11.reuse ;  /* 0x000000ffff057224 */ /* 0x102fe400078e0a0b */
[----:B------:R-:W-:Y:S02]  /*8100*/  IMAD.MOV.U32 R10, RZ, RZ, RZ ;  /* 0x000000ffff0a7224 */ /* 0x000fe400078e00ff */
[----:B------:R-:W-:Y:S01]  /*8110*/  IMAD R2, R5, R0, RZ ;  /* 0x0000000005027224 */ /* 0x000fe200078e02ff */
[----:B------:R-:W-:Y:S02]  /*8120*/  IABS R5, R6 ;  /* 0x0000000600057213 */ /* 0x000fe40000000000 */
[----:B------:R-:W-:Y:S01]  /*8130*/  LOP3.LUT R6, R6, c[0x0][0x2d0], RZ, 0x3c, !PT ;  /* 0x0000b40006067a12 */ /* 0x000fe200078e3cff */
[----:B------:R-:W-:-:S06]  /*8140*/  IMAD.HI.U32 R2, R11, R2, R10 ;  /* 0x000000020b027227 */ /* 0x000fcc00078e000a */
[----:B------:R-:W-:-:S04]  /*8150*/  IMAD.HI.U32 R8, R2, R9, RZ ;  /* 0x0000000902087227 */ /* 0x000fc800078e00ff */
[----:B------:R-:W-:Y:S01]  /*8160*/  IMAD.HI.U32 R2, R2, R5, RZ ;  /* 0x0000000502027227 */ /* 0x000fe200078e00ff */
[----:B------:R-:W-:-:S05]  /*8170*/  IADD3 R7, -R8, RZ, RZ ;  /* 0x000000ff08077210 */ /* 0x000fca0007ffe1ff */
[----:B------:R-:W-:Y:S02]  /*8180*/  IMAD R9, R0, R7, R9 ;  /* 0x0000000700097224 */ /* 0x000fe400078e0209 */
[----:B------:R-:W-:-:S03]  /*8190*/  IMAD.MOV R7, RZ, RZ, -R2 ;  /* 0x000000ffff077224 */ /* 0x000fc600078e0a02 */
[C---:B------:R-:W-:Y:S01]  /*81a0*/  ISETP.GT.U32.AND P1, PT, R0.reuse, R9, PT ;  /* 0x000000090000720c */ /* 0x040fe20003f24070 */
[----:B------:R-:W-:-:S05]  /*81b0*/  IMAD R5, R0, R7, R5 ;  /* 0x0000000700057224 */ /* 0x000fca00078e0205 */
[----:B------:R-:W-:-:S07]  /*81c0*/  ISETP.GT.U32.AND P5, PT, R0, R5, PT ;  /* 0x000000050000720c */ /* 0x000fce0003fa4070 */
[----:B------:R-:W-:Y:S01]  /*81d0*/  @!P1 IMAD.IADD R9, R9, 0x1, -R0 ;  /* 0x0000000109099824 */ /* 0x000fe200078e0a00 */
[----:B------:R-:W-:-:S04]  /*81e0*/  @!P1 IADD3 R8, R8, 0x1, RZ ;  /* 0x0000000108089810 */ /* 0x000fc80007ffe0ff */
[-C--:B------:R-:W-:Y:S02]  /*81f0*/  ISETP.GE.U32.AND P6, PT, R9, R0.reuse, PT ;  /* 0x000000000900720c */ /* 0x080fe40003fc6070 */
[-C--:B------:R-:W-:Y:S02]  /*8200*/  @!P5 IADD3 R5, R5, -R0.reuse, RZ ;  /* 0x800000000505d210 */ /* 0x080fe40007ffe0ff */
[----:B------:R-:W-:Y:S02]  /*8210*/  @!P5 IADD3 R2, R2, 0x1, RZ ;  /* 0x000000010202d810 */ /* 0x000fe40007ffe0ff */
[----:B------:R-:W-:Y:S02]  /*8220*/  ISETP.GE.U32.AND P1, PT, R5, R0, PT ;  /* 0x000000000500720c */ /* 0x000fe40003f26070 */
[----:B------:R-:W-:Y:S02]  /*8230*/  ISETP.GE.AND P5, PT, R6, RZ, PT ;  /* 0x000000ff0600720c */ /* 0x000fe40003fa6270 */
[----:B------:R-:W-:-:S03]  /*8240*/  LOP3.LUT R0, RZ, c[0x0][0x2d0], RZ, 0x33, !PT ;  /* 0x0000b400ff007a12 */ /* 0x000fc600078e33ff */
[----:B------:R-:W-:Y:S02]  /*8250*/  @P6 IADD3 R8, R8, 0x1, RZ ;  /* 0x0000000108086810 */ /* 0x000fe40007ffe0ff */
[----:B------:R-:W-:-:S04]  /*8260*/  ISETP.GE.AND P6, PT, R4, RZ, PT ;  /* 0x000000ff0400720c */ /* 0x000fc80003fc6270 */
[----:B------:R-:W-:Y:S02]  /*8270*/  @P1 IADD3 R2, R2, 0x1, RZ ;  /* 0x0000000102021810 */ /* 0x000fe40007ffe0ff */
[----:B------:R-:W-:-:S03]  /*8280*/  ISETP.NE.AND P1, PT, RZ, c[0x0][0x2d0], PT ;  /* 0x0000b400ff007a0c */ /* 0x000fc60003f25270 */
[----:B------:R-:W-:-:S04]  /*8290*/  @!P5 IMAD.MOV R2, RZ, RZ, -R2 ;  /* 0x000000ffff02d224 */ /* 0x000fc800078e0a02 */
[----:B------:R-:W-:-:S05]  /*82a0*/  @!P6 IMAD.MOV R8, RZ, RZ, -R8 ;  /* 0x000000ffff08e224 */ /* 0x000fca00078e0a08 */
        /* <DEDUP_REMOVED lines=18> */
[----:B------:R-:W-:Y:S01]  /*83d0*/  IMAD R5, R4, c[0x0][0x184], R5 ;  /* 0x0000610004057a24 */ /* 0x000fe200078e0205 */
[----:B------:R-:W-:-:S03]  /*83e0*/  MOV R9, R6 ;  /* 0x0000000600097202 */ /* 0x000fc60000000f00 */
[----:B------:R-:W-:Y:S01]  /*83f0*/  IMAD.IADD R4, R7, 0x1, R5 ;  /* 0x0000000107047824 */ /* 0x000fe200078e0205 */
[----:B------:R-:W-:Y:S05]  /*8400*/  BRA `(.L_x_722) ;  /* 0x0000003000007947 */ /* 0x000fea0003800000 */
.L_x_721:
[----:B------:R-:W-:-:S05]  /*8410*/  IMAD.MOV.U32 R9, RZ, RZ, c[0x0][0x198] ;  /* 0x00006600ff097624 */ /* 0x000fca00078e00ff */
[----:B------:R-:W-:-:S04]  /*8420*/  LEA R9, -R9, RZ, 0x6 ;  /* 0x000000ff09097211 */ /* 0x000fc800078e31ff */
[----:B------:R-:W-:Y:S02]  /*8430*/  SHF.R.S32.HI R4, RZ, 0x1f, R9 ;  /* 0x0000001fff047819 */ /* 0x000fe40000011409 */
.L_x_722:
[CC--:B------:R-:W-:Y:S01]  /*8440*/  @!P3 IADD3 R5, P1, R134.reuse, R9.reuse, RZ ;  /* 0x000000098605b210 */ /* 0x0c0fe20007f3e0ff */
[----:B------:R1:W-:Y:S01]  /*8450*/  @P4 STS.128 [R208+0x6000], RZ ;  /* 0x006000ffd0004388 */ /* 0x0003e20000000c00 */
[----:B------:R-:W-:Y:S01]  /*8460*/  @!P2 IADD3 R7, P5, R134, R9, RZ ;  /* 0x000000098607a210 */ /* 0x000fe20007fbe0ff */
[----:B------:R-:W-:Y:S02]  /*8470*/  BSSY B0, `(.L_x_723) ;  /* 0x0000069000007945 */ /* 0x000fe40003800000 */
[--C-:B------:R-:W-:Y:S01]  /*8480*/  @!P3 IMAD.X R2, R135, 0x1, R4.reuse, P1 ;  /* 0x000000018702b824 */ /* 0x100fe200008e0604 */
[----:B------:R-:W-:Y:S01]  /*8490*/  @!P3 LEA R144, P1, R5, c[0x0][0x168], 0x1 ;  /* 0x00005a000590ba11 */ /* 0x000fe200078208ff */
[----:B------:R-:W-:Y:S01]  /*84a0*/  @!P2 IMAD.X R0, R135, 0x1, R4, P5 ;  /* 0x000000018700a824 */ /* 0x000fe200028e0604 */
[----:B------:R-:W-:Y:S02]  /*84b0*/  @!P2 LEA R34, P5, R7, c[0x0][0x168], 0x1 ;  /* 0x00005a000722aa11 */ /* 0x000fe400078a08ff */
[----:B------:R-:W-:-:S02]  /*84c0*/  @!P3 LEA.HI.X R145, R5, c[0x0][0x16c], R2, 0x1, P1 ;  /* 0x00005b000591ba11 */ /* 0x000fc400008f0c02 */
[-C--:B------:R-:W-:Y:S02]  /*84d0*/  @!P4 IADD3 R5, P1, R203, R9.reuse, RZ ;  /* 0x00000009cb05c210 */ /* 0x080fe40007f3e0ff */
[----:B------:R-:W-:Y:S02]  /*84e0*/  @!P2 LEA.HI.X R35, R7, c[0x0][0x16c], R0, 0x1, P5 ;  /* 0x00005b000723aa11 */ /* 0x000fe400028f0c00 */
[-CC-:B------:R-:W-:Y:S01]  /*84f0*/  @!P3 IADD3 R11, P6, P5, R134, R9.reuse, R203.reuse ;  /* 0x00000009860bb210 */ /* 0x180fe20007dde0cb */
[----:B------:R-:W-:Y:S01]  /*8500*/  @!P4 IMAD.X R2, R202, 0x1, R4, P1 ;  /* 0x00000001ca02c824 */ /* 0x000fe200008e0604 */
[----:B------:R-:W-:Y:S02]  /*8510*/  @!P4 LEA R142, P1, R5, R216, 0x1 ;  /* 0x000000d8058ec211 */ /* 0x000fe400078208ff */
[----:B------:R-:W-:Y:S02]  /*8520*/  @!P3 IADD3.X R0, R135, R4, R202, P6, P5 ;  /* 0x000000048700b210 */ /* 0x000fe400037ea4ca */
[----:B------:R-:W-:-:S02]  /*8530*/  @!P2 IADD3 R7, P6, P5, R134, R9, R203 ;  /* 0x000000098607a210 */ /* 0x000fc40007dde0cb */
[----:B------:R-:W-:Y:S02]  /*8540*/  @!P4 LEA.HI.X R143, R5, R217, R2, 0x1, P1 ;  /* 0x000000d9058fc211 */ /* 0x000fe400008f0c02 */
[----:B------:R-:W-:Y:S02]  /*8550*/  @!P3 LEA R140, P1, R11, c[0x0][0x168], 0x1 ;  /* 0x00005a000b8cba11 */ /* 0x000fe400078208ff */
[-C--:B------:R-:W-:Y:S02]  /*8560*/  @!P2 IADD3.X R6, R135, R4.reuse, R202, P6, P5 ;  /* 0x000000048706a210 */ /* 0x080fe400037ea4ca */
[----:B------:R-:W-:Y:S02]  /*8570*/  IADD3 R5, P6, P5, R203, R9, R203 ;  /* 0x00000009cb057210 */ /* 0x000fe40007dde0cb */
[----:B------:R-:W-:Y:S02]  /*8580*/  @!P3 LEA.HI.X R141, R11, c[0x0][0x16c], R0, 0x1, P1 ;  /* 0x00005b000b8dba11 */ /* 0x000fe400008f0c00 */
[----:B------:R-:W-:-:S02]  /*8590*/  IADD3.X R0, R202, R4, R202, P6, P5 ;  /* 0x00000004ca007210 */ /* 0x000fc400037ea4ca */
[-C--:B------:R-:W-:Y:S02]  /*85a0*/  @!P3 IADD3 R2, P5, R134, R5.reuse, RZ ;  /* 0x000000058602b210 */ /* 0x080fe40007fbe0ff */
[----:B------:R-:W-:Y:S02]  /*85b0*/  @!P2 LEA R32, P1, R7, c[0x0][0x168], 0x1 ;  /* 0x00005a000720aa11 */ /* 0x000fe400078208ff */
[----:B------:R-:W-:Y:S01]  /*85c0*/  @!P4 LEA R146, P6, R9, R216, 0x1 ;  /* 0x000000d80992c211 */ /* 0x000fe200078c08ff */
[----:B------:R-:W-:Y:S01]  /*85d0*/  @!P3 IMAD.X R11, R135, 0x1, R0, P5 ;  /* 0x00000001870bb824 */ /* 0x000fe200028e0600 */
[----:B------:R-:W-:Y:S02]  /*85e0*/  @!P2 LEA.HI.X R33, R7, c[0x0][0x16c], R6, 0x1, P1 ;  /* 0x00005b000721aa11 */ /* 0x000fe400008f0c06 */
[----:B------:R-:W-:Y:S02]  /*85f0*/  @!P3 LEA R158, P5, R2, c[0x0][0x168], 0x1 ;  /* 0x00005a00029eba11 */ /* 0x000fe400078a08ff */
[----:B------:R-:W-:-:S02]  /*8600*/  IADD3 R7, P1, R203, R5, RZ ;  /* 0x00000005cb077210 */ /* 0x000fc40007f3e0ff */
[----:B------:R-:W-:Y:S02]  /*8610*/  @!P4 LEA.HI.X R147, R9, R217, R4, 0x1, P6 ;  /* 0x000000d90993c211 */ /* 0x000fe400030f0c04 */
[C---:B------:R-:W-:Y:S02]  /*8620*/  @!P4 LEA R160, P6, R5.reuse, R216, 0x1 ;  /* 0x000000d805a0c211 */ /* 0x040fe400078c08ff */
[----:B------:R-:W-:Y:S01]  /*8630*/  @!P3 LEA.HI.X R159, R2, c[0x0][0x16c], R11, 0x1, P5 ;  /* 0x00005b00029fba11 */ /* 0x000fe200028f0c0b */
[--C-:B------:R-:W-:Y:S01]  /*8640*/  IMAD.X R2, R202, 0x1, R0.reuse, P1 ;  /* 0x00000001ca027824 */ /* 0x100fe200008e0600 */
[C---:B------:R-:W-:Y:S01]  /*8650*/  @!P3 IADD3 R11, P1, R134.reuse, R7, RZ ;  /* 0x00000007860bb210 */ /* 0x040fe20007f3e0ff */
[----:B------:R-:W-:Y:S01]  /*8660*/  @!PT LDS RZ, [RZ] ;  /* 0x00000000fffff984 */ /* 0x000fe20000000800 */
[----:B------:R-:W-:Y:S01]  /*8670*/  @!PT LDS RZ, [RZ] ;  /* 0x00000000fffff984 */ /* 0x000fe20000000800 */
[----:B------:R-:W-:Y:S01]  /*8680*/  @!PT LDS RZ, [RZ] ;  /* 0x00000000fffff984 */ /* 0x000fe20000000800 */
[----:B------:R2:W-:Y:S01]  /*8690*/  @!P4 LDGSTS.E.BYPASS.LTC128B.128 [R208+0x6000], [R146.64] ;  /* 0x0600000092d0cfae */ /* 0x0005e2000b901d44 */
[----:B------:R-:W-:Y:S02]  /*86a0*/  @!P4 LEA.HI.X R161, R5, R217, R0, 0x1, P6 ;  /* 0x000000d905a1c211 */ /* 0x000fe400030f0c00 */
[----:B------:R-:W-:Y:S01]  /*86b0*/  @!P2 IADD3 R5, P5, R134, R5, RZ ;  /* 0x000000058605a210 */ /* 0x000fe20007fbe0ff */
[----:B------:R1:W-:Y:S01]  /*86c0*/  @P3 STS.128 [R208+0x8000], RZ ;  /* 0x008000ffd0003388 */ /* 0x0003e20000000c00 */
[----:B------:R-:W-:Y:S01]  /*86d0*/  @!P3 IMAD.X R6, R135, 0x1, R2, P1 ;  /* 0x000000018706b824 */ /* 0x000fe200008e0602 */
[----:B------:R-:W-:-:S02]  /*86e0*/  @!P3 LEA R10, P1, R11, c[0x0][0x168], 0x1 ;  /* 0x00005a000b0aba11 */ /* 0x000fc400078208ff */
[----:B------:R-:W-:Y:S01]  /*86f0*/  @!PT LDS RZ, [RZ] ;  /* 0x00000000fffff984 */ /* 0x000fe20000000800 */
[----:B------:R-:W-:Y:S01]  /*8700*/  @!PT LDS RZ, [RZ] ;  /* 0x00000000fffff984 */ /* 0x000fe20000000800 */
[----:B------:R-:W-:Y:S01]  /*8710*/  @!PT LDS RZ, [RZ] ;  /* 0x00000000fffff984 */ /* 0x000fe20000000800 */
[----:B------:R1:W-:Y:S01]  /*8720*/  @!P3 LDGSTS.E.BYPASS.LTC128B.128 [R208+0x8000], [R144.64+0x80] ;  /* 0x0800008090d0bfae */ /* 0x0003e2000b901d44 */
[----:B------:R-:W-:Y:S01]  /*8730*/  @!P2 IMAD.X R0, R135, 0x1, R0, P5 ;  /* 0x000000018700a824 */ /* 0x000fe200028e0600 */
[----:B------:R-:W-:Y:S02]  /*8740*/  @!P2 LEA R172, P5, R5, c[0x0][0x168], 0x1 ;  /* 0x00005a0005acaa11 */ /* 0x000fe400078a08ff */
[----:B------:R1:W-:Y:S01]  /*8750*/  @P2 STS.128 [R208+0xa000], RZ ;  /* 0x00a000ffd0002388 */ /* 0x0003e20000000c00 */
[----:B------:R-:W-:Y:S02]  /*8760*/  @!P3 LEA.HI.X R11, R11, c[0x0][0x16c], R6, 0x1, P1 ;  /* 0x00005b000b0bba11 */ /* 0x000fe400008f0c06 */
[----:B------:R-:W-:Y:S01]  /*8770*/  @!P2 LEA.HI.X R173, R5, c[0x0][0x16c], R0, 0x1, P5 ;  /* 0x00005b0005adaa11 */ /* 0x000fe200028f0c00 */
[----:B------:R-:W-:Y:S01]  /*8780*/  @!PT LDS RZ, [RZ] ;  /* 0x00000000fffff984 */ /* 0x000fe20000000800 */
[----:B------:R-:W-:Y:S01]  /*8790*/  @!PT LDS RZ, [RZ] ;  /* 0x00000000fffff984 */ /* 0x000fe20000000800 */
[----:B------:R-:W-:Y:S01]  /*87a0*/  @!PT LDS RZ, [RZ] ;  /* 0x00000000fffff984 */ /* 0x000fe20000000800 */
[----:B------:R1:W-:Y:S04]  /*87b0*/  @!P2 LDGSTS.E.BYPASS.LTC128B.128 [R208+0xa000], [R34.64+0x100] ;  /* 0x0a00010022d0afae */ /* 0x0003e8000b901d44 */
[----:B------:R1:W-:Y:S04]  /*87c0*/  @P4 STS.128 [R208+0x6800], RZ ;  /* 0x006800ffd0004388 */ /* 0x0003e80000000c00 */
[----:B------:R-:W-:Y:S01]  /*87d0*/  @!PT LDS RZ, [RZ] ;  /* 0x00000000fffff984 */ /* 0x000fe20000000800 */
[----:B------:R-:W-:Y:S01]  /*87e0*/  @!PT LDS RZ, [RZ] ;  /* 0x00000000fffff984 */ /* 0x000fe20000000800 */
[----:B------:R-:W-:Y:S01]  /*87f0*/  @!PT LDS RZ, [RZ] ;  /* 0x00000000fffff984 */ /* 0x000fe20000000800 */
[----:B------:R1:W-:Y:S01]  /*8800*/  @!P4 LDGSTS.E.BYPASS.LTC128B.128 [R208+0x6800], [R142.64] ;  /* 0x068000008ed0cfae */ /* 0x0003e2000b901d44 */
[----:B--2---:R-:W-:-:S03]  /*8810*/  @!P4 LEA R146, P1, R7, R216, 0x1 ;  /* 0x000000d80792c211 */ /* 0x004fc600078208ff */
[----:B------:R1:W-:Y:S01]  /*8820*/  @P3 STS.128 [R208+0x8800], RZ ;  /* 0x008800ffd0003388 */ /* 0x0003e20000000c00 */
[----:B------:R-:W-:-:S03]  /*8830*/  @!P4 LEA.HI.X R147, R7, R217, R2, 0x1, P1 ;  /* 0x000000d90793c211 */ /* 0x000fc600008f0c02 */
        /* <DEDUP_REMOVED lines=38> */
[----:B------:R-:W-:-:S04]  /*8aa0*/  LEA R6, P1, R7, c[0x0][0x168], 0x1 ;  /* 0x00005a0007067a11 */ /* 0x000fc800078208ff */
[----:B------:R-:W-:-:S05]  /*8ab0*/  LEA.HI.X R7, R7, c[0x0][0x16c], R2, 0x1, P1 ;  /* 0x00005b0007077a11 */ /* 0x000fca00008f0c02 */
[----:B------:R-:W-:Y:S01]  /*8ac0*/  @!PT LDS RZ, [RZ] ;  /* 0x00000000fffff984 */ /* 0x000fe20000000800 */
[----:B------:R-:W-:Y:S01]  /*8ad0*/  @!PT LDS RZ, [RZ] ;  /* 0x00000000fffff984 */ /* 0x000fe20000000800 */
[----:B------:R-:W-:Y:S01]  /*8ae0*/  @!PT LDS RZ, [RZ] ;  /* 0x00000000fffff984 */ /* 0x000fe20000000800 */
[----:B------:R2:W-:Y:S04]  /*8af0*/  LDGSTS.E.BYPASS.LTC128B.128 [R208+0xb800], [R6.64+0x100] ;  /* 0x0b80010006d07fae */ /* 0x0005e8000b901d44 */
.L_x_724:
[----:B------:R-:W-:Y:S05]  /*8b00*/  BSYNC B0 ;  /* 0x0000000000007941 */ /* 0x000fea0003800000 */
.L_x_723:
[----:B------:R-:W0:Y:S01]  /*8b10*/  LDGDEPBAR ;  /* 0x00000000000079af */ /* 0x000e220000000000 */
[----:B------:R-:W-:-:S04]  /*8b20*/  LEA R216, P1, R9, R216, 0x1 ;  /* 0x000000d809d87211 */ /* 0x000fc800078208ff */
[----:B------:R-:W-:Y:S02]  /*8b30*/  LEA.HI.X R217, R9, R217, R4, 0x1, P1 ;  /* 0x000000d909d97211 */ /* 0x000fe400008f0c04 */
.L_x_720:
[----:B------:R-:W-:Y:S01]  /*8b40*/  FMNMX.FTZ R5, R132, R16, !PT ;  /* 0x0000001084057209 */ /* 0x000fe20007810000 */
[----:B-1----:R-:W-:Y:S01]  /*8b50*/  LDSM.16.MT88.4 R8, [R189+0xc000] ;  /* 0x00c00000bd08783b */ /* 0x002fe20000004200 */
[----:B------:R-:W-:Y:S02]  /*8b60*/  FMNMX.FTZ R0, R3, R18, !PT ;  /* 0x0000001203007209 */ /* 0x000fe40007810000 */
[----:B------:R-:W-:Y:S01]  /*8b70*/  FMNMX.FTZ R5, R28, R5, !PT ;  /* 0x000000051c057209 */ /* 0x000fe20007810000 */
[----:B------:R-:W-:Y:S01]  /*8b80*/  LDSM.16.MT88.4 R32, [R189+0xc800] ;  /* 0x00c80000bd20783b */ /* 0x000fe20000004200 */
[----:B------:R-:W-:Y:S02]  /*8b90*/  FMNMX.FTZ R0, R19, R0, !PT ;  /* 0x0000000013007209 */ /* 0x000fe40007810000 */
[----:B------:R-:W-:Y:S02]  /*8ba0*/  FMNMX.FTZ R5, R30, R5, !PT ;  /* 0x000000051e057209 */ /* 0x000fe40007810000 */
[----:B------:R-:W-:-:S02]  /*8bb0*/  FMNMX.FTZ R0, R17, R0, !PT ;  /* 0x0000000011007209 */ /* 0x000fc40007810000 */
[----:B------:R-:W-:Y:S02]  /*8bc0*/  FMNMX.FTZ R5, R12, R5, !PT ;  /* 0x000000050c057209 */ /* 0x000fe40007810000 */
[----:B------:R-:W-:Y:S02]  /*8bd0*/  FMNMX.FTZ R0, R15, R0, !PT ;  /* 0x000000000f007209 */ /* 0x000fe40007810000 */
[----:B------:R-:W-:Y:S02]  /*8be0*/  FMNMX.FTZ R5, R156, R5, !PT ;  /* 0x000000059c057209 */ /* 0x000fe40007810000 */
        /* <DEDUP_REMOVED lines=22> */
[----:B--2---:R-:W-:-:S03]  /*8d50*/  FMNMX.FTZ R7, R149, R0, !PT ;  /* 0x0000000095077209 */ /* 0x004fc60007810000 */
[----:B------:R-:W1:Y:S04]  /*8d60*/  SHFL.BFLY PT, R5, R2, 0x2, 0x1f ;  /* 0x0c401f0002057f89 */ /* 0x000e6800000e0000 */
[----:B------:R-:W2:Y:S01]  /*8d70*/  SHFL.BFLY PT, R0, R7, 0x2, 0x1f ;  /* 0x0c401f0007007f89 */ /* 0x000ea200000e0000 */
[----:B-1----:R-:W-:Y:S02]  /*8d80*/  FMNMX.FTZ R5, R2, R5, !PT ;  /* 0x0000000502057209 */ /* 0x002fe40007810000 */
[----:B--2---:R-:W-:-:S03]  /*8d90*/  FMNMX.FTZ R0, R7, R0, !PT ;  /* 0x0000000007007209 */ /* 0x004fc60007810000 */
[----:B------:R-:W1:Y:S04]  /*8da0*/  SHFL.BFLY PT, R146, R5, 0x1, 0x1f ;  /* 0x0c201f0005927f89 */ /* 0x000e6800000e0000 */
[----:B------:R-:W2:Y:S01]  /*8db0*/  SHFL.BFLY PT, R145, R0, 0x1, 0x1f ;  /* 0x0c201f0000917f89 */ /* 0x000ea200000e0000 */
[----:B-1----:R-:W-:Y:S02]  /*8dc0*/  FMNMX.FTZ R146, R5, R146, !PT ;  /* 0x0000009205927209 */ /* 0x002fe40007810000 */
[----:B--2---:R-:W-:-:S03]  /*8dd0*/  FMNMX.FTZ R145, R0, R145, !PT ;  /* 0x0000009100917209 */ /* 0x004fc60007810000 */
[C---:B------:R-:W-:Y:S01]  /*8de0*/  FMUL.FTZ R153, R146.reuse, c[0x0][0x23c] ;  /* 0x00008f0092997a20 */ /* 0x040fe20000410000 */
[C---:B------:R-:W-:Y:S02]  /*8df0*/  FSETP.NEU.FTZ.AND P2, PT, R146.reuse, -INF , PT ;  /* 0xff8000009200780b */ /* 0x040fe40003f5d000 */
[C---:B------:R-:W-:Y:S01]  /*8e00*/  FSETP.NEU.FTZ.AND P1, PT, R145.reuse, -INF , PT ;  /* 0xff8000009100780b */ /* 0x040fe20003f3d000 */
[----:B------:R-:W-:Y:S01]  /*8e10*/  FMUL.FTZ R150, R145, c[0x0][0x23c] ;  /* 0x00008f0091967a20 */ /* 0x000fe20000410000 */
[----:B------:R-:W-:Y:S02]  /*8e20*/  FSEL R153, R153, RZ, P2 ;  /* 0x000000ff99997208 */ /* 0x000fe40001000000 */
[----:B------:R-:W-:Y:S02]  /*8e30*/  FSEL R5, R146, RZ, P2 ;  /* 0x000000ff92057208 */ /* 0x000fe40001000000 */
[----:B------:R-:W-:Y:S01]  /*8e40*/  FSEL R150, R150, RZ, P1 ;  /* 0x000000ff96967208 */ /* 0x000fe20000800000 */
[----:B------:R-:W-:Y:S01]  /*8e50*/  FFMA.FTZ R141, R12, c[0x0][0x23c], -R153 ;  /* 0x00008f000c8d7a23 */ /* 0x000fe20000010899 */
[----:B------:R-:W-:Y:S01]  /*8e60*/  FSEL R6, R145, RZ, P1 ;  /* 0x000000ff91067208 */ /* 0x000fe20000800000 */
[----:B------:R-:W-:-:S02]  /*8e70*/  FADD.FTZ R4, R132, -R5 ;  /* 0x8000000584047221 */ /* 0x000fc40000010000 */
[----:B------:R-:W-:Y:S01]  /*8e80*/  FFMA.FTZ R147, R15, c[0x0][0x23c], -R150 ;  /* 0x00008f000f937a23 */ /* 0x000fe20000010896 */
[----:B------:R-:W-:Y:S01]  /*8e90*/  LDSM.16.MT88.4 R132, [R190+0xc800] ;  /* 0x00c80000be84783b */ /* 0x000fe20000004200 */
[----:B------:R-:W-:Y:S01]  /*8ea0*/  FADD.FTZ R6, R3, -R6 ;  /* 0x8000000603067221 */ /* 0x000fe20000010000 */
[----:B------:R-:W-:Y:S01]  /*8eb0*/  MUFU.EX2 R141, R141 ;  /* 0x0000008d008d7308 */ /* 0x000fe20000000800 */
[--C-:B------:R-:W-:Y:S01]  /*8ec0*/  FFMA.FTZ R144, R16, c[0x0][0x23c], -R153.reuse ;  /* 0x00008f0010907a23 */ /* 0x100fe20000010899 */
[----:B------:R-:W1:Y:S01]  /*8ed0*/  LDSM.16.MT88.4 R12, [R190+0xc000] ;  /* 0x00c00000be0c783b */ /* 0x000e620000004200 */
[--C-:B------:R-:W-:Y:S02]  /*8ee0*/  FFMA.FTZ R143, R28, c[0x0][0x23c], -R153.reuse ;  /* 0x00008f001c8f7a23 */ /* 0x100fe40000010899 */
[----:B------:R-:W-:Y:S02]  /*8ef0*/  FFMA.FTZ R142, R30, c[0x0][0x23c], -R153 ;  /* 0x00008f001e8e7a23 */ /* 0x000fe40000010899 */
[--C-:B------:R-:W-:Y:S01]  /*8f00*/  FFMA.FTZ R140, R18, c[0x0][0x23c], -R150.reuse ;  /* 0x00008f00128c7a23 */ /* 0x100fe20000010896 */
[----:B------:R-:W-:Y:S01]  /*8f10*/  MUFU.EX2 R144, R144 ;  /* 0x0000009000907308 */ /* 0x000fe20000000800 */
[--C-:B------:R-:W-:Y:S01]  /*8f20*/  FFMA.FTZ R2, R19, c[0x0][0x23c], -R150.reuse ;  /* 0x00008f0013027a23 */ /* 0x100fe20000010896 */
[----:B------:R-:W-:Y:S01]  /*8f30*/  LDSM.16.MT88.4 R28, [R188+0xc800] ;  /* 0x00c80000bc1c783b */ /* 0x000fe20000004200 */
[----:B------:R-:W-:-:S02]  /*8f40*/  FFMA.FTZ R0, R17, c[0x0][0x23c], -R150 ;  /* 0x00008f0011007a23 */ /* 0x000fc40000010896 */
[----:B------:R-:W-:Y:S01]  /*8f50*/  FMUL.FTZ R148, R4, c[0x0][0x23c] ;  /* 0x00008f0004947a20 */ /* 0x000fe20000410000 */
[----:B------:R-:W2:Y:S01]  /*8f60*/  LDSM.16.MT88.4 R16, [R192+0xc000] ;  /* 0x00c00000c010783b */ /* 0x000ea20000004200 */
[----:B------:R-:W-:Y:S01]  /*8f70*/  FMUL.FTZ R3, R6, c[0x0][0x23c] ;  /* 0x00008f0006037a20 */ /* 0x000fe20000410000 */
[----:B------:R-:W3:Y:S01]  /*8f80*/  MUFU.EX2 R143, R143 ;  /* 0x0000008f008f7308 */ /* 0x000ee20000000800 */
[--C-:B------:R-:W-:Y:S02]  /*8f90*/  FFMA.FTZ R155, R156, c[0x0][0x23c], -R153.reuse ;  /* 0x00008f009c9b7a23 */ /* 0x100fe40000010899 */
[--C-:B------:R-:W-:Y:S02]  /*8fa0*/  FFMA.FTZ R156, R24, c[0x0][0x23c], -R153.reuse ;  /* 0x00008f00189c7a23 */ /* 0x100fe40000010899 */
[--C-:B------:R-:W-:Y:S02]  /*8fb0*/  FFMA.FTZ R157, R22, c[0x0][0x23c], -R153.reuse ;  /* 0x00008f00169d7a23 */ /* 0x100fe40000010899 */
[----:B------:R-:W-:Y:S01]  /*8fc0*/  FFMA.FTZ R158, R20, c[0x0][0x23c], -R153 ;  /* 0x00008f00149e7a23 */ /* 0x000fe20000010899 */
[----:B------:R-:W4:Y:S01]  /*8fd0*/  MUFU.EX2 R142, R142 ;  /* 0x0000008e008e7308 */ /* 0x000f220000000800 */
[----:B------:R-:W-:-:S02]  /*8fe0*/  FFMA.FTZ R159, R25, c[0x0][0x23c], -R150 ;  /* 0x00008f00199f7a23 */ /* 0x000fc40000010896 */
[--C-:B------:R-:W-:Y:S02]  /*8ff0*/  FFMA.FTZ R162, R27, c[0x0][0x23c], -R150.reuse ;  /* 0x00008f001ba27a23 */ /* 0x100fe40000010896 */
[--C-:B------:R-:W-:Y:S01]  /*9000*/  FFMA.FTZ R160, R23, c[0x0][0x23c], -R150.reuse ;  /* 0x00008f0017a07a23 */ /* 0x100fe20000010896 */
[----:B------:R-:W-:Y:S01]  /*9010*/  LDSM.16.MT88.4 R24, [R192+0xe800] ;  /* 0x00e80000c018783b */ /* 0x000fe20000004200 */
[----:B------:R-:W-:Y:S01]  /*9020*/  FFMA.FTZ R161, R21, c[0x0][0x23c], -R150 ;  /* 0x00008f0015a17a23 */ /* 0x000fe20000010896 */
[----:B------:R-:W-:Y:S01]  /*9030*/  MUFU.EX2 R140, R140 ;  /* 0x0000008c008c7308 */ /* 0x000fe20000000800 */
[----:B---3--:R-:W-:Y:S01]  /*9040*/  F2FP.PACK_AB R4, R143, R144 ;  /* 0x000000908f04723e */ /* 0x008fe200000000ff */
[----:B------:R-:W-:Y:S01]  /*9050*/  LDSM.16.MT88.4 R20, [R190+0xe800] ;  /* 0x00e80000be14783b */ /* 0x000fe20000004200 */
[--C-:B------:R-:W-:Y:S02]  /*9060*/  FFMA.FTZ R171, R166, c[0x0][0x23c], -R153.reuse ;  /* 0x00008f00a6ab7a23 */ /* 0x100fe40000010899 */
[----:B------:R-:W-:-:S02]  /*9070*/  FFMA.FTZ R166, R170, c[0x0][0x23c], -R153 ;  /* 0x00008f00aaa67a23 */ /* 0x000fc40000010899 */
[--C-:B------:R-:W-:Y:S01]  /*9080*/  FFMA.FTZ R173, R168, c[0x0][0x23c], -R153.reuse ;  /* 0x00008f00a8ad7a23 */ /* 0x100fe20000010899 */
[----:B------:R-:W3:Y:S01]  /*9090*/  MUFU.EX2 R2, R2 ;  /* 0x0000000200027308 */ /* 0x000ee20000000800 */
[----:B----4-:R-:W-:Y:S01]  /*90a0*/  F2FP.PACK_AB R6, R141, R142 ;  /* 0x0000008e8d06723e */ /* 0x010fe200000000ff */
[----:B------:R-:W-:Y:S02]  /*90b0*/  FFMA.FTZ R164, R164, c[0x0][0x23c], -R153 ;  /* 0x00008f00a4a47a23 */ /* 0x000fe40000010899 */
[--C-:B------:R-:W-:Y:S02]  /*90c0*/  FFMA.FTZ R165, R165, c[0x0][0x23c], -R150.reuse ;  /* 0x00008f00a5a57a23 */ /* 0x100fe40000010896 */
[--C-:B------:R-:W-:Y:S02]  /*90d0*/  FFMA.FTZ R168, R169, c[0x0][0x23c], -R150.reuse ;  /* 0x00008f00a9a87a23 */ /* 0x100fe40000010896 */
[----:B------:R-:W-:Y:S01]  /*90e0*/  MUFU.EX2 R0, R0 ;  /* 0x0000000000007308 */ /* 0x000fe20000000800 */
[----:B------:R-:W-:-:S02]  /*90f0*/  FFMA.FTZ R167, R167, c[0x0][0x23c], -R150 ;  /* 0x00008f00a7a77a23 */ /* 0x000fc40000010896 */
[--C-:B------:R-:W-:Y:S02]  /*9100*/  FFMA.FTZ R170, R163, c[0x0][0x23c], -R150.reuse ;  /* 0x00008f00a3aa7a23 */ /* 0x100fe40000010896 */
[--C-:B------:R-:W-:Y:S02]  /*9110*/  FFMA.FTZ R163, R152, c[0x0][0x23c], -R153.reuse ;  /* 0x00008f0098a37a23 */ /* 0x100fe40000010899 */
[--C-:B------:R-:W-:Y:S01]  /*9120*/  FFMA.FTZ R154, R154, c[0x0][0x23c], -R153.reuse ;  /* 0x00008f009a9a7a23 */ /* 0x100fe20000010899 */
[----:B------:R-:W4:Y:S01]  /*9130*/  MUFU.EX2 R147, R147 ;  /* 0x0000009300937308 */ /* 0x000f220000000800 */
[----:B---3--:R-:W-:Y:S01]  /*9140*/  F2FP.PACK_AB R5, R2, R140 ;  /* 0x0000008c0205723e */ /* 0x008fe200000000ff */
[----:B------:R-:W-:Y:S02]  /*9150*/  FFMA.FTZ R152, R138, c[0x0][0x23c], -R153 ;  /* 0x00008f008a987a23 */ /* 0x000fe40000010899 */
[--C-:B------:R-:W-:Y:S02]  /*9160*/  FFMA.FTZ R151, R151, c[0x0][0x23c], -R150.reuse ;  /* 0x00008f0097977a23 */ /* 0x100fe40000010896 */
[----:B------:R-:W-:-:S02]  /*9170*/  FFMA.FTZ R172, R137, c[0x0][0x23c], -R150 ;  /* 0x00008f0089ac7a23 */ /* 0x000fc40000010896 */
[----:B------:R-:W3:Y:S01]  /*9180*/  MUFU.EX2 R148, R148 ;  /* 0x0000009400947308 */ /* 0x000ee20000000800 */
[--C-:B------:R-:W-:Y:S02]  /*9190*/  FFMA.FTZ R169, R139, c[0x0][0x23c], -R150.reuse ;  /* 0x00008f008ba97a23 */ /* 0x100fe40000010896 */
[----:B------:R-:W-:Y:S02]  /*91a0*/  FFMA.FTZ R153, R136, c[0x0][0x23c], -R153 ;  /* 0x00008f0088997a23 */ /* 0x000fe40000010899 */
[----:B------:R-:W-:Y:S01]  /*91b0*/  FFMA.FTZ R150, R149, c[0x0][0x23c], -R150 ;  /* 0x00008f0095967a23 */ /* 0x000fe20000010896 */
[----:B------:R-:W-:Y:S02]  /*91c0*/  LDSM.16.MT88.4 R136, [R190+0xd800] ;  /* 0x00d80000be88783b */ /* 0x000fe40000004200 */
[----:B------:R-:W5:Y:S01]  /*91d0*/  MUFU.EX2 R3, R3 ;  /* 0x0000000300037308 */ /* 0x000f620000000800 */
[----:B----4-:R-:W-:Y:S01]  /*91e0*/  F2FP.PACK_AB R7, R147, R0 ;  /* 0x000000009307723e */ /* 0x010fe200000000ff */
[----:B---3--:R-:W-:-:S06]  /*91f0*/  FMUL.FTZ R40, R40, R148 ;  /* 0x0000009428287220 */ /* 0x008fcc0000410000 */
[----:B------:R-:W-:Y:S01]  /*9200*/  MUFU.EX2 R155, R155 ;  /* 0x0000009b009b7308 */ /* 0x000fe20000000800 */
[-C--:B------:R-:W-:Y:S02]  /*9210*/  FMUL.FTZ R41, R41, R148.reuse ;  /* 0x0000009429297220 */ /* 0x080fe40000410000 */
[-C--:B------:R-:W-:Y:S02]  /*9220*/  FMUL.FTZ R44, R44, R148.reuse ;  /* 0x000000942c2c7220 */ /* 0x080fe40000410000 */
[----:B------:R-:W-:Y:S02]  /*9230*/  FMUL.FTZ R45, R45, R148 ;  /* 0x000000942d2d7220 */ /* 0x000fe40000410000 */
[-C--:B-----5:R-:W-:Y:S01]  /*9240*/  FMUL.FTZ R42, R42, R3.reuse ;  /* 0x000000032a2a7220 */ /* 0x0a0fe20000410000 */
[----:B------:R-:W3:Y:S01]  /*9250*/  MUFU.EX2 R156, R156 ;  /* 0x0000009c009c7308 */ /* 0x000ee20000000800 */
[-C--:B------:R-:W-:Y:S02]  /*9260*/  FMUL.FTZ R43, R43, R3.reuse ;  /* 0x000000032b2b7220 */ /* 0x080fe40000410000 */
[----:B------:R-:W-:-:S02]  /*9270*/  FMUL.FTZ R46, R46, R3 ;  /* 0x000000032e2e7220 */ /* 0x000fc40000410000 */
[-C--:B------:R-:W-:Y:S02]  /*9280*/  FMUL.FTZ R47, R47, R3.reuse ;  /* 0x000000032f2f7220 */ /* 0x080fe40000410000 */
[-C--:B------:R-:W-:Y:S01]  /*9290*/  FMUL.FTZ R128, R128, R148.reuse ;  /* 0x0000009480807220 */ /* 0x080fe20000410000 */
[C---:B-1----:R-:W-:Y:S01]  /*92a0*/  HMMA.16816.F32 R40, R4.reuse, R12, R40 ;  /* 0x0000000c0428723c */ /* 0x042fe20000001828 */
[-C--:B------:R-:W-:Y:S01]  /*92b0*/  FMUL.FTZ R129, R129, R148.reuse ;  /* 0x0000009481817220 */ /* 0x080fe20000410000 */
[----:B------:R-:W-:Y:S01]  /*92c0*/  MUFU.EX2 R157, R157 ;  /* 0x0000009d009d7308 */ /* 0x000fe20000000800 */
[-C--:B------:R-:W-:Y:S02]  /*92d0*/  FMUL.FTZ R130, R130, R3.reuse ;  /* 0x0000000382827220 */ /* 0x080fe40000410000 */
[-C--:B------:R-:W-:Y:S02]  /*92e0*/  FMUL.FTZ R131, R131, R3.reuse ;  /* 0x0000000383837220 */ /* 0x080fe40000410000 */
[-C--:B------:R-:W-:Y:S01]  /*92f0*/  FMUL.FTZ R36, R36, R148.reuse ;  /* 0x0000009424247220 */ /* 0x080fe20000410000 */
[----:B------:R-:W-:Y:S01]  /*9300*/  HMMA.16816.F32 R44, R4, R14, R44 ;  /* 0x0000000e042c723c */ /* 0x000fe2000000182c */
[----:B------:R-:W1:Y:S01]  /*9310*/  LDSM.16.MT88.4 R12, [R192+0xe000] ;  /* 0x00e00000c00c783b */ /* 0x000e620000004200 */
[----:B------:R-:W-:Y:S01]  /*9320*/  FMUL.FTZ R37, R37, R148 ;  /* 0x0000009425257220 */ /* 0x000fe20000410000 */
[----:B------:R-:W-:Y:S01]  /*9330*/  MUFU.EX2 R158, R158 ;  /* 0x0000009e009e7308 */ /* 0x000fe20000000800 */
[----:B------:R-:W-:-:S02]  /*9340*/  FMUL.FTZ R38, R38, R3 ;  /* 0x0000000326267220 */ /* 0x000fc40000410000 */
[-C--:B------:R-:W-:Y:S02]  /*9350*/  FMUL.FTZ R39, R39, R3.reuse ;  /* 0x0000000327277220 */ /* 0x080fe40000410000 */
[-C--:B------:R-:W-:Y:S01]  /*9360*/  FMUL.FTZ R48, R48, R148.reuse ;  /* 0x0000009430307220 */ /* 0x080fe20000410000 */
[C---:B--2---:R-:W-:Y:S01]  /*9370*/  HMMA.16816.F32 R128, R4.reuse, R16, R128 ;  /* 0x000000100480723c */ /* 0x044fe20000001880 */
[-C--:B------:R-:W-:Y:S01]  /*9380*/  FMUL.FTZ R49, R49, R148.reuse ;  /* 0x0000009431317220 */ /* 0x080fe20000410000 */
[----:B------:R-:W-:Y:S01]  /*9390*/  MUFU.EX2 R159, R159 ;  /* 0x0000009f009f7308 */ /* 0x000fe20000000800 */
[-C--:B------:R-:W-:Y:S02]  /*93a0*/  FMUL.FTZ R50, R50, R3.reuse ;  /* 0x0000000332327220 */ /* 0x080fe40000410000 */
[-C--:B------:R-:W-:Y:S02]  /*93b0*/  FMUL.FTZ R51, R51, R3.reuse ;  /* 0x0000000333337220 */ /* 0x080fe40000410000 */
[-C--:B------:R-:W-:Y:S01]  /*93c0*/  FMUL.FTZ R52, R52, R148.reuse ;  /* 0x0000009434347220 */ /* 0x080fe20000410000 */
[----:B------:R-:W-:Y:S01]  /*93d0*/  HMMA.16816.F32 R36, R4, R18, R36 ;  /* 0x000000120424723c */ /* 0x000fe20000001824 */
[----:B------:R-:W-:Y:S01]  /*93e0*/  FMUL.FTZ R53, R53, R148 ;  /* 0x0000009435357220 */ /* 0x000fe20000410000 */
[----:B------:R-:W2:Y:S01]  /*93f0*/  LDSM.16.MT88.4 R16, [R188+0xc000] ;  /* 0x00c00000bc10783b */ /* 0x000ea20000004200 */
[-C--:B------:R-:W-:Y:S01]  /*9400*/  FMUL.FTZ R54, R54, R3.reuse ;  /* 0x0000000336367220 */ /* 0x080fe20000410000 */
[----:B------:R-:W4:Y:S01]  /*9410*/  MUFU.EX2 R162, R162 ;  /* 0x000000a200a27308 */ /* 0x000f220000000800 */
[----:B------:R-:W-:-:S02]  /*9420*/  FMUL.FTZ R55, R55, R3 ;  /* 0x0000000337377220 */ /* 0x000fc40000410000 */
[-C--:B------:R-:W-:Y:S01]  /*9430*/  FMUL.FTZ R64, R64, R148.reuse ;  /* 0x0000009440407220 */ /* 0x080fe20000410000 */
[C---:B------:R-:W-:Y:S01]  /*9440*/  HMMA.16816.F32 R48, R4.reuse, R8, R48 ;  /* 0x000000080430723c */ /* 0x040fe20000001830 */
[-C--:B------:R-:W-:Y:S02]  /*9450*/  FMUL.FTZ R65, R65, R148.reuse ;  /* 0x0000009441417220 */ /* 0x080fe40000410000 */
[-C--:B------:R-:W-:Y:S01]  /*9460*/  FMUL.FTZ R66, R66, R3.reuse ;  /* 0x0000000342427220 */ /* 0x080fe20000410000 */
[----:B------:R-:W-:Y:S01]  /*9470*/  MUFU.EX2 R160, R160 ;  /* 0x000000a000a07308 */ /* 0x000fe20000000800 */
[----:B------:R-:W-:Y:S02]  /*9480*/  FMUL.FTZ R67, R67, R3 ;  /* 0x0000000343437220 */ /* 0x000fe40000410000 */
[-C--:B------:R-:W-:Y:S01]  /*9490*/  FMUL.FTZ R68, R68, R148.reuse ;  /* 0x0000009444447220 */ /* 0x080fe20000410000 */
[----:B------:R-:W-:Y:S01]  /*94a0*/  HMMA.16816.F32 R52, R4, R10, R52 ;  /* 0x0000000a0434723c */ /* 0x000fe20000001834 */
[----:B------:R-:W5:Y:S01]  /*94b0*/  LDSM.16.MT88.4 R8, [R190+0xe000] ;  /* 0x00e00000be08783b */ /* 0x000f620000004200 */
[----:B------:R-:W-:-:S02]  /*94c0*/  FMUL.FTZ R69, R69, R148 ;  /* 0x0000009445457220 */ /* 0x000fc40000410000 */
[-C--:B------:R-:W-:Y:S01]  /*94d0*/  FMUL.FTZ R70, R70, R3.reuse ;  /* 0x0000000346467220 */ /* 0x080fe20000410000 */
[----:B------:R-:W2:Y:S01]  /*94e0*/  MUFU.EX2 R161, R161 ;  /* 0x000000a100a17308 */ /* 0x000ea20000000800 */
[-C--:B------:R-:W-:Y:S02]  /*94f0*/  FMUL.FTZ R71, R71, R3.reuse ;  /* 0x0000000347477220 */ /* 0x080fe40000410000 */
[C---:B-1----:R-:W-:Y:S01]  /*9500*/  HMMA.16816.F32 R64, R4.reuse, R12, R64 ;  /* 0x0000000c0440723c */ /* 0x042fe20000001840 */
[-C--:B------:R-:W-:Y:S02]  /*9510*/  FMUL.FTZ R56, R56, R148.reuse ;  /* 0x0000009438387220 */ /* 0x080fe40000410000 */
[-C--:B------:R-:W-:Y:S02]  /*9520*/  FMUL.FTZ R57, R57, R148.reuse ;  /* 0x0000009439397220 */ /* 0x080fe40000410000 */
[-C--:B------:R-:W-:Y:S01]  /*9530*/  FMUL.FTZ R58, R58, R3.reuse ;  /* 0x000000033a3a7220 */ /* 0x080fe20000410000 */
[----:B------:R-:W-:Y:S01]  /*9540*/  MUFU.EX2 R164, R164 ;  /* 0x000000a400a47308 */ /* 0x000fe20000000800 */
[----:B------:R-:W-:Y:S01]  /*9550*/  FMUL.FTZ R59, R59, R3 ;  /* 0x000000033b3b7220 */ /* 0x000fe20000410000 */
[----:B------:R-:W-:Y:S01]  /*9560*/  HMMA.16816.F32 R68, R4, R14, R68 ;  /* 0x0000000e0444723c */ /* 0x000fe20000001844 */
[----:B------:R-:W1:Y:S01]  /*9570*/  LDSM.16.MT88.4 R12, [R188+0xe000] ;  /* 0x00e00000bc0c783b */ /* 0x000e620000004200 */
[----:B------:R-:W-:-:S02]  /*9580*/  FMUL.FTZ R60, R60, R148 ;  /* 0x000000943c3c7220 */ /* 0x000fc40000410000 */
[-C--:B------:R-:W-:Y:S02]  /*9590*/  FMUL.FTZ R61, R61, R148.reuse ;  /* 0x000000943d3d7220 */ /* 0x080fe40000410000 */
[-C--:B------:R-:W-:Y:S01]  /*95a0*/  FMUL.FTZ R62, R62, R3.reuse ;  /* 0x000000033e3e7220 */ /* 0x080fe20000410000 */
[----:B------:R-:W1:Y:S01]  /*95b0*/  MUFU.EX2 R171, R171 ;  /* 0x000000ab00ab7308 */ /* 0x000e620000000800 */
[-C--:B------:R-:W-:Y:S02]  /*95c0*/  FMUL.FTZ R63, R63, R3.reuse ;  /* 0x000000033f3f7220 */ /* 0x080fe40000410000 */
[-C--:B------:R-:W-:Y:S01]  /*95d0*/  FMUL.FTZ R72, R72, R148.reuse ;  /* 0x0000009448487220 */ /* 0x080fe20000410000 */
[----:B--2---:R-:W-:Y:S01]  /*95e0*/  HMMA.16816.F32 R56, R4, R16, R56 ;  /* 0x000000100438723c */ /* 0x004fe20000001838 */
[----:B------:R-:W-:Y:S02]  /*95f0*/  FMUL.FTZ R73, R73, R148 ;  /* 0x0000009449497220 */ /* 0x000fe40000410000 */
[-C--:B------:R-:W-:Y:S01]  /*9600*/  FMUL.FTZ R74, R74, R3.reuse ;  /* 0x000000034a4a7220 */ /* 0x080fe20000410000 */
[----:B------:R-:W-:Y:S01]  /*9610*/  MUFU.EX2 R166, R166 ;  /* 0x000000a600a67308 */ /* 0x000fe20000000800 */
[----:B------:R-:W-:-:S02]  /*9620*/  FMUL.FTZ R75, R75, R3 ;  /* 0x000000034b4b7220 */ /* 0x000fc40000410000 */
[-C--:B------:R-:W-:Y:S01]  /*9630*/  FMUL.FTZ R76, R76, R148.reuse ;  /* 0x000000944c4c7220 */ /* 0x080fe20000410000 */
[C---:B------:R-:W-:Y:S01]  /*9640*/  HMMA.16816.F32 R60, R4.reuse, R18, R60 ;  /* 0x00000012043c723c */ /* 0x040fe2000000183c */
[-C--:B------:R-:W-:Y:S01]  /*9650*/  FMUL.FTZ R77, R77, R148.reuse ;  /* 0x000000944d4d7220 */ /* 0x080fe20000410000 */
[----:B------:R-:W2:Y:S01]  /*9660*/  LDSM.16.MT88.4 R16, [R189+0xe000] ;  /* 0x00e00000bd10783b */ /* 0x000ea20000004200 */
[-C--:B------:R-:W-:Y:S01]  /*9670*/  FMUL.FTZ R78, R78, R3.reuse ;  /* 0x000000034e4e7220 */ /* 0x080fe20000410000 */
[----:B------:R-:W-:Y:S01]  /*9680*/  MUFU.EX2 R173, R173 ;  /* 0x000000ad00ad7308 */ /* 0x000fe20000000800 */
[----:B------:R-:W-:Y:S02]  /*9690*/  FMUL.FTZ R79, R79, R3 ;  /* 0x000000034f4f7220 */ /* 0x000fe40000410000 */
[-C--:B------:R-:W-:Y:S01]  /*96a0*/  FMUL.FTZ R88, R88, R148.reuse ;  /* 0x0000009458587220 */ /* 0x080fe20000410000 */
[----:B-----5:R-:W-:Y:S01]  /*96b0*/  HMMA.16816.F32 R72, R4, R8, R72 ;  /* 0x000000080448723c */ /* 0x020fe20000001848 */
[----:B------:R-:W-:-:S02]  /*96c0*/  FMUL.FTZ R89, R89, R148 ;  /* 0x0000009459597220 */ /* 0x000fc40000410000 */
[-C--:B------:R-:W-:Y:S01]  /*96d0*/  FMUL.FTZ R90, R90, R3.reuse ;  /* 0x000000035a5a7220 */ /* 0x080fe20000410000 */
[----:B------:R-:W-:Y:S01]  /*96e0*/  MUFU.EX2 R165, R165 ;  /* 0x000000a500a57308 */ /* 0x000fe20000000800 */
[-C--:B------:R-:W-:Y:S02]  /*96f0*/  FMUL.FTZ R91, R91, R3.reuse ;  /* 0x000000035b5b7220 */ /* 0x080fe40000410000 */
[-C--:B------:R-:W-:Y:S01]  /*9700*/  FMUL.FTZ R92, R92, R148.reuse ;  /* 0x000000945c5c7220 */ /* 0x080fe20000410000 */
[----:B------:R-:W-:Y:S01]  /*9710*/  HMMA.16816.F32 R76, R4, R10, R76 ;  /* 0x0000000a044c723c */ /* 0x000fe2000000184c */
[----:B------:R-:W5:Y:S01]  /*9720*/  LDSM.16.MT88.4 R8, [R192+0x10000] ;  /* 0x01000000c008783b */ /* 0x000f620000004200 */
[----:B------:R-:W-:Y:S02]  /*9730*/  FMUL.FTZ R93, R93, R148 ;  /* 0x000000945d5d7220 */ /* 0x000fe40000410000 */
[-C--:B------:R-:W-:Y:S01]  /*9740*/  FMUL.FTZ R94, R94, R3.reuse ;  /* 0x000000035e5e7220 */ /* 0x080fe20000410000 */
[----:B------:R-:W2:Y:S01]  /*9750*/  MUFU.EX2 R168, R168 ;  /* 0x000000a800a87308 */ /* 0x000ea20000000800 */
[----:B------:R-:W-:-:S02]  /*9760*/  FMUL.FTZ R95, R95, R3 ;  /* 0x000000035f5f7220 */ /* 0x000fc40000410000 */
        /* <DEDUP_REMOVED lines=24> */
[----:B------:R-:W1:Y:S01]  /*98f0*/  MUFU.EX2 R163, R163 ;  /* 0x000000a300a37308 */ /* 0x000e620000000800 */
        /* <DEDUP_REMOVED lines=12> */
[----:B------:R-:W-:Y:S01]  /*99c0*/  MUFU.EX2 R153, R153 ;  /* 0x0000009900997308 */ /* 0x000fe20000000800 */
        /* <DEDUP_REMOVED lines=26> */
[-C--:B------:R-:W-:Y:S02]  /*9b70*/  FMUL.FTZ R119, R119, R3.reuse ;  /* 0x0000000377777220 */ /* 0x080fe40000410000 */
[----:B------:R-:W-:Y:S01]  /*9b80*/  FFMA.FTZ R144, R221, R148, R144 ;  /* 0x00000094dd907223 */ /* 0x000fe20000010090 */
[----:B-----5:R-:W-:Y:S01]  /*9b90*/  HMMA.16816.F32 R120, R4, R8, R120 ;  /* 0x000000080478723c */ /* 0x020fe20000001878 */
[----:B------:R-:W-:-:S02]  /*9ba0*/  FFMA.FTZ R3, R219, R3, R140 ;  /* 0x00000003db037223 */ /* 0x000fc4000001008c */
[----:B------:R-:W-:Y:S02]  /*9bb0*/  FADD.FTZ R143, R143, R144 ;  /* 0x000000908f8f7221 */ /* 0x000fe40000010000 */
[----:B------:R-:W-:Y:S02]  /*9bc0*/  FADD.FTZ R3, R2, R3 ;  /* 0x0000000302037221 */ /* 0x000fe40000010000 */
[----:B------:R-:W-:Y:S01]  /*9bd0*/  FADD.FTZ R142, R142, R143 ;  /* 0x0000008f8e8e7221 */ /* 0x000fe20000010000 */
[----:B------:R-:W-:Y:S01]  /*9be0*/  HMMA.16816.F32 R116, R4, R10, R116 ;  /* 0x0000000a0474723c */ /* 0x000fe20000001874 */
[----:B------:R-:W-:Y:S01]  /*9bf0*/  LDSM.16.MT88.4 R8, [R188+0xe800] ;  /* 0x00e80000bc08783b */ /* 0x000fe20000004200 */
[----:B------:R-:W-:Y:S02]  /*9c00*/  FADD.FTZ R2, R0, R3 ;  /* 0x0000000300027221 */ /* 0x000fe40000010000 */
[----:B------:R-:W-:Y:S02]  /*9c10*/  FADD.FTZ R0, R141, R142 ;  /* 0x0000008e8d007221 */ /* 0x000fe40000010000 */
[----:B------:R-:W-:Y:S01]  /*9c20*/  FADD.FTZ R2, R147, R2 ;  /* 0x0000000293027221 */ /* 0x000fe20000010000 */
[----:B---3--:R-:W-:Y:S01]  /*9c30*/  F2FP.PACK_AB R4, R156, R155 ;  /* 0x0000009b9c04723e */ /* 0x008fe200000000ff */
[----:B------:R-:W-:Y:S01]  /*9c40*/  FADD.FTZ R155, R155, R0 ;  /* 0x000000009b9b7221 */ /* 0x000fe20000010000 */
[----:B----4-:R-:W-:Y:S01]  /*9c50*/  F2FP.PACK_AB R5, R162, R159 ;  /* 0x0000009fa205723e */ /* 0x010fe200000000ff */
[----:B------:R-:W-:Y:S01]  /*9c60*/  FADD.FTZ R3, R159, R2 ;  /* 0x000000029f037221 */ /* 0x000fe20000010000 */
[----:B------:R-:W-:Y:S01]  /*9c70*/  F2FP.PACK_AB R6, R158, R157 ;  /* 0x0000009d9e06723e */ /* 0x000fe200000000ff */
[----:B------:R-:W-:Y:S01]  /*9c80*/  FADD.FTZ R156, R156, R155 ;  /* 0x0000009b9c9c7221 */ /* 0x000fe20000010000 */
[----:B------:R-:W-:Y:S01]  /*9c90*/  F2FP.PACK_AB R7, R161, R160 ;  /* 0x000000a0a107723e */ /* 0x000fe200000000ff */
[----:B------:R-:W-:-:S02]  /*9ca0*/  FADD.FTZ R3, R162, R3 ;  /* 0x00000003a2037221 */ /* 0x000fc40000010000 */
[----:B------:R-:W-:Y:S02]  /*9cb0*/  FADD.FTZ R157, R157, R156 ;  /* 0x0000009c9d9d7221 */ /* 0x000fe40000010000 */
[----:B------:R-:W-:Y:S02]  /*9cc0*/  FADD.FTZ R0, R160, R3 ;  /* 0x00000003a0007221 */ /* 0x000fe40000010000 */
[----:B-1----:R-:W-:Y:S01]  /*9cd0*/  HMMA.16816.F32 R128, R4, R12, R128 ;  /* 0x0000000c0480723c */ /* 0x002fe20000001880 */
[----:B------:R-:W-:Y:S02]  /*9ce0*/  FADD.FTZ R3, R158, R157 ;  /* 0x0000009d9e037221 */ /* 0x000fe40000010000 */
[----:B------:R-:W-:-:S05]  /*9cf0*/  FADD.FTZ R0, R161, R0 ;  /* 0x00000000a1007221 */ /* 0x000fca0000010000 */
[C---:B------:R-:W-:Y:S01]  /*9d00*/  HMMA.16816.F32 R36, R4.reuse, R14, R36 ;  /* 0x0000000e0424723c */ /* 0x040fe20000001824 */
[----:B------:R-:W1:Y:S07]  /*9d10*/  LDSM.16.MT88.4 R12, [R192+0x10800] ;  /* 0x01080000c00c783b */ /* 0x000e6e0000004200 */
[C---:B------:R-:W-:Y:S08]  /*9d20*/  HMMA.16816.F32 R64, R4.reuse, R24, R64 ;  /* 0x000000180440723c */ /* 0x040ff00000001840 */
        /* <DEDUP_REMOVED lines=22> */
[----:B------:R-:W5:Y:S07]  /*9e90*/  LDSM.16.MT88.4 R8, [R190+0xd000] ;  /* 0x00d00000be08783b */ /* 0x000f6e0000004200 */
[C---:B---3--:R-:W-:Y:S08]  /*9ea0*/  HMMA.16816.F32 R104, R4.reuse, R24, R104 ;  /* 0x000000180468723c */ /* 0x048ff00000001868 */
[C---:B------:R-:W-:Y:S01]  /*9eb0*/  HMMA.16816.F32 R124, R4.reuse, R26, R124 ;  /* 0x0000001a047c723c */ /* 0x040fe2000000187c */
[----:B------:R-:W3:Y:S07]  /*9ec0*/  LDSM.16.MT88.4 R24, [R192+0xf000] ;  /* 0x00f00000c018783b */ /* 0x000eee0000004200 */
[C---:B----4-:R-:W-:Y:S08]  /*9ed0*/  HMMA.16816.F32 R108, R4.reuse, R20, R108 ;  /* 0x00000014046c723c */ /* 0x050ff0000000186c */
[C---:B------:R-:W-:Y:S01]  /*9ee0*/  HMMA.16816.F32 R112, R4.reuse, R22, R112 ;  /* 0x000000160470723c */ /* 0x040fe20000001870 */
[----:B------:R-:W-:Y:S07]  /*9ef0*/  LDSM.16.MT88.4 R20, [R190+0xf000] ;  /* 0x00f00000be14783b */ /* 0x000fee0000004200 */
[C---:B--2---:R-:W-:Y:S08]  /*9f00*/  HMMA.16816.F32 R120, R4.reuse, R16, R120 ;  /* 0x000000100478723c */ /* 0x044ff00000001878 */
[----:B------:R-:W-:Y:S01]  /*9f10*/  HMMA.16816.F32 R116, R4, R18, R116 ;  /* 0x000000120474723c */ /* 0x000fe20000001874 */
[----:B------:R-:W2:Y:S06]  /*9f20*/  LDSM.16.MT88.4 R16, [R189+0xf000] ;  /* 0x00f00000bd10783b */ /* 0x000eac0000004200 */
[----:B------:R-:W-:Y:S01]  /*9f30*/  F2FP.PACK_AB R4, R171, R164 ;  /* 0x000000a4ab04723e */ /* 0x000fe200000000ff */
[----:B------:R-:W-:Y:S01]  /*9f40*/  FADD.FTZ R164, R164, R3 ;  /* 0x00000003a4a47221 */ /* 0x000fe20000010000 */
[----:B------:R-:W-:Y:S01]  /*9f50*/  F2FP.PACK_AB R5, R168, R165 ;  /* 0x000000a5a805723e */ /* 0x000fe200000000ff */
[----:B------:R-:W-:Y:S01]  /*9f60*/  FADD.FTZ R165, R165, R0 ;  /* 0x00000000a5a57221 */ /* 0x000fe20000010000 */
[----:B------:R-:W-:Y:S01]  /*9f70*/  F2FP.PACK_AB R6, R173, R166 ;  /* 0x000000a6ad06723e */ /* 0x000fe200000000ff */
[----:B------:R-:W-:Y:S01]  /*9f80*/  FADD.FTZ R171, R171, R164 ;  /* 0x000000a4abab7221 */ /* 0x000fe20000010000 */
[----:B------:R-:W-:Y:S01]  /*9f90*/  F2FP.PACK_AB R7, R170, R167 ;  /* 0x000000a7aa07723e */ /* 0x000fe200000000ff */
[----:B------:R-:W-:Y:S01]  /*9fa0*/  FADD.FTZ R168, R168, R165 ;  /* 0x000000a5a8a87221 */ /* 0x000fe20000010000 */
[----:B------:R-:W-:Y:S01]  /*9fb0*/  MOV R3, R145 ;  /* 0x0000009100037202 */ /* 0x000fe20000000f00 */
[----:B------:R-:W-:-:S02]  /*9fc0*/  FADD.FTZ R166, R166, R171 ;  /* 0x000000aba6a67221 */ /* 0x000fc40000010000 */
[----:B------:R-:W-:Y:S02]  /*9fd0*/  FADD.FTZ R167, R167, R168 ;  /* 0x000000a8a7a77221 */ /* 0x000fe40000010000 */
[----:B-1----:R-:W-:Y:S01]  /*9fe0*/  HMMA.16816.F32 R128, R4, R12, R128 ;  /* 0x0000000c0480723c */ /* 0x002fe20000001880 */
[----:B------:R-:W-:Y:S02]  /*9ff0*/  FADD.FTZ R173, R173, R166 ;  /* 0x000000a6adad7221 */ /* 0x000fe40000010000 */
[----:B------:R-:W-:-:S05]  /*a000*/  FADD.FTZ R170, R170, R167 ;  /* 0x000000a7aaaa7221 */ /* 0x000fca0000010000 */
[C---:B------:R-:W-:Y:S01]  /*a010*/  HMMA.16816.F32 R36, R4.reuse, R14, R36 ;  /* 0x0000000e0424723c */ /* 0x040fe20000001824 */
[----:B------:R-:W1:Y:S07]  /*a020*/  LDSM.16.MT88.4 R12, [R188+0xf000] ;  /* 0x00f00000bc0c783b */ /* 0x000e6e0000004200 */
[C---:B-----5:R-:W-:Y:S08]  /*a030*/  HMMA.16816.F32 R40, R4.reuse, R8, R40 ;  /* 0x000000080428723c */ /* 0x060ff00000001828 */
[C---:B------:R-:W-:Y:S01]  /*a040*/  HMMA.16816.F32 R44, R4.reuse, R10, R44 ;  /* 0x0000000a042c723c */ /* 0x040fe2000000182c */
[----:B------:R-:W4:Y:S07]  /*a050*/  LDSM.16.MT88.4 R8, [R192+0x11000] ;  /* 0x01100000c008783b */ /* 0x000f2e0000004200 */
[C---:B---3--:R-:W-:Y:S08]  /*a060*/  HMMA.16816.F32 R64, R4.reuse, R24, R64 ;  /* 0x000000180440723c */ /* 0x048ff00000001840 */
[C---:B------:R-:W-:Y:S01]  /*a070*/  HMMA.16816.F32 R68, R4.reuse, R26, R68 ;  /* 0x0000001a0444723c */ /* 0x040fe20000001844 */
[----:B------:R-:W3:Y:S07]  /*a080*/  LDSM.16.MT88.4 R24, [R190+0x11000] ;  /* 0x01100000be18783b */ /* 0x000eee0000004200 */
[C---:B--2---:R-:W-:Y:S08]  /*a090*/  HMMA.16816.F32 R80, R4.reuse, R16, R80 ;  /* 0x000000100450723c */ /* 0x044ff00000001850 */
[C---:B-1----:R-:W-:Y:S08]  /*a0a0*/  HMMA.16816.F32 R88, R4.reuse, R12, R88 ;  /* 0x0000000c0458723c */ /* 0x042ff00000001858 */
[C---:B------:R-:W-:Y:S01]  /*a0b0*/  HMMA.16816.F32 R92, R4.reuse, R14, R92 ;  /* 0x0000000e045c723c */ /* 0x040fe2000000185c */
[----:B------:R-:W1:Y:S07]  /*a0c0*/  LDSM.16.MT88.4 R12, [R188+0x11000] ;  /* 0x01100000bc0c783b */ /* 0x000e6e0000004200 */
[C---:B------:R-:W-:Y:S01]  /*a0d0*/  HMMA.16816.F32 R84, R4.reuse, R18, R84 ;  /* 0x000000120454723c */ /* 0x040fe20000001854 */
[----:B------:R-:W2:Y:S07]  /*a0e0*/  LDSM.16.MT88.4 R16, [R189+0x11000] ;  /* 0x01100000bd10783b */ /* 0x000eae0000004200 */
[C---:B----4-:R-:W-:Y:S08]  /*a0f0*/  HMMA.16816.F32 R96, R4.reuse, R8, R96 ;  /* 0x000000080460723c */ /* 0x050ff00000001860 */
[C---:B------:R-:W-:Y:S01]  /*a100*/  HMMA.16816.F32 R100, R4.reuse, R10, R100 ;  /* 0x0000000a0464723c */ /* 0x040fe20000001864 */
[----:B------:R-:W4:Y:S07]  /*a110*/  LDSM.16.MT88.4 R8, [R192+0xd800] ;  /* 0x00d80000c008783b */ /* 0x000f2e0000004200 */
[C---:B---3--:R-:W-:Y:S08]  /*a120*/  HMMA.16816.F32 R104, R4.reuse, R24, R104 ;  /* 0x000000180468723c */ /* 0x048ff00000001868 */
[C---:B------:R-:W-:Y:S01]  /*a130*/  HMMA.16816.F32 R124, R4.reuse, R26, R124 ;  /* 0x0000001a047c723c */ /* 0x040fe2000000187c */
[----:B------:R-:W3:Y:S07]  /*a140*/  LDSM.16.MT88.4 R24, [R192+0xf800] ;  /* 0x00f80000c018783b */ /* 0x000eee0000004200 */
[C---:B-1----:R-:W-:Y:S08]  /*a150*/  HMMA.16816.F32 R120, R4.reuse, R12, R120 ;  /* 0x0000000c0478723c */ /* 0x042ff00000001878 */
[C---:B------:R-:W-:Y:S01]  /*a160*/  HMMA.16816.F32 R116, R4.reuse, R14, R116 ;  /* 0x0000000e0474723c */ /* 0x040fe20000001874 */
[----:B------:R-:W1:Y:S07]  /*a170*/  LDSM.16.MT88.4 R12, [R192+0x11800] ;  /* 0x01180000c00c783b */ /* 0x000e6e0000004200 */
[C---:B------:R-:W-:Y:S08]  /*a180*/  HMMA.16816.F32 R48, R4.reuse, R32, R48 ;  /* 0x000000200430723c */ /* 0x040ff00000001830 */
[C---:B------:R-:W-:Y:S01]  /*a190*/  HMMA.16816.F32 R52, R4.reuse, R34, R52 ;  /* 0x000000220434723c */ /* 0x040fe20000001834 */
[----:B------:R-:W5:Y:S07]  /*a1a0*/  LDSM.16.MT88.4 R32, [R188+0xd800] ;  /* 0x00d80000bc20783b */ /* 0x000f6e0000004200 */
[C---:B------:R-:W-:Y:S08]  /*a1b0*/  HMMA.16816.F32 R56, R4.reuse, R28, R56 ;  /* 0x0000001c0438723c */ /* 0x040ff00000001838 */
[C---:B------:R-:W-:Y:S01]  /*a1c0*/  HMMA.16816.F32 R60, R4.reuse, R30, R60 ;  /* 0x0000001e043c723c */ /* 0x040fe2000000183c */
[----:B------:R-:W1:Y:S07]  /*a1d0*/  LDSM.16.MT88.4 R28, [R190+0xf800] ;  /* 0x00f80000be1c783b */ /* 0x000e6e0000004200 */
[C---:B------:R-:W-:Y:S08]  /*a1e0*/  HMMA.16816.F32 R72, R4.reuse, R20, R72 ;  /* 0x000000140448723c */ /* 0x040ff00000001848 */
[C---:B------:R-:W-:Y:S01]  /*a1f0*/  HMMA.16816.F32 R76, R4.reuse, R22, R76 ;  /* 0x00000016044c723c */ /* 0x040fe2000000184c */
[----:B------:R-:W1:Y:S07]  /*a200*/  LDSM.16.MT88.4 R20, [R189+0xf800] ;  /* 0x00f80000bd14783b */ /* 0x000e6e0000004200 */
        /* <DEDUP_REMOVED lines=10> */
[----:B------:R-:W-:-:S02]  /*a2b0*/  FADD.FTZ R172, R172, R151 ;  /* 0x00000097acac7221 */ /* 0x000fc40000010000 */
[----:B------:R-:W-:Y:S02]  /*a2c0*/  FADD.FTZ R152, R152, R163 ;  /* 0x000000a398987221 */ /* 0x000fe40000010000 */
[----:B------:R-:W-:Y:S02]  /*a2d0*/  FADD.FTZ R169, R169, R172 ;  /* 0x000000aca9a97221 */ /* 0x000fe40000010000 */
[----:B----4-:R-:W-:Y:S01]  /*a2e0*/  HMMA.16816.F32 R128, R4, R8, R128 ;  /* 0x000000080480723c */ /* 0x010fe20000001880 */
[----:B------:R-:W-:Y:S02]  /*a2f0*/  FADD.FTZ R221, R153, R152 ;  /* 0x0000009899dd7221 */ /* 0x000fe40000010000 */
[----:B------:R-:W-:-:S05]  /*a300*/  FADD.FTZ R219, R150, R169 ;  /* 0x000000a996db7221 */ /* 0x000fca0000010000 */
        /* <DEDUP_REMOVED lines=9> */
[C---:B------:R-:W-:Y:S08]  /*a3a0*/  HMMA.16816.F32 R44, R4.reuse, R138, R44 ;  /* 0x0000008a042c723c */ /* 0x040ff0000000182c */
[C---:B------:R-:W-:Y:S08]  /*a3b0*/  HMMA.16816.F32 R52, R4.reuse, R134, R52 ;  /* 0x000000860434723c */ /* 0x040ff00000001834 */
[C---:B-----5:R-:W-:Y:S08]  /*a3c0*/  HMMA.16816.F32 R56, R4.reuse, R32, R56 ;  /* 0x000000200438723c */ /* 0x060ff00000001838 */
[C---:B------:R-:W-:Y:S08]  /*a3d0*/  HMMA.16816.F32 R60, R4.reuse, R34, R60 ;  /* 0x00000022043c723c */ /* 0x040ff0000000183c */
[C---:B------:R-:W-:Y:S08]  /*a3e0*/  HMMA.16816.F32 R72, R4.reuse, R28, R72 ;  /* 0x0000001c0448723c */ /* 0x040ff00000001848 */
[C---:B------:R-:W-:Y:S08]  /*a3f0*/  HMMA.16816.F32 R76, R4.reuse, R30, R76 ;  /* 0x0000001e044c723c */ /* 0x040ff0000000184c */
[C---:B------:R-:W-:Y:S08]  /*a400*/  HMMA.16816.F32 R80, R4.reuse, R20, R80 ;  /* 0x000000140450723c */ /* 0x040ff00000001850 */
[C---:B------:R-:W-:Y:S08]  /*a410*/  HMMA.16816.F32 R84, R4.reuse, R22, R84 ;  /* 0x000000160454723c */ /* 0x040ff00000001854 */
[C---:B--2---:R-:W-:Y:S08]  /*a420*/  HMMA.16816.F32 R88, R4.reuse, R16, R88 ;  /* 0x000000100458723c */ /* 0x044ff00000001858 */
[C---:B------:R-:W-:Y:S08]  /*a430*/  HMMA.16816.F32 R92, R4.reuse, R18, R92 ;  /* 0x00000012045c723c */ /* 0x040ff0000000185c */
[C---:B----4-:R-:W-:Y:S08]  /*a440*/  HMMA.16816.F32 R104, R4.reuse, R8, R104 ;  /* 0x000000080468723c */ /* 0x050ff00000001868 */
[C---:B------:R-:W-:Y:S08]  /*a450*/  HMMA.16816.F32 R124, R4.reuse, R10, R124 ;  /* 0x0000000a047c723c */ /* 0x040ff0000000187c */
[C---:B---3--:R-:W-:Y:S08]  /*a460*/  HMMA.16816.F32 R108, R4.reuse, R24, R108 ;  /* 0x00000018046c723c */ /* 0x048ff0000000186c */
[C---:B------:R-:W-:Y:S08]  /*a470*/  HMMA.16816.F32 R112, R4.reuse, R26, R112 ;  /* 0x0000001a0470723c */ /* 0x040ff00000001870 */
[C---:B-1----:R-:W-:Y:S08]  /*a480*/  HMMA.16816.F32 R120, R4.reuse, R12, R120 ;  /* 0x0000000c0478723c */ /* 0x042ff00000001878 */
[C---:B------:R-:W-:Y:S08]  /*a490*/  HMMA.16816.F32 R116, R4.reuse, R14, R116 ;  /* 0x0000000e0474723c */ /* 0x040ff00000001874 */
[----:B------:R-:W-:Y:S07]  /*a4a0*/  HMMA.16816.F32 R48, R4, R132, R48 ;  /* 0x000000840430723c */ /* 0x000fee0000001830 */
[----:B------:R-:W-:-:S02]  /*a4b0*/  MOV R132, R146 ;  /* 0x0000009200847202 */ /* 0x000fc40000000f00 */
.L_x_717:
[----:B------:R-:W-:-:S13]  /*a4c0*/  ISETP.GE.AND P1, PT, R207, 0x1, PT ;  /* 0x00000001cf00780c */ /* 0x000fda0003f26270 */
[----:B------:R-:W-:Y:S05]  /*a4d0*/  @!P1 BRA `(.L_x_725) ;  /* 0x000037b000009947 */ /* 0x000fea0003800000 */
[----:B------:R-:W-:Y:S01]  /*a4e0*/  ULDC UR7, c[0x0][0x1a0] ;  /* 0x0000680000077ab9 */ /* 0x000fe20000000800 */
[----:B------:R-:W-:Y:S01]  /*a4f0*/  IMAD.MOV.U32 R0, RZ, RZ, R3 ;  /* 0x000000ffff007224 */ /* 0x000fe200078e0003 */
[----:B------:R-:W-:Y:S01]  /*a500*/  ULEA UR7, -UR7, URZ, 0x6 ;  /* 0x0000003f07077291 */ /* 0x000fe2000f8e313f */
[----:B------:R-:W-:Y:S01]  /*a510*/  IMAD.MOV.U32 R133, RZ, RZ, R132 ;  /* 0x000000ffff857224 */ /* 0x000fe200078e0084 */
[----:B------:R-:W-:Y:S02]  /*a520*/  ULDC UR6, c[0x0][0x198] ;  /* 0x0000660000067ab9 */ /* 0x000fe40000000800 */
[----:B------:R-:W-:Y:S02]  /*a530*/  USHF.R.S32.HI UR5, URZ, 0x1f, UR7 ;  /* 0x0000001f3f057899 */ /* 0x000fe40008011407 */
[----:B------:R-:W-:Y:S01]  /*a540*/  ULEA UR6, -UR6, URZ, 0x6 ;  /* 0x0000003f06067291 */ /* 0x000fe2000f8e313f */
[----:B------:R-:W-:Y:S01]  /*a550*/  MOV R215, UR7 ;  /* 0x0000000700d77c02 */ /* 0x000fe20008000f00 */
[----:B------:R-:W-:-:S02]  /*a560*/  ULDC.64 UR8, c[0x0][0x118] ;  /* 0x0000460000087ab9 */ /* 0x000fc40000000a00 */
[----:B------:R-:W-:Y:S01]  /*a570*/  MOV R214, UR5 ;  /* 0x0000000500d67c02 */ /* 0x000fe20008000f00 */
[----:B------:R-:W-:Y:S02]  /*a580*/  USHF.R.S32.HI UR4, URZ, 0x1f, UR6 ;  /* 0x0000001f3f047899 */ /* 0x000fe40008011406 */
.L_x_729:
[----:B------:R-:W-:Y:S01]  /*a590*/  MOV R132, R215 ;  /* 0x000000d700847202 */ /* 0x000fe20000000f00 */
[----:B------:R-:W-:Y:S04]  /*a5a0*/  DEPBAR.LE SB0, 0x0 ;  /* 0x000080000000791a */ /* 0x000fe80000000000 */
[----:B------:R-:W-:Y:S01]  /*a5b0*/  BAR.SYNC.DEFER_BLOCKING 0x0 ;  /* 0x0000000000007b1d */ /* 0x000fe20000010000 */
[----:B------:R-:W-:Y:S05]  /*a5c0*/  MOV R3, R214 ;  /* 0x000000d600037202 */ /* 0x000fea0000000f00 */
[----:B------:R-:W-:-:S05]  /*a5d0*/  @!P0 BRA `(.L_x_726) ;  /* 0x000003c000008947 */ /* 0x000fca0003800000 */
[----:B------:R-:W-:Y:S01]  /*a5e0*/  IMAD.SHL.U32 R10, R207, 0x40, RZ ;  /* 0x00000040cf0a7824 */ /* 0x000fe200078e00ff */
[----:B------:R-:W-:Y:S04]  /*a5f0*/  IABS R2, c[0x0][0x2d0] ;  /* 0x0000b40000027a13 */ /* 0x000fe80000000000 */
[----:B------:R-:W1:Y:S01]  /*a600*/  I2F.RP R7, R2 ;  /* 0x0000000200077306 */ /* 0x000e620000209400 */
[----:B------:R-:W-:Y:S09]  /*a610*/  IABS R6, R10 ;  /* 0x0000000a00067213 */ /* 0x000ff20000000000 */
[----:B-1----:R-:W1:Y:S02]  /*a620*/  MUFU.RCP R3, R7 ;  /* 0x0000000700037308 */ /* 0x002e640000001000 */
[----:B-1----:R-:W-:Y:S02]  /*a630*/  IADD3 R8, R3, 0xffffffe, RZ ;  /* 0x0ffffffe03087810 */ /* 0x002fe40007ffe0ff */
[C---:B------:R-:W-:Y:S06]  /*a640*/  IADD3 R3, R10.reuse, -0x40, RZ ;  /* 0xffffffc00a037810 */ /* 0x040fec0007ffe0ff */
[----:B------:R-:W1:Y:S01]  /*a650*/  F2I.FTZ.U32.TRUNC.NTZ R9, R8 ;  /* 0x0000000800097305 */ /* 0x000e62000021f000 */
[----:B------:R-:W-:Y:S02]  /*a660*/  LOP3.LUT R10, R10, c[0x0][0x2d0], RZ, 0x3c, !PT ;  /* 0x0000b4000a0a7a12 */ /* 0x000fe400078e3cff */
[----:B------:R-:W-:Y:S02]  /*a670*/  IABS R4, R3 ;  /* 0x0000000300047213 */ /* 0x000fe40000000000 */
[----:B------:R-:W-:Y:S02]  /*a680*/  ISETP.GE.AND P3, PT, R10, RZ, PT ;  /* 0x000000ff0a00720c */ /* 0x000fe40003f66270 */
[----:B------:R-:W-:Y:S04]  /*a690*/  LOP3.LUT R3, R3, c[0x0][0x2d0], RZ, 0x3c, !PT ;  /* 0x0000b40003037a12 */ /* 0x000fe800078e3cff */
[----:B------:R-:W-:Y:S01]  /*a6a0*/  ISETP.GE.AND P1, PT, R3, RZ, PT ;  /* 0x000000ff0300720c */ /* 0x000fe20003f26270 */
[--C-:B-1----:R-:W-:Y:S02]  /*a6b0*/  IMAD.MOV R5, RZ, RZ, -R9.reuse ;  /* 0x000000ffff057224 */ /* 0x102fe400078e0a09 */
[----:B------:R-:W-:Y:S02]  /*a6c0*/  IMAD.MOV.U32 R8, RZ, RZ, RZ ;  /* 0x000000ffff087224 */ /* 0x000fe400078e00ff */
[----:B------:R-:W-:Y:S04]  /*a6d0*/  IMAD R5, R5, R2, RZ ;  /* 0x0000000205057224 */ /* 0x000fe800078e02ff */
[----:B------:R-:W-:Y:S06]  /*a6e0*/  IMAD.HI.U32 R9, R9, R5, R8 ;  /* 0x0000000509097227 */ /* 0x000fec00078e0008 */
[C---:B------:R-:W-:Y:S04]  /*a6f0*/  IMAD.HI.U32 R8, R9.reuse, R4, RZ ;  /* 0x0000000409087227 */ /* 0x040fe800078e00ff */
[----:B------:R-:W-:Y:S04]  /*a700*/  IMAD.HI.U32 R9, R9, R6, RZ ;  /* 0x0000000609097227 */ /* 0x000fe800078e00ff */
[----:B------:R-:W-:Y:S02]  /*a710*/  IMAD.MOV R7, RZ, RZ, -R9 ;  /* 0x000000ffff077224 */ /* 0x000fe400078e0a09 */
[----:B------:R-:W-:Y:S02]  /*a720*/  IMAD.MOV R5, RZ, RZ, -R8 ;  /* 0x000000ffff057224 */ /* 0x000fe400078e0a08 */
[C---:B------:R-:W-:Y:S02]  /*a730*/  IMAD R6, R2.reuse, R7, R6 ;  /* 0x0000000702067224 */ /* 0x040fe400078e0206 */
[C---:B------:R-:W-:Y:S03]  /*a740*/  IMAD R4, R2.reuse, R5, R4 ;  /* 0x0000000502047224 */ /* 0x040fe600078e0204 */
[C---:B------:R-:W-:Y:S02]  /*a750*/  ISETP.GT.U32.AND P4, PT, R2.reuse, R6, PT ;  /* 0x000000060200720c */ /* 0x040fe40003f84070 */
[----:B------:R-:W-:Y:S11]  /*a760*/  ISETP.GT.U32.AND P2, PT, R2, R4, PT ;  /* 0x000000040200720c */ /* 0x000ff60003f44070 */
[----:B------:R-:W-:Y:S01]  /*a770*/  @!P4 IADD3 R9, R9, 0x1, RZ ;  /* 0x000000010909c810 */ /* 0x000fe20007ffe0ff */
[--C-:B------:R-:W-:Y:S01]  /*a780*/  @!P4 IMAD.IADD R6, R6, 0x1, -R2.reuse ;  /* 0x000000010606c824 */ /* 0x100fe200078e0a02 */
[----:B------:R-:W-:Y:S01]  /*a790*/  @!P2 IADD3 R8, R8, 0x1, RZ ;  /* 0x000000010808a810 */ /* 0x000fe20007ffe0ff */
[----:B------:R-:W-:Y:S01]  /*a7a0*/  @!P2 IMAD.IADD R4, R4, 0x1, -R2 ;  /* 0x000000010404a824 */ /* 0x000fe200078e0a02 */
[----:B------:R-:W-:Y:S02]  /*a7b0*/  ISETP.NE.AND P2, PT, RZ, c[0x0][0x2d0], PT ;  /* 0x0000b400ff007a0c */ /* 0x000fe40003f45270 */
[-C--:B------:R-:W-:Y:S02]  /*a7c0*/  ISETP.GE.U32.AND P6, PT, R6, R2.reuse, PT ;  /* 0x000000020600720c */ /* 0x080fe40003fc6070 */
[----:B------:R-:W-:Y:S02]  /*a7d0*/  ISETP.GE.U32.AND P5, PT, R4, R2, PT ;  /* 0x000000020400720c */ /* 0x000fe40003fa6070 */
[----:B------:R-:W-:Y:S09]  /*a7e0*/  LOP3.LUT R2, RZ, c[0x0][0x2d0], RZ, 0x33, !PT ;  /* 0x0000b400ff027a12 */ /* 0x000ff200078e33ff */
[----:B------:R-:W-:Y:S02]  /*a7f0*/  @P6 IADD3 R9, R9, 0x1, RZ ;  /* 0x0000000109096810 */ /* 0x000fe40007ffe0ff */
[----:B------:R-:W-:Y:S03]  /*a800*/  @P5 IADD3 R8, R8, 0x1, RZ ;  /* 0x0000000108085810 */ /* 0x000fe60007ffe0ff */
[----:B------:R-:W-:Y:S01]  /*a810*/  @!P3 IMAD.MOV R9, RZ, RZ, -R9 ;  /* 0x000000ffff09b224 */ /* 0x000fe200078e0a09 */
[----:B------:R-:W-:Y:S04]  /*a820*/  @!P1 IADD3 R8, -R8, RZ, RZ ;  /* 0x000000ff08089210 */ /* 0x000fe80007ffe1ff */
[C---:B------:R-:W-:Y:S02]  /*a830*/  SEL R3, R2.reuse, R8, !P2 ;  /* 0x0000000802037207 */ /* 0x040fe40005000000 */
[----:B------:R-:W-:Y:S02]  /*a840*/  SEL R9, R2, R9, !P2 ;  /* 0x0000000902097207 */ /* 0x000fe40005000000 */
[-C--:B------:R-:W-:Y:S02]  /*a850*/  LEA R12, P2, R3, R212.reuse, 0x2 ;  /* 0x000000d4030c7211 */ /* 0x080fe400078410ff */
[C---:B------:R-:W-:Y:S01]  /*a860*/  LEA R10, P1, R9.reuse, R212, 0x2 ;  /* 0x000000d4090a7211 */ /* 0x040fe200078210ff */
[----:B------:R-:W-:Y:S01]  /*a870*/  IMAD.IADD R2, R9, 0x1, -R3 ;  /* 0x0000000109027824 */ /* 0x000fe200078e0a03 */
[-C--:B------:R-:W-:Y:S01]  /*a880*/  LEA.HI.X.SX32 R13, R3, R213.reuse, 0x2, P2 ;  /* 0x000000d5030d7211 */ /* 0x080fe200010f16ff */
[----:B------:R-:W-:Y:S01]  /*a890*/  IMAD.MOV.U32 R3, RZ, RZ, 0x40 ;  /* 0x00000040ff037424 */ /* 0x000fe200078e00ff */
[----:B------:R-:W-:Y:S03]  /*a8a0*/  LEA.HI.X.SX32 R11, R9, R213, 0x2, P1 ;  /* 0x000000d5090b7211 */ /* 0x000fe600008f16ff */
[----:B------:R-:W-:Y:S01]  /*a8b0*/  IMAD R3, R2, c[0x0][0x2d0], -R3 ;  /* 0x0000b40002037a24 */ /* 0x000fe200078e0a03 */
[----:B------:R-:W2:Y:S03]  /*a8c0*/  LDG.E R4, [R12.64] ;  /* 0x000000080c047981 */ /* 0x000ea6000c1e1900 */
[C---:B------:R-:W-:Y:S01]  /*a8d0*/  IMAD.WIDE.U32 R6, R3.reuse, c[0x0][0x1a0], RZ ;  /* 0x0000680003067a25 */ /* 0x040fe200078e00ff */
[----:B------:R-:W2:Y:S01]  /*a8e0*/  LDG.E R5, [R10.64] ;  /* 0x000000080a057981 */ /* 0x000ea2000c1e1900 */
[----:B------:R-:W-:Y:S05]  /*a8f0*/  SHF.R.S32.HI R2, RZ, 0x1f, R3 ;  /* 0x0000001fff027819 */ /* 0x000fea0000011403 */
[----:B------:R-:W-:Y:S04]  /*a900*/  IMAD R2, R2, c[0x0][0x1a0], RZ ;  /* 0x0000680002027a24 */ /* 0x000fe800078e02ff */
[----:B------:R-:W-:Y:S05]  /*a910*/  IMAD R2, R3, c[0x0][0x1a4], R2 ;  /* 0x0000690003027a24 */ /* 0x000fea00078e0202 */
[----:B------:R-:W-:Y:S01]  /*a920*/  IADD3 R7, R7, R2, RZ ;  /* 0x0000000207077210 */ /* 0x000fe20007ffe0ff */
[----:B--2---:R-:W-:Y:S04]  /*a930*/  IMAD.IADD R4, R4, 0x1, -R5 ;  /* 0x0000000104047824 */ /* 0x004fe800078e0a05 */
[C---:B------:R-:W-:Y:S01]  /*a940*/  IMAD.WIDE.U32 R6, R4.reuse, c[0x0][0x188], R6 ;  /* 0x0000620004067a25 */ /* 0x040fe200078e0006 */
[----:B------:R-:W-:Y:S03]  /*a950*/  SHF.R.S32.HI R3, RZ, 0x1f, R4 ;  /* 0x0000001fff037819 */ /* 0x000fe60000011404 */
[----:B------:R-:W-:Y:S02]  /*a960*/  IMAD.MOV.U32 R132, RZ, RZ, R6 ;  /* 0x000000ffff847224 */ /* 0x000fe400078e0006 */
[----:B------:R-:W-:Y:S04]  /*a970*/  IMAD R3, R3, c[0x0][0x188], RZ ;  /* 0x0000620003037a24 */ /* 0x000fe800078e02ff */
[----:B------:R-:W-:Y:S04]  /*a980*/  IMAD R3, R4, c[0x0][0x18c], R3 ;  /* 0x0000630004037a24 */ /* 0x000fe800078e0203 */
[----:B------:R-:W-:Y:S02]  /*a990*/  IMAD.IADD R3, R7, 0x1, R3 ;  /* 0x0000000107037824 */ /* 0x000fe400078e0203 */
.L_x_726:
[----:B------:R-:W-:Y:S02]  /*a9a0*/  ISETP.GE.AND P5, PT, R210, c[0x0][0x220], PT ;  /* 0x00008800d2007a0c */ /* 0x000fe40003fa6270 */
[----:B------:R-:W-:Y:S02]  /*a9b0*/  IADD3 R225, P2, R205, R132, RZ ;  /* 0x00000084cde17210 */ /* 0x000fe40007f5e0ff */
[----:B------:R-:W-:Y:S02]  /*a9c0*/  ISETP.GE.AND P4, PT, R201, c[0x0][0x220], PT ;  /* 0x00008800c9007a0c */ /* 0x000fe40003f86270 */
[-C--:B------:R-:W-:Y:S01]  /*a9d0*/  LEA R2, P1, R132, R222.reuse, 0x1 ;  /* 0x000000de84027211 */ /* 0x080fe200078208ff */
[--C-:B------:R-:W-:Y:S01]  /*a9e0*/  IMAD.X R134, R204, 0x1, R3.reuse, P2 ;  /* 0x00000001cc867824 */ /* 0x100fe200010e0603 */
[----:B------:R-:W-:Y:S02]  /*a9f0*/  ISETP.GE.AND P3, PT, R200, c[0x0][0x220], PT ;  /* 0x00008800c8007a0c */ /* 0x000fe40003f66270 */
[-C--:B------:R-:W-:Y:S03]  /*aa00*/  LEA.HI.X R3, R132, R223.reuse, R3, 0x1, P1 ;  /* 0x000000df84037211 */ /* 0x080fe600008f0c03 */
[----:B------:R-:W-:Y:S01]  /*aa10*/  @P5 STS.128 [R208+0xc000], RZ ;  /* 0x00c000ffd0005388 */ /* 0x000fe20000000c00 */
[CC--:B------:R-:W-:Y:S03]  /*aa20*/  @!P5 LEA R228, P6, R225.reuse, R222.reuse, 0x1 ;  /* 0x000000dee1e4d211 */ /* 0x0c0fe600078c08ff */
[----:B------:R-:W-:Y:S01]  /*aa30*/  @!PT LDS RZ, [RZ] ;  /* 0x00000000fffff984 */ /* 0x000fe20000000800 */
[----:B------:R-:W-:Y:S01]  /*aa40*/  @!PT LDS RZ, [RZ] ;  /* 0x00000000fffff984 */ /* 0x000fe20000000800 */
[----:B------:R-:W-:Y:S01]  /*aa50*/  @!PT LDS RZ, [RZ] ;  /* 0x00000000fffff984 */ /* 0x000fe20000000800 */
[----:B------:R1:W-:Y:S01]  /*aa60*/  @!P5 LDGSTS.E.BYPASS.LTC128B.128 [R208+0xc000], [R2.64] ;  /* 0x0c00000002d0dfae */ /* 0x0003e2000b901d48 */
[CCC-:B------:R-:W-:Y:S02]  /*aa70*/  @!P5 LEA.HI.X R229, R225.reuse, R223.reuse, R134.reuse, 0x1, P6 ;  /* 0x000000dfe1e5d211 */ /* 0x1c0fe400030f0c86 */
[CC--:B------:R-:W-:Y:S01]  /*aa80*/  @!P4 LEA R226, P2, R225.reuse, R222.reuse, 0x1 ;  /* 0x000000dee1e2c211 */ /* 0x0c0fe200078408ff */
[----:B------:R-:W-:Y:S01]  /*aa90*/  @P4 STS.128 [R208+0xe000], RZ ;  /* 0x00e000ffd0004388 */ /* 0x000fe20000000c00 */
[CC--:B------:R-:W-:Y:S02]  /*aaa0*/  @!P3 LEA R224, P1, R225.reuse, R222.reuse, 0x1 ;  /* 0x000000dee1e0b211 */ /* 0x0c0fe400078208ff */
[--C-:B------:R-:W-:Y:S01]  /*aab0*/  @!P4 LEA.HI.X R227, R225, R223, R134.reuse, 0x1, P2 ;  /* 0x000000dfe1e3c211 */ /* 0x100fe200010f0c86 */
[----:B------:R-:W-:Y:S01]  /*aac0*/  @!PT LDS RZ, [RZ] ;  /* 0x00000000fffff984 */ /* 0x000fe20000000800 */
[----:B------:R-:W-:Y:S01]  /*aad0*/  @!PT LDS RZ, [RZ] ;  /* 0x00000000fffff984 */ /* 0x000fe20000000800 */
[----:B------:R-:W-:Y:S01]  /*aae0*/  @!PT LDS RZ, [RZ] ;  /* 0x00000000fffff984 */ /* 0x000fe20000000800 */
[----:B------:R1:W-:Y:S01]  /*aaf0*/  @!P4 LDGSTS.E.BYPASS.LTC128B.128 [R208+0xe000], [R2.64+0x80] ;  /* 0x0e00008002d0cfae */ /* 0x0003e2000b901d48 */
[----:B------:R-:W-:Y:S02]  /*ab00*/  IADD3 R135, P6, R205, R225, RZ ;  /* 0x000000e1cd877210 */ /* 0x000fe40007fde0ff */
[-CC-:B------:R-:W-:Y:S01]  /*ab10*/  @!P3 LEA.HI.X R225, R225, R223.reuse, R134.reuse, 0x1, P1 ;  /* 0x000000dfe1e1b211 */ /* 0x180fe200008f0c86 */
[----:B------:R-:W-:Y:S01]  /*ab20*/  @P3 STS.128 [R208+0x10000], RZ ;  /* 0x010000ffd0003388 */ /* 0x000fe20000000c00 */
[CC--:B------:R-:W-:Y:S01]  /*ab30*/  @!P4 LEA R232, P2, R135.reuse, R222.reuse, 0x1 ;  /* 0x000000de87e8c211 */ /* 0x0c0fe200078408ff */
[----:B------:R-:W-:Y:S01]  /*ab40*/  IMAD.X R134, R204, 0x1, R134, P6 ;  /* 0x00000001cc867824 */ /* 0x000fe200030e0686 */
[CC--:B------:R-:W-:Y:S01]  /*ab50*/  @!P5 LEA R234, P6, R135.reuse, R222.reuse, 0x1 ;  /* 0x000000de87ead211 */ /* 0x0c0fe200078c08ff */
[----:B------:R-:W-:Y:S01]  /*ab60*/  @!PT LDS RZ, [RZ] ;  /* 0x00000000fffff984 */ /* 0x000fe20000000800 */
[----:B------:R-:W-:Y:S01]  /*ab70*/  @!PT LDS RZ, [RZ] ;  /* 0x00000000fffff984 */ /* 0x000fe20000000800 */
[----:B------:R-:W-:Y:S01]  /*ab80*/  @!PT LDS RZ, [RZ] ;  /* 0x00000000fffff984 */ /* 0x000fe20000000800 */
[----:B------:R1:W-:Y:S01]  /*ab90*/  @!P3 LDGSTS.E.BYPASS.LTC128B.128 [R208+0x10000], [R2.64+0x100] ;  /* 0x1000010002d0bfae */ /* 0x0003e2000b901d48 */
[CC--:B------:R-:W-:Y:S02]  /*aba0*/  @!P3 LEA R230, P1, R135.reuse, R222.reuse, 0x1 ;  /* 0x000000de87e6b211 */ /* 0x0c0fe400078208ff */
[CCC-:B------:R-:W-:Y:S01]  /*abb0*/  @!P5 LEA.HI.X R235, R135.reuse, R223.reuse, R134.reuse, 0x1, P6 ;  /* 0x000000df87ebd211 */ /* 0x1c0fe200030f0c86 */
[----:B------:R-:W-:Y:S01]  /*abc0*/  @P5 STS.128 [R208+0xc800], RZ ;  /* 0x00c800ffd0005388 */ /* 0x000fe20000000c00 */
[--C-:B------:R-:W-:Y:S02]  /*abd0*/  @!P4 LEA.HI.X R233, R135, R223, R134.reuse, 0x1, P2 ;  /* 0x000000df87e9c211 */ /* 0x100fe400010f0c86 */
[----:B------:R-:W-:Y:S01]  /*abe0*/  IADD3 R132, P6, R205, R135, RZ ;  /* 0x00000087cd847210 */ /* 0x000fe20007fde0ff */
[----:B------:R-:W-:Y:S01]  /*abf0*/  @!PT LDS RZ, [RZ] ;  /* 0x00000000fffff984 */ /* 0x000fe20000000800 */
[----:B------:R-:W-:Y:S01]  /*ac00*/  @!PT LDS RZ, [RZ] ;  /* 0x00000000fffff984 */ /* 0x000fe20000000800 */
[----:B------:R-:W-:Y:S01]  /*ac10*/  @!PT LDS RZ, [RZ] ;  /* 0x00000000fffff984 */ /* 0x000fe20000000800 */
[----:B------:R1:W-:Y:S01]  /*ac20*/  @!P5 LDGSTS.E.BYPASS.LTC128B.128 [R208+0xc800], [R228.64] ;  /* 0x0c800000e4d0dfae */ /* 0x0003e2000b901d48 */
[-CC-:B------:R-:W-:Y:S02]  /*ac30*/  @!P3 LEA.HI.X R231, R135, R223.reuse, R134.reuse, 0x1, P1 ;  /* 0x000000df87e7b211 */ /* 0x180fe400008f0c86 */
[-C--:B------:R-:W-:Y:S01]  /*ac40*/  @!P4 LEA R236, P2, R132, R222.reuse, 0x1 ;  /* 0x000000de84ecc211 */ /* 0x080fe200078408ff */
[----:B------:R-:W-:Y:S01]  /*ac50*/  @P4 STS.128 [R208+0xe800], RZ ;  /* 0x00e800ffd0004388 */ /* 0x000fe20000000c00 */
[----:B------:R-:W-:Y:S01]  /*ac60*/  IMAD.X R134, R204, 0x1, R134, P6 ;  /* 0x00000001cc867824 */ /* 0x000fe200030e0686 */
[CC--:B------:R-:W-:Y:S02]  /*ac70*/  @!P5 LEA R238, P6, R132.reuse, R222.reuse, 0x1 ;  /* 0x000000de84eed211 */ /* 0x0c0fe400078c08ff */
[----:B------:R-:W-:Y:S01]  /*ac80*/  @!PT LDS RZ, [RZ] ;  /* 0x00000000fffff984 */ /* 0x000fe20000000800 */
[----:B------:R-:W-:Y:S01]  /*ac90*/  @!PT LDS RZ, [RZ] ;  /* 0x00000000fffff984 */ /* 0x000fe20000000800 */
[----:B------:R-:W-:Y:S01]  /*aca0*/  @!PT LDS RZ, [RZ] ;  /* 0x00000000fffff984 */ /* 0x000fe20000000800 */
[----:B------:R1:W-:Y:S01]  /*acb0*/  @!P4 LDGSTS.E.BYPASS.LTC128B.128 [R208+0xe800], [R226.64+0x80] ;  /* 0x0e800080e2d0cfae */ /* 0x0003e2000b901d48 */
[C---:B------:R-:W-:Y:S02]  /*acc0*/  @!P3 LEA R222, P1, R132.reuse, R222, 0x1 ;  /* 0x000000de84deb211 */ /* 0x040fe400078208ff */
[CCC-:B------:R-:W-:Y:S01]  /*acd0*/  @!P5 LEA.HI.X R239, R132.reuse, R223.reuse, R134.reuse, 0x1, P6 ;  /* 0x000000df84efd211 */ /* 0x1c0fe200030f0c86 */
[----:B------:R-:W-:Y:S01]  /*ace0*/  @P3 STS.128 [R208+0x10800], RZ ;  /* 0x010800ffd0003388 */ /* 0x000fe20000000c00 */
[CCC-:B------:R-:W-:Y:S02]  /*acf0*/  @!P4 LEA.HI.X R237, R132.reuse, R223.reuse, R134.reuse, 0x1, P2 ;  /* 0x000000df84edc211 */ /* 0x1c0fe400010f0c86 */
[----:B------:R-:W-:Y:S01]  /*ad00*/  @!P3 LEA.HI.X R223, R132, R223, R134, 0x1, P1 ;  /* 0x000000df84dfb211 */ /* 0x000fe200008f0c86 */
[----:B------:R-:W-:Y:S01]  /*ad10*/  @!PT LDS RZ, [RZ] ;  /* 0x00000000fffff984 */ /* 0x000fe20000000800 */
[----:B------:R-:W-:Y:S01]  /*ad20*/  @!PT LDS RZ, [RZ] ;  /* 0x00000000fffff984 */ /* 0x000fe20000000800 */
[----:B------:R-:W-:Y:S01]  /*ad30*/  @!PT LDS RZ, [RZ] ;  /* 0x00000000fffff984 */ /* 0x000fe20000000800 */
[----:B------:R1:W-:Y:S01]  /*ad40*/  @!P3 LDGSTS.E.BYPASS.LTC128B.128 [R208+0x10800], [R224.64+0x100] ;  /* 0x10800100e0d0bfae */ /* 0x0003e2000b901d48 */
[----:B------:R-:W-:Y:S03]  /*ad50*/  ISETP.GE.AND P1, PT, R207, 0x2, PT ;  /* 0x00000002cf00780c */ /* 0x000fe60003f26270 */
        /* <DEDUP_REMOVED lines=31> */
[----:B------:R-:W3:Y:S04]  /*af50*/  LDSM.16.M88.4 R140, [R197+0x6000] ;  /* 0x00600000c58c783b */ /* 0x000ee80000000200 */
[----:B------:R-:W4:Y:S04]  /*af60*/  LDSM.16.M88.4 R144, [R197+0x6800] ;  /* 0x00680000c590783b */ /* 0x000f280000000200 */
[----:B------:R-:W5:Y:S04]  /*af70*/  LDSM.16.M88.4 R148, [R197+0x7000] ;  /* 0x00700000c594783b */ /* 0x000f680000000200 */
[----:B------:R-:W0:Y:S04]  /*af80*/  LDGDEPBAR ;  /* 0x00000000000079af */ /* 0x000e280000000000 */
[----:B------:R-:W1:Y:S01]  /*af90*/  LDSM.16.M88.4 R152, [R197+0x7800] ;  /* 0x00780000c598783b */ /* 0x000e620000000200 */
[----:B--2---:R-:W-:Y:S03]  /*afa0*/  IMAD.MOV.U32 R222, RZ, RZ, R2 ;  /* 0x000000ffffde7224 */ /* 0x004fe600078e0002 */
[----:B------:R-:W-:Y:S01]  /*afb0*/  LDSM.16.M88.4 R156, [R196] ;  /* 0x00000000c49c783b */ /* 0x000fe20000000200 */
[----:B------:R-:W-:Y:S03]  /*afc0*/  IMAD.MOV.U32 R223, RZ, RZ, R3 ;  /* 0x000000ffffdf7224 */ /* 0x000fe600078e0003 */
[----:B------:R-:W2:Y:S04]  /*afd0*/  LDSM.16.M88.4 R160, [R195] ;  /* 0x00000000c3a0783b */ /* 0x000ea80000000200 */
[----:B------:R-:W1:Y:S04]  /*afe0*/  LDSM.16.M88.4 R164, [R187] ;  /* 0x00000000bba4783b */ /* 0x000e680000000200 */
[----:B------:R-:W1:Y:S04]  /*aff0*/  LDSM.16.M88.4 R168, [R186] ;  /* 0x00000000baa8783b */ /* 0x000e680000000200 */
[----:B------:R-:W1:Y:S01]  /*b000*/  LDSM.16.M88.4 R172, [R185] ;  /* 0x00000000b9ac783b */ /* 0x000e620000000200 */
[C---:B---3--:R-:W-:Y:S08]  /*b010*/  HMMA.16816.F32 R4, R136.reuse, R140, RZ ;  /* 0x0000008c8804723c */ /* 0x048ff000000018ff */
[C---:B------:R-:W-:Y:S01]  /*b020*/  HMMA.16816.F32 R8, R136.reuse, R142, RZ ;  /* 0x0000008e8808723c */ /* 0x040fe200000018ff */
[----:B------:R-:W-:Y:S07]  /*b030*/  LDSM.16.M88.4 R140, [R194] ;  /* 0x00000000c28c783b */ /* 0x000fee0000000200 */
[C---:B----4-:R-:W-:Y:S08]  /*b040*/  HMMA.16816.F32 R12, R136.reuse, R144, RZ ;  /* 0x00000090880c723c */ /* 0x050ff000000018ff */
[C---:B------:R-:W-:Y:S01]  /*b050*/  HMMA.16816.F32 R16, R136.reuse, R146, RZ ;  /* 0x000000928810723c */ /* 0x040fe200000018ff */
[----:B------:R-:W3:Y:S07]  /*b060*/  LDSM.16.M88.4 R144, [R191+0x6000] ;  /* 0x00600000bf90783b */ /* 0x000eee0000000200 */
[C---:B-----5:R-:W-:Y:S08]  /*b070*/  HMMA.16816.F32 R20, R136.reuse, R148, RZ ;  /* 0x000000948814723c */ /* 0x060ff000000018ff */
[C---:B------:R-:W-:Y:S01]  /*b080*/  HMMA.16816.F32 R24, R136.reuse, R150, RZ ;  /* 0x000000968818723c */ /* 0x040fe200000018ff */
[----:B------:R-:W4:Y:S07]  /*b090*/  LDSM.16.M88.4 R148, [R191+0x6800] ;  /* 0x00680000bf94783b */ /* 0x000f2e0000000200 */
[C---:B-1----:R-:W-:Y:S08]  /*b0a0*/  HMMA.16816.F32 R28, R136.reuse, R152, RZ ;  /* 0x00000098881c723c */ /* 0x042ff000000018ff */
[----:B------:R-:W-:Y:S01]  /*b0b0*/  HMMA.16816.F32 R32, R136, R154, RZ ;  /* 0x0000009a8820723c */ /* 0x000fe200000018ff */
[----:B------:R-:W1:Y:S04]  /*b0c0*/  LDSM.16.M88.4 R136, [R191+0x7000] ;  /* 0x00700000bf88783b */ /* 0x000e680000000200 */
[----:B------:R-:W5:Y:S03]  /*b0d0*/  LDSM.16.M88.4 R152, [R191+0x7800] ;  /* 0x00780000bf98783b */ /* 0x000f660000000200 */
[C---:B--2---:R-:W-:Y:S08]  /*b0e0*/  HMMA.16816.F32 R4, R156.reuse, R160, R4 ;  /* 0x000000a09c04723c */ /* 0x044ff00000001804 */
[C---:B------:R-:W-:Y:S01]  /*b0f0*/  HMMA.16816.F32 R8, R156.reuse, R162, R8 ;  /* 0x000000a29c08723c */ /* 0x040fe20000001808 */
[----:B------:R-:W-:Y:S07]  /*b100*/  LDSM.16.M88.4 R160, [R193] ;  /* 0x00000000c1a0783b */ /* 0x000fee0000000200 */
[C---:B------:R-:W-:Y:S08]  /*b110*/  HMMA.16816.F32 R12, R156.reuse, R164, R12 ;  /* 0x000000a49c0c723c */ /* 0x040ff0000000180c */
[C---:B------:R-:W-:Y:S01]  /*b120*/  HMMA.16816.F32 R16, R156.reuse, R166, R16 ;  /* 0x000000a69c10723c */ /* 0x040fe20000001810 */
[----:B------:R-:W2:Y:S07]  /*b130*/  LDSM.16.M88.4 R164, [R184] ;  /* 0x00000000b8a4783b */ /* 0x000eae0000000200 */
[C---:B------:R-:W-:Y:S08]  /*b140*/  HMMA.16816.F32 R20, R156.reuse, R168, R20 ;  /* 0x000000a89c14723c */ /* 0x040ff00000001814 */
[C---:B------:R-:W-:Y:S01]  /*b150*/  HMMA.16816.F32 R24, R156.reuse, R170, R24 ;  /* 0x000000aa9c18723c */ /* 0x040fe20000001818 */
[----:B------:R-:W1:Y:S07]  /*b160*/  LDSM.16.M88.4 R168, [R184+0x800] ;  /* 0x00080000b8a8783b */ /* 0x000e6e0000000200 */
[C---:B------:R-:W-:Y:S08]  /*b170*/  HMMA.16816.F32 R28, R156.reuse, R172, R28 ;  /* 0x000000ac9c1c723c */ /* 0x040ff0000000181c */
[----:B------:R-:W-:Y:S01]  /*b180*/  HMMA.16816.F32 R32, R156, R174, R32 ;  /* 0x000000ae9c20723c */ /* 0x000fe20000001820 */
[----:B------:R-:W2:Y:S04]  /*b190*/  LDSM.16.M88.4 R156, [R184+0x1000] ;  /* 0x00100000b89c783b */ /* 0x000ea80000000200 */
[----:B------:R-:W2:Y:S03]  /*b1a0*/  LDSM.16.M88.4 R172, [R184+0x1800] ;  /* 0x00180000b8ac783b */ /* 0x000ea60000000200 */
[C---:B---3--:R-:W-:Y:S08]  /*b1b0*/  HMMA.16816.F32 R4, R140.reuse, R144, R4 ;  /* 0x000000908c04723c */ /* 0x048ff00000001804 */
[C---:B------:R-:W-:Y:S01]  /*b1c0*/  HMMA.16816.F32 R8, R140.reuse, R146, R8 ;  /* 0x000000928c08723c */ /* 0x040fe20000001808 */
[----:B------:R-:W-:Y:S07]  /*b1d0*/  LDSM.16.M88.4 R144, [R197+0x8000] ;  /* 0x00800000c590783b */ /* 0x000fee0000000200 */
[C---:B----4-:R-:W-:Y:S08]  /*b1e0*/  HMMA.16816.F32 R12, R140.reuse, R148, R12 ;  /* 0x000000948c0c723c */ /* 0x050ff0000000180c */
[C---:B------:R-:W-:Y:S01]  /*b1f0*/  HMMA.16816.F32 R16, R140.reuse, R150, R16 ;  /* 0x000000968c10723c */ /* 0x040fe20000001810 */
[----:B------:R-:W-:Y:S07]  /*b200*/  LDSM.16.M88.4 R148, [R197+0x8800] ;  /* 0x00880000c594783b */ /* 0x000fee0000000200 */
[C---:B-1----:R-:W-:Y:S08]  /*b210*/  HMMA.16816.F32 R20, R140.reuse, R136, R20 ;  /* 0x000000888c14723c */ /* 0x042ff00000001814 */
[C---:B------:R-:W-:Y:S01]  /*b220*/  HMMA.16816.F32 R24, R140.reuse, R138, R24 ;  /* 0x0000008a8c18723c */ /* 0x040fe20000001818 */
[----:B------:R-:W1:Y:S07]  /*b230*/  LDSM.16.M88.4 R136, [R198+0x2000] ;  /* 0x00200000c688783b */ /* 0x000e6e0000000200 */
[C---:B-----5:R-:W-:Y:S08]  /*b240*/  HMMA.16816.F32 R28, R140.reuse, R152, R28 ;  /* 0x000000988c1c723c */ /* 0x060ff0000000181c */
[----:B------:R-:W-:Y:S01]  /*b250*/  HMMA.16816.F32 R32, R140, R154, R32 ;  /* 0x0000009a8c20723c */ /* 0x000fe20000001820 */
[----:B------:R-:W3:Y:S04]  /*b260*/  LDSM.16.M88.4 R140, [R197+0x9000] ;  /* 0x00900000c58c783b */ /* 0x000ee80000000200 */
[----:B------:R-:W4:Y:S03]  /*b270*/  LDSM.16.M88.4 R152, [R197+0x9800] ;  /* 0x00980000c598783b */ /* 0x000f260000000200 */
[C---:B--2---:R-:W-:Y:S08]  /*b280*/  HMMA.16816.F32 R4, R160.reuse, R164, R4 ;  /* 0x000000a4a004723c */ /* 0x044ff00000001804 */
[C---:B------:R-:W-:Y:S01]  /*b290*/  HMMA.16816.F32 R8, R160.reuse, R166, R8 ;  /* 0x000000a6a008723c */ /* 0x040fe20000001808 */
[----:B------:R-:W-:Y:S07]  /*b2a0*/  LDSM.16.M88.4 R164, [R183] ;  /* 0x00000000b7a4783b */ /* 0x000fee0000000200 */
[C---:B------:R-:W-:Y:S08]  /*b2b0*/  HMMA.16816.F32 R12, R160.reuse, R168, R12 ;  /* 0x000000a8a00c723c */ /* 0x040ff0000000180c */
[C---:B------:R-:W-:Y:S01]  /*b2c0*/  HMMA.16816.F32 R16, R160.reuse, R170, R16 ;  /* 0x000000aaa010723c */ /* 0x040fe20000001810 */
[----:B------:R-:W-:Y:S07]  /*b2d0*/  LDSM.16.M88.4 R168, [R182] ;  /* 0x00000000b6a8783b */ /* 0x000fee0000000200 */
[C---:B------:R-:W-:Y:S08]  /*b2e0*/  HMMA.16816.F32 R20, R160.reuse, R156, R20 ;  /* 0x0000009ca014723c */ /* 0x040ff00000001814 */
[C---:B------:R-:W-:Y:S01]  /*b2f0*/  HMMA.16816.F32 R24, R160.reuse, R158, R24 ;  /* 0x0000009ea018723c */ /* 0x040fe20000001818 */
[----:B------:R-:W2:Y:S07]  /*b300*/  LDSM.16.M88.4 R156, [R196+0x2000] ;  /* 0x00200000c49c783b */ /* 0x000eae0000000200 */
[C---:B------:R-:W-:Y:S08]  /*b310*/  HMMA.16816.F32 R28, R160.reuse, R172, R28 ;  /* 0x000000aca01c723c */ /* 0x040ff0000000181c */
[----:B------:R-:W-:Y:S01]  /*b320*/  HMMA.16816.F32 R32, R160, R174, R32 ;  /* 0x000000aea020723c */ /* 0x000fe20000001820 */
[----:B------:R-:W5:Y:S04]  /*b330*/  LDSM.16.M88.4 R160, [R181] ;  /* 0x00000000b5a0783b */ /* 0x000f680000000200 */
[----:B------:R-:W2:Y:S03]  /*b340*/  LDSM.16.M88.4 R172, [R180] ;  /* 0x00000000b4ac783b */ /* 0x000ea60000000200 */
[C---:B-1----:R-:W-:Y:S08]  /*b350*/  HMMA.16816.F32 R4, R136.reuse, R144, R4 ;  /* 0x000000908804723c */ /* 0x042ff00000001804 */
[C---:B------:R-:W-:Y:S01]  /*b360*/  HMMA.16816.F32 R8, R136.reuse, R146, R8 ;  /* 0x000000928808723c */ /* 0x040fe20000001808 */
[----:B------:R-:W-:Y:S07]  /*b370*/  LDSM.16.M88.4 R144, [R191+0x8000] ;  /* 0x00800000bf90783b */ /* 0x000fee0000000200 */
[C---:B------:R-:W-:Y:S08]  /*b380*/  HMMA.16816.F32 R12, R136.reuse, R148, R12 ;  /* 0x00000094880c723c */ /* 0x040ff0000000180c */
[C---:B------:R-:W-:Y:S01]  /*b390*/  HMMA.16816.F32 R16, R136.reuse, R150, R16 ;  /* 0x000000968810723c */ /* 0x040fe20000001810 */
[----:B------:R-:W-:Y:S07]  /*b3a0*/  LDSM.16.M88.4 R148, [R191+0x8800] ;  /* 0x00880000bf94783b */ /* 0x000fee0000000200 */
[C---:B---3--:R-:W-:Y:S08]  /*b3b0*/  HMMA.16816.F32 R20, R136.reuse, R140, R20 ;  /* 0x0000008c8814723c */ /* 0x048ff00000001814 */
[C---:B------:R-:W-:Y:S01]  /*b3c0*/  HMMA.16816.F32 R24, R136.reuse, R142, R24 ;  /* 0x0000008e8818723c */ /* 0x040fe20000001818 */
[----:B------:R-:W1:Y:S07]  /*b3d0*/  LDSM.16.M88.4 R140, [R194+0x2000] ;  /* 0x00200000c28c783b */ /* 0x000e6e0000000200 */
[C---:B----4-:R-:W-:Y:S08]  /*b3e0*/  HMMA.16816.F32 R28, R136.reuse, R152, R28 ;  /* 0x00000098881c723c */ /* 0x050ff0000000181c */
[----:B------:R-:W-:Y:S01]  /*b3f0*/  HMMA.16816.F32 R32, R136, R154, R32 ;  /* 0x0000009a8820723c */ /* 0x000fe20000001820 */
[----:B------:R-:W3:Y:S04]  /*b400*/  LDSM.16.M88.4 R136, [R191+0x9000] ;  /* 0x00900000bf88783b */ /* 0x000ee80000000200 */
[----:B------:R-:W4:Y:S03]  /*b410*/  LDSM.16.M88.4 R152, [R191+0x9800] ;  /* 0x00980000bf98783b */ /* 0x000f260000000200 */
[C---:B--2---:R-:W-:Y:S08]  /*b420*/  HMMA.16816.F32 R4, R156.reuse, R164, R4 ;  /* 0x000000a49c04723c */ /* 0x044ff00000001804 */
[C---:B------:R-:W-:Y:S01]  /*b430*/  HMMA.16816.F32 R8, R156.reuse, R166, R8 ;  /* 0x000000a69c08723c */ /* 0x040fe20000001808 */
[----:B------:R-:W-:Y:S07]  /*b440*/  LDSM.16.M88.4 R164, [R184+0x2000] ;  /* 0x00200000b8a4783b */ /* 0x000fee0000000200 */
[C---:B------:R-:W-:Y:S08]  /*b450*/  HMMA.16816.F32 R12, R156.reuse, R168, R12 ;  /* 0x000000a89c0c723c */ /* 0x040ff0000000180c */
[C---:B------:R-:W-:Y:S01]  /*b460*/  HMMA.16816.F32 R16, R156.reuse, R170, R16 ;  /* 0x000000aa9c10723c */ /* 0x040fe20000001810 */
[----:B------:R-:W-:Y:S07]  /*b470*/  LDSM.16.M88.4 R168, [R184+0x2800] ;  /* 0x00280000b8a8783b */ /* 0x000fee0000000200 */
[C---:B-----5:R-:W-:Y:S08]  /*b480*/  HMMA.16816.F32 R20, R156.reuse, R160, R20 ;  /* 0x000000a09c14723c */ /* 0x060ff00000001814 */
[C---:B------:R-:W-:Y:S01]  /*b490*/  HMMA.16816.F32 R24, R156.reuse, R162, R24 ;  /* 0x000000a29c18723c */ /* 0x040fe20000001818 */
[----:B------:R-:W2:Y:S07]  /*b4a0*/  LDSM.16.M88.4 R160, [R193+0x2000] ;  /* 0x00200000c1a0783b */ /* 0x000eae0000000200 */
[C---:B------:R-:W-:Y:S08]  /*b4b0*/  HMMA.16816.F32 R28, R156.reuse, R172, R28 ;  /* 0x000000ac9c1c723c */ /* 0x040ff0000000181c */
[----:B------:R-:W-:Y:S01]  /*b4c0*/  HMMA.16816.F32 R32, R156, R174, R32 ;  /* 0x000000ae9c20723c */ /* 0x000fe20000001820 */
[----:B------:R-:W5:Y:S04]  /*b4d0*/  LDSM.16.M88.4 R156, [R184+0x3000] ;  /* 0x00300000b89c783b */ /* 0x000f680000000200 */
[----:B------:R-:W2:Y:S03]  /*b4e0*/  LDSM.16.M88.4 R172, [R184+0x3800] ;  /* 0x00380000b8ac783b */ /* 0x000ea60000000200 */
        /* <DEDUP_REMOVED lines=19> */
[C---:B-----5:R-:W-:Y:S08]  /*b620*/  HMMA.16816.F32 R20, R160.reuse, R156, R20 ;  /* 0x0000009ca014723c */ /* 0x060ff00000001814 */
        /* <DEDUP_REMOVED lines=32> */
[C---:B-1----:R-:W-:Y:S01]  /*b830*/  HMMA.16816.F32 R4, R140.reuse, R144, R4 ;  /* 0x000000908c04723c */ /* 0x042fe20000001804 */
[----:B------:R-:W-:Y:S04]  /*b840*/  DEPBAR.LE SB0, 0x0 ;  /* 0x000080000000791a */ /* 0x000fe80000000000 */
[----:B------:R-:W-:Y:S03]  /*b850*/  BAR.SYNC.DEFER_BLOCKING 0x0 ;  /* 0x0000000000007b1d */ /* 0x000fe60000010000 */
[C---:B------:R-:W-:Y:S08]  /*b860*/  HMMA.16816.F32 R8, R140.reuse, R146, R8 ;  /* 0x000000928c08723c */ /* 0x040ff00000001808 */
[C---:B------:R-:W-:Y:S08]  /*b870*/  HMMA.16816.F32 R12, R140.reuse, R148, R12 ;  /* 0x000000948c0c723c */ /* 0x040ff0000000180c */
[C---:B------:R-:W-:Y:S08]  /*b880*/  HMMA.16816.F32 R16, R140.reuse, R150, R16 ;  /* 0x000000968c10723c */ /* 0x040ff00000001810 */
[C---:B---3--:R-:W-:Y:S08]  /*b890*/  HMMA.16816.F32 R20, R140.reuse, R136, R20 ;  /* 0x000000888c14723c */ /* 0x048ff00000001814 */
[C---:B------:R-:W-:Y:S08]  /*b8a0*/  HMMA.16816.F32 R24, R140.reuse, R138, R24 ;  /* 0x0000008a8c18723c */ /* 0x040ff00000001818 */
[C---:B----4-:R-:W-:Y:S08]  /*b8b0*/  HMMA.16816.F32 R28, R140.reuse, R152, R28 ;  /* 0x000000988c1c723c */ /* 0x050ff0000000181c */
[----:B------:R-:W-:Y:S08]  /*b8c0*/  HMMA.16816.F32 R32, R140, R154, R32 ;  /* 0x0000009a8c20723c */ /* 0x000ff00000001820 */
[C---:B--2---:R-:W-:Y:S08]  /*b8d0*/  HMMA.16816.F32 R4, R160.reuse, R164, R4 ;  /* 0x000000a4a004723c */ /* 0x044ff00000001804 */
[C---:B------:R-:W-:Y:S08]  /*b8e0*/  HMMA.16816.F32 R8, R160.reuse, R166, R8 ;  /* 0x000000a6a008723c */ /* 0x040ff00000001808 */
[C---:B------:R-:W-:Y:S08]  /*b8f0*/  HMMA.16816.F32 R12, R160.reuse, R168, R12 ;  /* 0x000000a8a00c723c */ /* 0x040ff0000000180c */
[C---:B------:R-:W-:Y:S08]  /*b900*/  HMMA.16816.F32 R16, R160.reuse, R170, R16 ;  /* 0x000000aaa010723c */ /* 0x040ff00000001810 */
[C---:B-----5:R-:W-:Y:S08]  /*b910*/  HMMA.16816.F32 R20, R160.reuse, R156, R20 ;  /* 0x0000009ca014723c */ /* 0x060ff00000001814 */
[C---:B------:R-:W-:Y:S08]  /*b920*/  HMMA.16816.F32 R24, R160.reuse, R158, R24 ;  /* 0x0000009ea018723c */ /* 0x040ff00000001818 */
[C---:B------:R-:W-:Y:S08]  /*b930*/  HMMA.16816.F32 R28, R160.reuse, R172, R28 ;  /* 0x000000aca01c723c */ /* 0x040ff0000000181c */
[----:B------:R-:W-:Y:S01]  /*b940*/  HMMA.16816.F32 R32, R160, R174, R32 ;  /* 0x000000aea020723c */ /* 0x000fe20000001820 */
[----:B------:R-:W-:Y:S03]  /*b950*/  @!UPT UIADD3 URZ, URZ, URZ, URZ ;  /* 0x0000003f3f3ff290 */ /* 0x000fe6000fffe03f */
[----:B------:R-:W-:-:S11]  /*b960*/  @!P1 BRA `(.L_x_727) ;  /* 0x0000098000009947 */ /* 0x000fd60003800000 */
[----:B------:R-:W-:Y:S02]  /*b970*/  MOV R134, UR6 ;  /* 0x0000000600867c02 */ /* 0x000fe40008000f00 */
[----:B------:R-:W-:Y:S01]  /*b980*/  MOV R2, UR4 ;  /* 0x0000000400027c02 */ /* 0x000fe20008000f00 */
[----:B------:R-:W-:-:S06]  /*b990*/  @!P0 BRA `(.L_x_728) ;  /* 0x000003c000008947 */ /* 0x000fcc0003800000 */
[----:B------:R-:W-:Y:S01]  /*b9a0*/  IMAD.SHL.U32 R138, R207, 0x40, RZ ;  /* 0x00000040cf8a7824 */ /* 0x000fe200078e00ff */
[----:B------:R-:W-:Y:S04]  /*b9b0*/  IABS R3, c[0x0][0x2d0] ;  /* 0x0000b40000037a13 */ /* 0x000fe80000000000 */
[----:B------:R-:W1:Y:S01]  /*b9c0*/  I2F.RP R132, R3 ;  /* 0x0000000300847306 */ /* 0x000e620000209400 */
[C---:B------:R-:W-:Y:S02]  /*b9d0*/  IADD3 R137, R138.reuse, -0x80, RZ ;  /* 0xffffff808a897810 */ /* 0x040fe40007ffe0ff */
[----:B------:R-:W-:Y:S02]  /*b9e0*/  IADD3 R138, R138, -0x40, RZ ;  /* 0xffffffc08a8a7810 */ /* 0x000fe40007ffe0ff */
[----:B------:R-:W-:Y:S02]  /*b9f0*/  IABS R135, R137 ;  /* 0x0000008900877213 */ /* 0x000fe40000000000 */
[----:B------:R-:W-:Y:S02]  /*ba00*/  IABS R134, R138 ;  /* 0x0000008a00867213 */ /* 0x000fe40000000000 */
[----:B------:R-:W-:Y:S02]  /*ba10*/  LOP3.LUT R137, R137, c[0x0][0x2d0], RZ, 0x3c, !PT ;  /* 0x0000b40089897a12 */ /* 0x000fe400078e3cff */
[----:B------:R-:W-:Y:S01]  /*ba20*/  LOP3.LUT R138, R138, c[0x0][0x2d0], RZ, 0x3c, !PT ;  /* 0x0000b4008a8a7a12 */ /* 0x000fe200078e3cff */
[----:B-1----:R-:W1:Y:S02]  /*ba30*/  MUFU.RCP R2, R132 ;  /* 0x0000008400027308 */ /* 0x002e640000001000 */
[----:B-1----:R-:W-:Y:S08]  /*ba40*/  IADD3 R140, R2, 0xffffffe, RZ ;  /* 0x0ffffffe028c7810 */ /* 0x002ff00007ffe0ff */
[----:B------:R-:W1:Y:S02]  /*ba50*/  F2I.FTZ.U32.TRUNC.NTZ R141, R140 ;  /* 0x0000008c008d7305 */ /* 0x000e64000021f000 */
[--C-:B-1----:R-:W-:Y:S02]  /*ba60*/  IMAD.MOV R2, RZ, RZ, -R141.reuse ;  /* 0x000000ffff027224 */ /* 0x102fe400078e0a8d */
[----:B------:R-:W-:Y:S02]  /*ba70*/  IMAD.MOV.U32 R140, RZ, RZ, RZ ;  /* 0x000000ffff8c7224 */ /* 0x000fe400078e00ff */
[----:B------:R-:W-:Y:S04]  /*ba80*/  IMAD R2, R2, R3, RZ ;  /* 0x0000000302027224 */ /* 0x000fe800078e02ff */
[----:B------:R-:W-:Y:S06]  /*ba90*/  IMAD.HI.U32 R2, R141, R2, R140 ;  /* 0x000000028d027227 */ /* 0x000fec00078e008c */
[C---:B------:R-:W-:Y:S04]  /*baa0*/  IMAD.HI.U32 R136, R2.reuse, R135, RZ ;  /* 0x0000008702887227 */ /* 0x040fe800078e00ff */
[----:B------:R-:W-:Y:S02]  /*bab0*/  IMAD.MOV R132, RZ, RZ, -R136 ;  /* 0x000000ffff847224 */ /* 0x000fe400078e0a88 */
[----:B------:R-:W-:Y:S04]  /*bac0*/  IMAD.HI.U32 R2, R2, R134, RZ ;  /* 0x0000008602027227 */ /* 0x000fe800078e00ff */
[C---:B------:R-:W-:Y:S02]  /*bad0*/  IMAD R135, R3.reuse, R132, R135 ;  /* 0x0000008403877224 */ /* 0x040fe400078e0287 */
[----:B------:R-:W-:Y:S03]  /*bae0*/  IMAD.MOV R132, RZ, RZ, -R2 ;  /* 0x000000ffff847224 */ /* 0x000fe600078e0a02 */
[C---:B------:R-:W-:Y:S01]  /*baf0*/  ISETP.GT.U32.AND P1, PT, R3.reuse, R135, PT ;  /* 0x000000870300720c */ /* 0x040fe20003f24070 */
[C---:B------:R-:W-:Y:S05]  /*bb00*/  IMAD R134, R3.reuse, R132, R134 ;  /* 0x0000008403867224 */ /* 0x040fea00078e0286 */
[----:B------:R-:W-:Y:S07]  /*bb10*/  ISETP.GT.U32.AND P2, PT, R3, R134, PT ;  /* 0x000000860300720c */ /* 0x000fee0003f44070 */
[----:B------:R-:W-:Y:S01]  /*bb20*/  @!P1 IADD3 R136, R136, 0x1, RZ ;  /* 0x0000000188889810 */ /* 0x000fe20007ffe0ff */
[--C-:B------:R-:W-:Y:S05]  /*bb30*/  @!P1 IMAD.IADD R135, R135, 0x1, -R3.reuse ;  /* 0x0000000187879824 */ /* 0x100fea00078e0a03 */
[-C--:B------:R-:W-:Y:S01]  /*bb40*/  ISETP.GE.U32.AND P6, PT, R135, R3.reuse, PT ;  /* 0x000000038700720c */ /* 0x080fe20003fc6070 */
[----:B------:R-:W-:Y:S01]  /*bb50*/  @!P2 IMAD.IADD R134, R134, 0x1, -R3 ;  /* 0x000000018686a824 */ /* 0x000fe200078e0a03 */
[----:B------:R-:W-:Y:S02]  /*bb60*/  @!P2 IADD3 R2, R2, 0x1, RZ ;  /* 0x000000010202a810 */ /* 0x000fe40007ffe0ff */
[----:B------:R-:W-:Y:S02]  /*bb70*/  ISETP.GE.AND P2, PT, R137, RZ, PT ;  /* 0x000000ff8900720c */ /* 0x000fe40003f46270 */
[----:B------:R-:W-:Y:S02]  /*bb80*/  ISETP.GE.U32.AND P1, PT, R134, R3, PT ;  /* 0x000000038600720c */ /* 0x000fe40003f26070 */
[----:B------:R-:W-:Y:S05]  /*bb90*/  LOP3.LUT R3, RZ, c[0x0][0x2d0], RZ, 0x33, !PT ;  /* 0x0000b400ff037a12 */ /* 0x000fea00078e33ff */
[----:B------:R-:W-:Y:S02]  /*bba0*/  @P6 IADD3 R136, R136, 0x1, RZ ;  /* 0x0000000188886810 */ /* 0x000fe40007ffe0ff */
[----:B------:R-:W-:Y:S03]  /*bbb0*/  ISETP.GE.AND P6, PT, R138, RZ, PT ;  /* 0x000000ff8a00720c */ /* 0x000fe60003fc6270 */
[----:B------:R-:W-:Y:S01]  /*bbc0*/  @!P2 IMAD.MOV R136, RZ, RZ, -R136 ;  /* 0x000000ffff88a224 */ /* 0x000fe200078e0a88 */
[----:B------:R-:W-:Y:S02]  /*bbd0*/  @P1 IADD3 R2, R2, 0x1, RZ ;  /* 0x0000000102021810 */ /* 0x000fe40007ffe0ff */
[----:B------:R-:W-:Y:S04]  /*bbe0*/  ISETP.NE.AND P1, PT, RZ, c[0x0][0x2d0], PT ;  /* 0x0000b400ff007a0c */ /* 0x000fe80003f25270 */
[----:B------:R-:W-:Y:S03]  /*bbf0*/  SEL R135, R3, R136, !P1 ;  /* 0x0000008803877207 */ /* 0x000fe60004800000 */
[----:B------:R-:W-:Y:S01]  /*bc00*/  @!P6 IMAD.MOV R2, RZ, RZ, -R2 ;  /* 0x000000ffff02e224 */ /* 0x000fe200078e0a02 */
[----:B------:R-:W-:Y:S04]  /*bc10*/  LEA R140, P2, R135, R212, 0x2 ;  /* 0x000000d4878c7211 */ /* 0x000fe800078410ff */
[----:B------:R-:W-:Y:S02]  /*bc20*/  SEL R3, R3, R2, !P1 ;  /* 0x0000000203037207 */ /* 0x000fe40004800000 */
[-C--:B------:R-:W-:Y:S02]  /*bc30*/  LEA.HI.X.SX32 R141, R135, R213.reuse, 0x2, P2 ;  /* 0x000000d5878d7211 */ /* 0x080fe400010f16ff */
[C---:B------:R-:W-:Y:S01]  /*bc40*/  LEA R138, P1, R3.reuse, R212, 0x2 ;  /* 0x000000d4038a7211 */ /* 0x040fe200078210ff */
[C---:B------:R-:W-:Y:S02]  /*bc50*/  IMAD.IADD R2, R3.reuse, 0x1, -R135 ;  /* 0x0000000103027824 */ /* 0x040fe400078e0a87 */
[----:B------:R-:W2:Y:S01]  /*bc60*/  LDG.E R132, [R140.64] ;  /* 0x000000088c847981 */ /* 0x000ea2000c1e1900 */
[----:B------:R-:W-:Y:S01]  /*bc70*/  LEA.HI.X.SX32 R139, R3, R213, 0x2, P1 ;  /* 0x000000d5038b7211 */ /* 0x000fe200008f16ff */
[----:B------:R-:W-:Y:S04]  /*bc80*/  IMAD.MOV.U32 R3, RZ, RZ, 0x40 ;  /* 0x00000040ff037424 */ /* 0x000fe800078e00ff */
[----:B------:R-:W-:Y:S01]  /*bc90*/  IMAD R3, R2, c[0x0][0x2d0], -R3 ;  /* 0x0000b40002037a24 */ /* 0x000fe200078e0a03 */
[----:B------:R-:W2:Y:S03]  /*bca0*/  LDG.E R137, [R138.64] ;  /* 0x000000088a897981 */ /* 0x000ea6000c1e1900 */
[C---:B------:R-:W-:Y:S01]  /*bcb0*/  IMAD.WIDE.U32 R134, R3.reuse, c[0x0][0x198], RZ ;  /* 0x0000660003867a25 */ /* 0x040fe200078e00ff */
[----:B------:R-:W-:Y:S05]  /*bcc0*/  SHF.R.S32.HI R2, RZ, 0x1f, R3 ;  /* 0x0000001fff027819 */ /* 0x000fea0000011403 */
[----:B------:R-:W-:Y:S04]  /*bcd0*/  IMAD R2, R2, c[0x0][0x198], RZ ;  /* 0x0000660002027a24 */ /* 0x000fe800078e02ff */
[----:B------:R-:W-:Y:S04]  /*bce0*/  IMAD R2, R3, c[0x0][0x19c], R2 ;  /* 0x0000670003027a24 */ /* 0x000fe800078e0202 */
[----:B------:R-:W-:Y:S02]  /*bcf0*/  IMAD.IADD R135, R135, 0x1, R2 ;  /* 0x0000000187877824 */ /* 0x000fe400078e0202 */
[----:B--2---:R-:W-:Y:S04]  /*bd00*/  IMAD.IADD R137, R132, 0x1, -R137 ;  /* 0x0000000184897824 */ /* 0x004fe800078e0a89 */
[----:B------:R-:W-:Y:S01]  /*bd10*/  IMAD.WIDE.U32 R134, R137, c[0x0][0x180], R134 ;  /* 0x0000600089867a25 */ /* 0x000fe200078e0086 */
[----:B------:R-:W-:Y:S05]  /*bd20*/  SHF.R.S32.HI R3, RZ, 0x1f, R137 ;  /* 0x0000001fff037819 */ /* 0x000fea0000011489 */
[----:B------:R-:W-:Y:S04]  /*bd30*/  IMAD R2, R3, c[0x0][0x180], RZ ;  /* 0x0000600003027a24 */ /* 0x000fe800078e02ff */
[----:B------:R-:W-:Y:S04]  /*bd40*/  IMAD R2, R137, c[0x0][0x184], R2 ;  /* 0x0000610089027a24 */ /* 0x000fe800078e0202 */
[----:B------:R-:W-:Y:S02]  /*bd50*/  IMAD.IADD R2, R135, 0x1, R2 ;  /* 0x0000000187027824 */ /* 0x000fe400078e0202 */
.L_x_728:
[----:B------:R1:W-:Y:S01]  /*bd60*/  @P5 STS.128 [R208+0x6000], RZ ;  /* 0x006000ffd0005388 */ /* 0x0003e20000000c00 */
[C---:B------:R-:W-:Y:S02]  /*bd70*/  LEA R140, P1, R134.reuse, R216, 0x1 ;  /* 0x000000d8868c7211 */ /* 0x040fe400078208ff */
[----:B------:R-:W-:Y:S02]  /*bd80*/  IADD3 R135, P2, R203, R134, RZ ;  /* 0x00000086cb877210 */ /* 0x000fe40007f5e0ff */
[-CC-:B------:R-:W-:Y:S02]  /*bd90*/  LEA.HI.X R141, R134, R217.reuse, R2.reuse, 0x1, P1 ;  /* 0x000000d9868d7211 */ /* 0x180fe400008f0c02 */
[CC--:B------:R-:W-:Y:S01]  /*bda0*/  @!P5 LEA R138, P6, R135.reuse, R216.reuse, 0x1 ;  /* 0x000000d8878ad211 */ /* 0x0c0fe200078c08ff */
[C---:B------:R-:W-:Y:S01]  /*bdb0*/  IMAD.X R132, R202.reuse, 0x1, R2, P2 ;  /* 0x00000001ca847824 */ /* 0x040fe200010e0602 */
[CC--:B------:R-:W-:Y:S01]  /*bdc0*/  @!P4 LEA R136, P2, R135.reuse, R216.reuse, 0x1 ;  /* 0x000000d88788c211 */ /* 0x0c0fe200078408ff */
[----:B------:R-:W-:Y:S01]  /*bdd0*/  @!PT LDS RZ, [RZ] ;  /* 0x00000000fffff984 */ /* 0x000fe20000000800 */
[----:B------:R-:W-:Y:S01]  /*bde0*/  @!PT LDS RZ, [RZ] ;  /* 0x00000000fffff984 */ /* 0x000fe20000000800 */
[----:B------:R-:W-:Y:S01]  /*bdf0*/  @!PT LDS RZ, [RZ] ;  /* 0x00000000fffff984 */ /* 0x000fe20000000800 */
[----:B------:R1:W-:Y:S01]  /*be00*/  @!P5 LDGSTS.E.BYPASS.LTC128B.128 [R208+0x6000], [R140.64] ;  /* 0x060000008cd0dfae */ /* 0x0003e2000b901d48 */
[CC--:B------:R-:W-:Y:S02]  /*be10*/  @!P3 LEA R134, P1, R135.reuse, R216.reuse, 0x1 ;  /* 0x000000d88786b211 */ /* 0x0c0fe400078208ff */
[CCC-:B------:R-:W-:Y:S01]  /*be20*/  @!P5 LEA.HI.X R139, R135.reuse, R217.reuse, R132.reuse, 0x1, P6 ;  /* 0x000000d9878bd211 */ /* 0x1c0fe200030f0c84 */
[----:B------:R1:W-:Y:S01]  /*be30*/  @P4 STS.128 [R208+0x8000], RZ ;  /* 0x008000ffd0004388 */ /* 0x0003e20000000c00 */
[--C-:B------:R-:W-:Y:S02]  /*be40*/  @!P4 LEA.HI.X R137, R135, R217, R132.reuse, 0x1, P2 ;  /* 0x000000d98789c211 */ /* 0x100fe400010f0c84 */
[----:B------:R-:W-:Y:S01]  /*be50*/  IADD3 R3, P6, R203, R135, RZ ;  /* 0x00000087cb037210 */ /* 0x000fe20007fde0ff */
[----:B------:R-:W-:Y:S01]  /*be60*/  @!PT LDS RZ, [RZ] ;  /* 0x00000000fffff984 */ /* 0x000fe20000000800 */
[----:B------:R-:W-:Y:S01]  /*be70*/  @!PT LDS RZ, [RZ] ;  /* 0x00000000fffff984 */ /* 0x000fe20000000800 */
[----:B------:R-:W-:Y:S01]  /*be80*/  @!PT LDS RZ, [RZ] ;  /* 0x00000000fffff984 */ /* 0x000fe20000000800 */
[----:B------:R1:W-:Y:S01]  /*be90*/  @!P4 LDGSTS.E.BYPASS.LTC128B.128 [R208+0x8000], [R140.64+0x80] ;  /* 0x080000808cd0cfae */ /* 0x0003e2000b901d48 */
[-CC-:B------:R-:W-:Y:S02]  /*bea0*/  @!P3 LEA.HI.X R135, R135, R217.reuse, R132.reuse, 0x1, P1 ;  /* 0x000000d98787b211 */ /* 0x180fe400008f0c84 */
[CC--:B------:R-:W-:Y:S01]  /*beb0*/  @!P4 LEA R144, P2, R3.reuse, R216.reuse, 0x1 ;  /* 0x000000d80390c211 */ /* 0x0c0fe200078408ff */
[----:B------:R1:W-:Y:S01]  /*bec0*/  @P3 STS.128 [R208+0xa000], RZ ;  /* 0x00a000ffd0003388 */ /* 0x0003e20000000c00 */
[CC--:B------:R-:W-:Y:S01]  /*bed0*/  @!P3 LEA R142, P1, R3.reuse, R216.reuse, 0x1 ;  /* 0x000000d8038eb211 */ /* 0x0c0fe200078208ff */
[----:B------:R-:W-:Y:S01]  /*bee0*/  IMAD.X R132, R202, 0x1, R132, P6 ;  /* 0x00000001ca847824 */ /* 0x000fe200030e0684 */
[CC--:B------:R-:W-:Y:S01]  /*bef0*/  @!P5 LEA R146, P6, R3.reuse, R216.reuse, 0x1 ;  /* 0x000000d80392d211 */ /* 0x0c0fe200078c08ff */
[----:B------:R-:W-:Y:S01]  /*bf00*/  @!PT LDS RZ, [RZ] ;  /* 0x00000000fffff984 */ /* 0x000fe20000000800 */
[----:B------:R-:W-:Y:S01]  /*bf10*/  @!PT LDS RZ, [RZ] ;  /* 0x00000000fffff984 */ /* 0x000fe20000000800 */
[----:B------:R-:W-:Y:S01]  /*bf20*/  @!PT LDS RZ, [RZ] ;  /* 0x00000000fffff984 */ /* 0x000fe20000000800 */
[----:B------:R1:W-:Y:S03]  /*bf30*/  @!P3 LDGSTS.E.BYPASS.LTC128B.128 [R208+0xa000], [R140.64+0x100] ;  /* 0x0a0001008cd0bfae */ /* 0x0003e6000b901d48 */
[CCC-:B------:R-:W-:Y:S01]  /*bf40*/  @!P5 LEA.HI.X R147, R3.reuse, R217.reuse, R132.reuse, 0x1, P6 ;  /* 0x000000d90393d211 */ /* 0x1c0fe200030f0c84 */
[----:B------:R1:W-:Y:S01]  /*bf50*/  @P5 STS.128 [R208+0x6800], RZ ;  /* 0x006800ffd0005388 */ /* 0x0003e20000000c00 */
[CCC-:B------:R-:W-:Y:S02]  /*bf60*/  @!P4 LEA.HI.X R145, R3.reuse, R217.reuse, R132.reuse, 0x1, P2 ;  /* 0x000000d90391c211 */ /* 0x1c0fe400010f0c84 */
[--C-:B------:R-:W-:Y:S01]  /*bf70*/  @!P3 LEA.HI.X R143, R3, R217, R132.reuse, 0x1, P1 ;  /* 0x000000d9038fb211 */ /* 0x100fe200008f0c84 */
[----:B------:R-:W-:Y:S01]  /*bf80*/  @!PT LDS RZ, [RZ] ;  /* 0x00000000fffff984 */ /* 0x000fe20000000800 */
[----:B------:R-:W-:Y:S01]  /*bf90*/  @!PT LDS RZ, [RZ] ;  /* 0x00000000fffff984 */ /* 0x000fe20000000800 */
[----:B------:R-:W-:Y:S01]  /*bfa0*/  @!PT LDS RZ, [RZ] ;  /* 0x00000000fffff984 */ /* 0x000fe20000000800 */
[----:B------:R1:W-:Y:S01]  /*bfb0*/  @!P5 LDGSTS.E.BYPASS.LTC128B.128 [R208+0x6800], [R138.64] ;  /* 0x068000008ad0dfae */ /* 0x0003e2000b901d48 */
[----:B------:R-:W-:Y:S03]  /*bfc0*/  IADD3 R2, P6, R203, R3, RZ ;  /* 0x00000003cb027210 */ /* 0x000fe60007fde0ff */
[----:B------:R1:W-:Y:S01]  /*bfd0*/  @P4 STS.128 [R208+0x8800], RZ ;  /* 0x008800ffd0004388 */ /* 0x0003e20000000c00 */
[-C--:B------:R-:W-:Y:S01]  /*bfe0*/  @!P4 LEA R148, P2, R2, R216.reuse, 0x1 ;  /* 0x000000d80294c211 */ /* 0x080fe200078408ff */
[----:B------:R-:W-:Y:S01]  /*bff0*/  IMAD.X R132, R202, 0x1, R132, P6 ;  /* 0x00000001ca847824 */ /* 0x000fe200030e0684 */
[CC--:B------:R-:W-:Y:S01]  /*c000*/  @!P5 LEA R150, P6, R2.reuse, R216.reuse, 0x1 ;  /* 0x000000d80296d211 */ /* 0x0c0fe200078c08ff */
[----:B------:R-:W-:Y:S01]  /*c010*/  @!PT LDS RZ, [RZ] ;  /* 0x00000000fffff984 */ /* 0x000fe20000000800 */
[----:B------:R-:W-:Y:S01]  /*c020*/  @!PT LDS RZ, [RZ] ;  /* 0x00000000fffff984 */ /* 0x000fe20000000800 */
[----:B------:R-:W-:Y:S01]  /*c030*/  @!PT LDS RZ, [RZ] ;  /* 0x00000000fffff984 */ /* 0x000fe20000000800 */
[----:B------:R1:W-:Y:S01]  /*c040*/  @!P4 LDGSTS.E.BYPASS.LTC128B.128 [R208+0x8800], [R136.64+0x80] ;  /* 0x0880008088d0cfae */ /* 0x0003e2000b901d48 */
[C---:B------:R-:W-:Y:S01]  /*c050*/  @!P3 LEA R152, P1, R2.reuse, R216, 0x1 ;  /* 0x000000d80298b211 */ /* 0x040fe200078208ff */
[----:B------:R-:W-:Y:S01]  /*c060*/  IMAD.MOV.U32 R216, RZ, RZ, R140 ;  /* 0x000000ffffd87224 */ /* 0x000fe200078e008c */
[CCC-:B------:R-:W-:Y:S01]  /*c070*/  @!P5 LEA.HI.X R151, R2.reuse, R217.reuse, R132.reuse, 0x1, P6 ;  /* 0x000000d90297d211 */ /* 0x1c0fe200030f0c84 */
[----:B------:R1:W-:Y:S01]  /*c080*/  @P3 STS.128 [R208+0xa800], RZ ;  /* 0x00a800ffd0003388 */ /* 0x0003e20000000c00 */
[CCC-:B------:R-:W-:Y:S02]  /*c090*/  @!P4 LEA.HI.X R149, R2.reuse, R217.reuse, R132.reuse, 0x1, P2 ;  /* 0x000000d90295c211 */ /* 0x1c0fe400010f0c84 */
[----:B------:R-:W-:Y:S01]  /*c0a0*/  @!P3 LEA.HI.X R153, R2, R217, R132, 0x1, P1 ;  /* 0x000000d90299b211 */ /* 0x000fe200008f0c84 */
[----:B------:R-:W-:Y:S01]  /*c0b0*/  @!PT LDS RZ, [RZ] ;  /* 0x00000000fffff984 */ /* 0x000fe20000000800 */
[----:B------:R-:W-:Y:S01]  /*c0c0*/  @!PT LDS RZ, [RZ] ;  /* 0x00000000fffff984 */ /* 0x000fe20000000800 */
[----:B------:R-:W-:Y:S01]  /*c0d0*/  @!PT LDS RZ, [RZ] ;  /* 0x00000000fffff984 */ /* 0x000fe20000000800 */
[----:B------:R1:W-:Y:S01]  /*c0e0*/  @!P3 LDGSTS.E.BYPASS.LTC128B.128 [R208+0xa800], [R134.64+0x100] ;  /* 0x0a80010086d0bfae */ /* 0x0003e2000b901d48 */
[----:B------:R-:W-:Y:S03]  /*c0f0*/  IMAD.MOV.U32 R217, RZ, RZ, R141 ;  /* 0x000000ffffd97224 */ /* 0x000fe600078e008d */
        /* <DEDUP_REMOVED lines=30> */
[----:B------:R-:W0:Y:S02]  /*c2e0*/  LDGDEPBAR ;  /* 0x00000000000079af */ /* 0x000e240000000000 */
.L_x_727:
[----:B------:R-:W-:Y:S01]  /*c2f0*/  FMNMX.FTZ R2, R4, R133, !PT ;  /* 0x0000008504027209 */ /* 0x000fe20007810000 */
[----:B-1----:R-:W-:Y:S01]  /*c300*/  LDSM.16.MT88.4 R140, [R190+0xc000] ;  /* 0x00c00000be8c783b */ /* 0x002fe20000004200 */
[----:B------:R-:W-:Y:S02]  /*c310*/  FMNMX.FTZ R132, R6, R0, !PT ;  /* 0x0000000006847209 */ /* 0x000fe40007810000 */
[----:B------:R-:W-:Y:S02]  /*c320*/  FMNMX.FTZ R3, R5, R2, !PT ;  /* 0x0000000205037209 */ /* 0x000fe40007810000 */
[----:B------:R-:W-:Y:S02]  /*c330*/  FMNMX.FTZ R135, R7, R132, !PT ;  /* 0x0000008407877209 */ /* 0x000fe40007810000 */
[----:B------:R-:W-:Y:S01]  /*c340*/  FMNMX.FTZ R2, R8, R3, !PT ;  /* 0x0000000308027209 */ /* 0x000fe20007810000 */
[----:B------:R-:W-:Y:S01]  /*c350*/  LDSM.16.MT88.4 R144, [R189+0xc000] ;  /* 0x00c00000bd90783b */ /* 0x000fe20000004200 */
        /* <DEDUP_REMOVED lines=23> */
[----:B------:R-:W-:Y:S02]  /*c4d0*/  FMNMX.FTZ R2, R28, R3, !PT ;  /* 0x000000031c027209 */ /* 0x000fe40007810000 */
[----:B------:R-:W-:Y:S02]  /*c4e0*/  FMNMX.FTZ R132, R30, R135, !PT ;  /* 0x000000871e847209 */ /* 0x000fe40007810000 */
[----:B------:R-:W-:Y:S04]  /*c4f0*/  FMNMX.FTZ R3, R29, R2, !PT ;  /* 0x000000021d037209 */ /* 0x000fe80007810000 */
[----:B------:R-:W-:Y:S02]  /*c500*/  FMNMX.FTZ R2, R32, R3, !PT ;  /* 0x0000000320027209 */ /* 0x000fe40007810000 */
[----:B------:R-:W-:Y:S02]  /*c510*/  FMNMX.FTZ R3, R31, R132, !PT ;  /* 0x000000841f037209 */ /* 0x000fe40007810000 */
[----:B------:R-:W-:Y:S02]  /*c520*/  FMNMX.FTZ R136, R33, R2, !PT ;  /* 0x0000000221887209 */ /* 0x000fe40007810000 */
[----:B------:R-:W-:Y:S03]  /*c530*/  FMNMX.FTZ R2, R34, R3, !PT ;  /* 0x0000000322027209 */ /* 0x000fe60007810000 */
[----:B------:R-:W-:Y:S01]  /*c540*/  SHFL.BFLY PT, R3, R136, 0x2, 0x1f ;  /* 0x0c401f0088037f89 */ /* 0x000fe200000e0000 */
[----:B------:R-:W-:Y:S07]  /*c550*/  FMNMX.FTZ R137, R35, R2, !PT ;  /* 0x0000000223897209 */ /* 0x000fee0007810000 */
[----:B------:R-:W1:Y:S02]  /*c560*/  SHFL.BFLY PT, R2, R137, 0x2, 0x1f ;  /* 0x0c401f0089027f89 */ /* 0x000e6400000e0000 */
[----:B-1----:R-:W-:Y:S02]  /*c570*/  FMNMX.FTZ R134, R137, R2, !PT ;  /* 0x0000000289867209 */ /* 0x002fe40007810000 */
[----:B------:R-:W-:Y:S04]  /*c580*/  FMNMX.FTZ R139, R136, R3, !PT ;  /* 0x00000003888b7209 */ /* 0x000fe80007810000 */
[----:B------:R-:W1:Y:S08]  /*c590*/  SHFL.BFLY PT, R3, R134, 0x1, 0x1f ;  /* 0x0c201f0086037f89 */ /* 0x000e7000000e0000 */
[----:B------:R-:W2:Y:S01]  /*c5a0*/  SHFL.BFLY PT, R132, R139, 0x1, 0x1f ;  /* 0x0c201f008b847f89 */ /* 0x000ea200000e0000 */
[----:B-1----:R-:W-:Y:S05]  /*c5b0*/  FMNMX.FTZ R3, R134, R3, !PT ;  /* 0x0000000386037209 */ /* 0x002fea0007810000 */
[----:B------:R-:W-:Y:S01]  /*c5c0*/  FMUL.FTZ R167, R3, c[0x0][0x23c] ;  /* 0x00008f0003a77a20 */ /* 0x000fe20000410000 */
[----:B--2---:R-:W-:Y:S02]  /*c5d0*/  FMNMX.FTZ R132, R139, R132, !PT ;  /* 0x000000848b847209 */ /* 0x004fe40007810000 */
[----:B------:R-:W1:Y:S02]  /*c5e0*/  LDSM.16.MT88.4 R136, [R192+0xc000] ;  /* 0x00c00000c088783b */ /* 0x000e640000004200 */
[C---:B------:R-:W-:Y:S01]  /*c5f0*/  FSETP.NEU.FTZ.AND P1, PT, R132.reuse, -INF , PT ;  /* 0xff8000008400780b */ /* 0x040fe20003f3d000 */
[C---:B------:R-:W-:Y:S02]  /*c600*/  FADD.FTZ R2, -R132.reuse, R133 ;  /* 0x0000008584027221 */ /* 0x040fe40000010100 */
[----:B------:R-:W-:Y:S02]  /*c610*/  FMUL.FTZ R168, R132, c[0x0][0x23c] ;  /* 0x00008f0084a87a20 */ /* 0x000fe40000410000 */
[----:B------:R-:W-:Y:S02]  /*c620*/  FMUL.FTZ R135, R2, c[0x0][0x23c] ;  /* 0x00008f0002877a20 */ /* 0x000fe40000410000 */
[C---:B------:R-:W-:Y:S01]  /*c630*/  FADD.FTZ R133, -R3.reuse, R0 ;  /* 0x0000000003857221 */ /* 0x040fe20000010100 */
[----:B------:R-:W-:Y:S01]  /*c640*/  FSEL R168, R168, RZ, P1 ;  /* 0x000000ffa8a87208 */ /* 0x000fe20000800000 */
[----:B------:R2:W3:Y:S01]  /*c650*/  MUFU.EX2 R2, R135 ;  /* 0x0000008700027308 */ /* 0x0004e20000000800 */
[----:B------:R-:W-:Y:S01]  /*c660*/  FSETP.NEU.FTZ.AND P1, PT, R3, -INF , PT ;  /* 0xff8000000300780b */ /* 0x000fe20003f3d000 */
[----:B------:R-:W-:Y:S01]  /*c670*/  FMUL.FTZ R0, R133, c[0x0][0x23c] ;  /* 0x00008f0085007a20 */ /* 0x000fe20000410000 */
[----:B------:R-:W-:Y:S01]  /*c680*/  MOV R133, R132 ;  /* 0x0000008400857202 */ /* 0x000fe20000000f00 */
[--C-:B------:R-:W-:Y:S01]  /*c690*/  FFMA.FTZ R164, R4, c[0x0][0x23c], -R168.reuse ;  /* 0x00008f0004a47a23 */ /* 0x100fe200000108a8 */
[----:B------:R-:W-:Y:S01]  /*c6a0*/  FSEL R167, R167, RZ, P1 ;  /* 0x000000ffa7a77208 */ /* 0x000fe20000800000 */
[--C-:B------:R-:W-:Y:S01]  /*c6b0*/  FFMA.FTZ R5, R5, c[0x0][0x23c], -R168.reuse ;  /* 0x00008f0005057a23 */ /* 0x100fe200000108a8 */
[----:B------:R-:W-:Y:S01]  /*c6c0*/  ISETP.GT.AND P1, PT, R207, 0x1, PT ;  /* 0x00000001cf00780c */ /* 0x000fe20003f24270 */
[--C-:B------:R-:W-:Y:S02]  /*c6d0*/  FFMA.FTZ R134, R8, c[0x0][0x23c], -R168.reuse ;  /* 0x00008f0008867a23 */ /* 0x100fe400000108a8 */
[--C-:B------:R-:W-:Y:S01]  /*c6e0*/  FFMA.FTZ R6, R6, c[0x0][0x23c], -R167.reuse ;  /* 0x00008f0006067a23 */ /* 0x100fe200000108a7 */
[----:B------:R-:W4:Y:S01]  /*c6f0*/  MUFU.EX2 R0, R0 ;  /* 0x0000000000007308 */ /* 0x000f220000000800 */
[--C-:B------:R-:W-:Y:S02]  /*c700*/  FFMA.FTZ R7, R7, c[0x0][0x23c], -R167.reuse ;  /* 0x00008f0007077a23 */ /* 0x100fe400000108a7 */
[--C-:B------:R-:W-:Y:S02]  /*c710*/  FFMA.FTZ R165, R10, c[0x0][0x23c], -R167.reuse ;  /* 0x00008f000aa57a23 */ /* 0x100fe400000108a7 */
[--C-:B------:R-:W-:Y:S02]  /*c720*/  FFMA.FTZ R166, R11, c[0x0][0x23c], -R167.reuse ;  /* 0x00008f000ba67a23 */ /* 0x100fe400000108a7 */
[--C-:B------:R-:W-:Y:S02]  /*c730*/  FFMA.FTZ R220, R32, c[0x0][0x23c], -R168.reuse ;  /* 0x00008f0020dc7a23 */ /* 0x100fe400000108a8 */
[--C-:B------:R-:W-:Y:S01]  /*c740*/  FFMA.FTZ R224, R34, c[0x0][0x23c], -R167.reuse ;  /* 0x00008f0022e07a23 */ /* 0x100fe200000108a7 */
[----:B------:R-:W-:Y:S01]  /*c750*/  MUFU.EX2 R164, R164 ;  /* 0x000000a400a47308 */ /* 0x000fe20000000800 */
[--C-:B------:R-:W-:Y:S02]  /*c760*/  FFMA.FTZ R169, R12, c[0x0][0x23c], -R168.reuse ;  /* 0x00008f000ca97a23 */ /* 0x100fe400000108a8 */
[--C-:B--2---:R-:W-:Y:S02]  /*c770*/  FFMA.FTZ R135, R9, c[0x0][0x23c], -R168.reuse ;  /* 0x00008f0009877a23 */ /* 0x104fe400000108a8 */
[C---:B---3--:R-:W-:Y:S02]  /*c780*/  FMUL.FTZ R8, R2.reuse, R128 ;  /* 0x0000008002087220 */ /* 0x048fe40000410000 */
[C---:B------:R-:W-:Y:S02]  /*c790*/  FMUL.FTZ R9, R2.reuse, R129 ;  /* 0x0000008102097220 */ /* 0x040fe40000410000 */
[C---:B------:R-:W-:Y:S01]  /*c7a0*/  FMUL.FTZ R36, R2.reuse, R36 ;  /* 0x0000002402247220 */ /* 0x040fe20000410000 */
[----:B------:R-:W2:Y:S01]  /*c7b0*/  MUFU.EX2 R5, R5 ;  /* 0x0000000500057308 */ /* 0x000ea20000000800 */
[C---:B------:R-:W-:Y:S02]  /*c7c0*/  FMUL.FTZ R37, R2.reuse, R37 ;  /* 0x0000002502257220 */ /* 0x040fe40000410000 */
[----:B------:R-:W-:Y:S02]  /*c7d0*/  FMUL.FTZ R40, R2, R40 ;  /* 0x0000002802287220 */ /* 0x000fe40000410000 */
[C---:B----4-:R-:W-:Y:S02]  /*c7e0*/  FMUL.FTZ R10, R0.reuse, R130 ;  /* 0x00000082000a7220 */ /* 0x050fe40000410000 */
[C---:B------:R-:W-:Y:S02]  /*c7f0*/  FMUL.FTZ R11, R0.reuse, R131 ;  /* 0x00000083000b7220 */ /* 0x040fe40000410000 */
[C---:B------:R-:W-:Y:S01]  /*c800*/  FMUL.FTZ R38, R0.reuse, R38 ;  /* 0x0000002600267220 */ /* 0x040fe20000410000 */
[----:B------:R-:W-:Y:S01]  /*c810*/  MUFU.EX2 R6, R6 ;  /* 0x0000000600067308 */ /* 0x000fe20000000800 */
[----:B------:R-:W-:Y:S02]  /*c820*/  FMUL.FTZ R39, R0, R39 ;  /* 0x0000002700277220 */ /* 0x000fe40000410000 */
[----:B------:R-:W-:Y:S02]  /*c830*/  FMUL.FTZ R41, R2, R41 ;  /* 0x0000002902297220 */ /* 0x000fe40000410000 */
[C---:B------:R-:W-:Y:S02]  /*c840*/  FMUL.FTZ R42, R0.reuse, R42 ;  /* 0x0000002a002a7220 */ /* 0x040fe40000410000 */
[----:B------:R-:W-:Y:S02]  /*c850*/  FMUL.FTZ R43, R0, R43 ;  /* 0x0000002b002b7220 */ /* 0x000fe40000410000 */
[C---:B------:R-:W-:Y:S01]  /*c860*/  FMUL.FTZ R44, R2.reuse, R44 ;  /* 0x0000002c022c7220 */ /* 0x040fe20000410000 */
[----:B------:R-:W3:Y:S01]  /*c870*/  MUFU.EX2 R7, R7 ;  /* 0x0000000700077308 */ /* 0x000ee20000000800 */
[----:B------:R-:W-:Y:S02]  /*c880*/  FMUL.FTZ R45, R2, R45 ;  /* 0x0000002d022d7220 */ /* 0x000fe40000410000 */
[C---:B------:R-:W-:Y:S01]  /*c890*/  FMUL.FTZ R46, R0.reuse, R46 ;  /* 0x0000002e002e7220 */ /* 0x040fe20000410000 */
[----:B--2---:R-:W-:Y:S01]  /*c8a0*/  F2FP.PACK_AB R128, R5, R164 ;  /* 0x000000a40580723e */ /* 0x004fe200000000ff */
[----:B------:R-:W-:Y:S02]  /*c8b0*/  FMUL.FTZ R47, R0, R47 ;  /* 0x0000002f002f7220 */ /* 0x000fe40000410000 */
[C---:B------:R-:W-:Y:S02]  /*c8c0*/  FMUL.FTZ R48, R2.reuse, R48 ;  /* 0x0000003002307220 */ /* 0x040fe40000410000 */
[----:B------:R-:W-:Y:S01]  /*c8d0*/  FMUL.FTZ R49, R2, R49 ;  /* 0x0000003102317220 */ /* 0x000fe20000410000 */
[----:B------:R-:W-:Y:S01]  /*c8e0*/  MUFU.EX2 R134, R134 ;  /* 0x0000008600867308 */ /* 0x000fe20000000800 */
[C---:B------:R-:W-:Y:S02]  /*c8f0*/  FMUL.FTZ R50, R0.reuse, R50 ;  /* 0x0000003200327220 */ /* 0x040fe40000410000 */
[----:B------:R-:W-:Y:S02]  /*c900*/  FMUL.FTZ R51, R0, R51 ;  /* 0x0000003300337220 */ /* 0x000fe40000410000 */
[C---:B------:R-:W-:Y:S02]  /*c910*/  FMUL.FTZ R12, R2.reuse, R124 ;  /* 0x0000007c020c7220 */ /* 0x040fe40000410000 */
[C---:B------:R-:W-:Y:S02]  /*c920*/  FMUL.FTZ R52, R2.reuse, R52 ;  /* 0x0000003402347220 */ /* 0x040fe40000410000 */
[----:B------:R-:W-:Y:S01]  /*c930*/  FMUL.FTZ R53, R2, R53 ;  /* 0x0000003502357220 */ /* 0x000fe20000410000 */
[----:B------:R-:W2:Y:S01]  /*c940*/  MUFU.EX2 R135, R135 ;  /* 0x0000008700877308 */ /* 0x000ea20000000800 */
[C---:B------:R-:W-:Y:S02]  /*c950*/  FMUL.FTZ R54, R0.reuse, R54 ;  /* 0x0000003600367220 */ /* 0x040fe40000410000 */
[----:B------:R-:W-:Y:S01]  /*c960*/  FMUL.FTZ R55, R0, R55 ;  /* 0x0000003700377220 */ /* 0x000fe20000410000 */
[----:B---3--:R-:W-:Y:S01]  /*c970*/  F2FP.PACK_AB R129, R7, R6 ;  /* 0x000000060781723e */ /* 0x008fe200000000ff */
[C---:B------:R-:W-:Y:S02]  /*c980*/  FMUL.FTZ R56, R2.reuse, R56 ;  /* 0x0000003802387220 */ /* 0x040fe40000410000 */
[----:B------:R-:W-:Y:S02]  /*c990*/  FMUL.FTZ R57, R2, R57 ;  /* 0x0000003902397220 */ /* 0x000fe40000410000 */
[C---:B------:R-:W-:Y:S01]  /*c9a0*/  FMUL.FTZ R58, R0.reuse, R58 ;  /* 0x0000003a003a7220 */ /* 0x040fe20000410000 */
[----:B------:R-:W-:Y:S01]  /*c9b0*/  MUFU.EX2 R165, R165 ;  /* 0x000000a500a57308 */ /* 0x000fe20000000800 */
[----:B------:R-:W-:Y:S02]  /*c9c0*/  FMUL.FTZ R59, R0, R59 ;  /* 0x0000003b003b7220 */ /* 0x000fe40000410000 */
[C---:B------:R-:W-:Y:S02]  /*c9d0*/  FMUL.FTZ R60, R2.reuse, R60 ;  /* 0x0000003c023c7220 */ /* 0x040fe40000410000 */
[----:B------:R-:W-:Y:S02]  /*c9e0*/  FMUL.FTZ R61, R2, R61 ;  /* 0x0000003d023d7220 */ /* 0x000fe40000410000 */
[C---:B------:R-:W-:Y:S02]  /*c9f0*/  FMUL.FTZ R62, R0.reuse, R62 ;  /* 0x0000003e003e7220 */ /* 0x040fe40000410000 */
[----:B------:R-:W-:Y:S01]  /*ca00*/  FMUL.FTZ R63, R0, R63 ;  /* 0x0000003f003f7220 */ /* 0x000fe20000410000 */
[----:B------:R-:W3:Y:S01]  /*ca10*/  MUFU.EX2 R166, R166 ;  /* 0x000000a600a67308 */ /* 0x000ee20000000800 */
[C---:B------:R-:W-:Y:S02]  /*ca20*/  FMUL.FTZ R64, R2.reuse, R64 ;  /* 0x0000004002407220 */ /* 0x040fe40000410000 */
[----:B------:R-:W-:Y:S01]  /*ca30*/  FMUL.FTZ R65, R2, R65 ;  /* 0x0000004102417220 */ /* 0x000fe20000410000 */
[----:B--2---:R-:W-:Y:S01]  /*ca40*/  F2FP.PACK_AB R130, R135, R134 ;  /* 0x000000868782723e */ /* 0x004fe200000000ff */
        /* <DEDUP_REMOVED lines=9> */
[----:B------:R-:W-:Y:S01]  /*cae0*/  MUFU.EX2 R220, R220 ;  /* 0x000000dc00dc7308 */ /* 0x000fe20000000800 */
[C---:B------:R-:W-:Y:S02]  /*caf0*/  FMUL.FTZ R74, R0.reuse, R74 ;  /* 0x0000004a004a7220 */ /* 0x040fe40000410000 */
[----:B------:R-:W-:Y:S01]  /*cb00*/  FMUL.FTZ R75, R0, R75 ;  /* 0x0000004b004b7220 */ /* 0x000fe20000410000 */
[----:B---3--:R-:W-:Y:S01]  /*cb10*/  F2FP.PACK_AB R131, R166, R165 ;  /* 0x000000a5a683723e */ /* 0x008fe200000000ff */
[C---:B------:R-:W-:Y:S02]  /*cb20*/  FMUL.FTZ R76, R2.reuse, R76 ;  /* 0x0000004c024c7220 */ /* 0x040fe40000410000 */
[----:B------:R-:W-:Y:S02]  /*cb30*/  FMUL.FTZ R77, R2, R77 ;  /* 0x0000004d024d7220 */ /* 0x000fe40000410000 */
[C---:B------:R-:W-:Y:S01]  /*cb40*/  FMUL.FTZ R78, R0.reuse, R78 ;  /* 0x0000004e004e7220 */ /* 0x040fe20000410000 */
[----:B------:R-:W-:Y:S01]  /*cb50*/  MUFU.EX2 R224, R224 ;  /* 0x000000e000e07308 */ /* 0x000fe20000000800 */
[C---:B-1----:R-:W-:Y:S05]  /*cb60*/  HMMA.16816.F32 R8, R128.reuse, R136, R8 ;  /* 0x000000888008723c */ /* 0x042fea0000001808 */
[----:B------:R-:W-:Y:S02]  /*cb70*/  FMUL.FTZ R79, R0, R79 ;  /* 0x0000004f004f7220 */ /* 0x000fe40000410000 */
[C---:B------:R-:W-:Y:S01]  /*cb80*/  FMUL.FTZ R80, R2.reuse, R80 ;  /* 0x0000005002507220 */ /* 0x040fe20000410000 */
[C---:B------:R-:W-:Y:S01]  /*cb90*/  HMMA.16816.F32 R36, R128.reuse, R138, R36 ;  /* 0x0000008a8024723c */ /* 0x040fe20000001824 */
[----:B------:R-:W1:Y:S03]  /*cba0*/  LDSM.16.MT88.4 R136, [R188+0xc000] ;  /* 0x00c00000bc88783b */ /* 0x000e660000004200 */
[----:B------:R-:W-:Y:S02]  /*cbb0*/  FMUL.FTZ R81, R2, R81 ;  /* 0x0000005102517220 */ /* 0x000fe40000410000 */
[C---:B------:R-:W-:Y:S02]  /*cbc0*/  FMUL.FTZ R82, R0.reuse, R82 ;  /* 0x0000005200527220 */ /* 0x040fe40000410000 */
[C---:B------:R-:W-:Y:S04]  /*cbd0*/  HMMA.16816.F32 R40, R128.reuse, R140, R40 ;  /* 0x0000008c8028723c */ /* 0x040fe80000001828 */
[----:B------:R-:W-:Y:S02]  /*cbe0*/  FMUL.FTZ R83, R0, R83 ;  /* 0x0000005300537220 */ /* 0x000fe40000410000 */
[C---:B------:R-:W-:Y:S02]  /*cbf0*/  FMUL.FTZ R84, R2.reuse, R84 ;  /* 0x0000005402547220 */ /* 0x040fe40000410000 */
[C---:B------:R-:W-:Y:S01]  /*cc00*/  HMMA.16816.F32 R44, R128.reuse, R142, R44 ;  /* 0x0000008e802c723c */ /* 0x040fe2000000182c */
[----:B------:R-:W2:Y:S03]  /*cc10*/  LDSM.16.MT88.4 R140, [R192+0xe000] ;  /* 0x00e00000c08c783b */ /* 0x000ea60000004200 */
[----:B------:R-:W-:Y:S02]  /*cc20*/  FMUL.FTZ R85, R2, R85 ;  /* 0x0000005502557220 */ /* 0x000fe40000410000 */
[C---:B------:R-:W-:Y:S02]  /*cc30*/  FMUL.FTZ R86, R0.reuse, R86 ;  /* 0x0000005600567220 */ /* 0x040fe40000410000 */
[C---:B------:R-:W-:Y:S04]  /*cc40*/  HMMA.16816.F32 R48, R128.reuse, R144, R48 ;  /* 0x000000908030723c */ /* 0x040fe80000001830 */
[----:B------:R-:W-:Y:S02]  /*cc50*/  FMUL.FTZ R87, R0, R87 ;  /* 0x0000005700577220 */ /* 0x000fe40000410000 */
[C---:B------:R-:W-:Y:S02]  /*cc60*/  FMUL.FTZ R88, R2.reuse, R88 ;  /* 0x0000005802587220 */ /* 0x040fe40000410000 */
[C---:B------:R-:W-:Y:S01]  /*cc70*/  HMMA.16816.F32 R52, R128.reuse, R146, R52 ;  /* 0x000000928034723c */ /* 0x040fe20000001834 */
[----:B------:R-:W3:Y:S03]  /*cc80*/  LDSM.16.MT88.4 R144, [R190+0xe000] ;  /* 0x00e00000be90783b */ /* 0x000ee60000004200 */
[----:B------:R-:W-:Y:S02]  /*cc90*/  FMUL.FTZ R89, R2, R89 ;  /* 0x0000005902597220 */ /* 0x000fe40000410000 */
[C---:B------:R-:W-:Y:S02]  /*cca0*/  FMUL.FTZ R90, R0.reuse, R90 ;  /* 0x0000005a005a7220 */ /* 0x040fe40000410000 */
[----:B------:R-:W-:Y:S01]  /*ccb0*/  FMUL.FTZ R91, R0, R91 ;  /* 0x0000005b005b7220 */ /* 0x000fe20000410000 */
[C---:B-1----:R-:W-:Y:S03]  /*ccc0*/  HMMA.16816.F32 R56, R128.reuse, R136, R56 ;  /* 0x000000888038723c */ /* 0x042fe60000001838 */
[C---:B------:R-:W-:Y:S02]  /*ccd0*/  FMUL.FTZ R92, R2.reuse, R92 ;  /* 0x0000005c025c7220 */ /* 0x040fe40000410000 */
[----:B------:R-:W-:Y:S02]  /*cce0*/  FMUL.FTZ R93, R2, R93 ;  /* 0x0000005d025d7220 */ /* 0x000fe40000410000 */
[C---:B------:R-:W-:Y:S01]  /*ccf0*/  FMUL.FTZ R94, R0.reuse, R94 ;  /* 0x0000005e005e7220 */ /* 0x040fe20000410000 */
[C---:B------:R-:W-:Y:S01]  /*cd00*/  HMMA.16816.F32 R60, R128.reuse, R138, R60 ;  /* 0x0000008a803c723c */ /* 0x040fe2000000183c */
[----:B------:R-:W1:Y:S03]  /*cd10*/  LDSM.16.MT88.4 R136, [R189+0xe000] ;  /* 0x00e00000bd88783b */ /* 0x000e660000004200 */
[----:B------:R-:W-:Y:S02]  /*cd20*/  FMUL.FTZ R95, R0, R95 ;  /* 0x0000005f005f7220 */ /* 0x000fe40000410000 */
[C---:B------:R-:W-:Y:S02]  /*cd30*/  FMUL.FTZ R96, R2.reuse, R96 ;  /* 0x0000006002607220 */ /* 0x040fe40000410000 */
[C---:B--2---:R-:W-:Y:S04]  /*cd40*/  HMMA.16816.F32 R64, R128.reuse, R140, R64 ;  /* 0x0000008c8040723c */ /* 0x044fe80000001840 */
[----:B------:R-:W-:Y:S02]  /*cd50*/  FMUL.FTZ R97, R2, R97 ;  /* 0x0000006102617220 */ /* 0x000fe40000410000 */
[C---:B------:R-:W-:Y:S02]  /*cd60*/  FMUL.FTZ R98, R0.reuse, R98 ;  /* 0x0000006200627220 */ /* 0x040fe40000410000 */
[C---:B------:R-:W-:Y:S01]  /*cd70*/  HMMA.16816.F32 R68, R128.reuse, R142, R68 ;  /* 0x0000008e8044723c */ /* 0x040fe20000001844 */
[----:B------:R-:W2:Y:S03]  /*cd80*/  LDSM.16.MT88.4 R140, [R188+0xe000] ;  /* 0x00e00000bc8c783b */ /* 0x000ea60000004200 */
[----:B------:R-:W-:Y:S02]  /*cd90*/  FMUL.FTZ R99, R0, R99 ;  /* 0x0000006300637220 */ /* 0x000fe40000410000 */
[C---:B------:R-:W-:Y:S02]  /*cda0*/  FMUL.FTZ R100, R2.reuse, R100 ;  /* 0x0000006402647220 */ /* 0x040fe40000410000 */
[C---:B---3--:R-:W-:Y:S04]  /*cdb0*/  HMMA.16816.F32 R72, R128.reuse, R144, R72 ;  /* 0x000000908048723c */ /* 0x048fe80000001848 */
[----:B------:R-:W-:Y:S02]  /*cdc0*/  FMUL.FTZ R101, R2, R101 ;  /* 0x0000006502657220 */ /* 0x000fe40000410000 */
[C---:B------:R-:W-:Y:S02]  /*cdd0*/  FMUL.FTZ R102, R0.reuse, R102 ;  /* 0x0000006600667220 */ /* 0x040fe40000410000 */
[C---:B------:R-:W-:Y:S01]  /*cde0*/  HMMA.16816.F32 R76, R128.reuse, R146, R76 ;  /* 0x00000092804c723c */ /* 0x040fe2000000184c */
[----:B------:R-:W3:Y:S03]  /*cdf0*/  LDSM.16.MT88.4 R144, [R192+0x10000] ;  /* 0x01000000c090783b */ /* 0x000ee60000004200 */
[----:B------:R-:W-:Y:S02]  /*ce00*/  FMUL.FTZ R103, R0, R103 ;  /* 0x0000006700677220 */ /* 0x000fe40000410000 */
[--C-:B------:R-:W-:Y:S02]  /*ce10*/  FFMA.FTZ R170, R13, c[0x0][0x23c], -R168.reuse ;  /* 0x00008f000daa7a23 */ /* 0x100fe400000108a8 */
[----:B------:R-:W-:Y:S01]  /*ce20*/  FMUL.FTZ R13, R2, R125 ;  /* 0x0000007d020d7220 */ /* 0x000fe20000410000 */
[C---:B-1----:R-:W-:Y:S03]  /*ce30*/  HMMA.16816.F32 R80, R128.reuse, R136, R80 ;  /* 0x000000888050723c */ /* 0x042fe60000001850 */
[--C-:B------:R-:W-:Y:S01]  /*ce40*/  FFMA.FTZ R171, R14, c[0x0][0x23c], -R167.reuse ;  /* 0x00008f000eab7a23 */ /* 0x100fe200000108a7 */
[----:B------:R-:W1:Y:S01]  /*ce50*/  MUFU.EX2 R170, R170 ;  /* 0x000000aa00aa7308 */ /* 0x000e620000000800 */
[C---:B------:R-:W-:Y:S02]  /*ce60*/  FMUL.FTZ R14, R0.reuse, R126 ;  /* 0x0000007e000e7220 */ /* 0x040fe40000410000 */
[--C-:B------:R-:W-:Y:S01]  /*ce70*/  FFMA.FTZ R172, R15, c[0x0][0x23c], -R167.reuse ;  /* 0x00008f000fac7a23 */ /* 0x100fe200000108a7 */
[C---:B------:R-:W-:Y:S01]  /*ce80*/  HMMA.16816.F32 R84, R128.reuse, R138, R84 ;  /* 0x0000008a8054723c */ /* 0x040fe20000001854 */
[----:B------:R-:W4:Y:S03]  /*ce90*/  LDSM.16.MT88.4 R136, [R190+0x10000] ;  /* 0x01000000be88783b */ /* 0x000f260000004200 */
[----:B------:R-:W-:Y:S02]  /*cea0*/  FMUL.FTZ R15, R0, R127 ;  /* 0x0000007f000f7220 */ /* 0x000fe40000410000 */
[C---:B------:R-:W-:Y:S01]  /*ceb0*/  FMUL.FTZ R104, R2.reuse, R104 ;  /* 0x0000006802687220 */ /* 0x040fe20000410000 */
[----:B------:R-:W-:Y:S01]  /*cec0*/  MUFU.EX2 R171, R171 ;  /* 0x000000ab00ab7308 */ /* 0x000fe20000000800 */
[C---:B--2---:R-:W-:Y:S01]  /*ced0*/  HMMA.16816.F32 R88, R128.reuse, R140, R88 ;  /* 0x0000008c8058723c */ /* 0x044fe20000001858 */
[----:B------:R-:W-:Y:S03]  /*cee0*/  LDSM.16.MT88.4 R124, [R188+0x10000] ;  /* 0x01000000bc7c783b */ /* 0x000fe60000004200 */
[----:B------:R-:W-:Y:S02]  /*cef0*/  FMUL.FTZ R105, R2, R105 ;  /* 0x0000006902697220 */ /* 0x000fe40000410000 */
[C---:B------:R-:W-:Y:S02]  /*cf00*/  FMUL.FTZ R106, R0.reuse, R106 ;  /* 0x0000006a006a7220 */ /* 0x040fe40000410000 */
[C---:B------:R-:W-:Y:S01]  /*cf10*/  HMMA.16816.F32 R92, R128.reuse, R142, R92 ;  /* 0x0000008e805c723c */ /* 0x040fe2000000185c */
[----:B------:R-:W2:Y:S01]  /*cf20*/  LDSM.16.MT88.4 R140, [R189+0x10000] ;  /* 0x01000000bd8c783b */ /* 0x000ea20000004200 */
[----:B------:R-:W5:Y:S02]  /*cf30*/  MUFU.EX2 R172, R172 ;  /* 0x000000ac00ac7308 */ /* 0x000f640000000800 */
[----:B------:R-:W-:Y:S02]  /*cf40*/  FMUL.FTZ R107, R0, R107 ;  /* 0x0000006b006b7220 */ /* 0x000fe40000410000 */
[C---:B------:R-:W-:Y:S02]  /*cf50*/  FMUL.FTZ R108, R2.reuse, R108 ;  /* 0x0000006c026c7220 */ /* 0x040fe40000410000 */
[C---:B---3--:R-:W-:Y:S04]  /*cf60*/  HMMA.16816.F32 R96, R128.reuse, R144, R96 ;  /* 0x000000908060723c */ /* 0x048fe80000001860 */
[----:B------:R-:W-:Y:S02]  /*cf70*/  FMUL.FTZ R109, R2, R109 ;  /* 0x0000006d026d7220 */ /* 0x000fe40000410000 */
[C---:B------:R-:W-:Y:S02]  /*cf80*/  FMUL.FTZ R110, R0.reuse, R110 ;  /* 0x0000006e006e7220 */ /* 0x040fe40000410000 */
[C---:B------:R-:W-:Y:S01]  /*cf90*/  HMMA.16816.F32 R100, R128.reuse, R146, R100 ;  /* 0x000000928064723c */ /* 0x040fe20000001864 */
[----:B------:R-:W-:Y:S03]  /*cfa0*/  LDSM.16.MT88.4 R144, [R190+0xc800] ;  /* 0x00c80000be90783b */ /* 0x000fe60000004200 */
[----:B------:R-:W-:Y:S02]  /*cfb0*/  FMUL.FTZ R111, R0, R111 ;  /* 0x0000006f006f7220 */ /* 0x000fe40000410000 */
[--C-:B------:R-:W-:Y:S02]  /*cfc0*/  FFMA.FTZ R173, R16, c[0x0][0x23c], -R168.reuse ;  /* 0x00008f0010ad7a23 */ /* 0x100fe400000108a8 */
[----:B------:R-:W-:Y:S01]  /*cfd0*/  FFMA.FTZ R174, R17, c[0x0][0x23c], -R168 ;  /* 0x00008f0011ae7a23 */ /* 0x000fe200000108a8 */
[C---:B----4-:R-:W-:Y:S03]  /*cfe0*/  HMMA.16816.F32 R104, R128.reuse, R136, R104 ;  /* 0x000000888068723c */ /* 0x050fe60000001868 */
[--C-:B------:R-:W-:Y:S01]  /*cff0*/  FFMA.FTZ R175, R18, c[0x0][0x23c], -R167.reuse ;  /* 0x00008f0012af7a23 */ /* 0x100fe200000108a7 */
[----:B------:R-:W-:Y:S01]  /*d000*/  MUFU.EX2 R173, R173 ;  /* 0x000000ad00ad7308 */ /* 0x000fe20000000800 */
[----:B------:R-:W-:Y:S02]  /*d010*/  FFMA.FTZ R218, R19, c[0x0][0x23c], -R167 ;  /* 0x00008f0013da7a23 */ /* 0x000fe400000108a7 */
[C---:B------:R-:W-:Y:S01]  /*d020*/  FMUL.FTZ R112, R2.reuse, R112 ;  /* 0x0000007002707220 */ /* 0x040fe20000410000 */
[C---:B------:R-:W-:Y:S01]  /*d030*/  HMMA.16816.F32 R12, R128.reuse, R138, R12 ;  /* 0x0000008a800c723c */ /* 0x040fe2000000180c */
[----:B------:R-:W3:Y:S03]  /*d040*/  LDSM.16.MT88.4 R136, [R192+0xc800] ;  /* 0x00c80000c088783b */ /* 0x000ee60000004200 */
[----:B------:R-:W-:Y:S02]  /*d050*/  FMUL.FTZ R113, R2, R113 ;  /* 0x0000007102717220 */ /* 0x000fe40000410000 */
[----:B------:R-:W4:Y:S01]  /*d060*/  MUFU.EX2 R174, R174 ;  /* 0x000000ae00ae7308 */ /* 0x000f220000000800 */
[C---:B------:R-:W-:Y:S01]  /*d070*/  FMUL.FTZ R114, R0.reuse, R114 ;  /* 0x0000007200727220 */ /* 0x040fe20000410000 */
[C---:B--2---:R-:W-:Y:S04]  /*d080*/  HMMA.16816.F32 R108, R128.reuse, R140, R108 ;  /* 0x0000008c806c723c */ /* 0x044fe8000000186c */
[----:B------:R-:W-:Y:S02]  /*d090*/  FMUL.FTZ R115, R0, R115 ;  /* 0x0000007300737220 */ /* 0x000fe40000410000 */
[----:B------:R-:W-:Y:S01]  /*d0a0*/  FMUL.FTZ R16, R2, R120 ;  /* 0x0000007802107220 */ /* 0x000fe20000410000 */
[----:B-1----:R-:W-:Y:S01]  /*d0b0*/  F2FP.PACK_AB R120, R170, R169 ;  /* 0x000000a9aa78723e */ /* 0x002fe200000000ff */
[----:B------:R-:W-:Y:S01]  /*d0c0*/  MUFU.EX2 R175, R175 ;  /* 0x000000af00af7308 */ /* 0x000fe20000000800 */
[----:B------:R-:W-:Y:S02]  /*d0d0*/  FMUL.FTZ R17, R2, R121 ;  /* 0x0000007902117220 */ /* 0x000fe40000410000 */
[C---:B------:R-:W-:Y:S01]  /*d0e0*/  HMMA.16816.F32 R112, R128.reuse, R142, R112 ;  /* 0x0000008e8070723c */ /* 0x040fe20000001870 */
[----:B------:R-:W1:Y:S02]  /*d0f0*/  LDSM.16.MT88.4 R140, [R189+0xc800] ;  /* 0x00c80000bd8c783b */ /* 0x000e640000004200 */
[----:B------:R-:W-:Y:S01]  /*d100*/  FMUL.FTZ R18, R0, R122 ;  /* 0x0000007a00127220 */ /* 0x000fe20000410000 */
[----:B-----5:R-:W-:Y:S01]  /*d110*/  F2FP.PACK_AB R121, R172, R171 ;  /* 0x000000abac79723e */ /* 0x020fe200000000ff */
[----:B------:R-:W-:Y:S02]  /*d120*/  FMUL.FTZ R19, R0, R123 ;  /* 0x0000007b00137220 */ /* 0x000fe40000410000 */
[----:B------:R-:W2:Y:S01]  /*d130*/  MUFU.EX2 R218, R218 ;  /* 0x000000da00da7308 */ /* 0x000ea20000000800 */
[C---:B------:R-:W-:Y:S04]  /*d140*/  FMUL.FTZ R116, R2.reuse, R116 ;  /* 0x0000007402747220 */ /* 0x040fe80000410000 */
[C---:B------:R-:W-:Y:S03]  /*d150*/  HMMA.16816.F32 R16, R128.reuse, R124, R16 ;  /* 0x0000007c8010723c */ /* 0x040fe60000001810 */
[----:B------:R-:W-:Y:S01]  /*d160*/  FMUL.FTZ R117, R2, R117 ;  /* 0x0000007502757220 */ /* 0x000fe20000410000 */
[----:B----4-:R-:W-:Y:S01]  /*d170*/  F2FP.PACK_AB R122, R174, R173 ;  /* 0x000000adae7a723e */ /* 0x010fe200000000ff */
[C---:B------:R-:W-:Y:S02]  /*d180*/  FMUL.FTZ R118, R0.reuse, R118 ;  /* 0x0000007600767220 */ /* 0x040fe40000410000 */
[----:B------:R-:W-:Y:S02]  /*d190*/  FMUL.FTZ R119, R0, R119 ;  /* 0x0000007700777220 */ /* 0x000fe40000410000 */
[----:B------:R-:W-:Y:S03]  /*d1a0*/  FFMA.FTZ R164, R2, R221, R164 ;  /* 0x000000dd02a47223 */ /* 0x000fe600000100a4 */
[----:B------:R-:W-:Y:S01]  /*d1b0*/  FFMA.FTZ R6, R0, R219, R6 ;  /* 0x000000db00067223 */ /* 0x000fe20000010006 */
[----:B------:R-:W-:Y:S01]  /*d1c0*/  IADD3 R0, R207, -0x1, RZ ;  /* 0xffffffffcf007810 */ /* 0x000fe20007ffe0ff */
[----:B------:R-:W-:Y:S01]  /*d1d0*/  HMMA.16816.F32 R116, R128, R126, R116 ;  /* 0x0000007e8074723c */ /* 0x000fe20000001874 */
[----:B------:R-:W4:Y:S02]  /*d1e0*/  LDSM.16.MT88.4 R124, [R188+0xe800] ;  /* 0x00e80000bc7c783b */ /* 0x000f240000004200 */
[----:B------:R-:W-:Y:S01]  /*d1f0*/  FADD.FTZ R5, R5, R164 ;  /* 0x000000a405057221 */ /* 0x000fe20000010000 */
[----:B------:R-:W-:Y:S01]  /*d200*/  MOV R207, R0 ;  /* 0x0000000000cf7202 */ /* 0x000fe20000000f00 */
[----:B------:R-:W-:Y:S01]  /*d210*/  FADD.FTZ R6, R7, R6 ;  /* 0x0000000607067221 */ /* 0x000fe20000010000 */
[----:B--2---:R-:W-:Y:S01]  /*d220*/  F2FP.PACK_AB R123, R218, R175 ;  /* 0x000000afda7b723e */ /* 0x004fe200000000ff */
[----:B------:R-:W-:Y:S01]  /*d230*/  FADD.FTZ R134, R134, R5 ;  /* 0x0000000586867221 */ /* 0x000fe20000010000 */
[----:B------:R-:W-:Y:S01]  /*d240*/  MOV R0, R3 ;  /* 0x0000000300007202 */ /* 0x000fe20000000f00 */
[----:B------:R-:W2:Y:S03]  /*d250*/  LDSM.16.MT88.4 R128, [R192+0x10800] ;  /* 0x01080000c080783b */ /* 0x000ea60000004200 */
[----:B------:R-:W-:Y:S01]  /*d260*/  FADD.FTZ R165, R165, R6 ;  /* 0x00000006a5a57221 */ /* 0x000fe20000010000 */
[C---:B---3--:R-:W-:Y:S05]  /*d270*/  HMMA.16816.F32 R8, R120.reuse, R136, R8 ;  /* 0x000000887808723c */ /* 0x048fea0000001808 */
[----:B------:R-:W-:Y:S02]  /*d280*/  FADD.FTZ R134, R135, R134 ;  /* 0x0000008687867221 */ /* 0x000fe40000010000 */
[----:B------:R-:W-:Y:S01]  /*d290*/  FADD.FTZ R166, R166, R165 ;  /* 0x000000a5a6a67221 */ /* 0x000fe20000010000 */
[C---:B------:R-:W-:Y:S01]  /*d2a0*/  HMMA.16816.F32 R36, R120.reuse, R138, R36 ;  /* 0x0000008a7824723c */ /* 0x040fe20000001824 */
[----:B------:R-:W3:Y:S03]  /*d2b0*/  LDSM.16.MT88.4 R136, [R190+0x10800] ;  /* 0x01080000be88783b */ /* 0x000ee60000004200 */
[----:B------:R-:W-:Y:S02]  /*d2c0*/  FADD.FTZ R169, R169, R134 ;  /* 0x00000086a9a97221 */ /* 0x000fe40000010000 */
[----:B------:R-:W-:Y:S02]  /*d2d0*/  FADD.FTZ R171, R171, R166 ;  /* 0x000000a6abab7221 */ /* 0x000fe40000010000 */
[C---:B------:R-:W-:Y:S04]  /*d2e0*/  HMMA.16816.F32 R40, R120.reuse, R144, R40 ;  /* 0x000000907828723c */ /* 0x040fe80000001828 */
[----:B------:R-:W-:Y:S02]  /*d2f0*/  FADD.FTZ R170, R170, R169 ;  /* 0x000000a9aaaa7221 */ /* 0x000fe40000010000 */
[----:B------:R-:W-:Y:S02]  /*d300*/  FADD.FTZ R172, R172, R171 ;  /* 0x000000abacac7221 */ /* 0x000fe40000010000 */
[C---:B------:R-:W-:Y:S01]  /*d310*/  HMMA.16816.F32 R44, R120.reuse, R146, R44 ;  /* 0x00000092782c723c */ /* 0x040fe2000000182c */
[----:B------:R-:W-:Y:S03]  /*d320*/  LDSM.16.MT88.4 R144, [R190+0xf000] ;  /* 0x00f00000be90783b */ /* 0x000fe60000004200 */
[----:B------:R-:W-:Y:S02]  /*d330*/  FADD.FTZ R173, R173, R170 ;  /* 0x000000aaadad7221 */ /* 0x000fe40000010000 */
[----:B------:R-:W-:Y:S02]  /*d340*/  FADD.FTZ R5, R175, R172 ;  /* 0x000000acaf057221 */ /* 0x000fe40000010000 */
[C---:B-1----:R-:W-:Y:S04]  /*d350*/  HMMA.16816.F32 R48, R120.reuse, R140, R48 ;  /* 0x0000008c7830723c */ /* 0x042fe80000001830 */
[----:B------:R-:W-:Y:S02]  /*d360*/  FADD.FTZ R173, R174, R173 ;  /* 0x000000adaead7221 */ /* 0x000fe40000010000 */
[----:B------:R-:W-:Y:S02]  /*d370*/  FADD.FTZ R5, R218, R5 ;  /* 0x00000005da057221 */ /* 0x000fe40000010000 */
[C---:B------:R-:W-:Y:S01]  /*d380*/  HMMA.16816.F32 R52, R120.reuse, R142, R52 ;  /* 0x0000008e7834723c */ /* 0x040fe20000001834 */
[----:B------:R-:W1:Y:S07]  /*d390*/  LDSM.16.MT88.4 R140, [R189+0x10800] ;  /* 0x01080000bd8c783b */ /* 0x000e6e0000004200 */
[C---:B------:R-:W-:Y:S08]  /*d3a0*/  HMMA.16816.F32 R56, R120.reuse, R148, R56 ;  /* 0x000000947838723c */ /* 0x040ff00000001838 */
[C---:B------:R-:W-:Y:S01]  /*d3b0*/  HMMA.16816.F32 R60, R120.reuse, R150, R60 ;  /* 0x00000096783c723c */ /* 0x040fe2000000183c */
[----:B------:R-:W-:Y:S07]  /*d3c0*/  LDSM.16.MT88.4 R148, [R189+0xf000] ;  /* 0x00f00000bd94783b */ /* 0x000fee0000004200 */
[C---:B------:R-:W-:Y:S07]  /*d3d0*/  HMMA.16816.F32 R64, R120.reuse, R152, R64 ;  /* 0x000000987840723c */ /* 0x040fee0000001840 */
[--C-:B------:R-:W-:Y:S01]  /*d3e0*/  FFMA.FTZ R152, R20, c[0x0][0x23c], -R168.reuse ;  /* 0x00008f0014987a23 */ /* 0x100fe200000108a8 */
[C---:B------:R-:W-:Y:S04]  /*d3f0*/  HMMA.16816.F32 R68, R120.reuse, R154, R68 ;  /* 0x0000009a7844723c */ /* 0x040fe80000001844 */
[--C-:B------:R-:W-:Y:S01]  /*d400*/  FFMA.FTZ R153, R21, c[0x0][0x23c], -R168.reuse ;  /* 0x00008f0015997a23 */ /* 0x100fe200000108a8 */
[----:B------:R-:W-:Y:S02]  /*d410*/  MUFU.EX2 R152, R152 ;  /* 0x0000009800987308 */ /* 0x000fe40000000800 */
[--C-:B------:R-:W-:Y:S01]  /*d420*/  FFMA.FTZ R154, R22, c[0x0][0x23c], -R167.reuse ;  /* 0x00008f00169a7a23 */ /* 0x100fe200000108a7 */
[C---:B------:R-:W-:Y:S04]  /*d430*/  HMMA.16816.F32 R72, R120.reuse, R156, R72 ;  /* 0x0000009c7848723c */ /* 0x040fe80000001848 */
[--C-:B------:R-:W-:Y:S02]  /*d440*/  FFMA.FTZ R155, R23, c[0x0][0x23c], -R167.reuse ;  /* 0x00008f00179b7a23 */ /* 0x100fe400000108a7 */
[----:B------:R-:W5:Y:S01]  /*d450*/  LDSM.16.MT88.4 R20, [R188+0x10800] ;  /* 0x01080000bc14783b */ /* 0x000f620000004200 */
[--C-:B------:R-:W-:Y:S01]  /*d460*/  FFMA.FTZ R156, R24, c[0x0][0x23c], -R168.reuse ;  /* 0x00008f00189c7a23 */ /* 0x100fe200000108a8 */
[C---:B------:R-:W-:Y:S01]  /*d470*/  HMMA.16816.F32 R76, R120.reuse, R158, R76 ;  /* 0x0000009e784c723c */ /* 0x040fe2000000184c */
[----:B------:R-:W1:Y:S03]  /*d480*/  MUFU.EX2 R153, R153 ;  /* 0x0000009900997308 */ /* 0x000e660000000800 */
[--C-:B------:R-:W-:Y:S03]  /*d490*/  FFMA.FTZ R157, R25, c[0x0][0x23c], -R168.reuse ;  /* 0x00008f00199d7a23 */ /* 0x100fe600000108a8 */
[--C-:B------:R-:W-:Y:S01]  /*d4a0*/  FFMA.FTZ R158, R26, c[0x0][0x23c], -R167.reuse ;  /* 0x00008f001a9e7a23 */ /* 0x100fe200000108a7 */
[C---:B------:R-:W-:Y:S03]  /*d4b0*/  HMMA.16816.F32 R80, R120.reuse, R160, R80 ;  /* 0x000000a07850723c */ /* 0x040fe60000001850 */
[----:B------:R-:W-:Y:S01]  /*d4c0*/  MUFU.EX2 R154, R154 ;  /* 0x0000009a009a7308 */ /* 0x000fe20000000800 */
[--C-:B------:R-:W-:Y:S02]  /*d4d0*/  FFMA.FTZ R159, R27, c[0x0][0x23c], -R167.reuse ;  /* 0x00008f001b9f7a23 */ /* 0x100fe400000108a7 */
[----:B------:R-:W-:Y:S01]  /*d4e0*/  LDSM.16.MT88.4 R24, [R189+0xd000] ;  /* 0x00d00000bd18783b */ /* 0x000fe20000004200 */
[--C-:B------:R-:W-:Y:S01]  /*d4f0*/  FFMA.FTZ R160, R28, c[0x0][0x23c], -R168.reuse ;  /* 0x00008f001ca07a23 */ /* 0x100fe200000108a8 */
[C---:B------:R-:W-:Y:S04]  /*d500*/  HMMA.16816.F32 R84, R120.reuse, R162, R84 ;  /* 0x000000a27854723c */ /* 0x040fe80000001854 */
[--C-:B------:R-:W-:Y:S01]  /*d510*/  FFMA.FTZ R161, R29, c[0x0][0x23c], -R168.reuse ;  /* 0x00008f001da17a23 */ /* 0x100fe200000108a8 */
[----:B------:R-:W1:Y:S01]  /*d520*/  MUFU.EX2 R155, R155 ;  /* 0x0000009b009b7308 */ /* 0x000e620000000800 */
[----:B------:R-:W-:Y:S02]  /*d530*/  FFMA.FTZ R168, R33, c[0x0][0x23c], -R168 ;  /* 0x00008f0021a87a23 */ /* 0x000fe400000108a8 */
[C---:B----4-:R-:W-:Y:S04]  /*d540*/  HMMA.16816.F32 R88, R120.reuse, R124, R88 ;  /* 0x0000007c7858723c */ /* 0x050fe80000001858 */
[--C-:B------:R-:W-:Y:S02]  /*d550*/  FFMA.FTZ R162, R30, c[0x0][0x23c], -R167.reuse ;  /* 0x00008f001ea27a23 */ /* 0x100fe400000108a7 */
[--C-:B------:R-:W-:Y:S01]  /*d560*/  FFMA.FTZ R163, R31, c[0x0][0x23c], -R167.reuse ;  /* 0x00008f001fa37a23 */ /* 0x100fe200000108a7 */
[----:B------:R-:W-:Y:S01]  /*d570*/  MUFU.EX2 R156, R156 ;  /* 0x0000009c009c7308 */ /* 0x000fe20000000800 */
[C---:B------:R-:W-:Y:S01]  /*d580*/  HMMA.16816.F32 R92, R120.reuse, R126, R92 ;  /* 0x0000007e785c723c */ /* 0x040fe2000000185c */
[----:B------:R-:W4:Y:S03]  /*d590*/  LDSM.16.MT88.4 R124, [R192+0xd000] ;  /* 0x00d00000c07c783b */ /* 0x000f260000004200 */
[----:B------:R-:W-:Y:S04]  /*d5a0*/  FFMA.FTZ R167, R35, c[0x0][0x23c], -R167 ;  /* 0x00008f0023a77a23 */ /* 0x000fe800000108a7 */
[C---:B--2---:R-:W-:Y:S01]  /*d5b0*/  HMMA.16816.F32 R96, R120.reuse, R128, R96 ;  /* 0x000000807860723c */ /* 0x044fe20000001860 */
[----:B------:R-:W-:Y:S01]  /*d5c0*/  LDSM.16.MT88.4 R28, [R188+0x11000] ;  /* 0x01100000bc1c783b */ /* 0x000fe20000004200 */
[----:B------:R-:W2:Y:S06]  /*d5d0*/  MUFU.EX2 R157, R157 ;  /* 0x0000009d009d7308 */ /* 0x000eac0000000800 */
[C---:B------:R-:W-:Y:S01]  /*d5e0*/  HMMA.16816.F32 R100, R120.reuse, R130, R100 ;  /* 0x000000827864723c */ /* 0x040fe20000001864 */
[----:B------:R-:W2:Y:S03]  /*d5f0*/  LDSM.16.MT88.4 R128, [R190+0xd000] ;  /* 0x00d00000be80783b */ /* 0x000ea60000004200 */
[----:B------:R-:W-:Y:S04]  /*d600*/  MUFU.EX2 R158, R158 ;  /* 0x0000009e009e7308 */ /* 0x000fe80000000800 */
[C---:B---3--:R-:W-:Y:S01]  /*d610*/  HMMA.16816.F32 R104, R120.reuse, R136, R104 ;  /* 0x000000887868723c */ /* 0x048fe20000001868 */
[----:B------:R-:W-:Y:S05]  /*d620*/  LDSM.16.MT88.4 R32, [R189+0xd800] ;  /* 0x00d80000bd20783b */ /* 0x000fea0000004200 */
[----:B------:R-:W3:Y:S02]  /*d630*/  MUFU.EX2 R159, R159 ;  /* 0x0000009f009f7308 */ /* 0x000ee40000000800 */
[C---:B------:R-:W-:Y:S01]  /*d640*/  HMMA.16816.F32 R12, R120.reuse, R138, R12 ;  /* 0x0000008a780c723c */ /* 0x040fe2000000180c */
[----:B------:R-:W3:Y:S07]  /*d650*/  LDSM.16.MT88.4 R136, [R188+0xd000] ;  /* 0x00d00000bc88783b */ /* 0x000eee0000004200 */
[C---:B-1----:R-:W-:Y:S01]  /*d660*/  HMMA.16816.F32 R108, R120.reuse, R140, R108 ;  /* 0x0000008c786c723c */ /* 0x042fe2000000186c */
[----:B------:R-:W-:Y:S07]  /*d670*/  MUFU.EX2 R160, R160 ;  /* 0x000000a000a07308 */ /* 0x000fee0000000800 */
[C---:B------:R-:W-:Y:S01]  /*d680*/  HMMA.16816.F32 R112, R120.reuse, R142, R112 ;  /* 0x0000008e7870723c */ /* 0x040fe20000001870 */
[----:B------:R-:W1:Y:S02]  /*d690*/  LDSM.16.MT88.4 R140, [R192+0xf000] ;  /* 0x00f00000c08c783b */ /* 0x000e640000004200 */
[----:B------:R-:W1:Y:S05]  /*d6a0*/  MUFU.EX2 R161, R161 ;  /* 0x000000a100a17308 */ /* 0x000e6a0000000800 */
[C---:B-----5:R-:W-:Y:S05]  /*d6b0*/  HMMA.16816.F32 R16, R120.reuse, R20, R16 ;  /* 0x000000147810723c */ /* 0x060fea0000001810 */
[----:B------:R-:W-:Y:S02]  /*d6c0*/  MUFU.EX2 R162, R162 ;  /* 0x000000a200a27308 */ /* 0x000fe40000000800 */
[----:B------:R-:W-:Y:S01]  /*d6d0*/  F2FP.PACK_AB R20, R153, R152 ;  /* 0x000000989914723e */ /* 0x000fe200000000ff */
[----:B------:R-:W-:Y:S01]  /*d6e0*/  HMMA.16816.F32 R116, R120, R22, R116 ;  /* 0x000000167874723c */ /* 0x000fe20000001874 */
[----:B------:R-:W5:Y:S03]  /*d6f0*/  LDSM.16.MT88.4 R120, [R188+0xf000] ;  /* 0x00f00000bc78783b */ /* 0x000f660000004200 */
[----:B------:R-:W-:Y:S01]  /*d700*/  F2FP.PACK_AB R21, R155, R154 ;  /* 0x0000009a9b15723e */ /* 0x000fe200000000ff */
[----:B------:R-:W-:Y:S02]  /*d710*/  FADD.FTZ R152, R152, R173 ;  /* 0x000000ad98987221 */ /* 0x000fe40000010000 */
[----:B--2---:R-:W-:Y:S01]  /*d720*/  F2FP.PACK_AB R22, R157, R156 ;  /* 0x0000009c9d16723e */ /* 0x004fe200000000ff */
[----:B------:R-:W2:Y:S01]  /*d730*/  MUFU.EX2 R163, R163 ;  /* 0x000000a300a37308 */ /* 0x000ea20000000800 */
[----:B---3--:R-:W-:Y:S03]  /*d740*/  F2FP.PACK_AB R23, R159, R158 ;  /* 0x0000009e9f17723e */ /* 0x008fe600000000ff */
[----:B------:R-:W-:Y:S02]  /*d750*/  FADD.FTZ R154, R154, R5 ;  /* 0x000000059a9a7221 */ /* 0x000fe40000010000 */
[----:B------:R-:W-:Y:S02]  /*d760*/  FADD.FTZ R153, R153, R152 ;  /* 0x0000009899997221 */ /* 0x000fe40000010000 */
[C---:B----4-:R-:W-:Y:S02]  /*d770*/  HMMA.16816.F32 R8, R20.reuse, R124, R8 ;  /* 0x0000007c1408723c */ /* 0x050fe40000001808 */
[----:B------:R-:W3:Y:S03]  /*d780*/  MUFU.EX2 R225, R168 ;  /* 0x000000a800e17308 */ /* 0x000ee60000000800 */
[----:B------:R-:W-:Y:S02]  /*d790*/  FADD.FTZ R155, R155, R154 ;  /* 0x0000009a9b9b7221 */ /* 0x000fe40000010000 */
[----:B------:R-:W-:Y:S01]  /*d7a0*/  FADD.FTZ R156, R156, R153 ;  /* 0x000000999c9c7221 */ /* 0x000fe20000010000 */
[C---:B------:R-:W-:Y:S01]  /*d7b0*/  HMMA.16816.F32 R36, R20.reuse, R126, R36 ;  /* 0x0000007e1424723c */ /* 0x040fe20000001824 */
[----:B------:R-:W-:Y:S03]  /*d7c0*/  LDSM.16.MT88.4 R124, [R190+0x11000] ;  /* 0x01100000be7c783b */ /* 0x000fe60000004200 */
[----:B------:R-:W4:Y:S01]  /*d7d0*/  MUFU.EX2 R167, R167 ;  /* 0x000000a700a77308 */ /* 0x000f220000000800 */
[----:B------:R-:W-:Y:S02]  /*d7e0*/  FADD.FTZ R158, R158, R155 ;  /* 0x0000009b9e9e7221 */ /* 0x000fe40000010000 */
[----:B------:R-:W-:Y:S01]  /*d7f0*/  FADD.FTZ R157, R157, R156 ;  /* 0x0000009c9d9d7221 */ /* 0x000fe20000010000 */
[C---:B------:R-:W-:Y:S04]  /*d800*/  HMMA.16816.F32 R40, R20.reuse, R128, R40 ;  /* 0x000000801428723c */ /* 0x040fe80000001828 */
[----:B------:R-:W-:Y:S04]  /*d810*/  FADD.FTZ R159, R159, R158 ;  /* 0x0000009e9f9f7221 */ /* 0x000fe80000010000 */
[C---:B------:R-:W-:Y:S01]  /*d820*/  HMMA.16816.F32 R44, R20.reuse, R130, R44 ;  /* 0x00000082142c723c */ /* 0x040fe2000000182c */
[----:B------:R-:W-:Y:S07]  /*d830*/  LDSM.16.MT88.4 R128, [R189+0x11000] ;  /* 0x01100000bd80783b */ /* 0x000fee0000004200 */
[C---:B------:R-:W-:Y:S08]  /*d840*/  HMMA.16816.F32 R48, R20.reuse, R24, R48 ;  /* 0x000000181430723c */ /* 0x040ff00000001830 */
[C---:B------:R-:W-:Y:S01]  /*d850*/  HMMA.16816.F32 R52, R20.reuse, R26, R52 ;  /* 0x0000001a1434723c */ /* 0x040fe20000001834 */
[----:B------:R-:W2:Y:S07]  /*d860*/  LDSM.16.MT88.4 R24, [R192+0x11000] ;  /* 0x01100000c018783b */ /* 0x000eae0000004200 */
[C---:B------:R-:W-:Y:S08]  /*d870*/  HMMA.16816.F32 R56, R20.reuse, R136, R56 ;  /* 0x000000881438723c */ /* 0x040ff00000001838 */
[C---:B------:R-:W-:Y:S01]  /*d880*/  HMMA.16816.F32 R60, R20.reuse, R138, R60 ;  /* 0x0000008a143c723c */ /* 0x040fe2000000183c */
[----:B------:R-:W-:Y:S07]  /*d890*/  LDSM.16.MT88.4 R136, [R192+0xf800] ;  /* 0x00f80000c088783b */ /* 0x000fee0000004200 */
[C---:B-1----:R-:W-:Y:S08]  /*d8a0*/  HMMA.16816.F32 R64, R20.reuse, R140, R64 ;  /* 0x0000008c1440723c */ /* 0x042ff00000001840 */
        /* <DEDUP_REMOVED lines=8> */
[C---:B-----5:R-:W-:Y:S08]  /*d930*/  HMMA.16816.F32 R88, R20.reuse, R120, R88 ;  /* 0x000000781458723c */ /* 0x060ff00000001858 */
[C---:B------:R-:W-:Y:S01]  /*d940*/  HMMA.16816.F32 R92, R20.reuse, R122, R92 ;  /* 0x0000007a145c723c */ /* 0x040fe2000000185c */
[----:B------:R-:W-:Y:S07]  /*d950*/  LDSM.16.MT88.4 R120, [R190+0xd800] ;  /* 0x00d80000be78783b */ /* 0x000fee0000004200 */
[C---:B--2---:R-:W-:Y:S08]  /*d960*/  HMMA.16816.F32 R96, R20.reuse, R24, R96 ;  /* 0x000000181460723c */ /* 0x044ff00000001860 */
[C---:B------:R-:W-:Y:S01]  /*d970*/  HMMA.16816.F32 R100, R20.reuse, R26, R100 ;  /* 0x0000001a1464723c */ /* 0x040fe20000001864 */
[----:B------:R-:W1:Y:S07]  /*d980*/  LDSM.16.MT88.4 R24, [R192+0xd800] ;  /* 0x00d80000c018783b */ /* 0x000e6e0000004200 */
[C---:B------:R-:W-:Y:S08]  /*d990*/  HMMA.16816.F32 R104, R20.reuse, R124, R104 ;  /* 0x0000007c1468723c */ /* 0x040ff00000001868 */
[C---:B------:R-:W-:Y:S01]  /*d9a0*/  HMMA.16816.F32 R12, R20.reuse, R126, R12 ;  /* 0x0000007e140c723c */ /* 0x040fe2000000180c */
[----:B------:R-:W2:Y:S07]  /*d9b0*/  LDSM.16.MT88.4 R124, [R188+0xd800] ;  /* 0x00d80000bc7c783b */ /* 0x000eae0000004200 */
[C---:B------:R-:W-:Y:S08]  /*d9c0*/  HMMA.16816.F32 R108, R20.reuse, R128, R108 ;  /* 0x00000080146c723c */ /* 0x040ff0000000186c */
[C---:B------:R-:W-:Y:S08]  /*d9d0*/  HMMA.16816.F32 R112, R20.reuse, R130, R112 ;  /* 0x000000821470723c */ /* 0x040ff00000001870 */
[C---:B------:R-:W-:Y:S08]  /*d9e0*/  HMMA.16816.F32 R16, R20.reuse, R28, R16 ;  /* 0x0000001c1410723c */ /* 0x040ff00000001810 */
[----:B------:R-:W-:Y:S01]  /*d9f0*/  HMMA.16816.F32 R116, R20, R30, R116 ;  /* 0x0000001e1474723c */ /* 0x000fe20000001874 */
[----:B------:R-:W5:Y:S06]  /*da00*/  LDSM.16.MT88.4 R28, [R189+0xf800] ;  /* 0x00f80000bd1c783b */ /* 0x000f6c0000004200 */
[----:B------:R-:W-:Y:S01]  /*da10*/  F2FP.PACK_AB R20, R161, R160 ;  /* 0x000000a0a114723e */ /* 0x000fe200000000ff */
[----:B------:R-:W-:Y:S01]  /*da20*/  FADD.FTZ R160, R160, R157 ;  /* 0x0000009da0a07221 */ /* 0x000fe20000010000 */
[----:B------:R-:W-:Y:S03]  /*da30*/  F2FP.PACK_AB R21, R163, R162 ;  /* 0x000000a2a315723e */ /* 0x000fe600000000ff */
[----:B---3--:R-:W-:Y:S01]  /*da40*/  F2FP.PACK_AB R22, R225, R220 ;  /* 0x000000dce116723e */ /* 0x008fe200000000ff */
[----:B------:R-:W-:Y:S01]  /*da50*/  FADD.FTZ R162, R162, R159 ;  /* 0x0000009fa2a27221 */ /* 0x000fe20000010000 */
[----:B----4-:R-:W-:Y:S01]  /*da60*/  F2FP.PACK_AB R23, R167, R224 ;  /* 0x000000e0a717723e */ /* 0x010fe200000000ff */
[----:B------:R-:W-:Y:S02]  /*da70*/  FADD.FTZ R161, R161, R160 ;  /* 0x000000a0a1a17221 */ /* 0x000fe40000010000 */
[----:B------:R-:W-:Y:S02]  /*da80*/  FADD.FTZ R163, R163, R162 ;  /* 0x000000a2a3a37221 */ /* 0x000fe40000010000 */
[----:B------:R-:W-:Y:S02]  /*da90*/  FADD.FTZ R220, R220, R161 ;  /* 0x000000a1dcdc7221 */ /* 0x000fe40000010000 */
[C---:B-1----:R-:W-:Y:S01]  /*daa0*/  HMMA.16816.F32 R128, R20.reuse, R24, R8 ;  /* 0x000000181480723c */ /* 0x042fe20000001808 */
[----:B------:R-:W1:Y:S02]  /*dab0*/  LDSM.16.MT88.4 R8, [R190+0x11800] ;  /* 0x01180000be08783b */ /* 0x000e640000004200 */
[----:B------:R-:W-:Y:S02]  /*dac0*/  FADD.FTZ R224, R224, R163 ;  /* 0x000000a3e0e07221 */ /* 0x000fe40000010000 */
[----:B------:R-:W-:Y:S02]  /*dad0*/  FADD.FTZ R221, R225, R220 ;  /* 0x000000dce1dd7221 */ /* 0x000fe40000010000 */
[----:B------:R-:W-:Y:S01]  /*dae0*/  FADD.FTZ R219, R167, R224 ;  /* 0x000000e0a7db7221 */ /* 0x000fe20000010000 */
[C---:B------:R-:W-:Y:S01]  /*daf0*/  HMMA.16816.F32 R36, R20.reuse, R26, R36 ;  /* 0x0000001a1424723c */ /* 0x040fe20000001824 */
[----:B------:R-:W3:Y:S07]  /*db00*/  LDSM.16.MT88.4 R24, [R189+0x11800] ;  /* 0x01180000bd18783b */ /* 0x000eee0000004200 */
[C---:B------:R-:W-:Y:S08]  /*db10*/  HMMA.16816.F32 R40, R20.reuse, R120, R40 ;  /* 0x000000781428723c */ /* 0x040ff00000001828 */
[C---:B------:R-:W-:Y:S08]  /*db20*/  HMMA.16816.F32 R44, R20.reuse, R122, R44 ;  /* 0x0000007a142c723c */ /* 0x040ff0000000182c */
[C---:B------:R-:W-:Y:S08]  /*db30*/  HMMA.16816.F32 R48, R20.reuse, R32, R48 ;  /* 0x000000201430723c */ /* 0x040ff00000001830 */
[C---:B------:R-:W-:Y:S08]  /*db40*/  HMMA.16816.F32 R52, R20.reuse, R34, R52 ;  /* 0x000000221434723c */ /* 0x040ff00000001834 */
[C---:B--2---:R-:W-:Y:S08]  /*db50*/  HMMA.16816.F32 R56, R20.reuse, R124, R56 ;  /* 0x0000007c1438723c */ /* 0x044ff00000001838 */
[C---:B------:R-:W-:Y:S08]  /*db60*/  HMMA.16816.F32 R60, R20.reuse, R126, R60 ;  /* 0x0000007e143c723c */ /* 0x040ff0000000183c */
[C---:B------:R-:W-:Y:S08]  /*db70*/  HMMA.16816.F32 R64, R20.reuse, R136, R64 ;  /* 0x000000881440723c */ /* 0x040ff00000001840 */
[C---:B------:R-:W-:Y:S08]  /*db80*/  HMMA.16816.F32 R68, R20.reuse, R138, R68 ;  /* 0x0000008a1444723c */ /* 0x040ff00000001844 */
[C---:B------:R-:W-:Y:S08]  /*db90*/  HMMA.16816.F32 R72, R20.reuse, R140, R72 ;  /* 0x0000008c1448723c */ /* 0x040ff00000001848 */
[C---:B------:R-:W-:Y:S08]  /*dba0*/  HMMA.16816.F32 R76, R20.reuse, R142, R76 ;  /* 0x0000008e144c723c */ /* 0x040ff0000000184c */
[C---:B-----5:R-:W-:Y:S08]  /*dbb0*/  HMMA.16816.F32 R80, R20.reuse, R28, R80 ;  /* 0x0000001c1450723c */ /* 0x060ff00000001850 */
[C---:B------:R-:W-:Y:S01]  /*dbc0*/  HMMA.16816.F32 R84, R20.reuse, R30, R84 ;  /* 0x0000001e1454723c */ /* 0x040fe20000001854 */
[----:B------:R-:W2:Y:S07]  /*dbd0*/  LDSM.16.MT88.4 R28, [R188+0x11800] ;  /* 0x01180000bc1c783b */ /* 0x000eae0000004200 */
[C---:B------:R-:W-:Y:S08]  /*dbe0*/  HMMA.16816.F32 R88, R20.reuse, R144, R88 ;  /* 0x000000901458723c */ /* 0x040ff00000001858 */
[C---:B------:R-:W-:Y:S08]  /*dbf0*/  HMMA.16816.F32 R92, R20.reuse, R146, R92 ;  /* 0x00000092145c723c */ /* 0x040ff0000000185c */
[C---:B------:R-:W-:Y:S08]  /*dc00*/  HMMA.16816.F32 R96, R20.reuse, R148, R96 ;  /* 0x000000941460723c */ /* 0x040ff00000001860 */
[C---:B------:R-:W-:Y:S08]  /*dc10*/  HMMA.16816.F32 R100, R20.reuse, R150, R100 ;  /* 0x000000961464723c */ /* 0x040ff00000001864 */
[C---:B-1----:R-:W-:Y:S08]  /*dc20*/  HMMA.16816.F32 R104, R20.reuse, R8, R104 ;  /* 0x000000081468723c */ /* 0x042ff00000001868 */
[C---:B------:R-:W-:Y:S08]  /*dc30*/  HMMA.16816.F32 R124, R20.reuse, R10, R12 ;  /* 0x0000000a147c723c */ /* 0x040ff0000000180c */
[C---:B---3--:R-:W-:Y:S08]  /*dc40*/  HMMA.16816.F32 R108, R20.reuse, R24, R108 ;  /* 0x00000018146c723c */ /* 0x048ff0000000186c */
[C---:B------:R-:W-:Y:S08]  /*dc50*/  HMMA.16816.F32 R112, R20.reuse, R26, R112 ;  /* 0x0000001a1470723c */ /* 0x040ff00000001870 */
[C---:B--2---:R-:W-:Y:S08]  /*dc60*/  HMMA.16816.F32 R120, R20.reuse, R28, R16 ;  /* 0x0000001c1478723c */ /* 0x044ff00000001810 */
[----:B------:R-:W-:Y:S01]  /*dc70*/  HMMA.16816.F32 R116, R20, R30, R116 ;  /* 0x0000001e1474723c */ /* 0x000fe20000001874 */
[----:B------:R-:W-:-:S07]  /*dc80*/  @P1 BRA `(.L_x_729) ;  /* 0xffffc90000001947 */ /* 0x000fce000383ffff */
.L_x_725:
[----:B------:R-:W1:Y:S01]  /*dc90*/  SHFL.BFLY PT, R0, R219, 0x2, 0x1f ;  /* 0x0c401f00db007f89 */ /* 0x000e6200000e0000 */
[C---:B------:R-:W-:Y:S01]  /*dca0*/  ISETP.NE.AND P0, PT, R206.reuse, -0x1, PT ;  /* 0xffffffffce00780c */ /* 0x040fe20003f05270 */
[----:B------:R-:W-:Y:S01]  /*dcb0*/  ULDC.64 UR4, c[0x0][0x118] ;  /* 0x0000460000047ab9 */ /* 0x000fe20000000a00 */
[----:B------:R-:W-:Y:S01]  /*dcc0*/  MOV R5, 0x3f800000 ;  /* 0x3f80000000057802 */ /* 0x000fe20000000f00 */
[----:B------:R-:W2:Y:S01]  /*dcd0*/  SHFL.BFLY PT, R2, R221, 0x2, 0x1f ;  /* 0x0c401f00dd027f89 */ /* 0x000ea200000e0000 */
[----:B------:R-:W-:Y:S09]  /*dce0*/  BSSY B0, `(.L_x_730) ;  /* 0x0000131000007945 */ /* 0x000ff20003800000 */
[----:B------:R-:W-:-:S04]  /*dcf0*/  @P0 IMAD.WIDE.U32 R8, R206, c[0x0][0x1e8], RZ ;  /* 0x00007a00ce080a25 */ /* 0x000fc800078e00ff */
[----:B------:R-:W-:Y:S01]  /*dd00*/  @P0 IMAD R4, R206, c[0x0][0x1ec], R9 ;  /* 0x00007b00ce040a24 */ /* 0x000fe200078e0209 */
[----:B------:R-:W-:Y:S02]  /*dd10*/  @P0 MOV R6, R8 ;  /* 0x0000000800060202 */ /* 0x000fe40000000f00 */
[----:B------:R-:W3:Y:S01]  /*dd20*/  S2R R8, SR_TID.X ;  /* 0x0000000000087919 */ /* 0x000ee20000002100 */
[----:B-1----:R-:W-:Y:S02]  /*dd30*/  FADD.FTZ R11, R0, R219 ;  /* 0x000000db000b7221 */ /* 0x002fe40000010000 */
[----:B--2---:R-:W-:-:S03]  /*dd40*/  FADD.FTZ R7, R2, R221 ;  /* 0x000000dd02077221 */ /* 0x004fc60000010000 */
[----:B------:R-:W1:Y:S04]  /*dd50*/  SHFL.BFLY PT, R0, R11, 0x1, 0x1f ;  /* 0x0c201f000b007f89 */ /* 0x000e6800000e0000 */
[----:B------:R-:W2:Y:S01]  /*dd60*/  SHFL.BFLY PT, R2, R7, 0x1, 0x1f ;  /* 0x0c201f0007027f89 */ /* 0x000ea200000e0000 */
[----:B---3--:R-:W-:-:S04]  /*dd70*/  SHF.R.S32.HI R9, RZ, 0x1f, R8 ;  /* 0x0000001fff097819 */ /* 0x008fc80000011408 */
[----:B------:R-:W-:Y:S01]  /*dd80*/  LEA.HI R10, R9, R8, RZ, 0x2 ;  /* 0x00000008090a7211 */ /* 0x000fe200078f10ff */
[----:B-1----:R-:W-:-:S03]  /*dd90*/  FADD.FTZ R0, R11, R0 ;  /* 0x000000000b007221 */ /* 0x002fc60000010000 */
[--C-:B------:R-:W-:Y:S02]  /*dda0*/  SHF.R.S32.HI R12, RZ, 0x2, R10.reuse ;  /* 0x00000002ff0c7819 */ /* 0x100fe4000001140a */
[----:B------:R-:W-:Y:S01]  /*ddb0*/  SHF.R.S32.HI R11, RZ, 0x1f, R10 ;  /* 0x0000001fff0b7819 */ /* 0x000fe2000001140a */
[----:B--2---:R-:W-:Y:S01]  /*ddc0*/  FADD.FTZ R2, R7, R2 ;  /* 0x0000000207027221 */ /* 0x004fe20000010000 */
[----:B------:R-:W-:Y:S02]  /*ddd0*/  FSETP.NE.FTZ.AND P4, PT, R0, RZ, PT ;  /* 0x000000ff0000720b */ /* 0x000fe40003f95000 */
[----:B------:R-:W-:Y:S02]  /*dde0*/  MOV R7, 0x3f800000 ;  /* 0x3f80000000077802 */ /* 0x000fe40000000f00 */
[----:B------:R-:W-:Y:S02]  /*ddf0*/  FSETP.NE.FTZ.AND P5, PT, R2, RZ, PT ;  /* 0x000000ff0200720b */ /* 0x000fe40003fb5000 */
[----:B------:R-:W-:-:S02]  /*de00*/  LEA.HI R11, R11, R12, RZ, 0x3 ;  /* 0x0000000c0b0b7211 */ /* 0x000fc400078f18ff */
[----:B------:R-:W-:Y:S02]  /*de10*/  LOP3.LUT R13, R10, 0x3ffffffc, RZ, 0xc0, !PT ;  /* 0x3ffffffc0a0d7812 */ /* 0x000fe400078ec0ff */
[----:B------:R-:W-:Y:S02]  /*de20*/  LOP3.LUT R11, R11, 0xfffffff8, RZ, 0xc0, !PT ;  /* 0xfffffff80b0b7812 */ /* 0x000fe400078ec0ff */
[----:B------:R-:W-:Y:S01]  /*de30*/  IADD3 R13, -R13, R8, RZ ;  /* 0x000000080d0d7210 */ /* 0x000fe20007ffe1ff */
[----:B------:R-:W1:Y:S01]  /*de40*/  @P4 MUFU.RCP R7, R0 ;  /* 0x0000000000074308 */ /* 0x000e620000001000 */
[----:B------:R-:W-:-:S04]  /*de50*/  IADD3 R11, R12, -R11, RZ ;  /* 0x8000000b0c0b7210 */ /* 0x000fc80007ffe0ff */
[C---:B------:R-:W-:Y:S02]  /*de60*/  SHF.L.U32 R12, R11.reuse, 0x6, RZ ;  /* 0x000000060b0c7819 */ /* 0x040fe400000006ff */
[C---:B------:R-:W-:Y:S01]  /*de70*/  LOP3.LUT R14, R11.reuse, 0x1, RZ, 0xc0, !PT ;  /* 0x000000010b0e7812 */ /* 0x040fe200078ec0ff */
[----:B------:R-:W2:Y:S01]  /*de80*/  @P5 MUFU.RCP R5, R2 ;  /* 0x0000000200055308 */ /* 0x000ea20000001000 */
[----:B------:R-:W-:Y:S02]  /*de90*/  LOP3.LUT R12, R12, 0x1c0, RZ, 0xc0, !PT ;  /* 0x000001c00c0c7812 */ /* 0x000fe400078ec0ff */
[----:B------:R-:W-:Y:S02]  /*dea0*/  ISETP.NE.U32.AND P3, PT, R14, 0x1, PT ;  /* 0x000000010e00780c */ /* 0x000fe40003f65070 */
[----:B------:R-:W-:Y:S02]  /*deb0*/  LEA.HI R12, R12, R12, RZ, 0x1d ;  /* 0x0000000c0c0c7211 */ /* 0x000fe400078fe8ff */
[----:B------:R-:W-:Y:S01]  /*dec0*/  R2P PR, R11, 0x6 ;  /* 0x000000060b007804 */ /* 0x000fe20000000000 */
[C---:B-1----:R-:W-:Y:S01]  /*ded0*/  FMUL.FTZ R131, R7.reuse, R131 ;  /* 0x0000008307837220 */ /* 0x042fe20000410000 */
[----:B------:R-:W-:Y:S01]  /*dee0*/  MOV R11, 0x20 ;  /* 0x00000020000b7802 */ /* 0x000fe20000000f00 */
[C---:B------:R-:W-:Y:S01]  /*def0*/  FMUL.FTZ R130, R7.reuse, R130 ;  /* 0x0000008207827220 */ /* 0x040fe20000410000 */
[----:B------:R-:W-:Y:S01]  /*df00*/  @P5 MUFU.LG2 R2, R2 ;  /* 0x0000000200025308 */ /* 0x000fe20000000c00 */
[----:B------:R-:W-:-:S02]  /*df10*/  FMUL.FTZ R39, R7, R39 ;  /* 0x0000002707277220 */ /* 0x000fc40000410000 */
[----:B------:R-:W-:Y:S01]  /*df20*/  FMUL.FTZ R38, R7, R38 ;  /* 0x0000002607267220 */ /* 0x000fe20000410000 */
[----:B------:R-:W-:Y:S01]  /*df30*/  F2FP.PACK_AB R130, R131, R130 ;  /* 0x000000828382723e */ /* 0x000fe200000000ff */
[C---:B------:R-:W-:Y:S02]  /*df40*/  FMUL.FTZ R43, R7.reuse, R43 ;  /* 0x0000002b072b7220 */ /* 0x040fe40000410000 */
[----:B------:R-:W-:Y:S01]  /*df50*/  FMUL.FTZ R42, R7, R42 ;  /* 0x0000002a072a7220 */ /* 0x000fe20000410000 */
[----:B------:R-:W-:Y:S01]  /*df60*/  F2FP.PACK_AB R38, R39, R38 ;  /* 0x000000262726723e */ /* 0x000fe200000000ff */
[C---:B------:R-:W-:Y:S01]  /*df70*/  FMUL.FTZ R47, R7.reuse, R47 ;  /* 0x0000002f072f7220 */ /* 0x040fe20000410000 */
[----:B------:R-:W1:Y:S01]  /*df80*/  @P4 MUFU.LG2 R0, R0 ;  /* 0x0000000000004308 */ /* 0x000e620000000c00 */
[----:B------:R-:W-:Y:S01]  /*df90*/  FMUL.FTZ R46, R7, R46 ;  /* 0x0000002e072e7220 */ /* 0x000fe20000410000 */
[----:B------:R-:W-:Y:S01]  /*dfa0*/  F2FP.PACK_AB R42, R43, R42 ;  /* 0x0000002a2b2a723e */ /* 0x000fe200000000ff */
[----:B------:R-:W-:-:S02]  /*dfb0*/  FMUL.FTZ R51, R7, R51 ;  /* 0x0000003307337220 */ /* 0x000fc40000410000 */
[----:B------:R-:W-:Y:S01]  /*dfc0*/  FMUL.FTZ R50, R7, R50 ;  /* 0x0000003207327220 */ /* 0x000fe20000410000 */
[----:B------:R-:W-:Y:S01]  /*dfd0*/  F2FP.PACK_AB R46, R47, R46 ;  /* 0x0000002e2f2e723e */ /* 0x000fe200000000ff */
[C---:B------:R-:W-:Y:S02]  /*dfe0*/  FMUL.FTZ R55, R7.reuse, R55 ;  /* 0x0000003707377220 */ /* 0x040fe40000410000 */
[----:B------:R-:W-:Y:S01]  /*dff0*/  FMUL.FTZ R54, R7, R54 ;  /* 0x0000003607367220 */ /* 0x000fe20000410000 */
[----:B------:R-:W-:Y:S01]  /*e000*/  F2FP.PACK_AB R50, R51, R50 ;  /* 0x000000323332723e */ /* 0x000fe200000000ff */
[C---:B------:R-:W-:Y:S02]  /*e010*/  FMUL.FTZ R59, R7.reuse, R59 ;  /* 0x0000003b073b7220 */ /* 0x040fe40000410000 */
        /* <DEDUP_REMOVED lines=52> */
[----:B------:R-:W-:Y:S01]  /*e360*/  LEA.HI R7, R9, R8, RZ, 0x5 ;  /* 0x0000000809077211 */ /* 0x000fe200078f28ff */
[----:B--2---:R-:W-:Y:S01]  /*e370*/  FMUL.FTZ R128, R5, R128 ;  /* 0x0000008005807220 */ /* 0x004fe20000410000 */
[----:B------:R-:W-:Y:S01]  /*e380*/  F2FP.PACK_AB R122, R123, R122 ;  /* 0x0000007a7b7a723e */ /* 0x000fe200000000ff */
[C---:B------:R-:W-:Y:S01]  /*e390*/  FMUL.FTZ R129, R5.reuse, R129 ;  /* 0x0000008105817220 */ /* 0x040fe20000410000 */
[----:B------:R-:W-:Y:S01]  /*e3a0*/  SHF.R.S32.HI R10, RZ, 0x5, R7 ;  /* 0x00000005ff0a7819 */ /* 0x000fe20000011407 */
[----:B------:R-:W-:Y:S01]  /*e3b0*/  FMUL.FTZ R36, R5, R36 ;  /* 0x0000002405247220 */ /* 0x000fe20000410000 */
[----:B------:R-:W-:Y:S01]  /*e3c0*/  F2FP.PACK_AB R118, R119, R118 ;  /* 0x000000767776723e */ /* 0x000fe200000000ff */
[C---:B------:R-:W-:Y:S01]  /*e3d0*/  FMUL.FTZ R37, R5.reuse, R37 ;  /* 0x0000002505257220 */ /* 0x040fe20000410000 */
[----:B------:R-:W-:Y:S01]  /*e3e0*/  LEA R13, R10, R13, 0x9 ;  /* 0x0000000d0a0d7211 */ /* 0x000fe200078e48ff */
[----:B------:R-:W-:Y:S01]  /*e3f0*/  FMUL.FTZ R40, R5, R40 ;  /* 0x0000002805287220 */ /* 0x000fe20000410000 */
[----:B------:R-:W-:Y:S01]  /*e400*/  F2FP.PACK_AB R128, R129, R128 ;  /* 0x000000808180723e */ /* 0x000fe200000000ff */
[----:B------:R-:W-:Y:S01]  /*e410*/  FMUL.FTZ R41, R5, R41 ;  /* 0x0000002905297220 */ /* 0x000fe20000410000 */
[----:B------:R-:W-:Y:S01]  /*e420*/  LEA R12, R13, R12, 0x1 ;  /* 0x0000000c0d0c7211 */ /* 0x000fe200078e08ff */
[----:B------:R-:W-:Y:S01]  /*e430*/  FMUL.FTZ R44, R5, R44 ;  /* 0x0000002c052c7220 */ /* 0x000fe20000410000 */
[----:B------:R-:W-:Y:S01]  /*e440*/  F2FP.PACK_AB R36, R37, R36 ;  /* 0x000000242524723e */ /* 0x000fe200000000ff */
[C---:B------:R-:W-:Y:S01]  /*e450*/  FMUL.FTZ R45, R5.reuse, R45 ;  /* 0x0000002d052d7220 */ /* 0x040fe20000410000 */
[----:B------:R-:W-:Y:S01]  /*e460*/  SHF.L.U32 R13, R12, 0x1, RZ ;  /* 0x000000010c0d7819 */ /* 0x000fe200000006ff */
[----:B------:R-:W-:Y:S01]  /*e470*/  FMUL.FTZ R48, R5, R48 ;  /* 0x0000003005307220 */ /* 0x000fe20000410000 */
[----:B------:R-:W-:Y:S01]  /*e480*/  SEL R12, R11, 0xffffffe0, !P1 ;  /* 0xffffffe00b0c7807 */ /* 0x000fe20004800000 */
[----:B------:R-:W-:Y:S01]  /*e490*/  FMUL.FTZ R49, R5, R49 ;  /* 0x0000003105317220 */ /* 0x000fe20000410000 */
[----:B------:R-:W-:Y:S01]  /*e4a0*/  IADD3 R15, R13, -0x10, RZ ;  /* 0xfffffff00d0f7810 */ /* 0x000fe20007ffe0ff */
[----:B------:R-:W-:Y:S01]  /*e4b0*/  FMUL.FTZ R52, R5, R52 ;  /* 0x0000003405347220 */ /* 0x000fe20000410000 */
[----:B------:R-:W-:Y:S01]  /*e4c0*/  @P3 IADD3 R15, R13, 0x10, RZ ;  /* 0x000000100d0f3810 */ /* 0x000fe20007ffe0ff */
[----:B------:R-:W-:Y:S01]  /*e4d0*/  FMUL.FTZ R53, R5, R53 ;  /* 0x0000003505357220 */ /* 0x000fe20000410000 */
[----:B------:R-:W-:Y:S01]  /*e4e0*/  F2FP.PACK_AB R40, R41, R40 ;  /* 0x000000282928723e */ /* 0x000fe200000000ff */
[----:B------:R-:W-:Y:S01]  /*e4f0*/  FMUL.FTZ R56, R5, R56 ;  /* 0x0000003805387220 */ /* 0x000fe20000410000 */
[----:B------:R-:W-:Y:S01]  /*e500*/  IADD3 R17, R13, R12, RZ ;  /* 0x0000000c0d117210 */ /* 0x000fe20007ffe0ff */
[----:B------:R-:W-:Y:S01]  /*e510*/  FMUL.FTZ R57, R5, R57 ;  /* 0x0000003905397220 */ /* 0x000fe20000410000 */
[----:B------:R-:W-:Y:S01]  /*e520*/  F2FP.PACK_AB R44, R45, R44 ;  /* 0x0000002c2d2c723e */ /* 0x000fe200000000ff */
[C---:B------:R-:W-:Y:S01]  /*e530*/  FMUL.FTZ R60, R5.reuse, R60 ;  /* 0x0000003c053c7220 */ /* 0x040fe20000410000 */
[----:B------:R-:W-:Y:S01]  /*e540*/  IADD3 R19, R12, R15, RZ ;  /* 0x0000000f0c137210 */ /* 0x000fe20007ffe0ff */
[----:B------:R-:W-:Y:S01]  /*e550*/  FMUL.FTZ R61, R5, R61 ;  /* 0x0000003d053d7220 */ /* 0x000fe20000410000 */
[----:B------:R-:W-:Y:S01]  /*e560*/  F2FP.PACK_AB R48, R49, R48 ;  /* 0x000000303130723e */ /* 0x000fe200000000ff */
[----:B------:R-:W-:Y:S01]  /*e570*/  FMUL.FTZ R64, R5, R64 ;  /* 0x0000004005407220 */ /* 0x000fe20000410000 */
[----:B------:R-:W-:Y:S01]  /*e580*/  F2FP.PACK_AB R52, R53, R52 ;  /* 0x000000343534723e */ /* 0x000fe200000000ff */
[C---:B------:R-:W-:Y:S01]  /*e590*/  FMUL.FTZ R65, R5.reuse, R65 ;  /* 0x0000004105417220 */ /* 0x040fe20000410000 */
[----:B------:R-:W-:Y:S01]  /*e5a0*/  STS [R13], R128 ;  /* 0x000000800d007388 */ /* 0x000fe20000000800 */
[----:B------:R-:W-:Y:S01]  /*e5b0*/  FMUL.FTZ R68, R5, R68 ;  /* 0x0000004405447220 */ /* 0x000fe20000410000 */
[----:B------:R-:W-:Y:S01]  /*e5c0*/  F2FP.PACK_AB R56, R57, R56 ;  /* 0x000000383938723e */ /* 0x000fe200000000ff */
[C---:B------:R-:W-:Y:S01]  /*e5d0*/  FMUL.FTZ R69, R5.reuse, R69 ;  /* 0x0000004505457220 */ /* 0x040fe20000410000 */
[----:B------:R-:W-:Y:S01]  /*e5e0*/  STS [R13+0x400], R130 ;  /* 0x000400820d007388 */ /* 0x000fe20000000800 */
        /* <DEDUP_REMOVED lines=26> */
[----:B------:R-:W-:Y:S01]  /*e790*/  FMUL.FTZ R97, R5, R97 ;  /* 0x0000006105617220 */ /* 0x000fe20000410000 */
[----:B------:R-:W-:Y:S01]  /*e7a0*/  F2FP.PACK_AB R88, R89, R88 ;  /* 0x000000585958723e */ /* 0x000fe200000000ff */
[----:B------:R-:W-:Y:S01]  /*e7b0*/  FMUL.FTZ R100, R5, R100 ;  /* 0x0000006405647220 */ /* 0x000fe20000410000 */
[----:B------:R-:W-:Y:S01]  /*e7c0*/  F2FP.PACK_AB R92, R93, R92 ;  /* 0x0000005c5d5c723e */ /* 0x000fe200000000ff */
[----:B------:R-:W-:Y:S01]  /*e7d0*/  FMUL.FTZ R101, R5, R101 ;  /* 0x0000006505657220 */ /* 0x000fe20000410000 */
[----:B------:R-:W-:Y:S01]  /*e7e0*/  F2FP.PACK_AB R96, R97, R96 ;  /* 0x000000606160723e */ /* 0x000fe200000000ff */
[C---:B------:R-:W-:Y:S01]  /*e7f0*/  FMUL.FTZ R104, R5.reuse, R104 ;  /* 0x0000006805687220 */ /* 0x040fe20000410000 */
[----:B------:R-:W2:Y:S01]  /*e800*/  LDC.U8 R12, c[0x0][0x328] ;  /* 0x0000ca00ff0c7b82 */ /* 0x000ea20000000000 */
[----:B------:R-:W-:Y:S01]  /*e810*/  FMUL.FTZ R105, R5, R105 ;  /* 0x0000006905697220 */ /* 0x000fe20000410000 */
[----:B------:R-:W-:Y:S01]  /*e820*/  F2FP.PACK_AB R100, R101, R100 ;  /* 0x000000646564723e */ /* 0x000fe200000000ff */
[C---:B------:R-:W-:Y:S01]  /*e830*/  FMUL.FTZ R124, R5.reuse, R124 ;  /* 0x0000007c057c7220 */ /* 0x040fe20000410000 */
[----:B------:R-:W3:Y:S01]  /*e840*/  S2R R11, SR_TID.X ;  /* 0x00000000000b7919 */ /* 0x000ee20000002100 */
[----:B------:R-:W-:Y:S01]  /*e850*/  FMUL.FTZ R125, R5, R125 ;  /* 0x0000007d057d7220 */ /* 0x000fe20000410000 */
[----:B------:R-:W-:Y:S01]  /*e860*/  F2FP.PACK_AB R104, R105, R104 ;  /* 0x000000686968723e */ /* 0x000fe200000000ff */
[C---:B------:R-:W-:Y:S01]  /*e870*/  FMUL.FTZ R108, R5.reuse, R108 ;  /* 0x0000006c056c7220 */ /* 0x040fe20000410000 */
[----:B------:R-:W4:Y:S01]  /*e880*/  S2R R61, SR_CTAID.Z ;  /* 0x00000000003d7919 */ /* 0x000f220000002700 */
[----:B------:R-:W-:Y:S01]  /*e890*/  FMUL.FTZ R109, R5, R109 ;  /* 0x0000006d056d7220 */ /* 0x000fe20000410000 */
[----:B------:R-:W-:Y:S01]  /*e8a0*/  F2FP.PACK_AB R124, R125, R124 ;  /* 0x0000007c7d7c723e */ /* 0x000fe200000000ff */
[----:B------:R-:W-:Y:S01]  /*e8b0*/  FMUL.FTZ R112, R5, R112 ;  /* 0x0000007005707220 */ /* 0x000fe20000410000 */
[----:B------:R-:W-:Y:S01]  /*e8c0*/  LOP3.LUT R7, R7, 0xffffffe0, RZ, 0xc0, !PT ;  /* 0xffffffe007077812 */ /* 0x000fe200078ec0ff */
        /* <DEDUP_REMOVED lines=8> */
[----:B-1----:R-:W-:-:S03]  /*e950*/  @P4 FMUL.FTZ R0, R0, 0.69314718246459960938 ;  /* 0x3f31721800004820 */ /* 0x002fc60000410000 */
[----:B------:R-:W-:Y:S02]  /*e960*/  F2FP.PACK_AB R116, R5, R116 ;  /* 0x000000740574723e */ /* 0x000fe400000000ff */
[----:B------:R-:W-:-:S04]  /*e970*/  MOV R5, 0x40 ;  /* 0x0000004000057802 */ /* 0x000fc80000000f00 */
[----:B------:R-:W-:Y:S02]  /*e980*/  SEL R14, R5, 0xffffffc0, !P2 ;  /* 0xffffffc0050e7807 */ /* 0x000fe40005000000 */
[----:B------:R-:W1:Y:S01]  /*e990*/  S2R R5, SR_CTAID.Y ;  /* 0x0000000000057919 */ /* 0x000e620000002600 */
[----:B--2---:R-:W-:Y:S02]  /*e9a0*/  ISETP.NE.AND P2, PT, R12, RZ, PT ;  /* 0x000000ff0c00720c */ /* 0x004fe40003f45270 */
[-C--:B------:R-:W-:Y:S02]  /*e9b0*/  IADD3 R21, R13, R14.reuse, RZ ;  /* 0x0000000e0d157210 */ /* 0x080fe40007ffe0ff */
[----:B------:R-:W-:Y:S02]  /*e9c0*/  IADD3 R23, R14, R15, RZ ;  /* 0x0000000f0e177210 */ /* 0x000fe40007ffe0ff */
[-C--:B------:R-:W-:Y:S01]  /*e9d0*/  IADD3 R25, R17, R14.reuse, RZ ;  /* 0x0000000e11197210 */ /* 0x080fe20007ffe0ff */
[----:B------:R-:W-:Y:S01]  /*e9e0*/  STS [R21], R48 ;  /* 0x0000003015007388 */ /* 0x000fe20000000800 */
[----:B------:R-:W-:-:S02]  /*e9f0*/  IADD3 R27, R19, R14, RZ ;  /* 0x0000000e131b7210 */ /* 0x000fc40007ffe0ff */
[----:B------:R-:W-:Y:S01]  /*ea00*/  ISETP.NE.OR P1, PT, R206, -0x1, !P2 ;  /* 0xffffffffce00780c */ /* 0x000fe20005725670 */
[----:B------:R-:W-:Y:S04]  /*ea10*/  STS [R21+0x400], R50 ;  /* 0x0004003215007388 */ /* 0x000fe80000000800 */
[----:B------:R-:W-:Y:S04]  /*ea20*/  STS [R23], R52 ;  /* 0x0000003417007388 */ /* 0x000fe80000000800 */
[----:B------:R-:W-:Y:S04]  /*ea30*/  STS [R23+0x400], R54 ;  /* 0x0004003617007388 */ /* 0x000fe80000000800 */
[----:B------:R-:W-:Y:S01]  /*ea40*/  STS [R25], R56 ;  /* 0x0000003819007388 */ /* 0x000fe20000000800 */
[----:B-1----:R-:W-:-:S03]  /*ea50*/  @!P1 IMAD R206, R5, c[0x0][0x214], RZ ;  /* 0x0000850005ce9a24 */ /* 0x002fc600078e02ff */
[----:B------:R-:W-:Y:S01]  /*ea60*/  STS [R25+0x400], R58 ;  /* 0x0004003a19007388 */ /* 0x000fe20000000800 */
[----:B----4-:R-:W-:-:S03]  /*ea70*/  @P2 IMAD R206, R61, c[0x0][0x234], R206 ;  /* 0x00008d003dce2a24 */ /* 0x010fc600078e02ce */
[----:B------:R3:W-:Y:S04]  /*ea80*/  STS [R27], R60 ;  /* 0x0000003c1b007388 */ /* 0x0007e80000000800 */
[----:B------:R1:W-:Y:S04]  /*ea90*/  STS [R27+0x400], R62 ;  /* 0x0004003e1b007388 */ /* 0x0003e80000000800 */
[----:B------:R2:W-:Y:S04]  /*eaa0*/  STS [R13+0x2000], R64 ;  /* 0x002000400d007388 */ /* 0x0005e80000000800 */
[----:B------:R4:W-:Y:S04]  /*eab0*/  STS [R13+0x2400], R66 ;  /* 0x002400420d007388 */ /* 0x0009e80000000800 */
[----:B------:R4:W-:Y:S04]  /*eac0*/  STS [R15+0x2000], R68 ;  /* 0x002000440f007388 */ /* 0x0009e80000000800 */
[----:B------:R4:W-:Y:S04]  /*ead0*/  STS [R15+0x2400], R70 ;  /* 0x002400460f007388 */ /* 0x0009e80000000800 */
[----:B------:R4:W-:Y:S01]  /*eae0*/  STS [R17+0x2000], R72 ;  /* 0x0020004811007388 */ /* 0x0009e20000000800 */
[----:B---3--:R-:W-:-:S03]  /*eaf0*/  SHF.R.S32.HI R60, RZ, 0x1f, R11 ;  /* 0x0000001fff3c7819 */ /* 0x008fc6000001140b */
[----:B------:R4:W-:Y:S01]  /*eb00*/  STS [R17+0x2400], R74 ;  /* 0x0024004a11007388 */ /* 0x0009e20000000800 */
[----:B-1----:R-:W-:Y:S02]  /*eb10*/  @!P0 SHF.R.S32.HI R62, RZ, 0x1f, R5 ;  /* 0x0000001fff3e8819 */ /* 0x002fe40000011405 */
[----:B------:R-:W-:Y:S01]  /*eb20*/  LEA.HI R63, R60, R11, RZ, 0x5 ;  /* 0x0000000b3c3f7211 */ /* 0x000fe200078f28ff */
[----:B------:R4:W-:Y:S01]  /*eb30*/  STS [R19+0x2000], R76 ;  /* 0x0020004c13007388 */ /* 0x0009e20000000800 */
[----:B--2---:R-:W-:-:S03]  /*eb40*/  @!P0 IMAD.WIDE.U32 R64, R5, c[0x0][0x1e0], RZ ;  /* 0x0000780005408a25 */ /* 0x004fc600078e00ff */
[----:B------:R4:W-:Y:S01]  /*eb50*/  STS [R19+0x2400], R78 ;  /* 0x0024004e13007388 */ /* 0x0009e20000000800 */
[----:B------:R-:W-:Y:S01]  /*eb60*/  @!P0 IMAD R62, R62, c[0x0][0x1e0], RZ ;  /* 0x000078003e3e8a24 */ /* 0x000fe200078e02ff */
[----:B------:R-:W-:Y:S02]  /*eb70*/  @!P0 MOV R6, R64 ;  /* 0x0000004000068202 */ /* 0x000fe40000000f00 */
[----:B------:R4:W-:Y:S01]  /*eb80*/  STS [R21+0x2000], R80 ;  /* 0x0020005015007388 */ /* 0x0009e20000000800 */
[----:B------:R-:W-:Y:S01]  /*eb90*/  @!P0 IMAD R62, R5, c[0x0][0x1e4], R62 ;  /* 0x00007900053e8a24 */ /* 0x000fe200078e023e */
[----:B------:R-:W-:Y:S01]  /*eba0*/  IADD3 R64, -R7, R8, RZ ;  /* 0x0000000807407210 */ /* 0x000fe20007ffe1ff */
[----:B------:R-:W-:Y:S01]  /*ebb0*/  @!P2 IMAD R5, R5, c[0x0][0x1c0], R61 ;  /* 0x000070000505aa24 */ /* 0x000fe200078e023d */
[----:B------:R4:W-:Y:S02]  /*ebc0*/  STS [R21+0x2400], R82 ;  /* 0x0024005215007388 */ /* 0x0009e40000000800 */
[----:B------:R-:W-:Y:S01]  /*ebd0*/  @!P0 IADD3 R4, R65, R62, RZ ;  /* 0x0000003e41048210 */ /* 0x000fe20007ffe0ff */
[----:B------:R-:W-:Y:S01]  /*ebe0*/  @P5 FMUL.FTZ R65, R2, 0.69314718246459960938 ;  /* 0x3f31721802415820 */ /* 0x000fe20000410000 */
[----:B------:R4:W-:Y:S01]  /*ebf0*/  STS [R23+0x2000], R84 ;  /* 0x0020005417007388 */ /* 0x0009e20000000800 */
[----:B------:R-:W-:Y:S01]  /*ec00*/  LOP3.LUT R62, R63, 0xffffffe0, RZ, 0xc0, !PT ;  /* 0xffffffe03f3e7812 */ /* 0x000fe200078ec0ff */
[----:B------:R-:W-:Y:S01]  /*ec10*/  @!P2 IMAD R206, R5, c[0x0][0x214], RZ ;  /* 0x0000850005ceaa24 */ /* 0x000fe200078e02ff */
[----:B------:R-:W-:Y:S01]  /*ec20*/  SHF.R.S32.HI R63, RZ, 0x1f, R10 ;  /* 0x0000001fff3f7819 */ /* 0x000fe2000001140a */
[----:B------:R4:W-:Y:S01]  /*ec30*/  STS [R23+0x2400], R86 ;  /* 0x0024005617007388 */ /* 0x0009e20000000800 */
[----:B------:R-:W-:-:S02]  /*ec40*/  IADD3 R62, -R62, R11, RZ ;  /* 0x0000000b3e3e7210 */ /* 0x000fc40007ffe1ff */
[----:B------:R-:W-:Y:S01]  /*ec50*/  LOP3.LUT P0, RZ, R64, 0x3, RZ, 0xc0, !PT ;  /* 0x0000000340ff7812 */ /* 0x000fe2000780c0ff */
[----:B------:R4:W-:Y:S01]  /*ec60*/  STS [R25+0x2000], R88 ;  /* 0x0020005819007388 */ /* 0x0009e20000000800 */
[----:B------:R-:W-:Y:S02]  /*ec70*/  LEA.HI R63, R63, R10, RZ, 0x2 ;  /* 0x0000000a3f3f7211 */ /* 0x000fe400078f10ff */
[----:B------:R-:W-:Y:S01]  /*ec80*/  SHF.R.S32.HI R7, RZ, 0x1f, R62 ;  /* 0x0000001fff077819 */ /* 0x000fe2000001143e */
[----:B------:R4:W-:Y:S01]  /*ec90*/  STS [R25+0x2400], R90 ;  /* 0x0024005a19007388 */ /* 0x0009e20000000800 */
[----:B------:R-:W-:Y:S02]  /*eca0*/  LOP3.LUT R63, R63, 0xffffffc, RZ, 0xc0, !PT ;  /* 0x0ffffffc3f3f7812 */ /* 0x000fe400078ec0ff */
[----:B------:R-:W-:Y:S01]  /*ecb0*/  LEA.HI R7, R7, R62, RZ, 0x2 ;  /* 0x0000003e07077211 */ /* 0x000fe200078f10ff */
[----:B------:R4:W-:Y:S01]  /*ecc0*/  STS [R27+0x2000], R92 ;  /* 0x0020005c1b007388 */ /* 0x0009e20000000800 */
[----:B------:R-:W-:-:S02]  /*ecd0*/  IADD3 R63, R10, -R63, RZ ;  /* 0x8000003f0a3f7210 */ /* 0x000fc40007ffe0ff */
[----:B------:R-:W-:Y:S01]  /*ece0*/  SHF.R.S32.HI R2, RZ, 0x2, R7 ;  /* 0x00000002ff027819 */ /* 0x000fe20000011407 */
[----:B------:R4:W-:Y:S01]  /*ecf0*/  STS [R27+0x2400], R94 ;  /* 0x0024005e1b007388 */ /* 0x0009e20000000800 */
[----:B------:R-:W-:Y:S01]  /*ed00*/  MOV R10, 0x7f800000 ;  /* 0x7f800000000a7802 */ /* 0x000fe20000000f00 */
[----:B------:R-:W-:Y:S01]  /*ed10*/  @P5 FFMA.FTZ R10, R132, c[0x0][0x238], R65 ;  /* 0x00008e00840a5a23 */ /* 0x000fe20000010041 */
[----:B------:R-:W-:Y:S01]  /*ed20*/  MOV R62, 0x7f800000 ;  /* 0x7f800000003e7802 */ /* 0x000fe20000000f00 */
[----:B------:R4:W-:Y:S01]  /*ed30*/  STS [R13+0x4000], R96 ;  /* 0x004000600d007388 */ /* 0x0009e20000000800 */
[----:B------:R-:W-:Y:S01]  /*ed40*/  @P4 FFMA.FTZ R62, R3, c[0x0][0x238], R0 ;  /* 0x00008e00033e4a23 */ /* 0x000fe20000010000 */
[----:B------:R-:W-:Y:S02]  /*ed50*/  LEA R2, R63, R2, 0x4 ;  /* 0x000000023f027211 */ /* 0x000fe400078e20ff */
[----:B------:R4:W-:Y:S04]  /*ed60*/  STS [R13+0x4400], R98 ;  /* 0x004400620d007388 */ /* 0x0009e80000000800 */
        /* <DEDUP_REMOVED lines=14> */
[----:B------:R-:W-:Y:S06]  /*ee50*/  BAR.SYNC.DEFER_BLOCKING 0x0 ;  /* 0x0000000000007b1d */ /* 0x000fec0000010000 */
[----:B------:R4:W1:Y:S04]  /*ee60*/  LDS.128 R52, [R208] ;  /* 0x00000000d0347984 */ /* 0x0008680000000c00 */
[----:B------:R4:W2:Y:S04]  /*ee70*/  LDS.128 R48, [R208+0x800] ;  /* 0x00080000d0307984 */ /* 0x0008a80000000c00 */
[----:B------:R4:W3:Y:S04]  /*ee80*/  LDS.128 R44, [R208+0x1000] ;  /* 0x00100000d02c7984 */ /* 0x0008e80000000c00 */
[----:B------:R4:W1:Y:S04]  /*ee90*/  LDS.128 R40, [R208+0x1800] ;  /* 0x00180000d0287984 */ /* 0x0008680000000c00 */
[----:B------:R4:W1:Y:S04]  /*eea0*/  LDS.128 R36, [R208+0x2000] ;  /* 0x00200000d0247984 */ /* 0x0008680000000c00 */
[----:B------:R4:W1:Y:S04]  /*eeb0*/  LDS.128 R32, [R208+0x2800] ;  /* 0x00280000d0207984 */ /* 0x0008680000000c00 */
[----:B------:R4:W1:Y:S04]  /*eec0*/  LDS.128 R28, [R208+0x3000] ;  /* 0x00300000d01c7984 */ /* 0x0008680000000c00 */
[----:B------:R4:W1:Y:S04]  /*eed0*/  LDS.128 R24, [R208+0x3800] ;  /* 0x00380000d0187984 */ /* 0x0008680000000c00 */
[----:B------:R4:W1:Y:S04]  /*eee0*/  LDS.128 R20, [R208+0x4000] ;  /* 0x00400000d0147984 */ /* 0x0008680000000c00 */
[----:B------:R4:W1:Y:S04]  /*eef0*/  LDS.128 R16, [R208+0x4800] ;  /* 0x00480000d0107984 */ /* 0x0008680000000c00 */
[----:B------:R4:W1:Y:S04]  /*ef00*/  LDS.128 R12, [R208+0x5000] ;  /* 0x00500000d00c7984 */ /* 0x0008680000000c00 */
[----:B------:R4:W1:Y:S01]  /*ef10*/  LDS.128 R56, [R208+0x5800] ;  /* 0x00580000d0387984 */ /* 0x0008620000000c00 */
[----:B------:R-:W-:Y:S05]  /*ef20*/  @P0 BRA `(.L_x_731) ;  /* 0x000000c000000947 */ /* 0x000fea0003800000 */
[----:B--2---:R-:W2:Y:S01]  /*ef30*/  S2R R5, SR_CTAID.X ;  /* 0x0000000000057919 */ /* 0x004ea20000002500 */
[----:B------:R-:W-:-:S02]  /*ef40*/  IADD3 R64, R2, 0x8, RZ ;  /* 0x0000000802407810 */ /* 0x000fc40007ffe0ff */
[-C--:B------:R-:W-:Y:S02]  /*ef50*/  ISETP.GE.AND P2, PT, R2, R199.reuse, PT ;  /* 0x000000c70200720c */ /* 0x080fe40003f46270 */
[----:B------:R-:W-:Y:S01]  /*ef60*/  ISETP.GE.AND P1, PT, R64, R199, PT ;  /* 0x000000c74000720c */ /* 0x000fe20003f26270 */
[----:B--2---:R-:W-:-:S05]  /*ef70*/  IMAD R5, R5, 0x40, R206 ;  /* 0x0000004005057824 */ /* 0x004fca00078e02ce */
[----:B------:R-:W-:Y:S02]  /*ef80*/  SHF.R.S32.HI R3, RZ, 0x1f, R5 ;  /* 0x0000001fff037819 */ /* 0x000fe40000011405 */
[----:B------:R-:W-:-:S04]  /*ef90*/  IADD3 R0, P0, R2, R5, RZ ;  /* 0x0000000502007210 */ /* 0x000fc80007f1e0ff */
[----:B------:R-:W-:Y:S02]  /*efa0*/  LEA.HI.X.SX32 R3, R2, R3, 0x1, P0 ;  /* 0x0000000302037211 */ /* 0x000fe400000f0eff */
[----:B------:R-:W-:-:S04]  /*efb0*/  LEA R2, P0, R0, c[0x0][0x200], 0x2 ;  /* 0x0000800000027a11 */ /* 0x000fc800078010ff */
[----:B------:R-:W-:-:S05]  /*efc0*/  LEA.HI.X R3, R0, c[0x0][0x204], R3, 0x2, P0 ;  /* 0x0000810000037a11 */ /* 0x000fca00000f1403 */
[----:B------:R2:W-:Y:S04]  /*efd0*/  @!P2 STG.E [R2.64], R10 ;  /* 0x0000000a0200a986 */ /* 0x0005e8000c101904 */
[----:B------:R2:W-:Y:S02]  /*efe0*/  @!P1 STG.E [R2.64+0x20], R62 ;  /* 0x0000203e02009986 */ /* 0x0005e4000c101904 */
.L_x_731:
[----:B--2---:R-:W-:Y:S05]  /*eff0*/  BSYNC B0 ;  /* 0x0000000000007941 */ /* 0x004fea0003800000 */
.L_x_730:
[----:B------:R-:W2:Y:S01]  /*f000*/  S2R R3, SR_CTAID.X ;  /* 0x0000000000037919 */ /* 0x000ea20000002500 */
[----:B------:R-:W-:Y:S01]  /*f010*/  SHF.R.S32.HI R211, RZ, 0x1f, R210 ;  /* 0x0000001fffd37819 */ /* 0x000fe200000114d2 */
[----:B------:R-:W-:Y:S01]  /*f020*/  BSSY B0, `(.L_x_732) ;  /* 0x0000022000007945 */ /* 0x000fe20003800000 */
[----:B------:R-:W-:Y:S02]  /*f030*/  LEA.HI R8, R9, R8, RZ, 0x3 ;  /* 0x0000000809087211 */ /* 0x000fe400078f18ff */
[----:B------:R-:W-:Y:S02]  /*f040*/  LEA.HI R11, R60, R11, RZ, 0x3 ;  /* 0x0000000b3c0b7211 */ /* 0x000fe400078f18ff */
[----:B------:R-:W-:-:S02]  /*f050*/  SHF.R.S32.HI R8, RZ, 0x3, R8 ;  /* 0x00000003ff087819 */ /* 0x000fc40000011408 */
[----:B------:R-:W-:-:S04]  /*f060*/  SHF.R.S32.HI R2, RZ, 0x3, R11 ;  /* 0x00000003ff027819 */ /* 0x000fc8000001140b */
[----:B------:R-:W-:Y:S01]  /*f070*/  SHF.R.S32.HI R2, RZ, 0x1f, R2 ;  /* 0x0000001fff027819 */ /* 0x000fe20000011402 */
[----:B--2---:R-:W-:-:S04]  /*f080*/  IMAD.SHL.U32 R3, R3, 0x40, RZ ;  /* 0x0000004003037824 */ /* 0x004fc800078e00ff */
[----:B------:R-:W-:Y:S01]  /*f090*/  IMAD.WIDE.U32 R62, R3, c[0x0][0x1e8], R210 ;  /* 0x00007a00033e7a25 */ /* 0x000fe200078e00d2 */
[----:B------:R-:W-:-:S04]  /*f0a0*/  SHF.R.S32.HI R0, RZ, 0x1f, R3 ;  /* 0x0000001fff007819 */ /* 0x000fc80000011403 */
[----:B------:R-:W-:Y:S01]  /*f0b0*/  IADD3 R6, P0, R6, R62, RZ ;  /* 0x0000003e06067210 */ /* 0x000fe20007f1e0ff */
[----:B------:R-:W-:-:S04]  /*f0c0*/  IMAD R0, R0, c[0x0][0x1e8], RZ ;  /* 0x00007a0000007a24 */ /* 0x000fc800078e02ff */
[----:B------:R-:W-:Y:S01]  /*f0d0*/  IMAD R5, R3, c[0x0][0x1ec], R0 ;  /* 0x00007b0003057a24 */ /* 0x000fe200078e0200 */
[----:B------:R-:W-:Y:S01]  /*f0e0*/  SHF.R.S32.HI R0, RZ, 0x1f, R61 ;  /* 0x0000001fff007819 */ /* 0x000fe2000001143d */
[----:B------:R-:W-:-:S03]  /*f0f0*/  IMAD.IADD R3, R209, 0x1, -R3 ;  /* 0x00000001d1037824 */ /* 0x000fc600078e0a03 */
[----:B------:R-:W-:Y:S01]  /*f100*/  IADD3.X R7, R4, R63, R5, P0, !PT ;  /* 0x0000003f04077210 */ /* 0x000fe200007fe405 */
[----:B------:R-:W-:Y:S01]  /*f110*/  IMAD R0, R0, c[0x0][0x1f0], RZ ;  /* 0x00007c0000007a24 */ /* 0x000fe200078e02ff */
[----:B------:R-:W-:-:S03]  /*f120*/  ISETP.GE.AND P0, PT, R8, R3, PT ;  /* 0x000000030800720c */ /* 0x000fc60003f06270 */
[C---:B------:R-:W-:Y:S02]  /*f130*/  IMAD R0, R61.reuse, c[0x0][0x1f4], R0 ;  /* 0x00007d003d007a24 */ /* 0x040fe400078e0200 */
[----:B------:R-:W-:-:S04]  /*f140*/  IMAD.WIDE.U32 R4, R61, c[0x0][0x1f0], R6 ;  /* 0x00007c003d047a25 */ /* 0x000fc800078e0006 */
[----:B------:R-:W-:-:S04]  /*f150*/  IMAD.IADD R7, R0, 0x1, R5 ;  /* 0x0000000100077824 */ /* 0x000fc800078e0205 */
[----:B------:R-:W-:Y:S05]  /*f160*/  @P0 BRA `(.L_x_733) ;  /* 0x000000d000000947 */ /* 0x000fea0003800000 */
[----:B------:R-:W-:Y:S01]  /*f170*/  IMAD R3, R2, c[0x0][0x1e8], RZ ;  /* 0x00007a0002037a24 */ /* 0x000fe200078e02ff */
[----:B------:R-:W-:Y:S01]  /*f180*/  ISETP.GE.AND P2, PT, R210, c[0x0][0x220], PT ;  /* 0x00008800d2007a0c */ /* 0x000fe20003f46270 */
[----:B------:R-:W-:Y:S01]  /*f190*/  IMAD.MOV.U32 R6, RZ, RZ, R4 ;  /* 0x000000ffff067224 */ /* 0x000fe200078e0004 */
[----:B------:R-:W-:Y:S01]  /*f1a0*/  ISETP.GE.AND P1, PT, R201, c[0x0][0x220], PT ;  /* 0x00008800c9007a0c */ /* 0x000fe20003f26270 */
[----:B------:R-:W-:Y:S01]  /*f1b0*/  IMAD R0, R8, c[0x0][0x1ec], R3 ;  /* 0x00007b0008007a24 */ /* 0x000fe200078e0203 */
[----:B------:R-:W-:Y:S01]  /*f1c0*/  ISETP.GE.AND P0, PT, R200, c[0x0][0x220], PT ;  /* 0x00008800c8007a0c */ /* 0x000fe20003f06270 */
[----:B------:R-:W-:-:S04]  /*f1d0*/  IMAD.WIDE.U32 R10, R8, c[0x0][0x1e8], R6 ;  /* 0x00007a00080a7a25 */ /* 0x000fc800078e0006 */
[----:B------:R-:W-:Y:S01]  /*f1e0*/  IMAD.IADD R0, R0, 0x1, R11 ;  /* 0x0000000100007824 */ /* 0x000fe200078e020b */
[----:B------:R-:W-:-:S04]  /*f1f0*/  LEA R60, P3, R10, c[0x0][0x1d0], 0x1 ;  /* 0x000074000a3c7a11 */ /* 0x000fc800078608ff */
[----:B------:R-:W-:-:S05]  /*f200*/  LEA.HI.X R61, R10, c[0x0][0x1d4], R0, 0x1, P3 ;  /* 0x000075000a3d7a11 */ /* 0x000fca00018f0c00 */
[----:B-1----:R1:W-:Y:S04]  /*f210*/  @!P2 STG.E.128 [R60.64], R52 ;  /* 0x000000343c00a986 */ /* 0x0023e8000c101d04 */
[----:B------:R1:W-:Y:S04]  /*f220*/  @!P1 STG.E.128 [R60.64+0x80], R36 ;  /* 0x000080243c009986 */ /* 0x0003e8000c101d04 */
[----:B------:R1:W-:Y:S02]  /*f230*/  @!P0 STG.E.128 [R60.64+0x100], R20 ;  /* 0x000100143c008986 */ /* 0x0003e4000c101d04 */
.L_x_733:
[----:B------:R-:W-:Y:S05]  /*f240*/  BSYNC B0 ;  /* 0x0000000000007941 */ /* 0x000fea0003800000 */
.L_x_732:
        /* <DEDUP_REMOVED lines=16> */
[----:B----4-:R-:W-:-:S05]  /*f350*/  LEA.HI.X R21, R10, c[0x0][0x1d4], R0, 0x1, P3 ;  /* 0x000075000a157a11 */ /* 0x010fca00018f0c00 */
[----:B------:R1:W-:Y:S04]  /*f360*/  @!P2 STG.E.128 [R20.64], R48 ;  /* 0x000000301400a986 */ /* 0x0003e8000c101d04 */
[----:B------:R1:W-:Y:S04]  /*f370*/  @!P1 STG.E.128 [R20.64+0x80], R32 ;  /* 0x0000802014009986 */ /* 0x0003e8000c101d04 */
[----:B------:R1:W-:Y:S02]  /*f380*/  @!P0 STG.E.128 [R20.64+0x100], R16 ;  /* 0x0001001014008986 */ /* 0x0003e4000c101d04 */
.L_x_735:
[----:B------:R-:W-:Y:S05]  /*f390*/  BSYNC B0 ;  /* 0x0000000000007941 */ /* 0x000fea0003800000 */
.L_x_734:
        /* <DEDUP_REMOVED lines=17> */
[----:B---3--:R1:W-:Y:S04]  /*f4b0*/  @!P2 STG.E.128 [R16.64], R44 ;  /* 0x0000002c1000a986 */ /* 0x0083e8000c101d04 */
[----:B------:R1:W-:Y:S04]  /*f4c0*/  @!P1 STG.E.128 [R16.64+0x80], R28 ;  /* 0x0000801c10009986 */ /* 0x0003e8000c101d04 */
[----:B------:R1:W-:Y:S02]  /*f4d0*/  @!P0 STG.E.128 [R16.64+0x100], R12 ;  /* 0x0001000c10008986 */ /* 0x0003e4000c101d04 */
.L_x_737:
[----:B------:R-:W-:Y:S05]  /*f4e0*/  BSYNC B0 ;  /* 0x0000000000007941 */ /* 0x000fea0003800000 */
.L_x_736:
[----:B------:R-:W-:-:S04]  /*f4f0*/  IADD3 R0, R8, 0x30, RZ ;  /* 0x0000003008007810 */ /* 0x000fc80007ffe0ff */
[----:B------:R-:W-:-:S13]  /*f500*/  ISETP.GE.AND P0, PT, R0, R199, PT ;  /* 0x000000c70000720c */ /* 0x000fda0003f06270 */
[----:B------:R-:W-:Y:S05]  /*f510*/  @P0 EXIT ;  /* 0x000000000000094d */ /* 0x000fea0003800000 */
[----:B------:R-:W-:Y:S01]  /*f520*/  IADD3 R8, P0, R8, 0x30, RZ ;  /* 0x0000003008087810 */ /* 0x000fe20007f1e0ff */
[----:B------:R-:W-:Y:S01]  /*f530*/  IMAD.MOV.U32 R5, RZ, RZ, R7 ;  /* 0x000000ffff057224 */ /* 0x000fe200078e0007 */
[----:B------:R-:W-:-:S03]  /*f540*/  ISETP.GE.AND P1, PT, R210, c[0x0][0x220], PT ;  /* 0x00008800d2007a0c */ /* 0x000fc60003f26270 */
        /* <DEDUP_REMOVED lines=8> */
[----:B-1----:R1:W-:Y:S01]  /*f5d0*/  @!P0 STG.E.128 [R2.64+0x80], R24 ;  /* 0x0000801802008986 */ /* 0x0023e2000c101d04 */
[----:B------:R-:W-:-:S03]  /*f5e0*/  ISETP.GE.AND P0, PT, R200, c[0x0][0x220], PT ;  /* 0x00008800c8007a0c */ /* 0x000fc60003f06270 */
[----:B------:R1:W-:Y:S10]  /*f5f0*/  @!P1 STG.E.128 [R2.64], R40 ;  /* 0x0000002802009986 */ /* 0x0003f4000c101d04 */
[----:B------:R-:W-:Y:S05]  /*f600*/  @P0 EXIT ;  /* 0x000000000000094d */ /* 0x000fea0003800000 */
[----:B------:R-:W-:Y:S01]  /*f610*/  STG.E.128 [R2.64+0x100], R56 ;  /* 0x0001003802007986 */ /* 0x000fe2000c101d04 */
[----:B------:R-:W-:Y:S05]  /*f620*/  EXIT ;  /* 0x000000000000794d */ /* 0x000fea0003800000 */
.L_x_738:
        /* <DEDUP_REMOVED lines=13> */
.L_x_4098:


//--------------------- .text._ZN5flash24flash_fwd_splitkv_kernelI23Flash_fwd_kernel_traitsILi192ELi64ELi64ELi4ELb0ELb0EN7cutlass6half_tE19Flash_kernel_traitsILi192ELi64ELi64ELi4ES3_EELb1ELb0ELb0ELb0ELb0ELb1ELb0ELb0EEEvNS_16Flash_fwd_paramsE --------------------------
	.section	.text._ZN5flash24flash_fwd_splitkv_kernelI23Flash_fwd_kernel_traitsILi192ELi64ELi64ELi4ELb0ELb0EN7cutlass6half_tE19Flash_kernel_traitsILi192ELi64ELi64ELi4ES3_EELb1ELb0ELb0ELb0ELb0ELb1ELb0ELb0EEEvNS_16Flash_fwd_paramsE,"ax",@progbits
	.sectioninfo	@"SHI_REGISTERS=255"
	.align	128
        .global         _ZN5flash24flash_fwd_splitkv_kernelI23Flash_fwd_kernel_traitsILi192ELi64ELi64ELi4ELb0ELb0EN7cutlass6half_tE19Flash_kernel_traitsILi192ELi64ELi64ELi4ES3_EELb1ELb0ELb0ELb0ELb0ELb1ELb0ELb0EEEvNS_16Flash_fwd_paramsE
        .type           _ZN5flash24flash_fwd_splitkv_kernelI23Flash_fwd_kernel_traitsILi192ELi64ELi64ELi4ELb0ELb0EN7cutlass6half_tE19Flash_kernel_traitsILi192ELi64ELi64ELi4ES3_EELb1ELb0ELb0ELb0ELb0ELb1ELb0ELb0EEEvNS_16Flash_fwd_paramsE,@function
        .size           _ZN5flash24flash_fwd_splitkv_kernelI23Flash_fwd_kernel_traitsILi192ELi64ELi64ELi4ELb0ELb0EN7cutlass6half_tE19Flash_kernel_traitsILi192ELi64ELi64ELi4ES3_EELb1ELb0ELb0ELb0ELb0ELb1ELb0ELb0EEEvNS_16Flash_fwd_paramsE,(.L_x_4099 - _ZN5flash24flash_fwd_splitkv_kernelI23Flash_fwd_kernel_traitsILi192ELi64ELi64ELi4ELb0ELb0EN7cutlass6half_tE19Flash_kernel_traitsILi192ELi64ELi64ELi4ES3_EELb1ELb0ELb0ELb0ELb0ELb1ELb0ELb0EEEvNS_16Flash_fwd_paramsE)
        .other          _ZN5flash24flash_fwd_splitkv_kernelI23Flash_fwd_kernel_traitsILi192ELi64ELi64ELi4ELb0ELb0EN7cutlass6half_tE19Flash_kernel_traitsILi192ELi64ELi64ELi4ES3_EELb1ELb0ELb0ELb0ELb0ELb1ELb0ELb0EEEvNS_16Flash_fwd_paramsE,@"STO_CUDA_ENTRY STV_DEFAULT"
_ZN5flash24flash_fwd_splitkv_kernelI23Flash_fwd_kernel_traitsILi192ELi64ELi64ELi4ELb0ELb0EN7cutlass6half_tE19Flash_kernel_traitsILi192ELi64ELi64ELi4ES3_EELb1ELb0ELb0ELb0ELb0ELb1ELb0ELb0EEEvNS_16Flash_fwd_paramsE:
.text._ZN5flash24flash_fwd_splitkv_kernelI23Flash_fwd_kernel_traitsILi192ELi64ELi64ELi4ELb0ELb0EN7cutlass6half_tE19Flash_kernel_traitsILi192ELi64ELi64ELi4ES3_EELb1ELb0ELb0ELb0ELb0ELb1ELb0ELb0EEEvNS_16Flash_fwd_paramsE:
        /* <DEDUP_REMOVED lines=33> */
.L_x_739:
[----:B-1-34-:R-:W-:Y:S02]  /*0210*/  MOV R0, c[0x0][0x218] ;  /* 0x0000860000007a02 */ /* 0x01afe40000000f00 */
.L_x_740:
        /* <DEDUP_REMOVED lines=81> */
.L_x_743:
[----:B------:R-:W-:Y:S05]  /*0730*/  BSYNC B0 ;  /* 0x0000000000007941 */ /* 0x000fea0003800000 */
.L_x_742:
        /* <DEDUP_REMOVED lines=20> */
.L_x_745:
[----:B------:R-:W-:Y:S05]  /*0880*/  BSYNC B0 ;  /* 0x0000000000007941 */ /* 0x000fea0003800000 */
.L_x_744:
        /* <DEDUP_REMOVED lines=20> */
.L_x_747:
[----:B------:R-:W-:Y:S05]  /*09d0*/  BSYNC B0 ;  /* 0x0000000000007941 */ /* 0x000fea0003800000 */
.L_x_746:
        /* <DEDUP_REMOVED lines=19> */
.L_x_749:
[----:B------:R-:W-:Y:S05]  /*0b10*/  BSYNC B0 ;  /* 0x0000000000007941 */ /* 0x000fea0003800000 */
.L_x_748:
        /* <DEDUP_REMOVED lines=19> */
.L_x_741:
        /* <DEDUP_REMOVED lines=92> */
.L_x_750:
        /* <DEDUP_REMOVED lines=15> */
.L_x_752:
        /* <DEDUP_REMOVED lines=51> */
.L_x_751:
        /* <DEDUP_REMOVED lines=116> */
.L_x_754:
[----:B------:R-:W-:Y:S05]  /*1d70*/  BSYNC B0 ;  /* 0x0000000000007941 */ /* 0x000fea0003800000 */
.L_x_753:
        /* <DEDUP_REMOVED lines=37> */
.L_x_756:
[----:B------:R-:W-:Y:S05]  /*1fd0*/  BSYNC B0 ;  /* 0x0000000000007941 */ /* 0x000fea0003800000 */
.L_x_755:
        /* <DEDUP_REMOVED lines=37> */
.L_x_758:
[----:B------:R-:W-:Y:S05]  /*2230*/  BSYNC B0 ;  /* 0x0000000000007941 */ /* 0x000fea0003800000 */
.L_x_757:
        /* <DEDUP_REMOVED lines=36> */
.L_x_760:
[----:B------:R-:W-:Y:S05]  /*2480*/  BSYNC B0 ;  /* 0x0000000000007941 */ /* 0x000fea0003800000 */
.L_x_759:
        /* <DEDUP_REMOVED lines=31> */
.L_x_762:
[----:B------:R-:W-:Y:S05]  /*2680*/  BSYNC B0 ;  /* 0x0000000000007941 */ /* 0x000fea0003800000 */
.L_x_761:
        /* <DEDUP_REMOVED lines=33> */
.L_x_764:
[----:B------:R-:W-:Y:S05]  /*28a0*/  BSYNC B0 ;  /* 0x0000000000007941 */ /* 0x000fea0003800000 */
.L_x_763:
        /* <DEDUP_REMOVED lines=31> */
.L_x_766:
[----:B------:R-:W-:Y:S05]  /*2aa0*/  BSYNC B0 ;  /* 0x0000000000007941 */ /* 0x000fea0003800000 */
.L_x_765:
        /* <DEDUP_REMOVED lines=32> */
.L_x_768:
[----:B------:R-:W-:Y:S05]  /*2cb0*/  BSYNC B0 ;  /* 0x0000000000007941 */ /* 0x000fea0003800000 */
.L_x_767:
        /* <DEDUP_REMOVED lines=34> */
.L_x_770:
[----:B------:R-:W-:Y:S05]  /*2ee0*/  BSYNC B0 ;  /* 0x0000000000007941 */ /* 0x000fea0003800000 */
.L_x_769:
        /* <DEDUP_REMOVED lines=34> */
.L_x_772:
[----:B------:R-:W-:Y:S05]  /*3110*/  BSYNC B0 ;  /* 0x0000000000007941 */ /* 0x000fea0003800000 */
.L_x_771:
        /* <DEDUP_REMOVED lines=34> */
.L_x_774:
[----:B------:R-:W-:Y:S05]  /*3340*/  BSYNC B0 ;  /* 0x0000000000007941 */ /* 0x000fea0003800000 */
.L_x_773:
        /* <DEDUP_REMOVED lines=42> */
.L_x_776:
[----:B------:R-:W-:Y:S05]  /*35f0*/  BSYNC B0 ;  /* 0x0000000000007941 */ /* 0x000fea0003800000 */
.L_x_775:
[----:B----4-:R-:W-:Y:S01]  /*3600*/  SHF.L.U32 R8, R2, 0x6, RZ ;  /* 0x0000000602087819 */ /* 0x010fe200000006ff */
[----:B------:R-:W-:Y:S01]  /*3610*/  IMAD R206, R95, 0x400, R0 ;  /* 0x000004005fce7824 */ /* 0x000fe200078e0200 */
[----:B------:R-:W-:Y:S01]  /*3620*/  SHF.L.U32 R14, R14, 0x3, RZ ;  /* 0x000000030e0e7819 */ /* 0x000fe200000006ff */
[----:B------:R-:W0:Y:S01]  /*3630*/  LDGDEPBAR ;  /* 0x00000000000079af */ /* 0x000e220000000000 */
[----:B------:R-:W-:Y:S01]  /*3640*/  LOP3.LUT R9, R8, 0x1c0, RZ, 0xc0, !PT ;  /* 0x000001c008097812 */ /* 0x000fe200078ec0ff */
[----:B------:R-:W-:Y:S01]  /*3650*/  IMAD.SHL.U32 R206, R206, 0x2, RZ ;  /* 0x00000002cece7824 */ /* 0x000fe200078e00ff */
[----:B------:R-:W-:Y:S02]  /*3660*/  R2P PR, R2, 0x6 ;  /* 0x0000000602007804 */ /* 0x000fe40000000000 */
[----:B------:R-:W-:Y:S02]  /*3670*/  LOP3.LUT R8, R9, 0x8, R14, 0xf8, !PT ;  /* 0x0000000809087812 */ /* 0x000fe400078ef80e */
[----:B------:R-:W-:Y:S01]  /*3680*/  SHF.R.U32.HI R9, RZ, 0x3, R9 ;  /* 0x00000003ff097819 */ /* 0x000fe20000011609 */
[----:B------:R-:W-:Y:S01]  /*3690*/  LDSM.16.M88.4 R56, [R206] ;  /* 0x00000000ce38783b */ /* 0x000fe20000000200 */
[----:B------:R-:W-:-:S02]  /*36a0*/  LEA R204, R7, R206, 0x1 ;  /* 0x000000ce07cc7211 */ /* 0x000fc400078e08ff */
[----:B------:R-:W-:Y:S02]  /*36b0*/  LOP3.LUT R8, R8, R9, RZ, 0x3c, !PT ;  /* 0x0000000908087212 */ /* 0x000fe400078e3cff */
[----:B------:R-:W-:Y:S01]  /*36c0*/  LEA R202, R5, R206, 0x1 ;  /* 0x000000ce05ca7211 */ /* 0x000fe200078e08ff */
[----:B------:R-:W-:Y:S01]  /*36d0*/  LDSM.16.M88.4 R36, [R204] ;  /* 0x00000000cc24783b */ /* 0x000fe20000000200 */
[----:B------:R-:W-:Y:S01]  /*36e0*/  LEA R205, R205, R8, 0x9 ;  /* 0x00000008cdcd7211 */ /* 0x000fe200078e48ff */
[----:B------:R-:W-:Y:S01]  /*36f0*/  IMAD R201, R5, 0x2, R204 ;  /* 0x0000000205c97824 */ /* 0x000fe200078e02cc */
[----:B------:R-:W-:Y:S01]  /*3700*/  LEA R96, R95, R96, 0x4 ;  /* 0x000000605f607211 */ /* 0x000fe200078e20ff */
[----:B------:R-:W-:Y:S01]  /*3710*/  LDSM.16.M88.4 R8, [R202] ;  /* 0x00000000ca08783b */ /* 0x000fe20000000200 */
[----:B------:R-:W-:Y:S02]  /*3720*/  SHF.L.U32 R205, R205, 0x1, RZ ;  /* 0x00000001cdcd7819 */ /* 0x000fe400000006ff */
[----:B------:R-:W-:Y:S01]  /*3730*/  ISETP.GE.AND P6, PT, R133, 0x2, PT ;  /* 0x000000028500780c */ /* 0x000fe20003fc6270 */
[----:B------:R-:W-:Y:S01]  /*3740*/  LDSM.16.M88.4 R80, [R201+0x2000] ;  /* 0x00200000c950783b */ /* 0x000fe20000000200 */
[----:B------:R-:W-:-:S02]  /*3750*/  IADD3 R2, R205, 0x6000, RZ ;  /* 0x00006000cd027810 */ /* 0x000fc40007ffe0ff */
[----:B------:R-:W-:Y:S01]  /*3760*/  IADD3 R203, R205, 0x6020, RZ ;  /* 0x00006020cdcb7810 */ /* 0x000fe20007ffe0ff */
[----:B--2---:R-:W2:Y:S01]  /*3770*/  LDSM.16.M88.4 R16, [R205+0x6000] ;  /* 0x00600000cd10783b */ /* 0x004ea20000000200 */
[----:B------:R-:W-:Y:S01]  /*3780*/  @P1 IADD3 R203, R2, -0x20, RZ ;  /* 0xffffffe002cb1810 */ /* 0x000fe20007ffe0ff */
[----:B------:R-:W-:Y:S02]  /*3790*/  IMAD.MOV.U32 R2, RZ, RZ, 0x40 ;  /* 0x00000040ff027424 */ /* 0x000fe400078e00ff */
[----:B------:R-:W4:Y:S01]  /*37a0*/  LDSM.16.M88.4 R44, [R205+0x6800] ;  /* 0x00680000cd2c783b */ /* 0x000f220000000200 */
[C---:B------:R-:W-:Y:S02]  /*37b0*/  IADD3 R195, R203.reuse, 0x800, RZ ;  /* 0x00000800cbc37810 */ /* 0x040fe40007ffe0ff */
[----:B------:R-:W-:Y:S01]  /*37c0*/  SEL R2, R2, 0xffffffc0, !P2 ;  /* 0xffffffc002027807 */ /* 0x000fe20005000000 */
[----:B------:R-:W5:Y:S01]  /*37d0*/  LDSM.16.M88.4 R64, [R205+0x7000] ;  /* 0x00700000cd40783b */ /* 0x000f620000000200 */
[----:B------:R-:W-:-:S02]  /*37e0*/  IADD3 R194, R203, 0x1000, RZ ;  /* 0x00001000cbc27810 */ /* 0x000fc40007ffe0ff */
[----:B------:R-:W-:Y:S01]  /*37f0*/  IADD3 R199, R205, R2, RZ ;  /* 0x00000002cdc77210 */ /* 0x000fe20007ffe0ff */
[----:B------:R-:W1:Y:S01]  /*3800*/  LDSM.16.M88.4 R52, [R203] ;  /* 0x00000000cb34783b */ /* 0x000e620000000200 */
[----:B------:R-:W-:Y:S02]  /*3810*/  IADD3 R192, R2, R203, RZ ;  /* 0x000000cb02c07210 */ /* 0x000fe40007ffe0ff */
[C---:B------:R-:W-:Y:S01]  /*3820*/  IADD3 R193, R203.reuse, 0x1800, RZ ;  /* 0x00001800cbc17810 */ /* 0x040fe20007ffe0ff */
[----:B------:R-:W3:Y:S01]  /*3830*/  LDSM.16.M88.4 R72, [R205+0x7800] ;  /* 0x00780000cd48783b */ /* 0x000ee20000000200 */
[C---:B------:R-:W-:Y:S02]  /*3840*/  IADD3 R191, R203.reuse, 0x2000, RZ ;  /* 0x00002000cbbf7810 */ /* 0x040fe40007ffe0ff */
[C---:B------:R-:W-:Y:S01]  /*3850*/  IADD3 R190, R203.reuse, 0x2800, RZ ;  /* 0x00002800cbbe7810 */ /* 0x040fe20007ffe0ff */
[----:B------:R-:W1:Y:S01]  /*3860*/  LDSM.16.M88.4 R12, [R203+0x800] ;  /* 0x00080000cb0c783b */ /* 0x000e620000000200 */
[----:B------:R-:W-:-:S02]  /*3870*/  IADD3 R189, R203, 0x3000, RZ ;  /* 0x00003000cbbd7810 */ /* 0x000fc40007ffe0ff */
[C---:B------:R-:W-:Y:S01]  /*3880*/  IADD3 R188, R203.reuse, 0x3800, RZ ;  /* 0x00003800cbbc7810 */ /* 0x040fe20007ffe0ff */
[----:B------:R-:W1:Y:S01]  /*3890*/  LDSM.16.M88.4 R48, [R203+0x1000] ;  /* 0x00100000cb30783b */ /* 0x000e620000000200 */
[C---:B------:R-:W-:Y:S02]  /*38a0*/  IADD3 R187, R203.reuse, 0x4000, RZ ;  /* 0x00004000cbbb7810 */ /* 0x040fe40007ffe0ff */
[C---:B------:R-:W-:Y:S01]  /*38b0*/  IADD3 R186, R203.reuse, 0x4800, RZ ;  /* 0x00004800cbba7810 */ /* 0x040fe20007ffe0ff */
[----:B-1----:R-:W1:Y:S01]  /*38c0*/  LDSM.16.M88.4 R24, [R199+0x6000] ;  /* 0x00600000c718783b */ /* 0x002e620000000200 */
[C---:B------:R-:W-:Y:S02]  /*38d0*/  IADD3 R185, R203.reuse, 0x5000, RZ ;  /* 0x00005000cbb97810 */ /* 0x040fe40007ffe0ff */
[----:B------:R-:W-:Y:S01]  /*38e0*/  IADD3 R184, R203, 0x5800, RZ ;  /* 0x00005800cbb87810 */ /* 0x000fe20007ffe0ff */
[----:B------:R-:W1:Y:S04]  /*38f0*/  LDSM.16.M88.4 R40, [R203+0x1800] ;  /* 0x00180000cb28783b */ /* 0x000e680000000200 */
[----:B------:R-:W1:Y:S01]  /*3900*/  LDSM.16.M88.4 R28, [R199+0x6800] ;  /* 0x00680000c71c783b */ /* 0x000e620000000200 */
[C---:B--2---:R-:W-:Y:S03]  /*3910*/  HMMA.16816.F32 R20, R56.reuse, R16, RZ ;  /* 0x000000103814723c */ /* 0x044fe600000018ff */
[----:B------:R-:W-:Y:S04]  /*3920*/  LDSM.16.M88.4 R76, [R203+0x2000] ;  /* 0x00200000cb4c783b */ /* 0x000fe80000000200 */
[----:B------:R-:W-:Y:S01]  /*3930*/  LDSM.16.M88.4 R88, [R192+0x2800] ;  /* 0x00280000c058783b */ /* 0x000fe20000000200 */
[C---:B------:R-:W-:Y:S03]  /*3940*/  HMMA.16816.F32 R16, R56.reuse, R18, RZ ;  /* 0x000000123810723c */ /* 0x040fe600000018ff */
[----:B------:R-:W-:Y:S05]  /*3950*/  LDSM.16.M88.4 R84, [R205+0xa800] ;  /* 0x00a80000cd54783b */ /* 0x000fea0000000200 */
[C---:B----4-:R-:W-:Y:S08]  /*3960*/  HMMA.16816.F32 R32, R56.reuse, R44, RZ ;  /* 0x0000002c3820723c */ /* 0x050ff000000018ff */
[C---:B------:R-:W-:Y:S08]  /*3970*/  HMMA.16816.F32 R44, R56.reuse, R46, RZ ;  /* 0x0000002e382c723c */ /* 0x040ff000000018ff */
[C---:B-----5:R-:W-:Y:S08]  /*3980*/  HMMA.16816.F32 R68, R56.reuse, R64, RZ ;  /* 0x000000403844723c */ /* 0x060ff000000018ff */
[----:B------:R-:W-:Y:S08]  /*3990*/  HMMA.16816.F32 R64, R56, R66, RZ ;  /* 0x000000423840723c */ /* 0x000ff000000018ff */
[C---:B------:R-:W-:Y:S08]  /*39a0*/  HMMA.16816.F32 R20, R36.reuse, R52, R20 ;  /* 0x000000342414723c */ /* 0x040ff00000001814 */
[----:B------:R-:W-:Y:S01]  /*39b0*/  HMMA.16816.F32 R16, R36, R54, R16 ;  /* 0x000000362410723c */ /* 0x000fe20000001810 */
[----:B------:R-:W-:Y:S07]  /*39c0*/  LDSM.16.M88.4 R52, [R192+0x800] ;  /* 0x00080000c034783b */ /* 0x000fee0000000200 */
[C---:B---3--:R-:W-:Y:S08]  /*39d0*/  HMMA.16816.F32 R60, R56.reuse, R72, RZ ;  /* 0x00000048383c723c */ /* 0x048ff000000018ff */
[----:B------:R-:W-:Y:S01]  /*39e0*/  HMMA.16816.F32 R56, R56, R74, RZ ;  /* 0x0000004a3838723c */ /* 0x000fe200000018ff */
[----:B------:R-:W-:Y:S07]  /*39f0*/  LDSM.16.M88.4 R72, [R192] ;  /* 0x00000000c048783b */ /* 0x000fee0000000200 */
[C---:B------:R-:W-:Y:S08]  /*3a00*/  HMMA.16816.F32 R32, R36.reuse, R12, R32 ;  /* 0x0000000c2420723c */ /* 0x040ff00000001820 */
[C---:B------:R-:W-:Y:S01]  /*3a10*/  HMMA.16816.F32 R44, R36.reuse, R14, R44 ;  /* 0x0000000e242c723c */ /* 0x040fe2000000182c */
[----:B------:R-:W2:Y:S07]  /*3a20*/  LDSM.16.M88.4 R12, [R199+0x7000] ;  /* 0x00700000c70c783b */ /* 0x000eae0000000200 */
[C---:B------:R-:W-:Y:S08]  /*3a30*/  HMMA.16816.F32 R68, R36.reuse, R48, R68 ;  /* 0x000000302444723c */ /* 0x040ff00000001844 */
[----:B------:R-:W-:Y:S01]  /*3a40*/  HMMA.16816.F32 R64, R36, R50, R64 ;  /* 0x000000322440723c */ /* 0x000fe20000001840 */
[----:B------:R-:W3:Y:S07]  /*3a50*/  LDSM.16.M88.4 R48, [R199+0x7800] ;  /* 0x00780000c730783b */ /* 0x000eee0000000200 */
[C---:B-1----:R-:W-:Y:S08]  /*3a60*/  HMMA.16816.F32 R20, R8.reuse, R24, R20 ;  /* 0x000000180814723c */ /* 0x042ff00000001814 */
[----:B------:R-:W-:Y:S01]  /*3a70*/  HMMA.16816.F32 R16, R8, R26, R16 ;  /* 0x0000001a0810723c */ /* 0x000fe20000001810 */
[----:B------:R-:W1:Y:S07]  /*3a80*/  LDSM.16.M88.4 R24, [R201] ;  /* 0x00000000c918783b */ /* 0x000e6e0000000200 */
[C---:B------:R-:W-:Y:S08]  /*3a90*/  HMMA.16816.F32 R60, R36.reuse, R40, R60 ;  /* 0x00000028243c723c */ /* 0x040ff0000000183c */
[----:B------:R-:W-:Y:S01]  /*3aa0*/  HMMA.16816.F32 R56, R36, R42, R56 ;  /* 0x0000002a2438723c */ /* 0x000fe20000001838 */
[----:B------:R-:W4:Y:S04]  /*3ab0*/  LDSM.16.M88.4 R40, [R192+0x1000] ;  /* 0x00100000c028783b */ /* 0x000f280000000200 */
[----:B------:R-:W-:Y:S03]  /*3ac0*/  LDSM.16.M88.4 R36, [R206+0x2000] ;  /* 0x00200000ce24783b */ /* 0x000fe60000000200 */
[C---:B------:R-:W-:Y:S08]  /*3ad0*/  HMMA.16816.F32 R32, R8.reuse, R28, R32 ;  /* 0x0000001c0820723c */ /* 0x040ff00000001820 */
[C---:B------:R-:W-:Y:S01]  /*3ae0*/  HMMA.16816.F32 R44, R8.reuse, R30, R44 ;  /* 0x0000001e082c723c */ /* 0x040fe2000000182c */
[----:B------:R-:W-:Y:S07]  /*3af0*/  LDSM.16.M88.4 R28, [R192+0x1800] ;  /* 0x00180000c01c783b */ /* 0x000fee0000000200 */
[C---:B--2---:R-:W-:Y:S08]  /*3b00*/  HMMA.16816.F32 R68, R8.reuse, R12, R68 ;  /* 0x0000000c0844723c */ /* 0x044ff00000001844 */
[C---:B------:R-:W-:Y:S01]  /*3b10*/  HMMA.16816.F32 R64, R8.reuse, R14, R64 ;  /* 0x0000000e0840723c */ /* 0x040fe20000001840 */
[----:B------:R-:W2:Y:S07]  /*3b20*/  LDSM.16.M88.4 R12, [R205+0x8000] ;  /* 0x00800000cd0c783b */ /* 0x000eae0000000200 */
[C---:B---3--:R-:W-:Y:S08]  /*3b30*/  HMMA.16816.F32 R60, R8.reuse, R48, R60 ;  /* 0x00000030083c723c */ /* 0x048ff0000000183c */
[----:B------:R-:W-:Y:S01]  /*3b40*/  HMMA.16816.F32 R56, R8, R50, R56 ;  /* 0x000000320838723c */ /* 0x000fe20000001838 */
[----:B------:R-:W3:Y:S04]  /*3b50*/  LDSM.16.M88.4 R8, [R205+0x8800] ;  /* 0x00880000cd08783b */ /* 0x000ee80000000200 */
[----:B------:R-:W-:Y:S03]  /*3b60*/  LDSM.16.M88.4 R48, [R205+0x9000] ;  /* 0x00900000cd30783b */ /* 0x000fe60000000200 */
[C---:B-1----:R-:W-:Y:S08]  /*3b70*/  HMMA.16816.F32 R20, R24.reuse, R72, R20 ;  /* 0x000000481814723c */ /* 0x042ff00000001814 */
[C---:B------:R-:W-:Y:S01]  /*3b80*/  HMMA.16816.F32 R16, R24.reuse, R74, R16 ;  /* 0x0000004a1810723c */ /* 0x040fe20000001810 */
[----:B------:R-:W-:Y:S07]  /*3b90*/  LDSM.16.M88.4 R72, [R192+0x2000] ;  /* 0x00200000c048783b */ /* 0x000fee0000000200 */
[C---:B------:R-:W-:Y:S08]  /*3ba0*/  HMMA.16816.F32 R32, R24.reuse, R52, R32 ;  /* 0x000000341820723c */ /* 0x040ff00000001820 */
[C---:B------:R-:W-:Y:S01]  /*3bb0*/  HMMA.16816.F32 R44, R24.reuse, R54, R44 ;  /* 0x00000036182c723c */ /* 0x040fe2000000182c */
[----:B------:R-:W-:Y:S07]  /*3bc0*/  LDSM.16.M88.4 R52, [R205+0x9800] ;  /* 0x00980000cd34783b */ /* 0x000fee0000000200 */
[C---:B----4-:R-:W-:Y:S08]  /*3bd0*/  HMMA.16816.F32 R68, R24.reuse, R40, R68 ;  /* 0x000000281844723c */ /* 0x050ff00000001844 */
[----:B------:R-:W-:Y:S01]  /*3be0*/  HMMA.16816.F32 R64, R24, R42, R64 ;  /* 0x0000002a1840723c */ /* 0x000fe20000001840 */
[----:B------:R-:W1:Y:S07]  /*3bf0*/  LDSM.16.M88.4 R40, [R204+0x2000] ;  /* 0x00200000cc28783b */ /* 0x000e6e0000000200 */
[C---:B--2---:R-:W-:Y:S08]  /*3c00*/  HMMA.16816.F32 R20, R36.reuse, R12, R20 ;  /* 0x0000000c2414723c */ /* 0x044ff00000001814 */
[C---:B------:R-:W-:Y:S01]  /*3c10*/  HMMA.16816.F32 R16, R36.reuse, R14, R16 ;  /* 0x0000000e2410723c */ /* 0x040fe20000001810 */
[----:B------:R-:W-:Y:S07]  /*3c20*/  LDSM.16.M88.4 R12, [R199+0x8000] ;  /* 0x00800000c70c783b */ /* 0x000fee0000000200 */
[C---:B---3--:R-:W-:Y:S08]  /*3c30*/  HMMA.16816.F32 R32, R36.reuse, R8, R32 ;  /* 0x000000082420723c */ /* 0x048ff00000001820 */
[----:B------:R-:W-:Y:S01]  /*3c40*/  HMMA.16816.F32 R44, R36, R10, R44 ;  /* 0x0000000a242c723c */ /* 0x000fe2000000182c */
[----:B------:R-:W2:Y:S07]  /*3c50*/  LDSM.16.M88.4 R8, [R202+0x2000] ;  /* 0x00200000ca08783b */ /* 0x000eae0000000200 */
[C---:B------:R-:W-:Y:S08]  /*3c60*/  HMMA.16816.F32 R60, R24.reuse, R28, R60 ;  /* 0x0000001c183c723c */ /* 0x040ff0000000183c */
[----:B------:R-:W-:Y:S01]  /*3c70*/  HMMA.16816.F32 R56, R24, R30, R56 ;  /* 0x0000001e1838723c */ /* 0x000fe20000001838 */
[----:B------:R-:W3:Y:S04]  /*3c80*/  LDSM.16.M88.4 R28, [R203+0x2800] ;  /* 0x00280000cb1c783b */ /* 0x000ee80000000200 */
[----:B------:R-:W4:Y:S03]  /*3c90*/  LDSM.16.M88.4 R24, [R203+0x3000] ;  /* 0x00300000cb18783b */ /* 0x000f260000000200 */
[C---:B-1----:R-:W-:Y:S08]  /*3ca0*/  HMMA.16816.F32 R20, R40.reuse, R76, R20 ;  /* 0x0000004c2814723c */ /* 0x042ff00000001814 */
[----:B------:R-:W-:Y:S01]  /*3cb0*/  HMMA.16816.F32 R16, R40, R78, R16 ;  /* 0x0000004e2810723c */ /* 0x000fe20000001810 */
[----:B------:R-:W-:Y:S07]  /*3cc0*/  LDSM.16.M88.4 R76, [R192+0x3000] ;  /* 0x00300000c04c783b */ /* 0x000fee0000000200 */
[C---:B------:R-:W-:Y:S08]  /*3cd0*/  HMMA.16816.F32 R68, R36.reuse, R48, R68 ;  /* 0x000000302444723c */ /* 0x040ff00000001844 */
[----:B------:R-:W-:Y:S01]  /*3ce0*/  HMMA.16816.F32 R64, R36, R50, R64 ;  /* 0x000000322440723c */ /* 0x000fe20000001840 */
[----:B------:R-:W1:Y:S07]  /*3cf0*/  LDSM.16.M88.4 R48, [R203+0x3800] ;  /* 0x00380000cb30783b */ /* 0x000e6e0000000200 */
[C---:B--2---:R-:W-:Y:S08]  /*3d00*/  HMMA.16816.F32 R20, R8.reuse, R12, R20 ;  /* 0x0000000c0814723c */ /* 0x044ff00000001814 */
[----:B------:R-:W-:Y:S01]  /*3d10*/  HMMA.16816.F32 R16, R8, R14, R16 ;  /* 0x0000000e0810723c */ /* 0x000fe20000001810 */
[----:B------:R-:W-:Y:S07]  /*3d20*/  LDSM.16.M88.4 R12, [R199+0x9800] ;  /* 0x00980000c70c783b */ /* 0x000fee0000000200 */
[C---:B------:R-:W-:Y:S08]  /*3d30*/  HMMA.16816.F32 R60, R36.reuse, R52, R60 ;  /* 0x00000034243c723c */ /* 0x040ff0000000183c */
[----:B------:R-:W-:Y:S01]  /*3d40*/  HMMA.16816.F32 R56, R36, R54, R56 ;  /* 0x000000362438723c */ /* 0x000fe20000001838 */
[----:B------:R-:W-:Y:S04]  /*3d50*/  LDSM.16.M88.4 R52, [R206+0x4000] ;  /* 0x00400000ce34783b */ /* 0x000fe80000000200 */
[----:B------:R-:W2:Y:S03]  /*3d60*/  LDSM.16.M88.4 R36, [R205+0xa000] ;  /* 0x00a00000cd24783b */ /* 0x000ea60000000200 */
[C---:B---3--:R-:W-:Y:S08]  /*3d70*/  HMMA.16816.F32 R32, R40.reuse, R28, R32 ;  /* 0x0000001c2820723c */ /* 0x048ff00000001820 */
[C---:B------:R-:W-:Y:S01]  /*3d80*/  HMMA.16816.F32 R44, R40.reuse, R30, R44 ;  /* 0x0000001e282c723c */ /* 0x040fe2000000182c */
[----:B------:R-:W3:Y:S07]  /*3d90*/  LDSM.16.M88.4 R28, [R199+0x8800] ;  /* 0x00880000c71c783b */ /* 0x000eee0000000200 */
[C---:B----4-:R-:W-:Y:S08]  /*3da0*/  HMMA.16816.F32 R68, R40.reuse, R24, R68 ;  /* 0x000000182844723c */ /* 0x050ff00000001844 */
[----:B------:R-:W-:Y:S01]  /*3db0*/  HMMA.16816.F32 R64, R40, R26, R64 ;  /* 0x0000001a2840723c */ /* 0x000fe20000001840 */
[----:B------:R-:W4:Y:S07]  /*3dc0*/  LDSM.16.M88.4 R24, [R199+0x9000] ;  /* 0x00900000c718783b */ /* 0x000f2e0000000200 */
[C---:B------:R-:W-:Y:S08]  /*3dd0*/  HMMA.16816.F32 R20, R80.reuse, R72, R20 ;  /* 0x000000485014723c */ /* 0x040ff00000001814 */
[----:B------:R-:W-:Y:S01]  /*3de0*/  HMMA.16816.F32 R16, R80, R74, R16 ;  /* 0x0000004a5010723c */ /* 0x000fe20000001810 */
[----:B------:R-:W-:Y:S07]  /*3df0*/  LDSM.16.M88.4 R72, [R192+0x3800] ;  /* 0x00380000c048783b */ /* 0x000fee0000000200 */
[C---:B-1----:R-:W-:Y:S08]  /*3e00*/  HMMA.16816.F32 R60, R40.reuse, R48, R60 ;  /* 0x00000030283c723c */ /* 0x042ff0000000183c */
[----:B------:R-:W-:Y:S01]  /*3e10*/  HMMA.16816.F32 R56, R40, R50, R56 ;  /* 0x000000322838723c */ /* 0x000fe20000001838 */
[----:B------:R-:W-:Y:S04]  /*3e20*/  LDSM.16.M88.4 R40, [R204+0x4000] ;  /* 0x00400000cc28783b */ /* 0x000fe80000000200 */
[----:B------:R-:W1:Y:S03]  /*3e30*/  LDSM.16.M88.4 R48, [R203+0x4000] ;  /* 0x00400000cb30783b */ /* 0x000e660000000200 */
[C---:B--2---:R-:W-:Y:S08]  /*3e40*/  HMMA.16816.F32 R20, R52.reuse, R36, R20 ;  /* 0x000000243414723c */ /* 0x044ff00000001814 */
[----:B------:R-:W-:Y:S01]  /*3e50*/  HMMA.16816.F32 R16, R52, R38, R16 ;  /* 0x000000263410723c */ /* 0x000fe20000001810 */
[----:B------:R-:W-:Y:S07]  /*3e60*/  LDSM.16.M88.4 R36, [R203+0x4800] ;  /* 0x00480000cb24783b */ /* 0x000fee0000000200 */
[C---:B---3--:R-:W-:Y:S08]  /*3e70*/  HMMA.16816.F32 R32, R8.reuse, R28, R32 ;  /* 0x0000001c0820723c */ /* 0x048ff00000001820 */
[C---:B------:R-:W-:Y:S01]  /*3e80*/  HMMA.16816.F32 R44, R8.reuse, R30, R44 ;  /* 0x0000001e082c723c */ /* 0x040fe2000000182c */
[----:B------:R-:W-:Y:S07]  /*3e90*/  LDSM.16.M88.4 R28, [R202+0x4000] ;  /* 0x00400000ca1c783b */ /* 0x000fee0000000200 */
[C---:B----4-:R-:W-:Y:S08]  /*3ea0*/  HMMA.16816.F32 R68, R8.reuse, R24, R68 ;  /* 0x000000180844723c */ /* 0x050ff00000001844 */
[----:B------:R-:W-:Y:S01]  /*3eb0*/  HMMA.16816.F32 R64, R8, R26, R64 ;  /* 0x0000001a0840723c */ /* 0x000fe20000001840 */
[----:B------:R-:W2:Y:S07]  /*3ec0*/  LDSM.16.M88.4 R24, [R199+0xa000] ;  /* 0x00a00000c718783b */ /* 0x000eae0000000200 */
[C---:B-1----:R-:W-:Y:S08]  /*3ed0*/  HMMA.16816.F32 R20, R40.reuse, R48, R20 ;  /* 0x000000302814723c */ /* 0x042ff00000001814 */
[----:B------:R-:W-:Y:S01]  /*3ee0*/  HMMA.16816.F32 R16, R40, R50, R16 ;  /* 0x000000322810723c */ /* 0x000fe20000001810 */
[----:B------:R-:W1:Y:S07]  /*3ef0*/  LDSM.16.M88.4 R48, [R205+0xb000] ;  /* 0x00b00000cd30783b */ /* 0x000e6e0000000200 */
[C---:B------:R-:W-:Y:S08]  /*3f00*/  HMMA.16816.F32 R60, R8.reuse, R12, R60 ;  /* 0x0000000c083c723c */ /* 0x040ff0000000183c */
[----:B------:R-:W-:Y:S01]  /*3f10*/  HMMA.16816.F32 R56, R8, R14, R56 ;  /* 0x0000000e0838723c */ /* 0x000fe20000001838 */
[----:B------:R-:W-:Y:S04]  /*3f20*/  LDSM.16.M88.4 R12, [R201+0x4000] ;  /* 0x00400000c90c783b */ /* 0x000fe80000000200 */
[----:B------:R-:W3:Y:S03]  /*3f30*/  LDSM.16.M88.4 R8, [R192+0x4000] ;  /* 0x00400000c008783b */ /* 0x000ee60000000200 */
[C---:B------:R-:W-:Y:S08]  /*3f40*/  HMMA.16816.F32 R32, R80.reuse, R88, R32 ;  /* 0x000000585020723c */ /* 0x040ff00000001820 */
[C---:B------:R-:W-:Y:S08]  /*3f50*/  HMMA.16816.F32 R44, R80.reuse, R90, R44 ;  /* 0x0000005a502c723c */ /* 0x040ff0000000182c */
[----:B------:R-:W-:Y:S01]  /*3f60*/  HMMA.16816.F32 R88, R80, R76, R68 ;  /* 0x0000004c5058723c */ /* 0x000fe20000001844 */
[----:B------:R-:W-:Y:S07]  /*3f70*/  LDSM.16.M88.4 R68, [R199+0xa800] ;  /* 0x00a80000c744783b */ /* 0x000fee0000000200 */
[C---:B--2---:R-:W-:Y:S08]  /*3f80*/  HMMA.16816.F32 R20, R28.reuse, R24, R20 ;  /* 0x000000181c14723c */ /* 0x044ff00000001814 */
[----:B------:R-:W-:Y:S01]  /*3f90*/  HMMA.16816.F32 R16, R28, R26, R16 ;  /* 0x0000001a1c10723c */ /* 0x000fe20000001810 */
[----:B------:R-:W2:Y:S07]  /*3fa0*/  LDSM.16.M88.4 R24, [R203+0x5000] ;  /* 0x00500000cb18783b */ /* 0x000eae0000000200 */
[----:B------:R-:W-:Y:S01]  /*3fb0*/  HMMA.16816.F32 R64, R80, R78, R64 ;  /* 0x0000004e5040723c */ /* 0x000fe20000001840 */
[----:B------:R-:W4:Y:S07]  /*3fc0*/  LDSM.16.M88.4 R76, [R205+0xb800] ;  /* 0x00b80000cd4c783b */ /* 0x000f2e0000000200 */
[----:B-1----:R-:W-:Y:S08]  /*3fd0*/  HMMA.16816.F32 R88, R52, R48, R88 ;  /* 0x000000303458723c */ /* 0x002ff00000001858 */
[----:B---3--:R-:W-:Y:S08]  /*3fe0*/  HMMA.16816.F32 R20, R12, R8, R20 ;  /* 0x000000080c14723c */ /* 0x008ff00000001814 */
[C---:B------:R-:W-:Y:S08]  /*3ff0*/  HMMA.16816.F32 R60, R80.reuse, R72, R60 ;  /* 0x00000048503c723c */ /* 0x040ff0000000183c */
[----:B------:R-:W-:Y:S01]  /*4000*/  HMMA.16816.F32 R72, R80, R74, R56 ;  /* 0x0000004a5048723c */ /* 0x000fe20000001838 */
[----:B------:R-:W-:Y:S07]  /*4010*/  LDSM.16.M88.4 R56, [R192+0x4800] ;  /* 0x00480000c038783b */ /* 0x000fee0000000200 */
[----:B------:R-:W-:Y:S01]  /*4020*/  HMMA.16816.F32 R16, R12, R10, R16 ;  /* 0x0000000a0c10723c */ /* 0x000fe20000001810 */
[----:B------:R-:W-:Y:S01]  /*4030*/  FMUL.FTZ R48, R20, c[0x0][0x2ec] ;  /* 0x0000bb0014307a20 */ /* 0x000fe20000410000 */
[----:B------:R-:W-:Y:S01]  /*4040*/  LDSM.16.M88.4 R8, [R199+0xb000] ;  /* 0x00b00000c708783b */ /* 0x000fe20000000200 */
[----:B------:R-:W-:-:S04]  /*4050*/  FMUL.FTZ R49, R21, c[0x0][0x2ec] ;  /* 0x0000bb0015317a20 */ /* 0x000fc80000410000 */
[----:B------:R-:W1:Y:S01]  /*4060*/  MUFU.TANH R48, R48 ;  /* 0x0000003000307308 */ /* 0x000e620000002400 */
[----:B------:R-:W-:Y:S07]  /*4070*/  HMMA.16816.F32 R64, R52, R50, R64 ;  /* 0x000000323440723c */ /* 0x000fee0000001840 */
[----:B------:R-:W3:Y:S01]  /*4080*/  MUFU.TANH R49, R49 ;  /* 0x0000003100317308 */ /* 0x000ee20000002400 */
[----:B--2---:R-:W-:Y:S07]  /*4090*/  HMMA.16816.F32 R88, R40, R24, R88 ;  /* 0x000000182858723c */ /* 0x004fee0000001858 */
[----:B------:R-:W-:Y:S01]  /*40a0*/  FMUL.FTZ R24, R22, c[0x0][0x2ec] ;  /* 0x0000bb0016187a20 */ /* 0x000fe20000410000 */
[----:B------:R-:W-:Y:S01]  /*40b0*/  HMMA.16816.F32 R32, R52, R84, R32 ;  /* 0x000000543420723c */ /* 0x000fe20000001820 */
[----:B------:R-:W-:-:S02]  /*40c0*/  FMUL.FTZ R25, R23, c[0x0][0x2ec] ;  /* 0x0000bb0017197a20 */ /* 0x000fc40000410000 */
[----:B------:R-:W2:Y:S01]  /*40d0*/  LDSM.16.M88.4 R20, [R203+0x5800] ;  /* 0x00580000cb14783b */ /* 0x000ea20000000200 */
[----:B------:R-:W-:Y:S01]  /*40e0*/  FMUL.FTZ R16, R16, c[0x0][0x2ec] ;  /* 0x0000bb0010107a20 */ /* 0x000fe20000410000 */
[----:B------:R-:W1:Y:S01]  /*40f0*/  MUFU.TANH R24, R24 ;  /* 0x0000001800187308 */ /* 0x000e620000002400 */
[----:B------:R-:W-:Y:S02]  /*4100*/  FMUL.FTZ R51, R17, c[0x0][0x2ec] ;  /* 0x0000bb0011337a20 */ /* 0x000fe40000410000 */
[C---:B------:R-:W-:Y:S05]  /*4110*/  HMMA.16816.F32 R44, R52.reuse, R86, R44 ;  /* 0x00000056342c723c */ /* 0x040fea000000182c */
[----:B------:R5:W1:Y:S03]  /*4120*/  MUFU.TANH R50, R16 ;  /* 0x0000001000327308 */ /* 0x000a660000002400 */
[C---:B----4-:R-:W-:Y:S05]  /*4130*/  HMMA.16816.F32 R60, R52.reuse, R76, R60 ;  /* 0x0000004c343c723c */ /* 0x050fea000000183c */
[----:B------:R-:W4:Y:S03]  /*4140*/  MUFU.TANH R25, R25 ;  /* 0x0000001900197308 */ /* 0x000f260000002400 */
[----:B------:R-:W-:Y:S05]  /*4150*/  HMMA.16816.F32 R72, R52, R78, R72 ;  /* 0x0000004e3448723c */ /* 0x000fea0000001848 */
[----:B------:R-:W1:Y:S03]  /*4160*/  MUFU.TANH R51, R51 ;  /* 0x0000003300337308 */ /* 0x000e660000002400 */
[C---:B------:R-:W-:Y:S07]  /*4170*/  HMMA.16816.F32 R64, R40.reuse, R26, R64 ;  /* 0x0000001a2840723c */ /* 0x040fee0000001840 */
[----:B------:R-:W-:Y:S01]  /*4180*/  FMUL.FTZ R26, R18, c[0x0][0x2ec] ;  /* 0x0000bb00121a7a20 */ /* 0x000fe20000410000 */
[----:B------:R-:W-:Y:S01]  /*4190*/  HMMA.16816.F32 R32, R40, R36, R32 ;  /* 0x000000242820723c */ /* 0x000fe20000001820 */
[----:B------:R-:W-:-:S02]  /*41a0*/  FMUL.FTZ R27, R19, c[0x0][0x2ec] ;  /* 0x0000bb00131b7a20 */ /* 0x000fc40000410000 */
[----:B-----5:R-:W5:Y:S02]  /*41b0*/  LDSM.16.M88.4 R16, [R199+0xb800] ;  /* 0x00b80000c710783b */ /* 0x020f640000000200 */
[----:B------:R-:W1:Y:S03]  /*41c0*/  MUFU.TANH R26, R26 ;  /* 0x0000001a001a7308 */ /* 0x000e660000002400 */
[C---:B------:R-:W-:Y:S01]  /*41d0*/  HMMA.16816.F32 R44, R40.reuse, R38, R44 ;  /* 0x00000026282c723c */ /* 0x040fe2000000182c */
[----:B------:R-:W1:Y:S04]  /*41e0*/  LDSM.16.M88.4 R36, [R192+0x5000] ;  /* 0x00500000c024783b */ /* 0x000e680000000200 */
[----:B------:R-:W1:Y:S03]  /*41f0*/  MUFU.TANH R27, R27 ;  /* 0x0000001b001b7308 */ /* 0x000e660000002400 */
[C---:B--2---:R-:W-:Y:S08]  /*4200*/  HMMA.16816.F32 R60, R40.reuse, R20, R60 ;  /* 0x00000014283c723c */ /* 0x044ff0000000183c */
[----:B------:R-:W-:Y:S08]  /*4210*/  HMMA.16816.F32 R72, R40, R22, R72 ;  /* 0x000000162848723c */ /* 0x000ff00000001848 */
[C---:B------:R-:W-:Y:S08]  /*4220*/  HMMA.16816.F32 R88, R28.reuse, R8, R88 ;  /* 0x000000081c58723c */ /* 0x040ff00000001858 */
[----:B------:R-:W-:Y:S01]  /*4230*/  HMMA.16816.F32 R64, R28, R10, R64 ;  /* 0x0000000a1c40723c */ /* 0x000fe20000001840 */
[----:B------:R-:W2:Y:S01]  /*4240*/  LDSM.16.M88.4 R8, [R192+0x5800] ;  /* 0x00580000c008783b */ /* 0x000ea20000000200 */
[----:B------:R-:W-:-:S06]  /*4250*/  DEPBAR.LE SB0, 0x0 ;  /* 0x000080000000791a */ /* 0x000fcc0000000000 */
[C---:B------:R-:W-:Y:S08]  /*4260*/  HMMA.16816.F32 R32, R28.reuse, R68, R32 ;  /* 0x000000441c20723c */ /* 0x040ff00000001820 */
[C---:B------:R-:W-:Y:S08]  /*4270*/  HMMA.16816.F32 R44, R28.reuse, R70, R44 ;  /* 0x000000461c2c723c */ /* 0x040ff0000000182c */
[C---:B-----5:R-:W-:Y:S08]  /*4280*/  HMMA.16816.F32 R60, R28.reuse, R16, R60 ;  /* 0x000000101c3c723c */ /* 0x060ff0000000183c */
[----:B------:R-:W-:Y:S08]  /*4290*/  HMMA.16816.F32 R72, R28, R18, R72 ;  /* 0x000000121c48723c */ /* 0x000ff00000001848 */
[C---:B------:R-:W-:Y:S08]  /*42a0*/  HMMA.16816.F32 R32, R12.reuse, R56, R32 ;  /* 0x000000380c20723c */ /* 0x040ff00000001820 */
[C---:B------:R-:W-:Y:S08]  /*42b0*/  HMMA.16816.F32 R44, R12.reuse, R58, R44 ;  /* 0x0000003a0c2c723c */ /* 0x040ff0000000182c */
[C---:B-1----:R-:W-:Y:S08]  /*42c0*/  HMMA.16816.F32 R88, R12.reuse, R36, R88 ;  /* 0x000000240c58723c */ /* 0x042ff00000001858 */
[----:B------:R-:W-:Y:S01]  /*42d0*/  HMMA.16816.F32 R64, R12, R38, R64 ;  /* 0x000000260c40723c */ /* 0x000fe20000001840 */
[----:B------:R-:W-:-:S02]  /*42e0*/  FMUL.FTZ R20, R34, c[0x0][0x2ec] ;  /* 0x0000bb0022147a20 */ /* 0x000fc40000410000 */
[----:B------:R-:W-:Y:S02]  /*42f0*/  FMUL.FTZ R34, R35, c[0x0][0x2ec] ;  /* 0x0000bb0023227a20 */ /* 0x000fe40000410000 */
[----:B------:R-:W-:Y:S02]  /*4300*/  FMUL.FTZ R32, R32, c[0x0][0x2ec] ;  /* 0x0000bb0020207a20 */ /* 0x000fe40000410000 */
[----:B------:R-:W-:Y:S01]  /*4310*/  FMUL.FTZ R33, R33, c[0x0][0x2ec] ;  /* 0x0000bb0021217a20 */ /* 0x000fe20000410000 */
[----:B--2---:R-:W-:Y:S01]  /*4320*/  HMMA.16816.F32 R60, R12, R8, R60 ;  /* 0x000000080c3c723c */ /* 0x004fe2000000183c */
[----:B------:R-:W-:Y:S01]  /*4330*/  FMUL.FTZ R36, R44, c[0x0][0x2ec] ;  /* 0x0000bb002c247a20 */ /* 0x000fe20000410000 */
[----:B------:R-:W1:Y:S01]  /*4340*/  MUFU.TANH R20, R20 ;  /* 0x0000001400147308 */ /* 0x000e620000002400 */
[----:B------:R-:W-:Y:S02]  /*4350*/  FMUL.FTZ R35, R45, c[0x0][0x2ec] ;  /* 0x0000bb002d237a20 */ /* 0x000fe40000410000 */
[----:B------:R-:W-:-:S02]  /*4360*/  FMUL.FTZ R22, R46, c[0x0][0x2ec] ;  /* 0x0000bb002e167a20 */ /* 0x000fc40000410000 */
[----:B------:R-:W-:Y:S01]  /*4370*/  FMUL.FTZ R16, R47, c[0x0][0x2ec] ;  /* 0x0000bb002f107a20 */ /* 0x000fe20000410000 */
[----:B------:R-:W-:Y:S01]  /*4380*/  HMMA.16816.F32 R72, R12, R10, R72 ;  /* 0x0000000a0c48723c */ /* 0x000fe20000001848 */
[----:B------:R-:W-:Y:S01]  /*4390*/  FMUL.FTZ R88, R88, c[0x0][0x2ec] ;  /* 0x0000bb0058587a20 */ /* 0x000fe20000410000 */
[----:B------:R-:W2:Y:S01]  /*43a0*/  MUFU.TANH R32, R32 ;  /* 0x0000002000207308 */ /* 0x000ea20000002400 */
[----:B------:R-:W-:Y:S02]  /*43b0*/  FMUL.FTZ R89, R89, c[0x0][0x2ec] ;  /* 0x0000bb0059597a20 */ /* 0x000fe40000410000 */
[----:B------:R-:W-:Y:S02]  /*43c0*/  FMUL.FTZ R90, R90, c[0x0][0x2ec] ;  /* 0x0000bb005a5a7a20 */ /* 0x000fe40000410000 */
[----:B------:R-:W-:Y:S01]  /*43d0*/  FMUL.FTZ R91, R91, c[0x0][0x2ec] ;  /* 0x0000bb005b5b7a20 */ /* 0x000fe20000410000 */
[----:B------:R-:W-:Y:S01]  /*43e0*/  IADD3 R11, R96, 0x1, R93 ;  /* 0x00000001600b7810 */ /* 0x000fe20007ffe05d */
[----:B------:R-:W-:Y:S01]  /*43f0*/  FMUL.FTZ R64, R64, c[0x0][0x2ec] ;  /* 0x0000bb0040407a20 */ /* 0x000fe20000410000 */
[----:B------:R-:W1:Y:S01]  /*4400*/  MUFU.TANH R33, R33 ;  /* 0x0000002100217308 */ /* 0x000e620000002400 */
[----:B------:R-:W-:Y:S01]  /*4410*/  FMUL.FTZ R65, R65, c[0x0][0x2ec] ;  /* 0x0000bb0041417a20 */ /* 0x000fe20000410000 */
[----:B------:R-:W-:Y:S01]  /*4420*/  IADD3 R11, R94, R11, -R217 ;  /* 0x0000000b5e0b7210 */ /* 0x000fe20007ffe8d9 */
[----:B------:R-:W-:-:S02]  /*4430*/  FMUL.FTZ R66, R66, c[0x0][0x2ec] ;  /* 0x0000bb0042427a20 */ /* 0x000fc40000410000 */
[----:B------:R-:W-:Y:S01]  /*4440*/  FMUL.FTZ R67, R67, c[0x0][0x2ec] ;  /* 0x0000bb0043437a20 */ /* 0x000fe20000410000 */
[----:B------:R-:W-:Y:S01]  /*4450*/  IADD3 R11, R11, c[0x0][0x2e8], RZ ;  /* 0x0000ba000b0b7a10 */ /* 0x000fe20007ffe0ff */
[----:B------:R-:W-:Y:S01]  /*4460*/  FMUL.FTZ R60, R60, c[0x0][0x2ec] ;  /* 0x0000bb003c3c7a20 */ /* 0x000fe20000410000 */
[----:B------:R-:W1:Y:S01]  /*4470*/  MUFU.TANH R34, R34 ;  /* 0x0000002200227308 */ /* 0x000e620000002400 */
[----:B------:R-:W-:Y:S01]  /*4480*/  FMUL.FTZ R61, R61, c[0x0][0x2ec] ;  /* 0x0000bb003d3d7a20 */ /* 0x000fe20000410000 */
[C---:B------:R-:W-:Y:S01]  /*4490*/  IADD3 R9, R11.reuse, 0x8, RZ ;  /* 0x000000080b097810 */ /* 0x040fe20007ffe0ff */
[----:B------:R-:W-:Y:S01]  /*44a0*/  FMUL.FTZ R62, R62, c[0x0][0x2ec] ;  /* 0x0000bb003e3e7a20 */ /* 0x000fe20000410000 */
[-C--:B------:R-:W-:Y:S01]  /*44b0*/  IMNMX R222, R11, R94.reuse, PT ;  /* 0x0000005e0bde7217 */ /* 0x080fe20003800200 */
[----:B------:R-:W-:Y:S01]  /*44c0*/  FMUL.FTZ R63, R63, c[0x0][0x2ec] ;  /* 0x0000bb003f3f7a20 */ /* 0x000fe20000410000 */
[----:B------:R-:W-:Y:S01]  /*44d0*/  IMNMX R2, R9, R94, PT ;  /* 0x0000005e09027217 */ /* 0x000fe20003800200 */
[----:B------:R-:W-:Y:S01]  /*44e0*/  FMUL.FTZ R72, R72, c[0x0][0x2ec] ;  /* 0x0000bb0048487a20 */ /* 0x000fe20000410000 */
[----:B------:R-:W1:Y:S01]  /*44f0*/  MUFU.TANH R36, R36 ;  /* 0x0000002400247308 */ /* 0x000e620000002400 */
[----:B------:R-:W-:-:S02]  /*4500*/  FMUL.FTZ R73, R73, c[0x0][0x2ec] ;  /* 0x0000bb0049497a20 */ /* 0x000fc40000410000 */
[----:B------:R-:W-:Y:S02]  /*4510*/  FMUL.FTZ R74, R74, c[0x0][0x2ec] ;  /* 0x0000bb004a4a7a20 */ /* 0x000fe40000410000 */
[----:B------:R-:W-:-:S03]  /*4520*/  FMUL.FTZ R75, R75, c[0x0][0x2ec] ;  /* 0x0000bb004b4b7a20 */ /* 0x000fc60000410000 */
[----:B------:R-:W1:Y:S08]  /*4530*/  MUFU.TANH R35, R35 ;  /* 0x0000002300237308 */ /* 0x000e700000002400 */
[----:B------:R-:W1:Y:S08]  /*4540*/  MUFU.TANH R22, R22 ;  /* 0x0000001600167308 */ /* 0x000e700000002400 */
[----:B------:R-:W1:Y:S08]  /*4550*/  MUFU.TANH R16, R16 ;  /* 0x0000001000107308 */ /* 0x000e700000002400 */
[----:B------:R1:W1:Y:S08]  /*4560*/  MUFU.TANH R227, R88 ;  /* 0x0000005800e37308 */ /* 0x0002700000002400 */
        /* <DEDUP_REMOVED lines=14> */
[----:B------:R1:W1:Y:S01]  /*4650*/  MUFU.TANH R167, R75 ;  /* 0x0000004b00a77308 */ /* 0x0002620000002400 */
[----:B------:R-:W-:Y:S06]  /*4660*/  BAR.SYNC.DEFER_BLOCKING 0x0 ;  /* 0x0000000000007b1d */ /* 0x000fec0000010000 */
[----:B------:R-:W-:Y:S05]  /*4670*/  @!P6 BRA `(.L_x_777) ;  /* 0x00000b700000e947 */ /* 0x000fea0003800000 */
[----:B--234-:R-:W-:Y:S05]  /*4680*/  @!P0 BRA `(.L_x_778) ;  /* 0x0000039000008947 */ /* 0x01cfea0003800000 */
[----:B------:R-:W2:Y:S01]  /*4690*/  I2F.RP R13, R6 ;  /* 0x00000006000d7306 */ /* 0x000ea20000209400 */
[----:B------:R-:W-:-:S02]  /*46a0*/  IADD3 R12, R3, -0x40, RZ ;  /* 0xffffffc0030c7810 */ /* 0x000fc40007ffe0ff */
[----:B------:R-:W-:Y:S02]  /*46b0*/  IABS R8, R3 ;  /* 0x0000000300087213 */ /* 0x000fe40000000000 */
[----:B------:R-:W-:Y:S02]  /*46c0*/  IABS R4, R12 ;  /* 0x0000000c00047213 */ /* 0x000fe40000000000 */
[----:B------:R-:W-:Y:S01]  /*46d0*/  LOP3.LUT R12, R12, c[0x0][0x2d0], RZ, 0x3c, !PT ;  /* 0x0000b4000c0c7a12 */ /* 0x000fe200078e3cff */
[----:B--2---:R-:W2:Y:S02]  /*46e0*/  MUFU.RCP R10, R13 ;  /* 0x0000000d000a7308 */ /* 0x004ea40000001000 */
[----:B--2---:R-:W-:-:S06]  /*46f0*/  IADD3 R10, R10, 0xffffffe, RZ ;  /* 0x0ffffffe0a0a7810 */ /* 0x004fcc0007ffe0ff */
[----:B------:R-:W2:Y:S02]  /*4700*/  F2I.FTZ.U32.TRUNC.NTZ R11, R10 ;  /* 0x0000000a000b7305 */ /* 0x000ea4000021f000 */
[----:B--2---:R-:W-:Y:S02]  /*4710*/  IMAD.MOV R9, RZ, RZ, -R11 ;  /* 0x000000ffff097224 */ /* 0x004fe400078e0a0b */
        /* <DEDUP_REMOVED lines=48> */
.L_x_778:
[----:B------:R-:W-:-:S04]  /*4a20*/  LEA R13, -R4, RZ, 0x6 ;  /* 0x000000ff040d7211 */ /* 0x000fc800078e31ff */
[----:B------:R-:W-:Y:S02]  /*4a30*/  SHF.R.S32.HI R10, RZ, 0x1f, R13 ;  /* 0x0000001fff0a7819 */ /* 0x000fe4000001140d */
.L_x_779:
        /* <DEDUP_REMOVED lines=113> */
[----:B--2---:R-:W-:-:S04]  /*5150*/  LEA R14, P1, R11, c[0x0][0x168], 0x1 ;  /* 0x00005a000b0e7a11 */ /* 0x004fc800078208ff */
[----:B------:R-:W-:-:S05]  /*5160*/  LEA.HI.X R15, R11, c[0x0][0x16c], R8, 0x1, P1 ;  /* 0x00005b000b0f7a11 */ /* 0x000fca00008f0c08 */
[----:B------:R-:W-:Y:S01]  /*5170*/  @!PT LDS RZ, [RZ] ;  /* 0x00000000fffff984 */ /* 0x000fe20000000800 */
[----:B------:R-:W-:Y:S01]  /*5180*/  @!PT LDS RZ, [RZ] ;  /* 0x00000000fffff984 */ /* 0x000fe20000000800 */
[----:B------:R-:W-:Y:S01]  /*5190*/  @!PT LDS RZ, [RZ] ;  /* 0x00000000fffff984 */ /* 0x000fe20000000800 */
[----:B------:R2:W-:Y:S04]  /*51a0*/  LDGSTS.E.BYPASS.LTC128B.128 [R216+0xb800], [R14.64+0x100] ;  /* 0x0b8001000ed87fae */ /* 0x0005e8000b901d46 */
.L_x_781:
[----:B------:R-:W-:Y:S05]  /*51b0*/  BSYNC B0 ;  /* 0x0000000000007941 */ /* 0x000fea0003800000 */
.L_x_780:
[----:B------:R-:W0:Y:S01]  /*51c0*/  LDGDEPBAR ;  /* 0x00000000000079af */ /* 0x000e220000000000 */
[----:B------:R-:W-:-:S04]  /*51d0*/  IADD3 R134, P1, R13, R134, RZ ;  /* 0x000000860d867210 */ /* 0x000fc80007f3e0ff */
[----:B------:R-:W-:Y:S02]  /*51e0*/  IADD3.X R135, R10, R135, RZ, P1, !PT ;  /* 0x000000870a877210 */ /* 0x000fe40000ffe4ff */
.L_x_777:
[----:B--234-:R-:W-:Y:S02]  /*51f0*/  IMAD.IADD R3, R3, 0x1, R92 ;  /* 0x0000000103037824 */ /* 0x01cfe400078e025c */
        /* <DEDUP_REMOVED lines=9> */
[----:B------:R-:W-:Y:S01]  /*5290*/  IADD3 R9, R3, 0x9, RZ ;  /* 0x0000000903097810 */ /* 0x000fe20007ffe0ff */
[----:B------:R-:W-:Y:S01]  /*52a0*/  LDSM.16.MT88.4 R124, [R200+0xc000] ;  /* 0x00c00000c87c783b */ /* 0x000fe20000004200 */
[----:B------:R-:W-:-:S02]  /*52b0*/  FSEL R49, R49, -INF , !P4 ;  /* 0xff80000031317808 */ /* 0x000fc40006000000 */
[C---:B------:R-:W-:Y:S01]  /*52c0*/  ISETP.GE.AND P5, PT, R9.reuse, R222, PT ;  /* 0x000000de0900720c */ /* 0x040fe20003fa6270 */
[----:B------:R-:W-:Y:S01]  /*52d0*/  LDSM.16.MT88.4 R116, [R198+0xc000] ;  /* 0x00c00000c674783b */ /* 0x000fe20000004200 */
[-C--:B------:R-:W-:Y:S02]  /*52e0*/  ISETP.GE.AND P4, PT, R9, R2.reuse, PT ;  /* 0x000000020900720c */ /* 0x080fe40003f86270 */
[----:B------:R-:W-:Y:S01]  /*52f0*/  IADD3 R9, R3, 0x11, RZ ;  /* 0x0000001103097810 */ /* 0x000fe20007ffe0ff */
[----:B------:R-:W-:Y:S01]  /*5300*/  LDSM.16.MT88.4 R108, [R197+0xc000] ;  /* 0x00c00000c56c783b */ /* 0x000fe20000004200 */
[----:B------:R-:W-:Y:S02]  /*5310*/  FSEL R51, R51, -INF , !P5 ;  /* 0xff80000033337808 */ /* 0x000fe40006800000 */
[----:B------:R-:W-:Y:S01]  /*5320*/  ISETP.GE.AND P5, PT, R9, R2, PT ;  /* 0x000000020900720c */ /* 0x000fe20003fa6270 */
[----:B------:R-:W-:Y:S01]  /*5330*/  LDSM.16.MT88.4 R100, [R196+0xc000] ;  /* 0x00c00000c464783b */ /* 0x000fe20000004200 */
[----:B------:R-:W-:-:S02]  /*5340*/  ISETP.GE.AND P2, PT, R11, R222, PT ;  /* 0x000000de0b00720c */ /* 0x000fc40003f46270 */
[----:B------:R-:W-:Y:S01]  /*5350*/  ISETP.GE.AND P3, PT, R11, R2, PT ;  /* 0x000000020b00720c */ /* 0x000fe20003f66270 */
[----:B------:R-:W-:Y:S01]  /*5360*/  LDSM.16.MT88.4 R56, [R197+0xe000] ;  /* 0x00e00000c538783b */ /* 0x000fe20000004200 */
[C---:B------:R-:W-:Y:S02]  /*5370*/  IADD3 R11, R3.reuse, 0x10, RZ ;  /* 0x00000010030b7810 */ /* 0x040fe40007ffe0ff */
[----:B-1----:R-:W-:Y:S01]  /*5380*/  FSEL R13, R34, -INF , !P5 ;  /* 0xff800000220d7808 */ /* 0x002fe20006800000 */
[----:B------:R-:W-:Y:S01]  /*5390*/  LDSM.16.MT88.4 R64, [R196+0xe000] ;  /* 0x00e00000c440783b */ /* 0x000fe20000004200 */
[----:B------:R-:W-:Y:S02]  /*53a0*/  ISETP.GE.AND P5, PT, R3, R222, PT ;  /* 0x000000de0300720c */ /* 0x000fe40003fa6270 */
[----:B------:R-:W-:Y:S01]  /*53b0*/  FSEL R29, R25, -INF , !P1 ;  /* 0xff800000191d7808 */ /* 0x000fe20004800000 */
[----:B------:R-:W-:Y:S01]  /*53c0*/  LDSM.16.MT88.4 R72, [R200+0x10000] ;  /* 0x01000000c848783b */ /* 0x000fe20000004200 */
[----:B------:R-:W-:-:S02]  /*53d0*/  FSEL R31, R50, -INF , !P2 ;  /* 0xff800000321f7808 */ /* 0x000fc40005000000 */
[C---:B------:R-:W-:Y:S01]  /*53e0*/  ISETP.GE.AND P1, PT, R11.reuse, R222, PT ;  /* 0x000000de0b00720c */ /* 0x040fe20003f26270 */
[----:B------:R-:W-:Y:S01]  /*53f0*/  LDSM.16.MT88.4 R80, [R198+0x10000] ;  /* 0x01000000c650783b */ /* 0x000fe20000004200 */
[----:B------:R-:W-:Y:S02]  /*5400*/  ISETP.GE.AND P2, PT, R11, R2, PT ;  /* 0x000000020b00720c */ /* 0x000fe40003f46270 */
[----:B------:R-:W-:Y:S01]  /*5410*/  IADD3 R11, R3, 0x18, RZ ;  /* 0x00000018030b7810 */ /* 0x000fe20007ffe0ff */
[----:B------:R-:W-:Y:S01]  /*5420*/  LDSM.16.MT88.4 R88, [R197+0x10000] ;  /* 0x01000000c558783b */ /* 0x000fe20000004200 */
[----:B------:R-:W-:Y:S02]  /*5430*/  FSEL R25, R26, -INF , !P3 ;  /* 0xff8000001a197808 */ /* 0x000fe40005800000 */
[----:B------:R-:W-:Y:S01]  /*5440*/  FSEL R48, R48, -INF , !P5 ;  /* 0xff80000030307808 */ /* 0x000fe20006800000 */
[----:B------:R-:W-:Y:S01]  /*5450*/  LDSM.16.MT88.4 R136, [R198+0xc800] ;  /* 0x00c80000c688783b */ /* 0x000fe20000004200 */
        /* <DEDUP_REMOVED lines=34> */
[----:B------:R-:W-:Y:S02]  /*5680*/  FMNMX.FTZ R6, R17, R6, !PT ;  /* 0x0000000611067209 */ /* 0x000fe40007810000 */
[----:B------:R-:W-:Y:S02]  /*5690*/  FMNMX.FTZ R4, R13, R4, !PT ;  /* 0x000000040d047209 */ /* 0x000fe40007810000 */
[----:B------:R-:W-:-:S02]  /*56a0*/  FSEL R223, R223, -INF , !P1 ;  /* 0xff800000dfdf7808 */ /* 0x000fc40004800000 */
[----:B------:R-:W-:Y:S02]  /*56b0*/  FMNMX.FTZ R4, R11, R4, !PT ;  /* 0x000000040b047209 */ /* 0x000fe40007810000 */
[C---:B------:R-:W-:Y:S02]  /*56c0*/  ISETP.GE.AND P4, PT, R33.reuse, R222, PT ;  /* 0x000000de2100720c */ /* 0x040fe40003f86270 */
[----:B------:R-:W-:Y:S02]  /*56d0*/  ISETP.GE.AND P1, PT, R33, R2, PT ;  /* 0x000000022100720c */ /* 0x000fe40003f26270 */
[----:B------:R-:W-:Y:S02]  /*56e0*/  IADD3 R33, R3, 0x29, RZ ;  /* 0x0000002903217810 */ /* 0x000fe40007ffe0ff */
[----:B------:R-:W-:Y:S02]  /*56f0*/  FSEL R165, R165, -INF , !P5 ;  /* 0xff800000a5a57808 */ /* 0x000fe40006800000 */
[----:B------:R-:W-:-:S02]  /*5700*/  FMNMX.FTZ R6, R227, R6, !PT ;  /* 0x00000006e3067209 */ /* 0x000fc40007810000 */
[----:B------:R-:W-:Y:S02]  /*5710*/  FMNMX.FTZ R4, R9, R4, !PT ;  /* 0x0000000409047209 */ /* 0x000fe40007810000 */
[----:B------:R-:W-:Y:S02]  /*5720*/  IADD3 R37, R3, 0x30, RZ ;  /* 0x0000003003257810 */ /* 0x000fe40007ffe0ff */
[----:B------:R-:W-:Y:S02]  /*5730*/  ISETP.GE.AND P5, PT, R33, R222, PT ;  /* 0x000000de2100720c */ /* 0x000fe40003fa6270 */
[----:B------:R-:W-:Y:S02]  /*5740*/  FSEL R163, R163, -INF , !P4 ;  /* 0xff800000a3a37808 */ /* 0x000fe40006000000 */
[----:B------:R-:W-:Y:S02]  /*5750*/  FMNMX.FTZ R6, R165, R6, !PT ;  /* 0x00000006a5067209 */ /* 0x000fe40007810000 */
[----:B------:R-:W-:-:S02]  /*5760*/  FSEL R169, R169, -INF , !P2 ;  /* 0xff800000a9a97808 */ /* 0x000fc40005000000 */
[----:B------:R-:W-:Y:S02]  /*5770*/  FMNMX.FTZ R4, R223, R4, !PT ;  /* 0x00000004df047209 */ /* 0x000fe40007810000 */
[----:B------:R-:W-:Y:S02]  /*5780*/  ISETP.GE.AND P3, PT, R33, R2, PT ;  /* 0x000000022100720c */ /* 0x000fe40003f66270 */
        /* <DEDUP_REMOVED lines=24> */
[----:B------:R-:W-:Y:S02]  /*5910*/  FSEL R143, R143, -INF , !P2 ;  /* 0xff8000008f8f7808 */ /* 0x000fe40005000000 */
[----:B------:R-:W-:Y:S02]  /*5920*/  FMNMX.FTZ R8, R171, R8, !PT ;  /* 0x00000008ab087209 */ /* 0x000fe40007810000 */
[----:B------:R-:W-:Y:S02]  /*5930*/  FSEL R173, R173, -INF , !P4 ;  /* 0xff800000adad7808 */ /* 0x000fe40006000000 */
        /* <DEDUP_REMOVED lines=26> */
[--C-:B------:R-:W-:Y:S01]  /*5ae0*/  FFMA.FTZ R156, R31, c[0x0][0x23c], -R140.reuse ;  /* 0x00008f001f9c7a23 */ /* 0x100fe2000001088c */
[----:B------:R-:W-:Y:S01]  /*5af0*/  LEA R224, P1, R134, c[0x0][0x168], 0x1 ;  /* 0x00005a0086e07a11 */ /* 0x000fe200078208ff */
[----:B------:R-:W-:Y:S01]  /*5b00*/  FFMA.FTZ R155, R51, c[0x0][0x23c], -R140 ;  /* 0x00008f00339b7a23 */ /* 0x000fe2000001088c */
[----:B------:R-:W-:Y:S01]  /*5b10*/  MUFU.EX2 R161, R161 ;  /* 0x000000a100a17308 */ /* 0x000fe20000000800 */
[--C-:B------:R-:W-:Y:S01]  /*5b20*/  FFMA.FTZ R157, R24, c[0x0][0x23c], -R166.reuse ;  /* 0x00008f00189d7a23 */ /* 0x100fe200000108a6 */
[----:B------:R-:W1:Y:S01]  /*5b30*/  LDSM.16.MT88.4 R48, [R198+0xe000] ;  /* 0x00e00000c630783b */ /* 0x000e620000004200 */
[----:B------:R-:W-:-:S02]  /*5b40*/  FFMA.FTZ R158, R29, c[0x0][0x23c], -R166 ;  /* 0x00008f001d9e7a23 */ /* 0x000fc400000108a6 */
[--C-:B------:R-:W-:Y:S01]  /*5b50*/  FFMA.FTZ R159, R25, c[0x0][0x23c], -R166.reuse ;  /* 0x00008f00199f7a23 */ /* 0x100fe200000108a6 */
[----:B------:R-:W-:Y:S01]  /*5b60*/  LDSM.16.MT88.4 R28, [R196+0xc800] ;  /* 0x00c80000c41c783b */ /* 0x000fe20000004200 */
        /* <DEDUP_REMOVED lines=22> */
[----:B------:R-:W-:Y:S01]  /*5cd0*/  FFMA.FTZ R164, R225, c[0x0][0x23c], -R140 ;  /* 0x00008f00e1a47a23 */ /* 0x000fe2000001088c */
[----:B------:R-:W-:Y:S01]  /*5ce0*/  LEA.HI.X R225, R134, c[0x0][0x16c], R135, 0x1, P1 ;  /* 0x00005b0086e17a11 */ /* 0x000fe200008f0c87 */
[----:B------:R-:W-:-:S02]  /*5cf0*/  FFMA.FTZ R168, R223, c[0x0][0x23c], -R166 ;  /* 0x00008f00dfa87a23 */ /* 0x000fc400000108a6 */
[--C-:B------:R-:W-:Y:S02]  /*5d00*/  FFMA.FTZ R169, R169, c[0x0][0x23c], -R166.reuse ;  /* 0x00008f00a9a97a23 */ /* 0x100fe400000108a6 */
[--C-:B------:R-:W-:Y:S01]  /*5d10*/  FFMA.FTZ R170, R183, c[0x0][0x23c], -R166.reuse ;  /* 0x00008f00b7aa7a23 */ /* 0x100fe200000108a6 */
[----:B------:R-:W1:Y:S01]  /*5d20*/  MUFU.EX2 R158, R158 ;  /* 0x0000009e009e7308 */ /* 0x000e620000000800 */
[----:B-----5:R-:W-:Y:S01]  /*5d30*/  F2FP.PACK_AB R98, R155, R156 ;  /* 0x0000009c9b62723e */ /* 0x020fe200000000ff */
[----:B------:R-:W-:Y:S02]  /*5d40*/  FFMA.FTZ R175, R175, c[0x0][0x23c], -R166 ;  /* 0x00008f00afaf7a23 */ /* 0x000fe400000108a6 */
[----:B------:R-:W-:Y:S02]  /*5d50*/  FFMA.FTZ R229, R173, c[0x0][0x23c], -R140 ;  /* 0x00008f00ade57a23 */ /* 0x000fe4000001088c */
[--C-:B------:R-:W-:Y:S02]  /*5d60*/  FFMA.FTZ R171, R171, c[0x0][0x23c], -R166.reuse ;  /* 0x00008f00abab7a23 */ /* 0x100fe400000108a6 */
[----:B------:R-:W-:Y:S01]  /*5d70*/  MUFU.EX2 R159, R159 ;  /* 0x0000009f009f7308 */ /* 0x000fe20000000800 */
[----:B------:R-:W-:-:S02]  /*5d80*/  FFMA.FTZ R176, R143, c[0x0][0x23c], -R166 ;  /* 0x00008f008fb07a23 */ /* 0x000fc400000108a6 */
[----:B------:R-:W-:Y:S02]  /*5d90*/  FFMA.FTZ R173, R141, c[0x0][0x23c], -R166 ;  /* 0x00008f008dad7a23 */ /* 0x000fe400000108a6 */
[--C-:B------:R-:W-:Y:S02]  /*5da0*/  FFMA.FTZ R172, R181, c[0x0][0x23c], -R140.reuse ;  /* 0x00008f00b5ac7a23 */ /* 0x100fe4000001088c */
[--C-:B------:R-:W-:Y:S01]  /*5db0*/  FFMA.FTZ R179, R179, c[0x0][0x23c], -R140.reuse ;  /* 0x00008f00b3b37a23 */ /* 0x100fe2000001088c */
[----:B------:R-:W5:Y:S01]  /*5dc0*/  MUFU.EX2 R152, R152 ;  /* 0x0000009800987308 */ /* 0x000f620000000800 */
[----:B-1----:R-:W-:Y:S01]  /*5dd0*/  F2FP.PACK_AB R97, R158, R157 ;  /* 0x0000009d9e61723e */ /* 0x002fe200000000ff */
[----:B------:R-:W-:Y:S02]  /*5de0*/  FFMA.FTZ R174, R177, c[0x0][0x23c], -R140 ;  /* 0x00008f00b1ae7a23 */ /* 0x000fe4000001088c */
[----:B------:R-:W-:Y:S01]  /*5df0*/  FFMA.FTZ R166, R167, c[0x0][0x23c], -R166 ;  /* 0x00008f00a7a67a23 */ /* 0x000fe200000108a6 */
[----:B------:R-:W-:Y:S01]  /*5e00*/  LDSM.16.MT88.4 R140, [R198+0xd800] ;  /* 0x00d80000c68c783b */ /* 0x000fe20000004200 */
[----:B------:R-:W-:-:S02]  /*5e10*/  FADD.FTZ R161, R161, R160 ;  /* 0x000000a0a1a17221 */ /* 0x000fc40000010000 */
        /* <DEDUP_REMOVED lines=146> */
[----:B------:R-:W-:-:S03]  /*6740*/  F2FP.PACK_AB R7, R166, R173 ;  /* 0x000000ada607723e */ /* 0x000fc600000000ff */
[----:B------:R-:W-:-:S04]  /*6750*/  FADD.FTZ R176, R176, R171 ;  /* 0x000000abb0b07221 */ /* 0x000fc80000010000 */
[----:B--2---:R-:W-:Y:S01]  /*6760*/  HMMA.16816.F32 R128, R4, R12, R128 ;  /* 0x0000000c0480723c */ /* 0x004fe20000001880 */
[----:B------:R-:W-:-:S04]  /*6770*/  FADD.FTZ R173, R173, R176 ;  /* 0x000000b0adad7221 */ /* 0x000fc80000010000 */
[----:B------:R-:W-:-:S03]  /*6780*/  FADD.FTZ R227, R166, R173 ;  /* 0x000000ada6e37221 */ /* 0x000fc60000010000 */
        /* <DEDUP_REMOVED lines=102> */
.L_x_783:
[----:B------:R-:W-:-:S05]  /*6df0*/  IMAD.MOV.U32 R8, RZ, RZ, c[0x0][0x1a0] ;  /* 0x00006800ff087624 */ /* 0x000fca00078e00ff */
[----:B------:R-:W-:-:S04]  /*6e00*/  LEA R8, -R8, RZ, 0x6 ;  /* 0x000000ff08087211 */ /* 0x000fc800078e31ff */
[----:B------:R-:W-:Y:S02]  /*6e10*/  SHF.R.S32.HI R7, RZ, 0x1f, R8 ;  /* 0x0000001fff077819 */ /* 0x000fe40000011408 */
.L_x_784:
        /* <DEDUP_REMOVED lines=76> */
[----:B------:R-:W-:Y:S01]  /*72e0*/  @!P2 IMAD.X R7, R7, 0x1, R144, P1 ;  /* 0x000000010707a824 */ /* 0x000fe200008e0690 */
[C---:B------:R-:W-:Y:S01]  /*72f0*/  @!P2 LEA R26, P1, R146.reuse, c[0x0][0x170], 0x1 ;  /* 0x00005c00921aaa11 */ /* 0x040fe200078208ff */
[----:B------:R-:W-:Y:S01]  /*7300*/  @P4 STS.128 [R216+0xd000], RZ ;  /* 0x00d000ffd8004388 */ /* 0x000fe20000000c00 */
[----:B------:R-:W-:Y:S02]  /*7310*/  IMAD.MOV.U32 R231, RZ, RZ, R241 ;  /* 0x000000ffffe77224 */ /* 0x000fe400078e00f1 */
[----:B------:R-:W-:Y:S01]  /*7320*/  @!P2 LEA.HI.X R27, R146, c[0x0][0x174], R7, 0x1, P1 ;  /* 0x00005d00921baa11 */ /* 0x000fe200008f0c07 */
[----:B------:R-:W-:Y:S01]  /*7330*/  @!PT LDS RZ, [RZ] ;  /* 0x00000000fffff984 */ /* 0x000fe20000000800 */
[----:B------:R-:W-:Y:S01]  /*7340*/  @!PT LDS RZ, [RZ] ;  /* 0x00000000fffff984 */ /* 0x000fe20000000800 */
[----:B------:R-:W-:Y:S01]  /*7350*/  @!PT LDS RZ, [RZ] ;  /* 0x00000000fffff984 */ /* 0x000fe20000000800 */
[----:B------:R5:W-:Y:S01]  /*7360*/  @!P4 LDGSTS.E.BYPASS.LTC128B.128 [R216+0xd000], [R24.64] ;  /* 0x0d00000018d8cfae */ /* 0x000be2000b901d44 */
[----:B------:R-:W-:-:S03]  /*7370*/  @!P3 LEA.HI.X R7, R4, c[0x0][0x174], R5, 0x1, P5 ;  /* 0x00005d000407ba11 */ /* 0x000fc600028f0c05 */
        /* <DEDUP_REMOVED lines=26> */
[----:B--2---:R-:W2:Y:S04]  /*7520*/  LDSM.16.M88.4 R16, [R205+0x6000] ;  /* 0x00600000cd10783b */ /* 0x004ea80000000200 */
[----:B------:R-:W5:Y:S04]  /*7530*/  LDSM.16.M88.4 R136, [R205+0x6800] ;  /* 0x00680000cd88783b */ /* 0x000f680000000200 */
[----:B------:R-:W5:Y:S04]  /*7540*/  LDSM.16.M88.4 R152, [R205+0x7000] ;  /* 0x00700000cd98783b */ /* 0x000f680000000200 */
[----:B------:R-:W-:Y:S04]  /*7550*/  LDSM.16.M88.4 R144, [R204] ;  /* 0x00000000cc90783b */ /* 0x000fe80000000200 */
[----:B------:R-:W5:Y:S04]  /*7560*/  LDSM.16.M88.4 R28, [R203] ;  /* 0x00000000cb1c783b */ /* 0x000f680000000200 */
[----:B------:R-:W5:Y:S04]  /*7570*/  LDSM.16.M88.4 R164, [R205+0x7800] ;  /* 0x00780000cda4783b */ /* 0x000f680000000200 */
[----:B----4-:R-:W4:Y:S04]  /*7580*/  LDSM.16.M88.4 R8, [R195] ;  /* 0x00000000c308783b */ /* 0x010f280000000200 */
[----:B-1----:R-:W1:Y:S04]  /*7590*/  LDSM.16.M88.4 R20, [R194] ;  /* 0x00000000c214783b */ /* 0x002e680000000200 */
[----:B------:R-:W-:Y:S04]  /*75a0*/  LDSM.16.M88.4 R160, [R202] ;  /* 0x00000000caa0783b */ /* 0x000fe80000000200 */
[----:B------:R-:W1:Y:S01]  /*75b0*/  LDSM.16.M88.4 R32, [R199+0x6000] ;  /* 0x00600000c720783b */ /* 0x000e620000000200 */
[C---:B--2---:R-:W-:Y:S03]  /*75c0*/  HMMA.16816.F32 R4, R172.reuse, R16, RZ ;  /* 0x00000010ac04723c */ /* 0x044fe600000018ff */
[----:B------:R-:W2:Y:S04]  /*75d0*/  LDSM.16.M88.4 R168, [R193] ;  /* 0x00000000c1a8783b */ /* 0x000ea80000000200 */
[----:B---3--:R-:W3:Y:S01]  /*75e0*/  LDSM.16.M88.4 R12, [R199+0x6800] ;  /* 0x00680000c70c783b */ /* 0x008ee20000000200 */
[C---:B------:R-:W-:Y:S03]  /*75f0*/  HMMA.16816.F32 R16, R172.reuse, R18, RZ ;  /* 0x00000012ac10723c */ /* 0x040fe600000018ff */
[----:B------:R-:W1:Y:S04]  /*7600*/  LDSM.16.M88.4 R140, [R199+0x7000] ;  /* 0x00700000c78c783b */ /* 0x000e680000000200 */
[----:B------:R-:W-:Y:S01]  /*7610*/  LDSM.16.M88.4 R176, [R199+0x7800] ;  /* 0x00780000c7b0783b */ /* 0x000fe20000000200 */
[C---:B-----5:R-:W-:Y:S03]  /*7620*/  HMMA.16816.F32 R24, R172.reuse, R136, RZ ;  /* 0x00000088ac18723c */ /* 0x060fe600000018ff */
[----:B------:R-:W-:Y:S04]  /*7630*/  LDSM.16.M88.4 R232, [R205+0xa800] ;  /* 0x00a80000cde8783b */ /* 0x000fe80000000200 */
[----:B------:R-:W-:Y:S01]  /*7640*/  LDSM.16.M88.4 R236, [R199+0x9800] ;  /* 0x00980000c7ec783b */ /* 0x000fe20000000200 */
[C---:B------:R-:W-:Y:S03]  /*7650*/  HMMA.16816.F32 R136, R172.reuse, R138, RZ ;  /* 0x0000008aac88723c */ /* 0x040fe600000018ff */
[----:B------:R-:W-:Y:S04]  /*7660*/  LDSM.16.M88.4 R180, [R199+0xa000] ;  /* 0x00a00000c7b4783b */ /* 0x000fe80000000200 */
[----:B------:R-:W0:Y:S01]  /*7670*/  LDGDEPBAR ;  /* 0x00000000000079af */ /* 0x000e220000000000 */
[C---:B------:R-:W-:Y:S08]  /*7680*/  HMMA.16816.F32 R156, R172.reuse, R152, RZ ;  /* 0x00000098ac9c723c */ /* 0x040ff000000018ff */
[----:B------:R-:W-:Y:S08]  /*7690*/  HMMA.16816.F32 R152, R172, R154, RZ ;  /* 0x0000009aac98723c */ /* 0x000ff000000018ff */
[C---:B------:R-:W-:Y:S08]  /*76a0*/  HMMA.16816.F32 R4, R144.reuse, R28, R4 ;  /* 0x0000001c9004723c */ /* 0x040ff00000001804 */
[----:B------:R-:W-:Y:S01]  /*76b0*/  HMMA.16816.F32 R16, R144, R30, R16 ;  /* 0x0000001e9010723c */ /* 0x000fe20000001810 */
[----:B------:R-:W-:Y:S07]  /*76c0*/  LDSM.16.M88.4 R28, [R192] ;  /* 0x00000000c01c783b */ /* 0x000fee0000000200 */
[C---:B------:R-:W-:Y:S08]  /*76d0*/  HMMA.16816.F32 R148, R172.reuse, R164, RZ ;  /* 0x000000a4ac94723c */ /* 0x040ff000000018ff */
[----:B------:R-:W-:Y:S01]  /*76e0*/  HMMA.16816.F32 R172, R172, R166, RZ ;  /* 0x000000a6acac723c */ /* 0x000fe200000018ff */
[----:B------:R-:W5:Y:S07]  /*76f0*/  LDSM.16.M88.4 R164, [R201] ;  /* 0x00000000c9a4783b */ /* 0x000f6e0000000200 */
[C---:B----4-:R-:W-:Y:S08]  /*7700*/  HMMA.16816.F32 R24, R144.reuse, R8, R24 ;  /* 0x000000089018723c */ /* 0x050ff00000001818 */
[C---:B------:R-:W-:Y:S01]  /*7710*/  HMMA.16816.F32 R136, R144.reuse, R10, R136 ;  /* 0x0000000a9088723c */ /* 0x040fe20000001888 */
[----:B------:R-:W4:Y:S07]  /*7720*/  LDSM.16.M88.4 R8, [R192+0x800] ;  /* 0x00080000c008783b */ /* 0x000f2e0000000200 */
[C---:B-1----:R-:W-:Y:S08]  /*7730*/  HMMA.16816.F32 R156, R144.reuse, R20, R156 ;  /* 0x00000014909c723c */ /* 0x042ff0000000189c */
[----:B------:R-:W-:Y:S01]  /*7740*/  HMMA.16816.F32 R152, R144, R22, R152 ;  /* 0x000000169098723c */ /* 0x000fe20000001898 */
[----:B------:R-:W1:Y:S07]  /*7750*/  LDSM.16.M88.4 R20, [R192+0x1000] ;  /* 0x00100000c014783b */ /* 0x000e6e0000000200 */
[C---:B------:R-:W-:Y:S08]  /*7760*/  HMMA.16816.F32 R4, R160.reuse, R32, R4 ;  /* 0x00000020a004723c */ /* 0x040ff00000001804 */
[----:B------:R-:W-:Y:S01]  /*7770*/  HMMA.16816.F32 R16, R160, R34, R16 ;  /* 0x00000022a010723c */ /* 0x000fe20000001810 */
[----:B------:R-:W-:Y:S07]  /*7780*/  LDSM.16.M88.4 R32, [R205+0x8000] ;  /* 0x00800000cd20783b */ /* 0x000fee0000000200 */
[C---:B--2---:R-:W-:Y:S08]  /*7790*/  HMMA.16816.F32 R148, R144.reuse, R168, R148 ;  /* 0x000000a89094723c */ /* 0x044ff00000001894 */
[----:B------:R-:W-:Y:S01]  /*77a0*/  HMMA.16816.F32 R172, R144, R170, R172 ;  /* 0x000000aa90ac723c */ /* 0x000fe200000018ac */
[----:B------:R-:W2:Y:S04]  /*77b0*/  LDSM.16.M88.4 R144, [R206+0x2000] ;  /* 0x00200000ce90783b */ /* 0x000ea80000000200 */
[----:B------:R-:W1:Y:S03]  /*77c0*/  LDSM.16.M88.4 R168, [R192+0x1800] ;  /* 0x00180000c0a8783b */ /* 0x000e660000000200 */
[C---:B---3--:R-:W-:Y:S08]  /*77d0*/  HMMA.16816.F32 R24, R160.reuse, R12, R24 ;  /* 0x0000000ca018723c */ /* 0x048ff00000001818 */
[C---:B------:R-:W-:Y:S01]  /*77e0*/  HMMA.16816.F32 R136, R160.reuse, R14, R136 ;  /* 0x0000000ea088723c */ /* 0x040fe20000001888 */
[----:B------:R-:W3:Y:S07]  /*77f0*/  LDSM.16.M88.4 R12, [R205+0x8800] ;  /* 0x00880000cd0c783b */ /* 0x000eee0000000200 */
[C---:B------:R-:W-:Y:S08]  /*7800*/  HMMA.16816.F32 R156, R160.reuse, R140, R156 ;  /* 0x0000008ca09c723c */ /* 0x040ff0000000189c */
[----:B------:R-:W-:Y:S01]  /*7810*/  HMMA.16816.F32 R152, R160, R142, R152 ;  /* 0x0000008ea098723c */ /* 0x000fe20000001898 */
[----:B------:R-:W1:Y:S07]  /*7820*/  LDSM.16.M88.4 R140, [R205+0x9000] ;  /* 0x00900000cd8c783b */ /* 0x000e6e0000000200 */
[C---:B-----5:R-:W-:Y:S08]  /*7830*/  HMMA.16816.F32 R4, R164.reuse, R28, R4 ;  /* 0x0000001ca404723c */ /* 0x060ff00000001804 */
[C---:B------:R-:W-:Y:S01]  /*7840*/  HMMA.16816.F32 R16, R164.reuse, R30, R16 ;  /* 0x0000001ea410723c */ /* 0x040fe20000001810 */
[----:B------:R-:W-:Y:S07]  /*7850*/  LDSM.16.M88.4 R28, [R191] ;  /* 0x00000000bf1c783b */ /* 0x000fee0000000200 */
[C---:B----4-:R-:W-:Y:S08]  /*7860*/  HMMA.16816.F32 R24, R164.reuse, R8, R24 ;  /* 0x00000008a418723c */ /* 0x050ff00000001818 */
[----:B------:R-:W-:Y:S01]  /*7870*/  HMMA.16816.F32 R136, R164, R10, R136 ;  /* 0x0000000aa488723c */ /* 0x000fe20000001888 */
[----:B------:R-:W4:Y:S07]  /*7880*/  LDSM.16.M88.4 R8, [R204+0x2000] ;  /* 0x00200000cc08783b */ /* 0x000f2e0000000200 */
[C---:B------:R-:W-:Y:S08]  /*7890*/  HMMA.16816.F32 R148, R160.reuse, R176, R148 ;  /* 0x000000b0a094723c */ /* 0x040ff00000001894 */
[----:B------:R-:W-:Y:S01]  /*78a0*/  HMMA.16816.F32 R172, R160, R178, R172 ;  /* 0x000000b2a0ac723c */ /* 0x000fe200000018ac */
[----:B------:R-:W5:Y:S04]  /*78b0*/  LDSM.16.M88.4 R160, [R205+0x9800] ;  /* 0x00980000cda0783b */ /* 0x000f680000000200 */
[----:B------:R-:W-:Y:S03]  /*78c0*/  LDSM.16.M88.4 R176, [R202+0x2000] ;  /* 0x00200000cab0783b */ /* 0x000fe60000000200 */
[C---:B-1----:R-:W-:Y:S08]  /*78d0*/  HMMA.16816.F32 R156, R164.reuse, R20, R156 ;  /* 0x00000014a49c723c */ /* 0x042ff0000000189c */
[----:B------:R-:W-:Y:S01]  /*78e0*/  HMMA.16816.F32 R152, R164, R22, R152 ;  /* 0x00000016a498723c */ /* 0x000fe20000001898 */
[----:B------:R-:W-:Y:S07]  /*78f0*/  LDSM.16.M88.4 R20, [R190] ;  /* 0x00000000be14783b */ /* 0x000fee0000000200 */
[C---:B--2---:R-:W-:Y:S08]  /*7900*/  HMMA.16816.F32 R4, R144.reuse, R32, R4 ;  /* 0x000000209004723c */ /* 0x044ff00000001804 */
[----:B------:R-:W-:Y:S01]  /*7910*/  HMMA.16816.F32 R16, R144, R34, R16 ;  /* 0x000000229010723c */ /* 0x000fe20000001810 */
[----:B------:R-:W1:Y:S07]  /*7920*/  LDSM.16.M88.4 R32, [R199+0x8000] ;  /* 0x00800000c720783b */ /* 0x000e6e0000000200 */
[C---:B------:R-:W-:Y:S08]  /*7930*/  HMMA.16816.F32 R148, R164.reuse, R168, R148 ;  /* 0x000000a8a494723c */ /* 0x040ff00000001894 */
[----:B------:R-:W-:Y:S01]  /*7940*/  HMMA.16816.F32 R172, R164, R170, R172 ;  /* 0x000000aaa4ac723c */ /* 0x000fe200000018ac */
[----:B------:R-:W-:Y:S04]  /*7950*/  LDSM.16.M88.4 R168, [R201+0x2000] ;  /* 0x00200000c9a8783b */ /* 0x000fe80000000200 */
[----:B------:R-:W-:Y:S03]  /*7960*/  LDSM.16.M88.4 R164, [R192+0x3000] ;  /* 0x00300000c0a4783b */ /* 0x000fe60000000200 */
[C---:B---3--:R-:W-:Y:S08]  /*7970*/  HMMA.16816.F32 R24, R144.reuse, R12, R24 ;  /* 0x0000000c9018723c */ /* 0x048ff00000001818 */
[C---:B------:R-:W-:Y:S01]  /*7980*/  HMMA.16816.F32 R136, R144.reuse, R14, R136 ;  /* 0x0000000e9088723c */ /* 0x040fe20000001888 */
[----:B------:R-:W2:Y:S07]  /*7990*/  LDSM.16.M88.4 R12, [R189] ;  /* 0x00000000bd0c783b */ /* 0x000eae0000000200 */
[C---:B------:R-:W-:Y:S08]  /*79a0*/  HMMA.16816.F32 R156, R144.reuse, R140, R156 ;  /* 0x0000008c909c723c */ /* 0x040ff0000000189c */
[----:B------:R-:W-:Y:S01]  /*79b0*/  HMMA.16816.F32 R152, R144, R142, R152 ;  /* 0x0000008e9098723c */ /* 0x000fe20000001898 */
[----:B------:R-:W3:Y:S07]  /*79c0*/  LDSM.16.M88.4 R140, [R188] ;  /* 0x00000000bc8c783b */ /* 0x000eee0000000200 */
[C---:B----4-:R-:W-:Y:S08]  /*79d0*/  HMMA.16816.F32 R4, R8.reuse, R28, R4 ;  /* 0x0000001c0804723c */ /* 0x050ff00000001804 */
[----:B------:R-:W-:Y:S01]  /*79e0*/  HMMA.16816.F32 R16, R8, R30, R16 ;  /* 0x0000001e0810723c */ /* 0x000fe20000001810 */
[----:B------:R-:W4:Y:S07]  /*79f0*/  LDSM.16.M88.4 R28, [R192+0x2000] ;  /* 0x00200000c01c783b */ /* 0x000f2e0000000200 */
[C---:B-----5:R-:W-:Y:S08]  /*7a00*/  HMMA.16816.F32 R148, R144.reuse, R160, R148 ;  /* 0x000000a09094723c */ /* 0x060ff00000001894 */
[----:B------:R-:W-:Y:S01]  /*7a10*/  HMMA.16816.F32 R172, R144, R162, R172 ;  /* 0x000000a290ac723c */ /* 0x000fe200000018ac */
[----:B------:R-:W5:Y:S04]  /*7a20*/  LDSM.16.M88.4 R160, [R199+0x8800] ;  /* 0x00880000c7a0783b */ /* 0x000f680000000200 */
[----:B------:R-:W-:Y:S03]  /*7a30*/  LDSM.16.M88.4 R144, [R206+0x4000] ;  /* 0x00400000ce90783b */ /* 0x000fe60000000200 */
[C---:B-1----:R-:W-:Y:S08]  /*7a40*/  HMMA.16816.F32 R4, R176.reuse, R32, R4 ;  /* 0x00000020b004723c */ /* 0x042ff00000001804 */
[----:B------:R-:W-:Y:S01]  /*7a50*/  HMMA.16816.F32 R16, R176, R34, R16 ;  /* 0x00000022b010723c */ /* 0x000fe20000001810 */
[----:B------:R-:W-:Y:S07]  /*7a60*/  LDSM.16.M88.4 R32, [R204+0x4000] ;  /* 0x00400000cc20783b */ /* 0x000fee0000000200 */
[C---:B------:R-:W-:Y:S08]  /*7a70*/  HMMA.16816.F32 R24, R8.reuse, R20, R24 ;  /* 0x000000140818723c */ /* 0x040ff00000001818 */
[C---:B--2---:R-:W-:Y:S08]  /*7a80*/  HMMA.16816.F32 R156, R8.reuse, R12, R156 ;  /* 0x0000000c089c723c */ /* 0x044ff0000000189c */
[C---:B------:R-:W-:Y:S01]  /*7a90*/  HMMA.16816.F32 R152, R8.reuse, R14, R152 ;  /* 0x0000000e0898723c */ /* 0x040fe20000001898 */
[----:B------:R-:W1:Y:S07]  /*7aa0*/  LDSM.16.M88.4 R12, [R205+0xa000] ;  /* 0x00a00000cd0c783b */ /* 0x000e6e0000000200 */
[C---:B------:R-:W-:Y:S01]  /*7ab0*/  HMMA.16816.F32 R136, R8.reuse, R22, R136 ;  /* 0x000000160888723c */ /* 0x040fe20000001888 */
[----:B------:R-:W-:Y:S07]  /*7ac0*/  LDSM.16.M88.4 R20, [R199+0x9000] ;  /* 0x00900000c714783b */ /* 0x000fee0000000200 */
[C---:B---3--:R-:W-:Y:S08]  /*7ad0*/  HMMA.16816.F32 R148, R8.reuse, R140, R148 ;  /* 0x0000008c0894723c */ /* 0x048ff00000001894 */
[----:B------:R-:W-:Y:S01]  /*7ae0*/  HMMA.16816.F32 R172, R8, R142, R172 ;  /* 0x0000008e08ac723c */ /* 0x000fe200000018ac */
[----:B------:R-:W2:Y:S04]  /*7af0*/  LDSM.16.M88.4 R8, [R192+0x2800] ;  /* 0x00280000c008783b */ /* 0x000ea80000000200 */
[----:B------:R-:W3:Y:S03]  /*7b00*/  LDSM.16.M88.4 R140, [R187] ;  /* 0x00000000bb8c783b */ /* 0x000ee60000000200 */
[C---:B----4-:R-:W-:Y:S08]  /*7b10*/  HMMA.16816.F32 R4, R168.reuse, R28, R4 ;  /* 0x0000001ca804723c */ /* 0x050ff00000001804 */
[----:B------:R-:W-:Y:S01]  /*7b20*/  HMMA.16816.F32 R16, R168, R30, R16 ;  /* 0x0000001ea810723c */ /* 0x000fe20000001810 */
[----:B------:R-:W-:Y:S07]  /*7b30*/  LDSM.16.M88.4 R28, [R186] ;  /* 0x00000000ba1c783b */ /* 0x000fee0000000200 */
[C---:B-----5:R-:W-:Y:S08]  /*7b40*/  HMMA.16816.F32 R24, R176.reuse, R160, R24 ;  /* 0x000000a0b018723c */ /* 0x060ff00000001818 */
[----:B------:R-:W-:Y:S01]  /*7b50*/  HMMA.16816.F32 R136, R176, R162, R136 ;  /* 0x000000a2b088723c */ /* 0x000fe20000001888 */
[----:B------:R-:W-:Y:S07]  /*7b60*/  LDSM.16.M88.4 R160, [R192+0x3800] ;  /* 0x00380000c0a0783b */ /* 0x000fee0000000200 */
[C---:B-1----:R-:W-:Y:S08]  /*7b70*/  HMMA.16816.F32 R4, R144.reuse, R12, R4 ;  /* 0x0000000c9004723c */ /* 0x042ff00000001804 */
[----:B------:R-:W-:Y:S01]  /*7b80*/  HMMA.16816.F32 R16, R144, R14, R16 ;  /* 0x0000000e9010723c */ /* 0x000fe20000001810 */
[----:B------:R-:W-:Y:S07]  /*7b90*/  LDSM.16.M88.4 R12, [R201+0x4000] ;  /* 0x00400000c90c783b */ /* 0x000fee0000000200 */
[----:B--2---:R-:W-:Y:S08]  /*7ba0*/  HMMA.16816.F32 R24, R168, R8, R24 ;  /* 0x00000008a818723c */ /* 0x004ff00000001818 */
[C---:B------:R-:W-:Y:S08]  /*7bb0*/  HMMA.16816.F32 R156, R176.reuse, R20, R156 ;  /* 0x00000014b09c723c */ /* 0x040ff0000000189c */
[----:B------:R-:W-:Y:S01]  /*7bc0*/  HMMA.16816.F32 R152, R176, R22, R152 ;  /* 0x00000016b098723c */ /* 0x000fe20000001898 */
[----:B------:R-:W1:Y:S07]  /*7bd0*/  LDSM.16.M88.4 R20, [R202+0x4000] ;  /* 0x00400000ca14783b */ /* 0x000e6e0000000200 */
[----:B------:R-:W-:Y:S01]  /*7be0*/  HMMA.16816.F32 R136, R168, R10, R136 ;  /* 0x0000000aa888723c */ /* 0x000fe20000001888 */
[----:B------:R-:W-:Y:S07]  /*7bf0*/  LDSM.16.M88.4 R8, [R192+0x4000] ;  /* 0x00400000c008783b */ /* 0x000fee0000000200 */
[C---:B---3--:R-:W-:Y:S08]  /*7c00*/  HMMA.16816.F32 R4, R32.reuse, R140, R4 ;  /* 0x0000008c2004723c */ /* 0x048ff00000001804 */
[----:B------:R-:W-:Y:S01]  /*7c10*/  HMMA.16816.F32 R16, R32, R142, R16 ;  /* 0x0000008e2010723c */ /* 0x000fe20000001810 */
[----:B------:R-:W2:Y:S07]  /*7c20*/  LDSM.16.M88.4 R140, [R205+0xb000] ;  /* 0x00b00000cd8c783b */ /* 0x000eae0000000200 */
[----:B------:R-:W-:Y:S08]  /*7c30*/  HMMA.16816.F32 R24, R144, R232, R24 ;  /* 0x000000e89018723c */ /* 0x000ff00000001818 */
[C---:B------:R-:W-:Y:S08]  /*7c40*/  HMMA.16816.F32 R148, R176.reuse, R236, R148 ;  /* 0x000000ecb094723c */ /* 0x040ff00000001894 */
[----:B------:R-:W-:Y:S01]  /*7c50*/  HMMA.16816.F32 R176, R176, R238, R172 ;  /* 0x000000eeb0b0723c */ /* 0x000fe200000018ac */
[----:B------:R-:W3:Y:S07]  /*7c60*/  LDSM.16.M88.4 R172, [R199+0xa800] ;  /* 0x00a80000c7ac783b */ /* 0x000eee0000000200 */
[----:B------:R-:W-:Y:S08]  /*7c70*/  HMMA.16816.F32 R136, R144, R234, R136 ;  /* 0x000000ea9088723c */ /* 0x000ff00000001888 */
[----:B------:R-:W-:Y:S08]  /*7c80*/  HMMA.16816.F32 R156, R168, R164, R156 ;  /* 0x000000a4a89c723c */ /* 0x000ff0000000189c */
[C---:B-1----:R-:W-:Y:S08]  /*7c90*/  HMMA.16816.F32 R4, R20.reuse, R180, R4 ;  /* 0x000000b41404723c */ /* 0x042ff00000001804 */
[----:B------:R-:W-:Y:S08]  /*7ca0*/  HMMA.16816.F32 R16, R20, R182, R16 ;  /* 0x000000b61410723c */ /* 0x000ff00000001810 */
[----:B------:R-:W-:Y:S08]  /*7cb0*/  HMMA.16816.F32 R24, R32, R28, R24 ;  /* 0x0000001c2018723c */ /* 0x000ff00000001818 */
[C---:B------:R-:W-:Y:S01]  /*7cc0*/  HMMA.16816.F32 R152, R168.reuse, R166, R152 ;  /* 0x000000a6a898723c */ /* 0x040fe20000001898 */
[----:B------:R-:W1:Y:S07]  /*7cd0*/  LDSM.16.M88.4 R164, [R185] ;  /* 0x00000000b9a4783b */ /* 0x000e6e0000000200 */
[----:B------:R-:W-:Y:S01]  /*7ce0*/  HMMA.16816.F32 R180, R168, R160, R148 ;  /* 0x000000a0a8b4723c */ /* 0x000fe20000001894 */
[----:B------:R-:W4:Y:S07]  /*7cf0*/  LDSM.16.M88.4 R148, [R192+0x4800] ;  /* 0x00480000c094783b */ /* 0x000f2e0000000200 */
[----:B------:R-:W-:Y:S01]  /*7d00*/  HMMA.16816.F32 R136, R32, R30, R136 ;  /* 0x0000001e2088723c */ /* 0x000fe20000001888 */
[----:B------:R-:W5:Y:S07]  /*7d10*/  LDSM.16.M88.4 R28, [R205+0xb800] ;  /* 0x00b80000cd1c783b */ /* 0x000f6e0000000200 */
[----:B--2---:R-:W-:Y:S08]  /*7d20*/  HMMA.16816.F32 R156, R144, R140, R156 ;  /* 0x0000008c909c723c */ /* 0x004ff0000000189c */
[C---:B------:R-:W-:Y:S08]  /*7d30*/  HMMA.16816.F32 R4, R12.reuse, R8, R4 ;  /* 0x000000080c04723c */ /* 0x040ff00000001804 */
[----:B------:R-:W-:Y:S01]  /*7d40*/  HMMA.16816.F32 R16, R12, R10, R16 ;  /* 0x0000000a0c10723c */ /* 0x000fe20000001810 */
[----:B------:R-:W2:Y:S07]  /*7d50*/  LDSM.16.M88.4 R8, [R199+0xb000] ;  /* 0x00b00000c708783b */ /* 0x000eae0000000200 */
[----:B---3--:R-:W-:Y:S08]  /*7d60*/  HMMA.16816.F32 R24, R20, R172, R24 ;  /* 0x000000ac1418723c */ /* 0x008ff00000001818 */
[----:B-1----:R-:W-:Y:S01]  /*7d70*/  HMMA.16816.F32 R156, R32, R164, R156 ;  /* 0x000000a4209c723c */ /* 0x002fe2000000189c */
[----:B------:R-:W-:-:S02]  /*7d80*/  FMUL.FTZ R4, R4, c[0x0][0x2ec] ;  /* 0x0000bb0004047a20 */ /* 0x000fc40000410000 */
[----:B------:R-:W-:Y:S02]  /*7d90*/  FMUL.FTZ R5, R5, c[0x0][0x2ec] ;  /* 0x0000bb0005057a20 */ /* 0x000fe40000410000 */
[----:B------:R-:W-:Y:S01]  /*7da0*/  MUFU.TANH R140, R4 ;  /* 0x00000004008c7308 */ /* 0x000fe20000002400 */
[----:B------:R-:W-:Y:S02]  /*7db0*/  FMUL.FTZ R141, R6, c[0x0][0x2ec] ;  /* 0x0000bb00068d7a20 */ /* 0x000fe40000410000 */
[----:B------:R-:W-:Y:S01]  /*7dc0*/  HMMA.16816.F32 R136, R20, R174, R136 ;  /* 0x000000ae1488723c */ /* 0x000fe20000001888 */
[----:B------:R-:W-:Y:S02]  /*7dd0*/  FMUL.FTZ R16, R16, c[0x0][0x2ec] ;  /* 0x0000bb0010107a20 */ /* 0x000fe40000410000 */
[----:B------:R-:W-:Y:S02]  /*7de0*/  FMUL.FTZ R161, R7, c[0x0][0x2ec] ;  /* 0x0000bb0007a17a20 */ /* 0x000fe40000410000 */
[----:B------:R1:W3:Y:S03]  /*7df0*/  MUFU.TANH R160, R5 ;  /* 0x0000000500a07308 */ /* 0x0002e60000002400 */
[----:B------:R-:W-:Y:S05]  /*7e00*/  HMMA.16816.F32 R152, R144, R142, R152 ;  /* 0x0000008e9098723c */ /* 0x000fea0000001898 */
[----:B------:R-:W2:Y:S02]  /*7e10*/  MUFU.TANH R161, R161 ;  /* 0x000000a100a17308 */ /* 0x000ea40000002400 */
[----:B------:R-:W-:Y:S01]  /*7e20*/  FMUL.FTZ R142, R17, c[0x0][0x2ec] ;  /* 0x0000bb00118e7a20 */ /* 0x000fe20000410000 */
[----:B------:R-:W-:Y:S01]  /*7e30*/  HMMA.16816.F32 R176, R168, R162, R176 ;  /* 0x000000a2a8b0723c */ /* 0x000fe200000018b0 */
[----:B-1----:R-:W1:Y:S04]  /*7e40*/  LDSM.16.M88.4 R4, [R192+0x5000] ;  /* 0x00500000c004783b */ /* 0x002e680000000200 */
[----:B------:R-:W-:Y:S03]  /*7e50*/  MUFU.TANH R142, R142 ;  /* 0x0000008e008e7308 */ /* 0x000fe60000002400 */
[----:B----4-:R-:W-:Y:S05]  /*7e60*/  HMMA.16816.F32 R24, R12, R148, R24 ;  /* 0x000000940c18723c */ /* 0x010fea0000001818 */
[----:B------:R4:W1:Y:S03]  /*7e70*/  MUFU.TANH R148, R16 ;  /* 0x0000001000947308 */ /* 0x0008660000002400 */
[----:B-----5:R-:W-:Y:S05]  /*7e80*/  HMMA.16816.F32 R180, R144, R28, R180 ;  /* 0x0000001c90b4723c */ /* 0x020fea00000018b4 */
[----:B------:R-:W-:Y:S02]  /*7e90*/  MUFU.TANH R141, R141 ;  /* 0x0000008d008d7308 */ /* 0x000fe40000002400 */
[----:B------:R-:W-:Y:S01]  /*7ea0*/  FMUL.FTZ R28, R18, c[0x0][0x2ec] ;  /* 0x0000bb00121c7a20 */ /* 0x000fe20000410000 */
[----:B--2---:R-:W-:Y:S01]  /*7eb0*/  HMMA.16816.F32 R156, R20, R8, R156 ;  /* 0x00000008149c723c */ /* 0x004fe2000000189c */
[----:B------:R-:W-:-:S02]  /*7ec0*/  FMUL.FTZ R29, R19, c[0x0][0x2ec] ;  /* 0x0000bb00131d7a20 */ /* 0x000fc40000410000 */
[----:B----4-:R-:W2:Y:S02]  /*7ed0*/  LDSM.16.M88.4 R16, [R184] ;  /* 0x00000000b810783b */ /* 0x010ea40000000200 */
[----:B------:R-:W4:Y:S03]  /*7ee0*/  MUFU.TANH R28, R28 ;  /* 0x0000001c001c7308 */ /* 0x000f260000002400 */
[----:B------:R-:W-:Y:S01]  /*7ef0*/  HMMA.16816.F32 R136, R12, R150, R136 ;  /* 0x000000960c88723c */ /* 0x000fe20000001888 */
[----:B------:R-:W-:Y:S02]  /*7f00*/  FMUL.FTZ R143, R24, c[0x0][0x2ec] ;  /* 0x0000bb00188f7a20 */ /* 0x000fe40000410000 */
[----:B------:R-:W-:Y:S02]  /*7f10*/  FMUL.FTZ R149, R25, c[0x0][0x2ec] ;  /* 0x0000bb0019957a20 */ /* 0x000fe40000410000 */
[----:B------:R-:W-:Y:S01]  /*7f20*/  FMUL.FTZ R8, R27, c[0x0][0x2ec] ;  /* 0x0000bb001b087a20 */ /* 0x000fe20000410000 */
[----:B------:R-:W5:Y:S02]  /*7f30*/  MUFU.TANH R29, R29 ;  /* 0x0000001d001d7308 */ /* 0x000f640000002400 */
[----:B------:R-:W-:Y:S06]  /*7f40*/  HMMA.16816.F32 R152, R32, R166, R152 ;  /* 0x000000a62098723c */ /* 0x000fec0000001898 */
[----:B------:R-:W2:Y:S02]  /*7f50*/  MUFU.TANH R143, R143 ;  /* 0x0000008f008f7308 */ /* 0x000ea40000002400 */
[----:B------:R-:W-:Y:S07]  /*7f60*/  HMMA.16816.F32 R176, R144, R30, R176 ;  /* 0x0000001e90b0723c */ /* 0x000fee00000018b0 */
[----:B------:R-:W-:Y:S01]  /*7f70*/  FMUL.FTZ R30, R26, c[0x0][0x2ec] ;  /* 0x0000bb001a1e7a20 */ /* 0x000fe20000410000 */
[----:B-1----:R-:W-:Y:S01]  /*7f80*/  HMMA.16816.F32 R156, R12, R4, R156 ;  /* 0x000000040c9c723c */ /* 0x002fe2000000189c */
[----:B------:R-:W1:Y:S01]  /*7f90*/  LDSM.16.M88.4 R24, [R199+0xb800] ;  /* 0x00b80000c718783b */ /* 0x000e620000000200 */
[----:B------:R3:W-:Y:S01]  /*7fa0*/  MUFU.TANH R5, R8 ;  /* 0x0000000800057308 */ /* 0x0007e20000002400 */
[----:B------:R-:W-:-:S02]  /*7fb0*/  FMUL.FTZ R31, R137, c[0x0][0x2ec] ;  /* 0x0000bb00891f7a20 */ /* 0x000fc40000410000 */
[----:B------:R-:W-:Y:S02]  /*7fc0*/  FMUL.FTZ R138, R138, c[0x0][0x2ec] ;  /* 0x0000bb008a8a7a20 */ /* 0x000fe40000410000 */
[----:B------:R-:W-:Y:S01]  /*7fd0*/  FMUL.FTZ R4, R136, c[0x0][0x2ec] ;  /* 0x0000bb0088047a20 */ /* 0x000fe20000410000 */
[----:B------:R-:W-:Y:S01]  /*7fe0*/  HMMA.16816.F32 R152, R20, R10, R152 ;  /* 0x0000000a1498723c */ /* 0x000fe20000001898 */
[----:B------:R-:W4:Y:S01]  /*7ff0*/  S2R R136, SR_TID.X ;  /* 0x0000000000887919 */ /* 0x000f220000002100 */
[----:B------:R-:W-:Y:S06]  /*8000*/  MUFU.TANH R149, R149 ;  /* 0x0000009500957308 */ /* 0x000fec0000002400 */
[----:B--2---:R-:W-:Y:S01]  /*8010*/  HMMA.16816.F32 R180, R32, R16, R180 ;  /* 0x0000001020b4723c */ /* 0x004fe200000018b4 */
[----:B---3--:R-:W2:Y:S01]  /*8020*/  LDSM.16.M88.4 R8, [R192+0x5800] ;  /* 0x00580000c008783b */ /* 0x008ea20000000200 */
[----:B------:R-:W3:Y:S01]  /*8030*/  MUFU.TANH R30, R30 ;  /* 0x0000001e001e7308 */ /* 0x000ee20000002400 */
[----:B------:R-:W-:-:S05]  /*8040*/  DEPBAR.LE SB0, 0x0 ;  /* 0x000080000000791a */ /* 0x000fca0000000000 */
[----:B------:R-:W-:Y:S01]  /*8050*/  HMMA.16816.F32 R176, R32, R18, R176 ;  /* 0x0000001220b0723c */ /* 0x000fe200000018b0 */
[----:B------:R-:W-:Y:S01]  /*8060*/  FMUL.FTZ R16, R139, c[0x0][0x2ec] ;  /* 0x0000bb008b107a20 */ /* 0x000fe20000410000 */
[----:B------:R-:W2:Y:S01]  /*8070*/  MUFU.TANH R4, R4 ;  /* 0x0000000400047308 */ /* 0x000ea20000002400 */
[----:B------:R-:W-:Y:S02]  /*8080*/  FMUL.FTZ R156, R156, c[0x0][0x2ec] ;  /* 0x0000bb009c9c7a20 */ /* 0x000fe40000410000 */
[----:B------:R-:W-:-:S03]  /*8090*/  FMUL.FTZ R158, R158, c[0x0][0x2ec] ;  /* 0x0000bb009e9e7a20 */ /* 0x000fc60000410000 */
[----:B------:R-:W-:Y:S01]  /*80a0*/  HMMA.16816.F32 R152, R12, R6, R152 ;  /* 0x000000060c98723c */ /* 0x000fe20000001898 */
[----:B------:R-:W-:Y:S01]  /*80b0*/  FMUL.FTZ R157, R157, c[0x0][0x2ec] ;  /* 0x0000bb009d9d7a20 */ /* 0x000fe20000410000 */
[----:B------:R-:W-:Y:S01]  /*80c0*/  MUFU.TANH R31, R31 ;  /* 0x0000001f001f7308 */ /* 0x000fe20000002400 */
[----:B------:R-:W-:-:S04]  /*80d0*/  FMUL.FTZ R159, R159, c[0x0][0x2ec] ;  /* 0x0000bb009f9f7a20 */ /* 0x000fc80000410000 */
[----:B----4-:R-:W-:Y:S01]  /*80e0*/  IMAD.SHL.U32 R6, R136, 0x2, RZ ;  /* 0x0000000288067824 */ /* 0x010fe200078e00ff */
[----:B-1----:R-:W-:Y:S02]  /*80f0*/  HMMA.16816.F32 R180, R20, R24, R180 ;  /* 0x0000001814b4723c */ /* 0x002fe400000018b4 */
[----:B------:R1:W4:Y:S02]  /*8100*/  MUFU.TANH R17, R138 ;  /* 0x0000008a00117308 */ /* 0x0003240000002400 */
[----:B------:R-:W-:-:S04]  /*8110*/  LOP3.LUT R6, R6, 0x6, RZ, 0xc0, !PT ;  /* 0x0000000606067812 */ /* 0x000fc800078ec0ff */
[----:B------:R-:W-:Y:S01]  /*8120*/  HMMA.16816.F32 R176, R20, R26, R176 ;  /* 0x0000001a14b0723c */ /* 0x000fe200000018b0 */
[----:B------:R-:W-:Y:S01]  /*8130*/  IMAD R7, R215, 0x40, R6 ;  /* 0x00000040d7077824 */ /* 0x000fe200078e0206 */
[----:B------:R-:W1:Y:S04]  /*8140*/  MUFU.TANH R16, R16 ;  /* 0x0000001000107308 */ /* 0x000e680000002400 */
[C---:B------:R-:W-:Y:S02]  /*8150*/  IADD3 R19, R7.reuse, 0x1, RZ ;  /* 0x0000000107137810 */ /* 0x040fe40007ffe0ff */
[----:B------:R-:W-:Y:S01]  /*8160*/  FMUL.FTZ R152, R152, c[0x0][0x2ec] ;  /* 0x0000bb0098987a20 */ /* 0x000fe20000410000 */
[----:B------:R-:W-:Y:S01]  /*8170*/  IADD3 R21, R7, 0x9, RZ ;  /* 0x0000000907157810 */ /* 0x000fe20007ffe0ff */
[----:B------:R-:W-:Y:S01]  /*8180*/  FMUL.FTZ R153, R153, c[0x0][0x2ec] ;  /* 0x0000bb0099997a20 */ /* 0x000fe20000410000 */
[C---:B------:R-:W-:Y:S01]  /*8190*/  ISETP.GE.AND P1, PT, R19.reuse, R222, PT ;  /* 0x000000de1300720c */ /* 0x040fe20003f26270 */
[----:B------:R-:W1:Y:S01]  /*81a0*/  MUFU.TANH R168, R156 ;  /* 0x0000009c00a87308 */ /* 0x000e620000002400 */
[----:B------:R-:W-:Y:S01]  /*81b0*/  ISETP.GE.AND P6, PT, R19, R2, PT ;  /* 0x000000021300720c */ /* 0x000fe20003fc6270 */
[----:B------:R-:W-:Y:S01]  /*81c0*/  FMUL.FTZ R154, R154, c[0x0][0x2ec] ;  /* 0x0000bb009a9a7a20 */ /* 0x000fe20000410000 */
[----:B------:R-:W-:Y:S01]  /*81d0*/  IADD3 R19, R7, 0x8, RZ ;  /* 0x0000000807137810 */ /* 0x000fe20007ffe0ff */
[----:B------:R-:W-:Y:S01]  /*81e0*/  FMUL.FTZ R155, R155, c[0x0][0x2ec] ;  /* 0x0000bb009b9b7a20 */ /* 0x000fe20000410000 */
[----:B--2---:R-:W-:Y:S01]  /*81f0*/  HMMA.16816.F32 R180, R12, R8, R180 ;  /* 0x000000080cb4723c */ /* 0x004fe200000018b4 */
[----:B------:R-:W-:-:S02]  /*8200*/  FSEL R160, R160, -INF , !P1 ;  /* 0xff800000a0a07808 */ /* 0x000fc40004800000 */
[----:B------:R-:W-:Y:S01]  /*8210*/  ISETP.GE.AND P5, PT, R19, R222, PT ;  /* 0x000000de1300720c */ /* 0x000fe20003fa6270 */
[----:B------:R-:W2:Y:S01]  /*8220*/  MUFU.TANH R169, R158 ;  /* 0x0000009e00a97308 */ /* 0x000ea20000002400 */
[----:B------:R-:W-:Y:S02]  /*8230*/  FSEL R161, R161, -INF , !P6 ;  /* 0xff800000a1a17808 */ /* 0x000fe40007000000 */
[----:B------:R-:W-:Y:S01]  /*8240*/  FSEL R148, R148, -INF , !P5 ;  /* 0xff80000094947808 */ /* 0x000fe20006800000 */
[----:B------:R-:W-:Y:S01]  /*8250*/  HMMA.16816.F32 R176, R12, R10, R176 ;  /* 0x0000000a0cb0723c */ /* 0x000fe200000018b0 */
[----:B------:R-:W-:Y:S02]  /*8260*/  ISETP.GE.AND P1, PT, R19, R2, PT ;  /* 0x000000021300720c */ /* 0x000fe40003f26270 */
[C---:B------:R-:W-:Y:S01]  /*8270*/  ISETP.GE.AND P6, PT, R21.reuse, R222, PT ;  /* 0x000000de1500720c */ /* 0x040fe20003fc6270 */
[----:B------:R-:W1:Y:S01]  /*8280*/  MUFU.TANH R170, R157 ;  /* 0x0000009d00aa7308 */ /* 0x000e620000002400 */
[----:B------:R-:W-:-:S02]  /*8290*/  ISETP.GE.AND P5, PT, R21, R2, PT ;  /* 0x000000021500720c */ /* 0x000fc40003fa6270 */
[----:B------:R-:W-:Y:S02]  /*82a0*/  IADD3 R21, R7, 0x10, RZ ;  /* 0x0000001007157810 */ /* 0x000fe40007ffe0ff */
[----:B------:R-:W-:Y:S02]  /*82b0*/  FSEL R9, R28, -INF , !P1 ;  /* 0xff8000001c097808 */ /* 0x000fe40004800000 */
[----:B------:R-:W-:Y:S01]  /*82c0*/  ISETP.GE.AND P1, PT, R21, R222, PT ;  /* 0x000000de1500720c */ /* 0x000fe20003f26270 */
[----:B------:R-:W2:Y:S01]  /*82d0*/  MUFU.TANH R167, R159 ;  /* 0x0000009f00a77308 */ /* 0x000ea20000002400 */
[----:B------:R-:W-:Y:S02]  /*82e0*/  IADD3 R19, R7, 0x11, RZ ;  /* 0x0000001107137810 */ /* 0x000fe40007ffe0ff */
[----:B------:R-:W-:Y:S01]  /*82f0*/  FSEL R6, R142, -INF , !P6 ;  /* 0xff8000008e067808 */ /* 0x000fe20007000000 */
[----:B------:R-:W-:Y:S01]  /*8300*/  FMUL.FTZ R151, R182, c[0x0][0x2ec] ;  /* 0x0000bb00b6977a20 */ /* 0x000fe20000410000 */
[----:B-----5:R-:W-:Y:S01]  /*8310*/  FSEL R29, R29, -INF , !P5 ;  /* 0xff8000001d1d7808 */ /* 0x020fe20006800000 */
[----:B------:R-:W-:Y:S01]  /*8320*/  FMUL.FTZ R180, R180, c[0x0][0x2ec] ;  /* 0x0000bb00b4b47a20 */ /* 0x000fe20000410000 */
[----:B------:R-:W-:Y:S01]  /*8330*/  FSEL R26, R143, -INF , !P1 ;  /* 0xff8000008f1a7808 */ /* 0x000fe20004800000 */
[----:B------:R5:W2:Y:S01]  /*8340*/  MUFU.TANH R166, R152 ;  /* 0x0000009800a67308 */ /* 0x000aa20000002400 */
[----:B------:R-:W-:Y:S01]  /*8350*/  ISETP.GE.AND P6, PT, R21, R2, PT ;  /* 0x000000021500720c */ /* 0x000fe20003fc6270 */
[----:B------:R-:W-:Y:S01]  /*8360*/  FMUL.FTZ R137, R183, c[0x0][0x2ec] ;  /* 0x0000bb00b7897a20 */ /* 0x000fe20000410000 */
[C---:B------:R-:W-:Y:S01]  /*8370*/  ISETP.GE.AND P5, PT, R19.reuse, R222, PT ;  /* 0x000000de1300720c */ /* 0x040fe20003fa6270 */
[----:B------:R-:W-:Y:S01]  /*8380*/  FMUL.FTZ R139, R178, c[0x0][0x2ec] ;  /* 0x0000bb00b28b7a20 */ /* 0x000fe20000410000 */
[----:B------:R-:W-:Y:S01]  /*8390*/  ISETP.GE.AND P1, PT, R19, R2, PT ;  /* 0x000000021300720c */ /* 0x000fe20003f26270 */
[----:B-1----:R-:W-:Y:S01]  /*83a0*/  FMUL.FTZ R138, R176, c[0x0][0x2ec] ;  /* 0x0000bb00b08a7a20 */ /* 0x002fe20000410000 */
[C---:B------:R-:W-:Y:S01]  /*83b0*/  IADD3 R21, R7.reuse, 0x18, RZ ;  /* 0x0000001807157810 */ /* 0x040fe20007ffe0ff */
[----:B------:R-:W-:Y:S01]  /*83c0*/  MUFU.TANH R164, R153 ;  /* 0x0000009900a47308 */ /* 0x000fe20000002400 */
[----:B------:R-:W-:Y:S01]  /*83d0*/  IADD3 R19, R7, 0x19, RZ ;  /* 0x0000001907137810 */ /* 0x000fe20007ffe0ff */
[----:B------:R-:W-:Y:S01]  /*83e0*/  FMUL.FTZ R136, R177, c[0x0][0x2ec] ;  /* 0x0000bb00b1887a20 */ /* 0x000fe20000410000 */
[----:B---3--:R-:W-:-:S02]  /*83f0*/  FSEL R27, R30, -INF , !P6 ;  /* 0xff8000001e1b7808 */ /* 0x008fc40007000000 */
[----:B------:R-:W-:Y:S01]  /*8400*/  FSEL R24, R149, -INF , !P5 ;  /* 0xff80000095187808 */ /* 0x000fe20006800000 */
[----:B------:R-:W-:Y:S01]  /*8410*/  FMUL.FTZ R149, R179, c[0x0][0x2ec] ;  /* 0x0000bb00b3957a20 */ /* 0x000fe20000410000 */
[----:B------:R-:W-:Y:S01]  /*8420*/  FSEL R25, R5, -INF , !P1 ;  /* 0xff80000005197808 */ /* 0x000fe20004800000 */
[----:B-----5:R-:W-:Y:S01]  /*8430*/  FMUL.FTZ R152, R181, c[0x0][0x2ec] ;  /* 0x0000bb00b5987a20 */ /* 0x020fe20000410000 */
[C---:B------:R-:W-:Y:S01]  /*8440*/  ISETP.GE.AND P6, PT, R21.reuse, R222, PT ;  /* 0x000000de1500720c */ /* 0x040fe20003fc6270 */
[----:B------:R-:W1:Y:S01]  /*8450*/  MUFU.TANH R165, R154 ;  /* 0x0000009a00a57308 */ /* 0x000e620000002400 */
[----:B------:R-:W-:Y:S02]  /*8460*/  ISETP.GE.AND P5, PT, R21, R2, PT ;  /* 0x000000021500720c */ /* 0x000fe40003fa6270 */
[----:B------:R-:W-:Y:S02]  /*8470*/  ISETP.GE.AND P1, PT, R19, R222, PT ;  /* 0x000000de1300720c */ /* 0x000fe40003f26270 */
[----:B------:R-:W-:-:S02]  /*8480*/  IADD3 R11, R7, 0x20, RZ ;  /* 0x00000020070b7810 */ /* 0x000fc40007ffe0ff */
[----:B------:R-:W-:Y:S01]  /*8490*/  FSEL R22, R4, -INF , !P6 ;  /* 0xff80000004167808 */ /* 0x000fe20007000000 */
[----:B------:R-:W3:Y:S01]  /*84a0*/  MUFU.TANH R163, R155 ;  /* 0x0000009b00a37308 */ /* 0x000ee20000002400 */
[----:B----4-:R-:W-:Y:S02]  /*84b0*/  FSEL R23, R17, -INF , !P5 ;  /* 0xff80000011177808 */ /* 0x010fe40006800000 */
[----:B------:R-:W-:Y:S02]  /*84c0*/  FSEL R20, R31, -INF , !P1 ;  /* 0xff8000001f147808 */ /* 0x000fe40004800000 */
[----:B------:R-:W-:Y:S02]  /*84d0*/  ISETP.GE.AND P6, PT, R19, R2, PT ;  /* 0x000000021300720c */ /* 0x000fe40003fc6270 */
[C---:B------:R-:W-:Y:S01]  /*84e0*/  ISETP.GE.AND P5, PT, R11.reuse, R222, PT ;  /* 0x000000de0b00720c */ /* 0x040fe20003fa6270 */
[----:B------:R-:W4:Y:S01]  /*84f0*/  MUFU.TANH R152, R152 ;  /* 0x0000009800987308 */ /* 0x000f220000002400 */
[----:B------:R-:W-:-:S02]  /*8500*/  ISETP.GE.AND P1, PT, R11, R2, PT ;  /* 0x000000020b00720c */ /* 0x000fc40003f26270 */
[C---:B------:R-:W-:Y:S02]  /*8510*/  IADD3 R5, R7.reuse, 0x21, RZ ;  /* 0x0000002107057810 */ /* 0x040fe40007ffe0ff */
[----:B------:R-:W-:Y:S02]  /*8520*/  IADD3 R11, R7, 0x28, RZ ;  /* 0x00000028070b7810 */ /* 0x000fe40007ffe0ff */
[----:B------:R-:W-:Y:S01]  /*8530*/  FSEL R21, R16, -INF , !P6 ;  /* 0xff80000010157808 */ /* 0x000fe20007000000 */
[----:B------:R-:W-:Y:S01]  /*8540*/  MUFU.TANH R139, R139 ;  /* 0x0000008b008b7308 */ /* 0x000fe20000002400 */
[----:B------:R-:W-:Y:S02]  /*8550*/  FSEL R168, R168, -INF , !P5 ;  /* 0xff800000a8a87808 */ /* 0x000fe40006800000 */
[----:B--2---:R-:W-:Y:S02]  /*8560*/  FSEL R169, R169, -INF , !P1 ;  /* 0xff800000a9a97808 */ /* 0x004fe40004800000 */
[----:B------:R-:W-:-:S02]  /*8570*/  ISETP.GE.AND P6, PT, R5, R222, PT ;  /* 0x000000de0500720c */ /* 0x000fc40003fc6270 */
[----:B------:R-:W-:Y:S01]  /*8580*/  ISETP.GE.AND P5, PT, R5, R2, PT ;  /* 0x000000020500720c */ /* 0x000fe20003fa6270 */
[----:B------:R-:W2:Y:S01]  /*8590*/  MUFU.TANH R154, R180 ;  /* 0x000000b4009a7308 */ /* 0x000ea20000002400 */
[----:B------:R-:W-:Y:S02]  /*85a0*/  ISETP.GE.AND P1, PT, R11, R222, PT ;  /* 0x000000de0b00720c */ /* 0x000fe40003f26270 */
[----:B------:R-:W-:Y:S02]  /*85b0*/  IADD3 R5, R7, 0x29, RZ ;  /* 0x0000002907057810 */ /* 0x000fe40007ffe0ff */
[----:B------:R-:W-:Y:S02]  /*85c0*/  FSEL R170, R170, -INF , !P6 ;  /* 0xff800000aaaa7808 */ /* 0x000fe40007000000 */
[----:B------:R-:W-:Y:S01]  /*85d0*/  FSEL R167, R167, -INF , !P5 ;  /* 0xff800000a7a77808 */ /* 0x000fe20006800000 */
[----:B------:R-:W5:Y:S01]  /*85e0*/  MUFU.TANH R151, R151 ;  /* 0x0000009700977308 */ /* 0x000f620000002400 */
[----:B------:R-:W-:Y:S01]  /*85f0*/  FSEL R166, R166, -INF , !P1 ;  /* 0xff800000a6a67808 */ /* 0x000fe20004800000 */
[----:B------:R-:W-:Y:S01]  /*8600*/  BAR.SYNC.DEFER_BLOCKING 0x0 ;  /* 0x0000000000007b1d */ /* 0x000fe20000010000 */
[----:B------:R-:W-:-:S02]  /*8610*/  ISETP.GE.AND P6, PT, R11, R2, PT ;  /* 0x000000020b00720c */ /* 0x000fc40003fc6270 */
[C---:B------:R-:W-:Y:S02]  /*8620*/  ISETP.GE.AND P5, PT, R5.reuse, R222, PT ;  /* 0x000000de0500720c */ /* 0x040fe40003fa6270 */
[----:B------:R-:W-:Y:S01]  /*8630*/  ISETP.GE.AND P1, PT, R5, R2, PT ;  /* 0x000000020500720c */ /* 0x000fe20003f26270 */
[----:B------:R-:W2:Y:S01]  /*8640*/  MUFU.TANH R137, R137 ;  /* 0x0000008900897308 */ /* 0x000ea20000002400 */
[C---:B------:R-:W-:Y:S02]  /*8650*/  IADD3 R5, R7.reuse, 0x30, RZ ;  /* 0x0000003007057810 */ /* 0x040fe40007ffe0ff */
[----:B------:R-:W-:Y:S02]  /*8660*/  IADD3 R11, R7, 0x31, RZ ;  /* 0x00000031070b7810 */ /* 0x000fe40007ffe0ff */
[----:B-1----:R-:W-:Y:S02]  /*8670*/  FSEL R165, R165, -INF , !P6 ;  /* 0xff800000a5a57808 */ /* 0x002fe40007000000 */
[----:B------:R-:W-:Y:S01]  /*8680*/  FSEL R164, R164, -INF , !P5 ;  /* 0xff800000a4a47808 */ /* 0x000fe20006800000 */
[----:B------:R-:W1:Y:S01]  /*8690*/  MUFU.TANH R138, R138 ;  /* 0x0000008a008a7308 */ /* 0x000e620000002400 */
[----:B---3--:R-:W-:-:S02]  /*86a0*/  FSEL R163, R163, -INF , !P1 ;  /* 0xff800000a3a37808 */ /* 0x008fc40004800000 */
[C---:B------:R-:W-:Y:S02]  /*86b0*/  ISETP.GE.AND P6, PT, R5.reuse, R222, PT ;  /* 0x000000de0500720c */ /* 0x040fe40003fc6270 */
[----:B------:R-:W-:Y:S02]  /*86c0*/  ISETP.GE.AND P5, PT, R5, R2, PT ;  /* 0x000000020500720c */ /* 0x000fe40003fa6270 */
[----:B------:R-:W-:Y:S01]  /*86d0*/  ISETP.GE.AND P1, PT, R11, R222, PT ;  /* 0x000000de0b00720c */ /* 0x000fe20003f26270 */
[----:B------:R-:W3:Y:S01]  /*86e0*/  MUFU.TANH R136, R136 ;  /* 0x0000008800887308 */ /* 0x000ee20000002400 */
[----:B------:R-:W-:Y:S02]  /*86f0*/  IADD3 R5, R7, 0x38, RZ ;  /* 0x0000003807057810 */ /* 0x000fe40007ffe0ff */
[----:B----4-:R-:W-:Y:S02]  /*8700*/  FSEL R152, R152, -INF , !P1 ;  /* 0xff80000098987808 */ /* 0x010fe40004800000 */
[----:B------:R-:W-:-:S02]  /*8710*/  ISETP.GE.AND P1, PT, R5, R2, PT ;  /* 0x000000020500720c */ /* 0x000fc40003f26270 */
[----:B--2---:R-:W-:Y:S01]  /*8720*/  FSEL R154, R154, -INF , !P6 ;  /* 0xff8000009a9a7808 */ /* 0x004fe20007000000 */
[----:B------:R-:W2:Y:S01]  /*8730*/  MUFU.TANH R149, R149 ;  /* 0x0000009500957308 */ /* 0x000ea20000002400 */
[----:B------:R-:W-:Y:S02]  /*8740*/  FSEL R139, R139, -INF , !P1 ;  /* 0xff8000008b8b7808 */ /* 0x000fe40004800000 */
[----:B-----5:R-:W-:Y:S02]  /*8750*/  FSEL R151, R151, -INF , !P5 ;  /* 0xff80000097977808 */ /* 0x020fe40006800000 */
[----:B------:R-:W-:Y:S02]  /*8760*/  ISETP.GE.AND P1, PT, R133, 0x3, PT ;  /* 0x000000038500780c */ /* 0x000fe40003f26270 */
[----:B------:R-:W-:Y:S02]  /*8770*/  ISETP.GE.AND P6, PT, R11, R2, PT ;  /* 0x000000020b00720c */ /* 0x000fe40003fc6270 */
[----:B------:R-:W-:-:S02]  /*8780*/  ISETP.GE.AND P5, PT, R5, R222, PT ;  /* 0x000000de0500720c */ /* 0x000fc40003fa6270 */
[----:B------:R-:W-:Y:S02]  /*8790*/  IADD3 R5, R7, 0x39, RZ ;  /* 0x0000003907057810 */ /* 0x000fe40007ffe0ff */
[----:B------:R-:W-:Y:S02]  /*87a0*/  FSEL R137, R137, -INF , !P6 ;  /* 0xff80000089897808 */ /* 0x000fe40007000000 */
[----:B-1----:R-:W-:Y:S02]  /*87b0*/  FSEL R138, R138, -INF , !P5 ;  /* 0xff8000008a8a7808 */ /* 0x002fe40006800000 */
[-C--:B------:R-:W-:Y:S02]  /*87c0*/  ISETP.GE.AND P6, PT, R7, R222.reuse, PT ;  /* 0x000000de0700720c */ /* 0x080fe40003fc6270 */
[----:B------:R-:W-:Y:S02]  /*87d0*/  ISETP.GE.AND P5, PT, R5, R222, PT ;  /* 0x000000de0500720c */ /* 0x000fe40003fa6270 */
[----:B------:R-:W-:-:S02]  /*87e0*/  FSEL R140, R140, -INF , !P6 ;  /* 0xff8000008c8c7808 */ /* 0x000fc40007000000 */
[----:B---3--:R-:W-:Y:S02]  /*87f0*/  FSEL R136, R136, -INF , !P5 ;  /* 0xff80000088887808 */ /* 0x008fe40006800000 */
[-C--:B------:R-:W-:Y:S02]  /*8800*/  ISETP.GE.AND P6, PT, R7, R2.reuse, PT ;  /* 0x000000020700720c */ /* 0x080fe40003fc6270 */
[----:B------:R-:W-:Y:S02]  /*8810*/  ISETP.GE.AND P5, PT, R5, R2, PT ;  /* 0x000000020500720c */ /* 0x000fe40003fa6270 */
[----:B------:R-:W-:Y:S02]  /*8820*/  FSEL R2, R141, -INF , !P6 ;  /* 0xff8000008d027808 */ /* 0x000fe40007000000 */
[----:B--2---:R-:W-:Y:S01]  /*8830*/  FSEL R149, R149, -INF , !P5 ;  /* 0xff80000095957808 */ /* 0x004fe20006800000 */
        /* <DEDUP_REMOVED lines=46> */
[----:B------:R-:W-:-:S04]  /*8b20*/  IMAD R5, R0, c[0x0][0x2d0], -R5 ;  /* 0x0000b40000057a24 */ /* 0x000fc800078e0a05 */
[----:B------:R-:W-:Y:S01]  /*8b30*/  IMAD.WIDE.U32 R10, R5, c[0x0][0x198], RZ ;  /* 0x00006600050a7a25 */ /* 0x000fe200078e00ff */
[----:B------:R-:W-:-:S05]  /*8b40*/  SHF.R.S32.HI R0, RZ, 0x1f, R5 ;  /* 0x0000001fff007819 */ /* 0x000fca0000011405 */
[----:B------:R-:W-:-:S04]  /*8b50*/  IMAD R0, R0, c[0x0][0x198], RZ ;  /* 0x0000660000007a24 */ /* 0x000fc800078e02ff */
[----:B------:R-:W-:-:S05]  /*8b60*/  IMAD R0, R5, c[0x0][0x19c], R0 ;  /* 0x0000670005007a24 */ /* 0x000fca00078e0200 */
[----:B------:R-:W-:Y:S01]  /*8b70*/  IADD3 R11, R11, R0, RZ ;  /* 0x000000000b0b7210 */ /* 0x000fe20007ffe0ff */
[----:B--2---:R-:W-:-:S04]  /*8b80*/  IMAD.IADD R7, R7, 0x1, -R4 ;  /* 0x0000000107077824 */ /* 0x004fc800078e0a04 */
[----:B------:R-:W-:Y:S01]  /*8b90*/  IMAD.WIDE.U32 R10, R7, c[0x0][0x180], R10 ;  /* 0x00006000070a7a25 */ /* 0x000fe200078e000a */
[----:B------:R-:W-:-:S05]  /*8ba0*/  SHF.R.S32.HI R4, RZ, 0x1f, R7 ;  /* 0x0000001fff047819 */ /* 0x000fca0000011407 */
[----:B------:R-:W-:-:S04]  /*8bb0*/  IMAD R4, R4, c[0x0][0x180], RZ ;  /* 0x0000600004047a24 */ /* 0x000fc800078e02ff */
[----:B------:R-:W-:-:S04]  /*8bc0*/  IMAD R4, R7, c[0x0][0x184], R4 ;  /* 0x0000610007047a24 */ /* 0x000fc800078e0204 */
[----:B------:R-:W-:Y:S01]  /*8bd0*/  IMAD.IADD R8, R11, 0x1, R4 ;  /* 0x000000010b087824 */ /* 0x000fe200078e0204 */
[----:B------:R-:W-:Y:S01]  /*8be0*/  MOV R11, R10 ;  /* 0x0000000a000b7202 */ /* 0x000fe20000000f00 */
[----:B------:R-:W-:Y:S05]  /*8bf0*/  BRA `(.L_x_787) ;  /* 0x0000003000007947 */ /* 0x000fea0003800000 */
.L_x_786:
[----:B------:R-:W-:-:S05]  /*8c00*/  IMAD.MOV.U32 R11, RZ, RZ, c[0x0][0x198] ;  /* 0x00006600ff0b7624 */ /* 0x000fca00078e00ff */
[----:B------:R-:W-:-:S04]  /*8c10*/  LEA R11, -R11, RZ, 0x6 ;  /* 0x000000ff0b0b7211 */ /* 0x000fc800078e31ff */
[----:B------:R-:W-:Y:S02]  /*8c20*/  SHF.R.S32.HI R8, RZ, 0x1f, R11 ;  /* 0x0000001fff087819 */ /* 0x000fe4000001140b */
.L_x_787:
        /* <DEDUP_REMOVED lines=23> */
[C---:B------:R-:W-:Y:S02]  /*8da0*/  @!P2 LEA R14, P1, R10.reuse, c[0x0][0x168], 0x1 ;  /* 0x00005a000a0eaa11 */ /* 0x040fe400078208ff */
        /* <DEDUP_REMOVED lines=84> */
.L_x_789:
[----:B------:R-:W-:Y:S05]  /*92f0*/  BSYNC B0 ;  /* 0x0000000000007941 */ /* 0x000fea0003800000 */
.L_x_788:
[----:B------:R-:W0:Y:S01]  /*9300*/  LDGDEPBAR ;  /* 0x00000000000079af */ /* 0x000e220000000000 */
[----:B------:R-:W-:-:S04]  /*9310*/  LEA R224, P1, R11, R224, 0x1 ;  /* 0x000000e00be07211 */ /* 0x000fc800078208ff */
[----:B------:R-:W-:Y:S02]  /*9320*/  LEA.HI.X R225, R11, R225, R8, 0x1, P1 ;  /* 0x000000e10be17211 */ /* 0x000fe400008f0c08 */
.L_x_785:
[----:B------:R-:W-:Y:S01]  /*9330*/  FMNMX.FTZ R5, R132, R140, !PT ;  /* 0x0000008c84057209 */ /* 0x000fe20007810000 */
[----:B-1----:R-:W-:Y:S01]  /*9340*/  LDSM.16.MT88.4 R12, [R198+0xc000] ;  /* 0x00c00000c60c783b */ /* 0x002fe20000004200 */
[----:B------:R-:W-:Y:S02]  /*9350*/  FMNMX.FTZ R0, R3, R2, !PT ;  /* 0x0000000203007209 */ /* 0x000fe40007810000 */
[----:B------:R-:W-:Y:S01]  /*9360*/  FMNMX.FTZ R5, R160, R5, !PT ;  /* 0x00000005a0057209 */ /* 0x000fe20007810000 */
[----:B------:R-:W-:Y:S01]  /*9370*/  LDSM.16.MT88.4 R16, [R200+0xc000] ;  /* 0x00c00000c810783b */ /* 0x000fe20000004200 */
[----:B------:R-:W-:Y:S02]  /*9380*/  FMNMX.FTZ R0, R161, R0, !PT ;  /* 0x00000000a1007209 */ /* 0x000fe40007810000 */
[----:B------:R-:W-:Y:S01]  /*9390*/  FMNMX.FTZ R5, R148, R5, !PT ;  /* 0x0000000594057209 */ /* 0x000fe20007810000 */
[----:B------:R-:W-:Y:S01]  /*93a0*/  LDSM.16.MT88.4 R32, [R197+0xc800] ;  /* 0x00c80000c520783b */ /* 0x000fe20000004200 */
        /* <DEDUP_REMOVED lines=26> */
[----:B------:R-:W-:-:S03]  /*9550*/  FMNMX.FTZ R7, R149, R0, !PT ;  /* 0x0000000095077209 */ /* 0x000fc60007810000 */
[----:B------:R-:W1:Y:S04]  /*9560*/  SHFL.BFLY PT, R5, R4, 0x2, 0x1f ;  /* 0x0c401f0004057f89 */ /* 0x000e6800000e0000 */
[----:B------:R-:W2:Y:S01]  /*9570*/  SHFL.BFLY PT, R0, R7, 0x2, 0x1f ;  /* 0x0c401f0007007f89 */ /* 0x000ea200000e0000 */
[----:B-1----:R-:W-:Y:S02]  /*9580*/  FMNMX.FTZ R5, R4, R5, !PT ;  /* 0x0000000504057209 */ /* 0x002fe40007810000 */
[----:B--2---:R-:W-:-:S03]  /*9590*/  FMNMX.FTZ R0, R7, R0, !PT ;  /* 0x0000000007007209 */ /* 0x004fc60007810000 */
[----:B------:R-:W1:Y:S04]  /*95a0*/  SHFL.BFLY PT, R146, R5, 0x1, 0x1f ;  /* 0x0c201f0005927f89 */ /* 0x000e6800000e0000 */
[----:B------:R-:W2:Y:S01]  /*95b0*/  SHFL.BFLY PT, R145, R0, 0x1, 0x1f ;  /* 0x0c201f0000917f89 */ /* 0x000ea200000e0000 */
[----:B-1----:R-:W-:-:S04]  /*95c0*/  FMNMX.FTZ R146, R5, R146, !PT ;  /* 0x0000009205927209 */ /* 0x002fc80007810000 */
[C---:B------:R-:W-:Y:S01]  /*95d0*/  FSETP.NEU.FTZ.AND P2, PT, R146.reuse, -INF , PT ;  /* 0xff8000009200780b */ /* 0x040fe20003f5d000 */
[----:B------:R-:W-:Y:S01]  /*95e0*/  FMUL.FTZ R153, R146, c[0x0][0x23c] ;  /* 0x00008f0092997a20 */ /* 0x000fe20000410000 */
[----:B--2---:R-:W-:Y:S02]  /*95f0*/  FMNMX.FTZ R145, R0, R145, !PT ;  /* 0x0000009100917209 */ /* 0x004fe40007810000 */
[----:B------:R-:W-:Y:S02]  /*9600*/  FSEL R5, R146, RZ, P2 ;  /* 0x000000ff92057208 */ /* 0x000fe40001000000 */
[----:B------:R-:W-:Y:S01]  /*9610*/  FSEL R153, R153, RZ, P2 ;  /* 0x000000ff99997208 */ /* 0x000fe20001000000 */
[C---:B------:R-:W-:Y:S01]  /*9620*/  FMUL.FTZ R150, R145.reuse, c[0x0][0x23c] ;  /* 0x00008f0091967a20 */ /* 0x040fe20000410000 */
[C---:B------:R-:W-:Y:S01]  /*9630*/  FSETP.NEU.FTZ.AND P1, PT, R145.reuse, -INF , PT ;  /* 0xff8000009100780b */ /* 0x040fe20003f3d000 */
[----:B------:R-:W-:Y:S02]  /*9640*/  FADD.FTZ R4, R132, -R5 ;  /* 0x8000000584047221 */ /* 0x000fe40000010000 */
[--C-:B------:R-:W-:Y:S01]  /*9650*/  FFMA.FTZ R141, R6, c[0x0][0x23c], -R153.reuse ;  /* 0x00008f00068d7a23 */ /* 0x100fe20000010899 */
[----:B------:R-:W-:Y:S01]  /*9660*/  FSEL R6, R145, RZ, P1 ;  /* 0x000000ff91067208 */ /* 0x000fe20000800000 */
[--C-:B------:R-:W-:Y:S01]  /*9670*/  FFMA.FTZ R144, R140, c[0x0][0x23c], -R153.reuse ;  /* 0x00008f008c907a23 */ /* 0x100fe20000010899 */
[----:B------:R-:W-:Y:S01]  /*9680*/  FSEL R150, R150, RZ, P1 ;  /* 0x000000ff96967208 */ /* 0x000fe20000800000 */
[----:B------:R-:W-:Y:S01]  /*9690*/  FFMA.FTZ R142, R148, c[0x0][0x23c], -R153 ;  /* 0x00008f00948e7a23 */ /* 0x000fe20000010899 */
[----:B------:R-:W-:Y:S01]  /*96a0*/  LDSM.16.MT88.4 R132, [R198+0xc800] ;  /* 0x00c80000c684783b */ /* 0x000fe20000004200 */
[----:B------:R-:W-:Y:S01]  /*96b0*/  FADD.FTZ R6, R3, -R6 ;  /* 0x8000000603067221 */ /* 0x000fe20000010000 */
[----:B------:R-:W-:Y:S01]  /*96c0*/  MUFU.EX2 R141, R141 ;  /* 0x0000008d008d7308 */ /* 0x000fe20000000800 */
[----:B------:R-:W-:-:S02]  /*96d0*/  FFMA.FTZ R140, R2, c[0x0][0x23c], -R150 ;  /* 0x00008f00028c7a23 */ /* 0x000fc40000010896 */
[--C-:B------:R-:W-:Y:S02]  /*96e0*/  FFMA.FTZ R143, R160, c[0x0][0x23c], -R153.reuse ;  /* 0x00008f00a08f7a23 */ /* 0x100fe40000010899 */
[--C-:B------:R-:W-:Y:S02]  /*96f0*/  FFMA.FTZ R2, R161, c[0x0][0x23c], -R150.reuse ;  /* 0x00008f00a1027a23 */ /* 0x100fe40000010896 */
[--C-:B------:R-:W-:Y:S01]  /*9700*/  FFMA.FTZ R0, R9, c[0x0][0x23c], -R150.reuse ;  /* 0x00008f0009007a23 */ /* 0x100fe20000010896 */
[----:B------:R-:W-:Y:S01]  /*9710*/  MUFU.EX2 R144, R144 ;  /* 0x0000009000907308 */ /* 0x000fe20000000800 */
[----:B------:R-:W-:Y:S01]  /*9720*/  FFMA.FTZ R147, R29, c[0x0][0x23c], -R150 ;  /* 0x00008f001d937a23 */ /* 0x000fe20000010896 */
[----:B------:R-:W1:Y:S01]  /*9730*/  LDSM.16.MT88.4 R8, [R197+0xc000] ;  /* 0x00c00000c508783b */ /* 0x000e620000004200 */
[----:B------:R-:W-:Y:S02]  /*9740*/  FMUL.FTZ R148, R4, c[0x0][0x23c] ;  /* 0x00008f0004947a20 */ /* 0x000fe40000410000 */
[----:B------:R-:W-:Y:S01]  /*9750*/  FMUL.FTZ R3, R6, c[0x0][0x23c] ;  /* 0x00008f0006037a20 */ /* 0x000fe20000410000 */
[----:B------:R-:W-:Y:S01]  /*9760*/  LDSM.16.MT88.4 R28, [R196+0xc800] ;  /* 0x00c80000c41c783b */ /* 0x000fe20000004200 */
[--C-:B------:R-:W-:Y:S01]  /*9770*/  FFMA.FTZ R155, R26, c[0x0][0x23c], -R153.reuse ;  /* 0x00008f001a9b7a23 */ /* 0x100fe20000010899 */
[----:B------:R-:W2:Y:S01]  /*9780*/  MUFU.EX2 R143, R143 ;  /* 0x0000008f008f7308 */ /* 0x000ea20000000800 */
[----:B------:R-:W-:-:S02]  /*9790*/  FFMA.FTZ R156, R24, c[0x0][0x23c], -R153 ;  /* 0x00008f00189c7a23 */ /* 0x000fc40000010899 */
[--C-:B------:R-:W-:Y:S02]  /*97a0*/  FFMA.FTZ R157, R22, c[0x0][0x23c], -R153.reuse ;  /* 0x00008f00169d7a23 */ /* 0x100fe40000010899 */
[----:B------:R-:W-:Y:S02]  /*97b0*/  FFMA.FTZ R158, R20, c[0x0][0x23c], -R153 ;  /* 0x00008f00149e7a23 */ /* 0x000fe40000010899 */
[--C-:B------:R-:W-:Y:S01]  /*97c0*/  FFMA.FTZ R159, R27, c[0x0][0x23c], -R150.reuse ;  /* 0x00008f001b9f7a23 */ /* 0x100fe20000010896 */
[----:B------:R-:W3:Y:S01]  /*97d0*/  MUFU.EX2 R142, R142 ;  /* 0x0000008e008e7308 */ /* 0x000ee20000000800 */
[--C-:B------:R-:W-:Y:S02]  /*97e0*/  FFMA.FTZ R162, R25, c[0x0][0x23c], -R150.reuse ;  /* 0x00008f0019a27a23 */ /* 0x100fe40000010896 */
[--C-:B------:R-:W-:Y:S01]  /*97f0*/  FFMA.FTZ R160, R23, c[0x0][0x23c], -R150.reuse ;  /* 0x00008f0017a07a23 */ /* 0x100fe20000010896 */
[----:B------:R-:W-:Y:S01]  /*9800*/  LDSM.16.MT88.4 R24, [R200+0xe800] ;  /* 0x00e80000c818783b */ /* 0x000fe20000004200 */
[----:B------:R-:W-:-:S02]  /*9810*/  FFMA.FTZ R161, R21, c[0x0][0x23c], -R150 ;  /* 0x00008f0015a17a23 */ /* 0x000fc40000010896 */
[--C-:B------:R-:W-:Y:S01]  /*9820*/  FFMA.FTZ R171, R170, c[0x0][0x23c], -R153.reuse ;  /* 0x00008f00aaab7a23 */ /* 0x100fe20000010899 */
[----:B------:R-:W-:Y:S01]  /*9830*/  MUFU.EX2 R140, R140 ;  /* 0x0000008c008c7308 */ /* 0x000fe20000000800 */
[----:B--2---:R-:W-:Y:S01]  /*9840*/  F2FP.PACK_AB R4, R143, R144 ;  /* 0x000000908f04723e */ /* 0x004fe200000000ff */
[----:B------:R-:W-:Y:S01]  /*9850*/  LDSM.16.MT88.4 R20, [R198+0xe800] ;  /* 0x00e80000c614783b */ /* 0x000fe20000004200 */
[--C-:B------:R-:W-:Y:S02]  /*9860*/  FFMA.FTZ R173, R164, c[0x0][0x23c], -R153.reuse ;  /* 0x00008f00a4ad7a23 */ /* 0x100fe40000010899 */
[--C-:B------:R-:W-:Y:S02]  /*9870*/  FFMA.FTZ R168, R168, c[0x0][0x23c], -R153.reuse ;  /* 0x00008f00a8a87a23 */ /* 0x100fe40000010899 */
[----:B------:R-:W-:Y:S01]  /*9880*/  FFMA.FTZ R166, R166, c[0x0][0x23c], -R153 ;  /* 0x00008f00a6a67a23 */ /* 0x000fe20000010899 */
[----:B------:R-:W2:Y:S01]  /*9890*/  MUFU.EX2 R2, R2 ;  /* 0x0000000200027308 */ /* 0x000ea20000000800 */
[----:B---3--:R-:W-:Y:S01]  /*98a0*/  F2FP.PACK_AB R6, R141, R142 ;  /* 0x0000008e8d06723e */ /* 0x008fe200000000ff */
[----:B------:R-:W-:-:S02]  /*98b0*/  FFMA.FTZ R164, R169, c[0x0][0x23c], -R150 ;  /* 0x00008f00a9a47a23 */ /* 0x000fc40000010896 */
[--C-:B------:R-:W-:Y:S02]  /*98c0*/  FFMA.FTZ R167, R167, c[0x0][0x23c], -R150.reuse ;  /* 0x00008f00a7a77a23 */ /* 0x100fe40000010896 */
[--C-:B------:R-:W-:Y:S02]  /*98d0*/  FFMA.FTZ R165, R165, c[0x0][0x23c], -R150.reuse ;  /* 0x00008f00a5a57a23 */ /* 0x100fe40000010896 */
[----:B------:R-:W-:Y:S01]  /*98e0*/  MUFU.EX2 R0, R0 ;  /* 0x0000000000007308 */ /* 0x000fe20000000800 */
[--C-:B------:R-:W-:Y:S02]  /*98f0*/  FFMA.FTZ R170, R163, c[0x0][0x23c], -R150.reuse ;  /* 0x00008f00a3aa7a23 */ /* 0x100fe40000010896 */
[--C-:B------:R-:W-:Y:S02]  /*9900*/  FFMA.FTZ R163, R152, c[0x0][0x23c], -R153.reuse ;  /* 0x00008f0098a37a23 */ /* 0x100fe40000010899 */
[--C-:B------:R-:W-:Y:S02]  /*9910*/  FFMA.FTZ R154, R154, c[0x0][0x23c], -R153.reuse ;  /* 0x00008f009a9a7a23 */ /* 0x100fe40000010899 */
[----:B------:R-:W-:Y:S01]  /*9920*/  FFMA.FTZ R152, R138, c[0x0][0x23c], -R153 ;  /* 0x00008f008a987a23 */ /* 0x000fe20000010899 */
[----:B------:R-:W3:Y:S01]  /*9930*/  MUFU.EX2 R147, R147 ;  /* 0x0000009300937308 */ /* 0x000ee20000000800 */
[----:B--2---:R-:W-:Y:S01]  /*9940*/  F2FP.PACK_AB R5, R2, R140 ;  /* 0x0000008c0205723e */ /* 0x004fe200000000ff */
[----:B------:R-:W-:-:S02]  /*9950*/  FFMA.FTZ R151, R151, c[0x0][0x23c], -R150 ;  /* 0x00008f0097977a23 */ /* 0x000fc40000010896 */
[--C-:B------:R-:W-:Y:S02]  /*9960*/  FFMA.FTZ R172, R137, c[0x0][0x23c], -R150.reuse ;  /* 0x00008f0089ac7a23 */ /* 0x100fe40000010896 */
[--C-:B------:R-:W-:Y:S02]  /*9970*/  FFMA.FTZ R169, R139, c[0x0][0x23c], -R150.reuse ;  /* 0x00008f008ba97a23 */ /* 0x100fe40000010896 */
[----:B------:R-:W2:Y:S01]  /*9980*/  MUFU.EX2 R148, R148 ;  /* 0x0000009400947308 */ /* 0x000ea20000000800 */
[----:B------:R-:W-:Y:S02]  /*9990*/  FFMA.FTZ R153, R136, c[0x0][0x23c], -R153 ;  /* 0x00008f0088997a23 */ /* 0x000fe40000010899 */
[----:B------:R-:W-:Y:S01]  /*99a0*/  FFMA.FTZ R150, R149, c[0x0][0x23c], -R150 ;  /* 0x00008f0095967a23 */ /* 0x000fe20000010896 */
[----:B------:R-:W-:Y:S04]  /*99b0*/  LDSM.16.MT88.4 R136, [R198+0xd800] ;  /* 0x00d80000c688783b */ /* 0x000fe80000004200 */
[----:B------:R-:W4:Y:S01]  /*99c0*/  MUFU.EX2 R3, R3 ;  /* 0x0000000300037308 */ /* 0x000f220000000800 */
[----:B---3--:R-:W-:Y:S01]  /*99d0*/  F2FP.PACK_AB R7, R147, R0 ;  /* 0x000000009307723e */ /* 0x008fe200000000ff */
[----:B--2---:R-:W-:-:S06]  /*99e0*/  FMUL.FTZ R120, R120, R148 ;  /* 0x0000009478787220 */ /* 0x004fcc0000410000 */
[----:B------:R-:W-:Y:S01]  /*99f0*/  MUFU.EX2 R155, R155 ;  /* 0x0000009b009b7308 */ /* 0x000fe20000000800 */
[-C--:B------:R-:W-:Y:S02]  /*9a00*/  FMUL.FTZ R121, R121, R148.reuse ;  /* 0x0000009479797220 */ /* 0x080fe40000410000 */
[-C--:B------:R-:W-:Y:S02]  /*9a10*/  FMUL.FTZ R116, R116, R148.reuse ;  /* 0x0000009474747220 */ /* 0x080fe40000410000 */
[----:B------:R-:W-:Y:S02]  /*9a20*/  FMUL.FTZ R117, R117, R148 ;  /* 0x0000009475757220 */ /* 0x000fe40000410000 */
[-C--:B----4-:R-:W-:Y:S01]  /*9a30*/  FMUL.FTZ R122, R122, R3.reuse ;  /* 0x000000037a7a7220 */ /* 0x090fe20000410000 */
[----:B------:R-:W2:Y:S01]  /*9a40*/  MUFU.EX2 R156, R156 ;  /* 0x0000009c009c7308 */ /* 0x000ea20000000800 */
[-C--:B------:R-:W-:Y:S02]  /*9a50*/  FMUL.FTZ R123, R123, R3.reuse ;  /* 0x000000037b7b7220 */ /* 0x080fe40000410000 */
[----:B------:R-:W-:-:S02]  /*9a60*/  FMUL.FTZ R118, R118, R3 ;  /* 0x0000000376767220 */ /* 0x000fc40000410000 */
[-C--:B------:R-:W-:Y:S02]  /*9a70*/  FMUL.FTZ R119, R119, R3.reuse ;  /* 0x0000000377777220 */ /* 0x080fe40000410000 */
[-C--:B------:R-:W-:Y:S01]  /*9a80*/  FMUL.FTZ R128, R128, R148.reuse ;  /* 0x0000009480807220 */ /* 0x080fe20000410000 */
[C---:B------:R-:W-:Y:S01]  /*9a90*/  HMMA.16816.F32 R120, R4.reuse, R12, R120 ;  /* 0x0000000c0478723c */ /* 0x040fe20000001878 */
[-C--:B------:R-:W-:Y:S01]  /*9aa0*/  FMUL.FTZ R129, R129, R148.reuse ;  /* 0x0000009481817220 */ /* 0x080fe20000410000 */
[----:B------:R-:W-:Y:S01]  /*9ab0*/  MUFU.EX2 R157, R157 ;  /* 0x0000009d009d7308 */ /* 0x000fe20000000800 */
[-C--:B------:R-:W-:Y:S02]  /*9ac0*/  FMUL.FTZ R130, R130, R3.reuse ;  /* 0x0000000382827220 */ /* 0x080fe40000410000 */
[-C--:B------:R-:W-:Y:S02]  /*9ad0*/  FMUL.FTZ R131, R131, R3.reuse ;  /* 0x0000000383837220 */ /* 0x080fe40000410000 */
[-C--:B------:R-:W-:Y:S01]  /*9ae0*/  FMUL.FTZ R124, R124, R148.reuse ;  /* 0x000000947c7c7220 */ /* 0x080fe20000410000 */
[----:B------:R-:W-:Y:S01]  /*9af0*/  HMMA.16816.F32 R116, R4, R14, R116 ;  /* 0x0000000e0474723c */ /* 0x000fe20000001874 */
[----:B------:R-:W3:Y:S01]  /*9b00*/  LDSM.16.MT88.4 R12, [R200+0xe000] ;  /* 0x00e00000c80c783b */ /* 0x000ee20000004200 */
[----:B------:R-:W-:Y:S01]  /*9b10*/  FMUL.FTZ R125, R125, R148 ;  /* 0x000000947d7d7220 */ /* 0x000fe20000410000 */
[----:B------:R-:W-:Y:S01]  /*9b20*/  MUFU.EX2 R158, R158 ;  /* 0x0000009e009e7308 */ /* 0x000fe20000000800 */
        /* <DEDUP_REMOVED lines=10> */
[----:B------:R-:W-:Y:S01]  /*9bd0*/  FMUL.FTZ R109, R109, R148 ;  /* 0x000000946d6d7220 */ /* 0x000fe20000410000 */
[----:B------:R-:W4:Y:S01]  /*9be0*/  LDSM.16.MT88.4 R16, [R196+0xc000] ;  /* 0x00c00000c410783b */ /* 0x000f220000004200 */
[-C--:B------:R-:W-:Y:S01]  /*9bf0*/  FMUL.FTZ R110, R110, R3.reuse ;  /* 0x000000036e6e7220 */ /* 0x080fe20000410000 */
[----:B------:R-:W5:Y:S01]  /*9c00*/  MUFU.EX2 R162, R162 ;  /* 0x000000a200a27308 */ /* 0x000f620000000800 */
[----:B------:R-:W-:-:S02]  /*9c10*/  FMUL.FTZ R111, R111, R3 ;  /* 0x000000036f6f7220 */ /* 0x000fc40000410000 */
[-C--:B------:R-:W-:Y:S01]  /*9c20*/  FMUL.FTZ R36, R36, R148.reuse ;  /* 0x0000009424247220 */ /* 0x080fe20000410000 */
[C---:B-1----:R-:W-:Y:S01]  /*9c30*/  HMMA.16816.F32 R112, R4.reuse, R8, R112 ;  /* 0x000000080470723c */ /* 0x042fe20000001870 */
[-C--:B------:R-:W-:Y:S02]  /*9c40*/  FMUL.FTZ R37, R37, R148.reuse ;  /* 0x0000009425257220 */ /* 0x080fe40000410000 */
[-C--:B------:R-:W-:Y:S01]  /*9c50*/  FMUL.FTZ R38, R38, R3.reuse ;  /* 0x0000000326267220 */ /* 0x080fe20000410000 */
[----:B------:R-:W-:Y:S01]  /*9c60*/  MUFU.EX2 R160, R160 ;  /* 0x000000a000a07308 */ /* 0x000fe20000000800 */
[----:B------:R-:W-:Y:S02]  /*9c70*/  FMUL.FTZ R39, R39, R3 ;  /* 0x0000000327277220 */ /* 0x000fe40000410000 */
[-C--:B------:R-:W-:Y:S01]  /*9c80*/  FMUL.FTZ R40, R40, R148.reuse ;  /* 0x0000009428287220 */ /* 0x080fe20000410000 */
[----:B------:R-:W-:Y:S01]  /*9c90*/  HMMA.16816.F32 R108, R4, R10, R108 ;  /* 0x0000000a046c723c */ /* 0x000fe2000000186c */
[----:B------:R-:W1:Y:S01]  /*9ca0*/  LDSM.16.MT88.4 R8, [R198+0xe000] ;  /* 0x00e00000c608783b */ /* 0x000e620000004200 */
[----:B------:R-:W-:-:S02]  /*9cb0*/  FMUL.FTZ R41, R41, R148 ;  /* 0x0000009429297220 */ /* 0x000fc40000410000 */
[-C--:B------:R-:W-:Y:S01]  /*9cc0*/  FMUL.FTZ R42, R42, R3.reuse ;  /* 0x000000032a2a7220 */ /* 0x080fe20000410000 */
[----:B------:R-:W1:Y:S01]  /*9cd0*/  MUFU.EX2 R161, R161 ;  /* 0x000000a100a17308 */ /* 0x000e620000000800 */
[-C--:B------:R-:W-:Y:S02]  /*9ce0*/  FMUL.FTZ R43, R43, R3.reuse ;  /* 0x000000032b2b7220 */ /* 0x080fe40000410000 */
[C---:B---3--:R-:W-:Y:S01]  /*9cf0*/  HMMA.16816.F32 R36, R4.reuse, R12, R36 ;  /* 0x0000000c0424723c */ /* 0x048fe20000001824 */
[-C--:B------:R-:W-:Y:S02]  /*9d00*/  FMUL.FTZ R104, R104, R148.reuse ;  /* 0x0000009468687220 */ /* 0x080fe40000410000 */
[-C--:B------:R-:W-:Y:S02]  /*9d10*/  FMUL.FTZ R105, R105, R148.reuse ;  /* 0x0000009469697220 */ /* 0x080fe40000410000 */
[-C--:B------:R-:W-:Y:S01]  /*9d20*/  FMUL.FTZ R106, R106, R3.reuse ;  /* 0x000000036a6a7220 */ /* 0x080fe20000410000 */
[----:B------:R-:W-:Y:S01]  /*9d30*/  MUFU.EX2 R168, R168 ;  /* 0x000000a800a87308 */ /* 0x000fe20000000800 */
[----:B------:R-:W-:Y:S01]  /*9d40*/  FMUL.FTZ R107, R107, R3 ;  /* 0x000000036b6b7220 */ /* 0x000fe20000410000 */
[----:B------:R-:W-:Y:S01]  /*9d50*/  HMMA.16816.F32 R40, R4, R14, R40 ;  /* 0x0000000e0428723c */ /* 0x000fe20000001828 */
[----:B------:R-:W3:Y:S01]  /*9d60*/  LDSM.16.MT88.4 R12, [R196+0xe000] ;  /* 0x00e00000c40c783b */ /* 0x000ee20000004200 */
[----:B------:R-:W-:-:S02]  /*9d70*/  FMUL.FTZ R100, R100, R148 ;  /* 0x0000009464647220 */ /* 0x000fc40000410000 */
[-C--:B------:R-:W-:Y:S02]  /*9d80*/  FMUL.FTZ R101, R101, R148.reuse ;  /* 0x0000009465657220 */ /* 0x080fe40000410000 */
[-C--:B------:R-:W-:Y:S01]  /*9d90*/  FMUL.FTZ R102, R102, R3.reuse ;  /* 0x0000000366667220 */ /* 0x080fe20000410000 */
[----:B------:R-:W-:Y:S01]  /*9da0*/  MUFU.EX2 R171, R171 ;  /* 0x000000ab00ab7308 */ /* 0x000fe20000000800 */
[-C--:B------:R-:W-:Y:S02]  /*9db0*/  FMUL.FTZ R103, R103, R3.reuse ;  /* 0x0000000367677220 */ /* 0x080fe40000410000 */
[-C--:B------:R-:W-:Y:S01]  /*9dc0*/  FMUL.FTZ R44, R44, R148.reuse ;  /* 0x000000942c2c7220 */ /* 0x080fe20000410000 */
[----:B----4-:R-:W-:Y:S01]  /*9dd0*/  HMMA.16816.F32 R104, R4, R16, R104 ;  /* 0x000000100468723c */ /* 0x010fe20000001868 */
[----:B------:R-:W-:Y:S02]  /*9de0*/  FMUL.FTZ R45, R45, R148 ;  /* 0x000000942d2d7220 */ /* 0x000fe40000410000 */
[-C--:B------:R-:W-:Y:S01]  /*9df0*/  FMUL.FTZ R46, R46, R3.reuse ;  /* 0x000000032e2e7220 */ /* 0x080fe20000410000 */
[----:B------:R-:W-:Y:S01]  /*9e00*/  MUFU.EX2 R166, R166 ;  /* 0x000000a600a67308 */ /* 0x000fe20000000800 */
[----:B------:R-:W-:-:S02]  /*9e10*/  FMUL.FTZ R47, R47, R3 ;  /* 0x000000032f2f7220 */ /* 0x000fc40000410000 */
[-C--:B------:R-:W-:Y:S01]  /*9e20*/  FMUL.FTZ R48, R48, R148.reuse ;  /* 0x0000009430307220 */ /* 0x080fe20000410000 */
[C---:B------:R-:W-:Y:S01]  /*9e30*/  HMMA.16816.F32 R100, R4.reuse, R18, R100 ;  /* 0x000000120464723c */ /* 0x040fe20000001864 */
[-C--:B------:R-:W-:Y:S01]  /*9e40*/  FMUL.FTZ R49, R49, R148.reuse ;  /* 0x0000009431317220 */ /* 0x080fe20000410000 */
[----:B------:R-:W4:Y:S01]  /*9e50*/  LDSM.16.MT88.4 R16, [R197+0xe000] ;  /* 0x00e00000c510783b */ /* 0x000f220000004200 */
[-C--:B------:R-:W-:Y:S01]  /*9e60*/  FMUL.FTZ R50, R50, R3.reuse ;  /* 0x0000000332327220 */ /* 0x080fe20000410000 */
[----:B------:R-:W-:Y:S01]  /*9e70*/  MUFU.EX2 R173, R173 ;  /* 0x000000ad00ad7308 */ /* 0x000fe20000000800 */
[----:B------:R-:W-:Y:S02]  /*9e80*/  FMUL.FTZ R51, R51, R3 ;  /* 0x0000000333337220 */ /* 0x000fe40000410000 */
[-C--:B------:R-:W-:Y:S01]  /*9e90*/  FMUL.FTZ R60, R60, R148.reuse ;  /* 0x000000943c3c7220 */ /* 0x080fe20000410000 */
[----:B-1----:R-:W-:Y:S01]  /*9ea0*/  HMMA.16816.F32 R44, R4, R8, R44 ;  /* 0x00000008042c723c */ /* 0x002fe2000000182c */
[----:B------:R-:W-:-:S02]  /*9eb0*/  FMUL.FTZ R61, R61, R148 ;  /* 0x000000943d3d7220 */ /* 0x000fc40000410000 */
[-C--:B------:R-:W-:Y:S01]  /*9ec0*/  FMUL.FTZ R62, R62, R3.reuse ;  /* 0x000000033e3e7220 */ /* 0x080fe20000410000 */
[----:B------:R-:W1:Y:S01]  /*9ed0*/  MUFU.EX2 R164, R164 ;  /* 0x000000a400a47308 */ /* 0x000e620000000800 */
[-C--:B------:R-:W-:Y:S02]  /*9ee0*/  FMUL.FTZ R63, R63, R3.reuse ;  /* 0x000000033f3f7220 */ /* 0x080fe40000410000 */
[-C--:B------:R-:W-:Y:S01]  /*9ef0*/  FMUL.FTZ R64, R64, R148.reuse ;  /* 0x0000009440407220 */ /* 0x080fe20000410000 */
[----:B------:R-:W-:Y:S01]  /*9f00*/  HMMA.16816.F32 R48, R4, R10, R48 ;  /* 0x0000000a0430723c */ /* 0x000fe20000001830 */
[----:B------:R-:W1:Y:S01]  /*9f10*/  LDSM.16.MT88.4 R8, [R200+0x10000] ;  /* 0x01000000c808783b */ /* 0x000e620000004200 */
[----:B------:R-:W-:Y:S02]  /*9f20*/  FMUL.FTZ R65, R65, R148 ;  /* 0x0000009441417220 */ /* 0x000fe40000410000 */
[-C--:B------:R-:W-:Y:S01]  /*9f30*/  FMUL.FTZ R66, R66, R3.reuse ;  /* 0x0000000342427220 */ /* 0x080fe20000410000 */
[----:B------:R-:W1:Y:S01]  /*9f40*/  MUFU.EX2 R167, R167 ;  /* 0x000000a700a77308 */ /* 0x000e620000000800 */
[----:B------:R-:W-:-:S02]  /*9f50*/  FMUL.FTZ R67, R67, R3 ;  /* 0x0000000343437220 */ /* 0x000fc40000410000 */
        /* <DEDUP_REMOVED lines=11> */
[----:B------:R-:W1:Y:S01]  /*a010*/  MUFU.EX2 R170, R170 ;  /* 0x000000aa00aa7308 */ /* 0x000e620000000800 */
        /* <DEDUP_REMOVED lines=12> */
[----:B------:R-:W2:Y:S01]  /*a0e0*/  MUFU.EX2 R163, R163 ;  /* 0x000000a300a37308 */ /* 0x000ea20000000800 */
[----:B------:R-:W-:Y:S02]  /*a0f0*/  FMUL.FTZ R75, R75, R3 ;  /* 0x000000034b4b7220 */ /* 0x000fe40000410000 */
[-C--:B------:R-:W-:Y:S01]  /*a100*/  FMUL.FTZ R84, R84, R148.reuse ;  /* 0x0000009454547220 */ /* 0x080fe20000410000 */
[----:B-1----:R-:W-:Y:S01]  /*a110*/  HMMA.16816.F32 R68, R4, R8, R68 ;  /* 0x000000080444723c */ /* 0x002fe20000001844 */
[----:B------:R-:W-:-:S02]  /*a120*/  FMUL.FTZ R85, R85, R148 ;  /* 0x0000009455557220 */ /* 0x000fc40000410000 */
[-C--:B------:R-:W-:Y:S01]  /*a130*/  FMUL.FTZ R86, R86, R3.reuse ;  /* 0x0000000356567220 */ /* 0x080fe20000410000 */
[----:B------:R-:W-:Y:S01]  /*a140*/  MUFU.EX2 R152, R152 ;  /* 0x0000009800987308 */ /* 0x000fe20000000800 */
[-C--:B------:R-:W-:Y:S02]  /*a150*/  FMUL.FTZ R87, R87, R3.reuse ;  /* 0x0000000357577220 */ /* 0x080fe40000410000 */
[-C--:B------:R-:W-:Y:S01]  /*a160*/  FMUL.FTZ R88, R88, R148.reuse ;  /* 0x0000009458587220 */ /* 0x080fe20000410000 */
[----:B------:R-:W-:Y:S01]  /*a170*/  HMMA.16816.F32 R72, R4, R10, R72 ;  /* 0x0000000a0448723c */ /* 0x000fe20000001848 */
[----:B------:R-:W1:Y:S01]  /*a180*/  LDSM.16.MT88.4 R8, [R196+0x10000] ;  /* 0x01000000c408783b */ /* 0x000e620000004200 */
[----:B------:R-:W-:Y:S02]  /*a190*/  FMUL.FTZ R89, R89, R148 ;  /* 0x0000009459597220 */ /* 0x000fe40000410000 */
[-C--:B------:R-:W-:Y:S01]  /*a1a0*/  FMUL.FTZ R90, R90, R3.reuse ;  /* 0x000000035a5a7220 */ /* 0x080fe20000410000 */
[----:B------:R-:W-:Y:S01]  /*a1b0*/  MUFU.EX2 R153, R153 ;  /* 0x0000009900997308 */ /* 0x000fe20000000800 */
        /* <DEDUP_REMOVED lines=26> */
[-C--:B------:R-:W-:Y:S02]  /*a360*/  FMUL.FTZ R99, R99, R3.reuse ;  /* 0x0000000363637220 */ /* 0x080fe40000410000 */
[----:B------:R-:W-:Y:S01]  /*a370*/  FFMA.FTZ R144, R229, R148, R144 ;  /* 0x00000094e5907223 */ /* 0x000fe20000010090 */
[----:B-1----:R-:W-:Y:S01]  /*a380*/  HMMA.16816.F32 R92, R4, R8, R92 ;  /* 0x00000008045c723c */ /* 0x002fe2000000185c */
        /* <DEDUP_REMOVED lines=9> */
[----:B--2---:R-:W-:Y:S01]  /*a420*/  F2FP.PACK_AB R4, R156, R155 ;  /* 0x0000009b9c04723e */ /* 0x004fe200000000ff */
[----:B------:R-:W-:Y:S01]  /*a430*/  FADD.FTZ R155, R155, R0 ;  /* 0x000000009b9b7221 */ /* 0x000fe20000010000 */
[----:B-----5:R-:W-:Y:S01]  /*a440*/  F2FP.PACK_AB R5, R162, R159 ;  /* 0x0000009fa205723e */ /* 0x020fe200000000ff */
[----:B------:R-:W-:Y:S01]  /*a450*/  FADD.FTZ R3, R159, R2 ;  /* 0x000000029f037221 */ /* 0x000fe20000010000 */
[----:B------:R-:W-:Y:S01]  /*a460*/  F2FP.PACK_AB R6, R158, R157 ;  /* 0x0000009d9e06723e */ /* 0x000fe200000000ff */
[----:B------:R-:W-:Y:S01]  /*a470*/  FADD.FTZ R156, R156, R155 ;  /* 0x0000009b9c9c7221 */ /* 0x000fe20000010000 */
[----:B------:R-:W-:Y:S01]  /*a480*/  F2FP.PACK_AB R7, R161, R160 ;  /* 0x000000a0a107723e */ /* 0x000fe200000000ff */
[----:B------:R-:W-:-:S02]  /*a490*/  FADD.FTZ R3, R162, R3 ;  /* 0x00000003a2037221 */ /* 0x000fc40000010000 */
[----:B------:R-:W-:Y:S02]  /*a4a0*/  FADD.FTZ R157, R157, R156 ;  /* 0x0000009c9d9d7221 */ /* 0x000fe40000010000 */
[----:B------:R-:W-:Y:S02]  /*a4b0*/  FADD.FTZ R160, R160, R3 ;  /* 0x00000003a0a07221 */ /* 0x000fe40000010000 */
[----:B---3--:R-:W-:Y:S01]  /*a4c0*/  HMMA.16816.F32 R128, R4, R12, R128 ;  /* 0x0000000c0480723c */ /* 0x008fe20000001880 */
[----:B------:R-:W-:Y:S02]  /*a4d0*/  FADD.FTZ R3, R158, R157 ;  /* 0x0000009d9e037221 */ /* 0x000fe40000010000 */
[----:B------:R-:W-:-:S04]  /*a4e0*/  FADD.FTZ R161, R161, R160 ;  /* 0x000000a0a1a17221 */ /* 0x000fc80000010000 */
[----:B------:R-:W-:Y:S01]  /*a4f0*/  FADD.FTZ R0, R164, R161 ;  /* 0x000000a1a4007221 */ /* 0x000fe20000010000 */
[----:B------:R-:W-:Y:S01]  /*a500*/  HMMA.16816.F32 R124, R4, R14, R124 ;  /* 0x0000000e047c723c */ /* 0x000fe2000000187c */
[----:B------:R-:W1:Y:S02]  /*a510*/  LDSM.16.MT88.4 R12, [R200+0x10800] ;  /* 0x01080000c80c783b */ /* 0x000e640000004200 */
[----:B------:R-:W-:-:S05]  /*a520*/  FADD.FTZ R0, R167, R0 ;  /* 0x00000000a7007221 */ /* 0x000fca0000010000 */
[C---:B------:R-:W-:Y:S08]  /*a530*/  HMMA.16816.F32 R36, R4.reuse, R24, R36 ;  /* 0x000000180424723c */ /* 0x040ff00000001824 */
[C---:B------:R-:W-:Y:S01]  /*a540*/  HMMA.16816.F32 R40, R4.reuse, R26, R40 ;  /* 0x0000001a0428723c */ /* 0x040fe20000001828 */
[----:B------:R-:W2:Y:S07]  /*a550*/  LDSM.16.MT88.4 R24, [R198+0x10800] ;  /* 0x01080000c618783b */ /* 0x000eae0000004200 */
[C---:B------:R-:W-:Y:S08]  /*a560*/  HMMA.16816.F32 R44, R4.reuse, R20, R44 ;  /* 0x00000014042c723c */ /* 0x040ff0000000182c */
[C---:B------:R-:W-:Y:S01]  /*a570*/  HMMA.16816.F32 R48, R4.reuse, R22, R48 ;  /* 0x000000160430723c */ /* 0x040fe20000001830 */
[----:B------:R-:W3:Y:S07]  /*a580*/  LDSM.16.MT88.4 R20, [R197+0x10800] ;  /* 0x01080000c514783b */ /* 0x000eee0000004200 */
[C---:B----4-:R-:W-:Y:S08]  /*a590*/  HMMA.16816.F32 R52, R4.reuse, R16, R52 ;  /* 0x000000100434723c */ /* 0x050ff00000001834 */
[C---:B------:R-:W-:Y:S01]  /*a5a0*/  HMMA.16816.F32 R56, R4.reuse, R18, R56 ;  /* 0x000000120438723c */ /* 0x040fe20000001838 */
[----:B------:R-:W4:Y:S07]  /*a5b0*/  LDSM.16.MT88.4 R16, [R196+0x10800] ;  /* 0x01080000c410783b */ /* 0x000f2e0000004200 */
        /* <DEDUP_REMOVED lines=15> */
[C---:B--2---:R-:W-:Y:S08]  /*a6b0*/  HMMA.16816.F32 R76, R4.reuse, R24, R76 ;  /* 0x00000018044c723c */ /* 0x044ff0000000184c */
[C---:B------:R-:W-:Y:S01]  /*a6c0*/  HMMA.16816.F32 R80, R4.reuse, R26, R80 ;  /* 0x0000001a0450723c */ /* 0x040fe20000001850 */
[----:B------:R-:W2:Y:S07]  /*a6d0*/  LDSM.16.MT88.4 R24, [R200+0xf000] ;  /* 0x00f00000c818783b */ /* 0x000eae0000004200 */
[C---:B---3--:R-:W-:Y:S08]  /*a6e0*/  HMMA.16816.F32 R84, R4.reuse, R20, R84 ;  /* 0x000000140454723c */ /* 0x048ff00000001854 */
[C---:B------:R-:W-:Y:S01]  /*a6f0*/  HMMA.16816.F32 R88, R4.reuse, R22, R88 ;  /* 0x000000160458723c */ /* 0x040fe20000001858 */
[----:B------:R-:W-:Y:S07]  /*a700*/  LDSM.16.MT88.4 R20, [R198+0xf000] ;  /* 0x00f00000c614783b */ /* 0x000fee0000004200 */
[C---:B----4-:R-:W-:Y:S08]  /*a710*/  HMMA.16816.F32 R92, R4.reuse, R16, R92 ;  /* 0x00000010045c723c */ /* 0x050ff0000000185c */
[----:B------:R-:W-:Y:S01]  /*a720*/  HMMA.16816.F32 R96, R4, R18, R96 ;  /* 0x000000120460723c */ /* 0x000fe20000001860 */
[----:B------:R-:W3:Y:S06]  /*a730*/  LDSM.16.MT88.4 R16, [R197+0xf000] ;  /* 0x00f00000c510783b */ /* 0x000eec0000004200 */
[----:B------:R-:W-:Y:S01]  /*a740*/  F2FP.PACK_AB R4, R171, R168 ;  /* 0x000000a8ab04723e */ /* 0x000fe200000000ff */
[----:B------:R-:W-:Y:S01]  /*a750*/  FADD.FTZ R168, R168, R3 ;  /* 0x00000003a8a87221 */ /* 0x000fe20000010000 */
[----:B------:R-:W-:-:S02]  /*a760*/  F2FP.PACK_AB R5, R167, R164 ;  /* 0x000000a4a705723e */ /* 0x000fc400000000ff */
[----:B------:R-:W-:Y:S01]  /*a770*/  F2FP.PACK_AB R6, R173, R166 ;  /* 0x000000a6ad06723e */ /* 0x000fe200000000ff */
[----:B------:R-:W-:Y:S01]  /*a780*/  FADD.FTZ R171, R171, R168 ;  /* 0x000000a8abab7221 */ /* 0x000fe20000010000 */
[----:B------:R-:W-:Y:S01]  /*a790*/  F2FP.PACK_AB R7, R170, R165 ;  /* 0x000000a5aa07723e */ /* 0x000fe200000000ff */
[----:B------:R-:W-:Y:S01]  /*a7a0*/  FADD.FTZ R165, R165, R0 ;  /* 0x00000000a5a57221 */ /* 0x000fe20000010000 */
[----:B------:R-:W-:Y:S01]  /*a7b0*/  MOV R3, R145 ;  /* 0x0000009100037202 */ /* 0x000fe20000000f00 */
[----:B------:R-:W-:Y:S02]  /*a7c0*/  FADD.FTZ R166, R166, R171 ;  /* 0x000000aba6a67221 */ /* 0x000fe40000010000 */
[----:B------:R-:W-:Y:S02]  /*a7d0*/  FADD.FTZ R170, R170, R165 ;  /* 0x000000a5aaaa7221 */ /* 0x000fe40000010000 */
[----:B-1----:R-:W-:Y:S01]  /*a7e0*/  HMMA.16816.F32 R128, R4, R12, R128 ;  /* 0x0000000c0480723c */ /* 0x002fe20000001880 */
[----:B------:R-:W-:-:S07]  /*a7f0*/  FADD.FTZ R173, R173, R166 ;  /* 0x000000a6adad7221 */ /* 0x000fce0000010000 */
[C---:B------:R-:W-:Y:S01]  /*a800*/  HMMA.16816.F32 R124, R4.reuse, R14, R124 ;  /* 0x0000000e047c723c */ /* 0x040fe2000000187c */
[----:B------:R-:W1:Y:S07]  /*a810*/  LDSM.16.MT88.4 R12, [R196+0xf000] ;  /* 0x00f00000c40c783b */ /* 0x000e6e0000004200 */
[C---:B-----5:R-:W-:Y:S08]  /*a820*/  HMMA.16816.F32 R120, R4.reuse, R8, R120 ;  /* 0x000000080478723c */ /* 0x060ff00000001878 */
[C---:B------:R-:W-:Y:S01]  /*a830*/  HMMA.16816.F32 R116, R4.reuse, R10, R116 ;  /* 0x0000000a0474723c */ /* 0x040fe20000001874 */
[----:B------:R-:W4:Y:S07]  /*a840*/  LDSM.16.MT88.4 R8, [R200+0x11000] ;  /* 0x01100000c808783b */ /* 0x000f2e0000004200 */
[C---:B--2---:R-:W-:Y:S08]  /*a850*/  HMMA.16816.F32 R36, R4.reuse, R24, R36 ;  /* 0x000000180424723c */ /* 0x044ff00000001824 */
[C---:B------:R-:W-:Y:S01]  /*a860*/  HMMA.16816.F32 R40, R4.reuse, R26, R40 ;  /* 0x0000001a0428723c */ /* 0x040fe20000001828 */
[----:B------:R-:W2:Y:S07]  /*a870*/  LDSM.16.MT88.4 R24, [R198+0x11000] ;  /* 0x01100000c618783b */ /* 0x000eae0000004200 */
[C---:B---3--:R-:W-:Y:S08]  /*a880*/  HMMA.16816.F32 R52, R4.reuse, R16, R52 ;  /* 0x000000100434723c */ /* 0x048ff00000001834 */
[C---:B-1----:R-:W-:Y:S08]  /*a890*/  HMMA.16816.F32 R60, R4.reuse, R12, R60 ;  /* 0x0000000c043c723c */ /* 0x042ff0000000183c */
[C---:B------:R-:W-:Y:S01]  /*a8a0*/  HMMA.16816.F32 R64, R4.reuse, R14, R64 ;  /* 0x0000000e0440723c */ /* 0x040fe20000001840 */
[----:B------:R-:W1:Y:S07]  /*a8b0*/  LDSM.16.MT88.4 R12, [R196+0x11000] ;  /* 0x01100000c40c783b */ /* 0x000e6e0000004200 */
[C---:B------:R-:W-:Y:S01]  /*a8c0*/  HMMA.16816.F32 R56, R4.reuse, R18, R56 ;  /* 0x000000120438723c */ /* 0x040fe20000001838 */
[----:B------:R-:W3:Y:S07]  /*a8d0*/  LDSM.16.MT88.4 R16, [R197+0x11000] ;  /* 0x01100000c510783b */ /* 0x000eee0000004200 */
[C---:B----4-:R-:W-:Y:S08]  /*a8e0*/  HMMA.16816.F32 R68, R4.reuse, R8, R68 ;  /* 0x000000080444723c */ /* 0x050ff00000001844 */
        /* <DEDUP_REMOVED lines=17> */
[C---:B---3--:R-:W-:Y:S08]  /*aa00*/  HMMA.16816.F32 R84, R4.reuse, R16, R84 ;  /* 0x000000100454723c */ /* 0x048ff00000001854 */
[----:B------:R-:W-:Y:S01]  /*aa10*/  HMMA.16816.F32 R88, R4, R18, R88 ;  /* 0x000000120458723c */ /* 0x000fe20000001858 */
[----:B------:R-:W3:Y:S06]  /*aa20*/  LDSM.16.MT88.4 R16, [R196+0xf800] ;  /* 0x00f80000c410783b */ /* 0x000eec0000004200 */
        /* <DEDUP_REMOVED lines=30> */
[C---:B---3--:R-:W-:Y:S08]  /*ac10*/  HMMA.16816.F32 R60, R4.reuse, R16, R60 ;  /* 0x00000010043c723c */ /* 0x048ff0000000183c */
[C---:B------:R-:W-:Y:S08]  /*ac20*/  HMMA.16816.F32 R64, R4.reuse, R18, R64 ;  /* 0x000000120440723c */ /* 0x040ff00000001840 */
[C---:B----4-:R-:W-:Y:S08]  /*ac30*/  HMMA.16816.F32 R76, R4.reuse, R8, R76 ;  /* 0x00000008044c723c */ /* 0x050ff0000000184c */
[C---:B------:R-:W-:Y:S08]  /*ac40*/  HMMA.16816.F32 R80, R4.reuse, R10, R80 ;  /* 0x0000000a0450723c */ /* 0x040ff00000001850 */
[C---:B--2---:R-:W-:Y:S08]  /*ac50*/  HMMA.16816.F32 R84, R4.reuse, R24, R84 ;  /* 0x000000180454723c */ /* 0x044ff00000001854 */
[C---:B------:R-:W-:Y:S08]  /*ac60*/  HMMA.16816.F32 R88, R4.reuse, R26, R88 ;  /* 0x0000001a0458723c */ /* 0x040ff00000001858 */
[C---:B-1----:R-:W-:Y:S08]  /*ac70*/  HMMA.16816.F32 R92, R4.reuse, R12, R92 ;  /* 0x0000000c045c723c */ /* 0x042ff0000000185c */
[C---:B------:R-:W-:Y:S08]  /*ac80*/  HMMA.16816.F32 R96, R4.reuse, R14, R96 ;  /* 0x0000000e0460723c */ /* 0x040ff00000001860 */
[----:B------:R-:W-:Y:S07]  /*ac90*/  HMMA.16816.F32 R112, R4, R132, R112 ;  /* 0x000000840470723c */ /* 0x000fee0000001870 */
[----:B------:R-:W-:-:S02]  /*aca0*/  MOV R132, R146 ;  /* 0x0000009200847202 */ /* 0x000fc40000000f00 */
.L_x_782:
        /* <DEDUP_REMOVED lines=13> */
.L_x_794:
        /* <DEDUP_REMOVED lines=30> */
[--C-:B------:R-:W-:Y:S01]  /*af60*/  @!P2 IMAD.IADD R4, R4, 0x1, -R2.reuse ;  /* 0x000000010404a824 */ /* 0x100fe200078e0a02 */
[----:B------:R-:W-:Y:S01]  /*af70*/  @!P2 IADD3 R8, R8, 0x1, RZ ;  /* 0x000000010808a810 */ /* 0x000fe20007ffe0ff */
[----:B------:R-:W-:Y:S01]  /*af80*/  @!P4 IMAD.IADD R6, R6, 0x1, -R2 ;  /* 0x000000010606c824 */ /* 0x000fe200078e0a02 */
[----:B------:R-:W-:Y:S02]  /*af90*/  @!P4 IADD3 R9, R9, 0x1, RZ ;  /* 0x000000010909c810 */ /* 0x000fe40007ffe0ff */
[-C--:B------:R-:W-:Y:S02]  /*afa0*/  ISETP.GE.U32.AND P5, PT, R4, R2.reuse, PT ;  /* 0x000000020400720c */ /* 0x080fe40003fa6070 */
[----:B------:R-:W-:Y:S02]  /*afb0*/  ISETP.GE.U32.AND P6, PT, R6, R2, PT ;  /* 0x000000020600720c */ /* 0x000fe40003fc6070 */
[----:B------:R-:W-:Y:S02]  /*afc0*/  ISETP.NE.AND P2, PT, RZ, c[0x0][0x2d0], PT ;  /* 0x0000b400ff007a0c */ /* 0x000fe40003f45270 */
[----:B------:R-:W-:Y:S07]  /*afd0*/  LOP3.LUT R2, RZ, c[0x0][0x2d0], RZ, 0x33, !PT ;  /* 0x0000b400ff027a12 */ /* 0x000fee00078e33ff */
[----:B------:R-:W-:Y:S02]  /*afe0*/  @P5 IADD3 R8, R8, 0x1, RZ ;  /* 0x0000000108085810 */ /* 0x000fe40007ffe0ff */
[----:B------:R-:W-:Y:S03]  /*aff0*/  @P6 IADD3 R9, R9, 0x1, RZ ;  /* 0x0000000109096810 */ /* 0x000fe60007ffe0ff */
[----:B------:R-:W-:Y:S02]  /*b000*/  @!P1 IMAD.MOV R8, RZ, RZ, -R8 ;  /* 0x000000ffff089224 */ /* 0x000fe400078e0a08 */
[----:B------:R-:W-:Y:S03]  /*b010*/  @!P3 IMAD.MOV R9, RZ, RZ, -R9 ;  /* 0x000000ffff09b224 */ /* 0x000fe600078e0a09 */
        /* <DEDUP_REMOVED lines=22> */
.L_x_791:
[----:B------:R-:W-:Y:S02]  /*b180*/  ISETP.GE.AND P5, PT, R218, c[0x0][0x220], PT ;  /* 0x00008800da007a0c */ /* 0x000fe40003fa6270 */
[----:B------:R-:W-:Y:S02]  /*b190*/  LEA R2, P1, R132, R230, 0x1 ;  /* 0x000000e684027211 */ /* 0x000fe400078208ff */
[----:B------:R-:W-:Y:S02]  /*b1a0*/  IADD3 R233, P2, R213, R132, RZ ;  /* 0x00000084d5e97210 */ /* 0x000fe40007f5e0ff */
[----:B------:R-:W-:Y:S02]  /*b1b0*/  ISETP.GE.AND P4, PT, R209, c[0x0][0x220], PT ;  /* 0x00008800d1007a0c */ /* 0x000fe40003f86270 */
[----:B------:R-:W-:Y:S02]  /*b1c0*/  IADD3.X R134, R212, R3, RZ, P2, !PT ;  /* 0x00000003d4867210 */ /* 0x000fe400017fe4ff */
[-C--:B------:R-:W-:Y:S02]  /*b1d0*/  LEA.HI.X R3, R132, R231.reuse, R3, 0x1, P1 ;  /* 0x000000e784037211 */ /* 0x080fe400008f0c03 */
[----:B------:R-:W-:Y:S01]  /*b1e0*/  ISETP.GE.AND P3, PT, R208, c[0x0][0x220], PT ;  /* 0x00008800d0007a0c */ /* 0x000fe20003f66270 */
[----:B------:R-:W-:Y:S01]  /*b1f0*/  @P5 STS.128 [R216+0xc000], RZ ;  /* 0x00c000ffd8005388 */ /* 0x000fe20000000c00 */
[CC--:B------:R-:W-:Y:S04]  /*b200*/  @!P5 LEA R236, P6, R233.reuse, R230.reuse, 0x1 ;  /* 0x000000e6e9ecd211 */ /* 0x0c0fe800078c08ff */
[C-C-:B------:R-:W-:Y:S01]  /*b210*/  @!P5 LEA.HI.X R237, R233.reuse, R231, R134.reuse, 0x1, P6 ;  /* 0x000000e7e9edd211 */ /* 0x140fe200030f0c86 */
[----:B------:R-:W-:Y:S01]  /*b220*/  @!PT LDS RZ, [RZ] ;  /* 0x00000000fffff984 */ /* 0x000fe20000000800 */
[----:B------:R-:W-:Y:S01]  /*b230*/  @!PT LDS RZ, [RZ] ;  /* 0x00000000fffff984 */ /* 0x000fe20000000800 */
[----:B------:R-:W-:Y:S01]  /*b240*/  @!PT LDS RZ, [RZ] ;  /* 0x00000000fffff984 */ /* 0x000fe20000000800 */
[----:B------:R1:W-:Y:S01]  /*b250*/  @!P5 LDGSTS.E.BYPASS.LTC128B.128 [R216+0xc000], [R2.64] ;  /* 0x0c00000002d8dfae */ /* 0x0003e2000b901d48 */
[-C--:B------:R-:W-:Y:S02]  /*b260*/  @!P4 LEA R234, P2, R233, R230.reuse, 0x1 ;  /* 0x000000e6e9eac211 */ /* 0x080fe400078408ff */
[----:B------:R-:W-:Y:S02]  /*b270*/  IADD3 R133, P6, R213, R233, RZ ;  /* 0x000000e9d5857210 */ /* 0x000fe40007fde0ff */
[CCC-:B------:R-:W-:Y:S01]  /*b280*/  @!P4 LEA.HI.X R235, R233.reuse, R231.reuse, R134.reuse, 0x1, P2 ;  /* 0x000000e7e9ebc211 */ /* 0x1c0fe200010f0c86 */
[----:B------:R-:W-:Y:S01]  /*b290*/  @P4 STS.128 [R216+0xe000], RZ ;  /* 0x00e000ffd8004388 */ /* 0x000fe20000000c00 */
[-C--:B------:R-:W-:Y:S02]  /*b2a0*/  @!P3 LEA R232, P1, R233, R230.reuse, 0x1 ;  /* 0x000000e6e9e8b211 */ /* 0x080fe400078208ff */
[----:B------:R-:W-:Y:S02]  /*b2b0*/  @!P4 LEA R240, P2, R133, R230, 0x1 ;  /* 0x000000e685f0c211 */ /* 0x000fe400078408ff */
[-C--:B------:R-:W-:Y:S01]  /*b2c0*/  @!P3 LEA.HI.X R233, R233, R231.reuse, R134, 0x1, P1 ;  /* 0x000000e7e9e9b211 */ /* 0x080fe200008f0c86 */
[----:B------:R-:W-:Y:S01]  /*b2d0*/  @!PT LDS RZ, [RZ] ;  /* 0x00000000fffff984 */ /* 0x000fe20000000800 */
[----:B------:R-:W-:Y:S01]  /*b2e0*/  @!PT LDS RZ, [RZ] ;  /* 0x00000000fffff984 */ /* 0x000fe20000000800 */
[----:B------:R-:W-:Y:S01]  /*b2f0*/  @!PT LDS RZ, [RZ] ;  /* 0x00000000fffff984 */ /* 0x000fe20000000800 */
[----:B------:R1:W-:Y:S01]  /*b300*/  @!P4 LDGSTS.E.BYPASS.LTC128B.128 [R216+0xe000], [R2.64+0x80] ;  /* 0x0e00008002d8cfae */ /* 0x0003e2000b901d48 */
[C---:B------:R-:W-:Y:S02]  /*b310*/  IADD3.X R134, R212.reuse, R134, RZ, P6, !PT ;  /* 0x00000086d4867210 */ /* 0x040fe400037fe4ff */
[CC--:B------:R-:W-:Y:S02]  /*b320*/  @!P5 LEA R242, P6, R133.reuse, R230.reuse, 0x1 ;  /* 0x000000e685f2d211 */ /* 0x0c0fe400078c08ff */
[CCC-:B------:R-:W-:Y:S01]  /*b330*/  @!P4 LEA.HI.X R241, R133.reuse, R231.reuse, R134.reuse, 0x1, P2 ;  /* 0x000000e785f1c211 */ /* 0x1c0fe200010f0c86 */
[----:B------:R-:W-:Y:S01]  /*b340*/  @P3 STS.128 [R216+0x10000], RZ ;  /* 0x010000ffd8003388 */ /* 0x000fe20000000c00 */
[C-C-:B------:R-:W-:Y:S02]  /*b350*/  @!P5 LEA.HI.X R243, R133.reuse, R231, R134.reuse, 0x1, P6 ;  /* 0x000000e785f3d211 */ /* 0x140fe400030f0c86 */
[----:B------:R-:W-:Y:S02]  /*b360*/  @!P3 LEA R238, P1, R133, R230, 0x1 ;  /* 0x000000e685eeb211 */ /* 0x000fe400078208ff */
[----:B------:R-:W-:Y:S01]  /*b370*/  IADD3 R132, P6, R213, R133, RZ ;  /* 0x00000085d5847210 */ /* 0x000fe20007fde0ff */
[----:B------:R-:W-:Y:S01]  /*b380*/  @!PT LDS RZ, [RZ] ;  /* 0x00000000fffff984 */ /* 0x000fe20000000800 */
[----:B------:R-:W-:Y:S01]  /*b390*/  @!PT LDS RZ, [RZ] ;  /* 0x00000000fffff984 */ /* 0x000fe20000000800 */
[----:B------:R-:W-:Y:S01]  /*b3a0*/  @!PT LDS RZ, [RZ] ;  /* 0x00000000fffff984 */ /* 0x000fe20000000800 */
[----:B------:R1:W-:Y:S01]  /*b3b0*/  @!P3 LDGSTS.E.BYPASS.LTC128B.128 [R216+0x10000], [R2.64+0x100] ;  /* 0x1000010002d8bfae */ /* 0x0003e2000b901d48 */
[-C--:B------:R-:W-:Y:S02]  /*b3c0*/  @!P3 LEA.HI.X R239, R133, R231.reuse, R134, 0x1, P1 ;  /* 0x000000e785efb211 */ /* 0x080fe400008f0c86 */
[----:B------:R-:W-:Y:S02]  /*b3d0*/  IADD3.X R134, R212, R134, RZ, P6, !PT ;  /* 0x00000086d4867210 */ /* 0x000fe400037fe4ff */
[CC--:B------:R-:W-:Y:S01]  /*b3e0*/  @!P5 LEA R246, P6, R132.reuse, R230.reuse, 0x1 ;  /* 0x000000e684f6d211 */ /* 0x0c0fe200078c08ff */
[----:B------:R-:W-:Y:S01]  /*b3f0*/  @P5 STS.128 [R216+0xc800], RZ ;  /* 0x00c800ffd8005388 */ /* 0x000fe20000000c00 */
[CC--:B------:R-:W-:Y:S02]  /*b400*/  @!P4 LEA R244, P2, R132.reuse, R230.reuse, 0x1 ;  /* 0x000000e684f4c211 */ /* 0x0c0fe400078408ff */
[CCC-:B------:R-:W-:Y:S02]  /*b410*/  @!P5 LEA.HI.X R247, R132.reuse, R231.reuse, R134.reuse, 0x1, P6 ;  /* 0x000000e784f7d211 */ /* 0x1c0fe400030f0c86 */
[CCC-:B------:R-:W-:Y:S01]  /*b420*/  @!P4 LEA.HI.X R245, R132.reuse, R231.reuse, R134.reuse, 0x1, P2 ;  /* 0x000000e784f5c211 */ /* 0x1c0fe200010f0c86 */
[----:B------:R-:W-:Y:S01]  /*b430*/  @!PT LDS RZ, [RZ] ;  /* 0x00000000fffff984 */ /* 0x000fe20000000800 */
[----:B------:R-:W-:Y:S01]  /*b440*/  @!PT LDS RZ, [RZ] ;  /* 0x00000000fffff984 */ /* 0x000fe20000000800 */
[----:B------:R-:W-:Y:S01]  /*b450*/  @!PT LDS RZ, [RZ] ;  /* 0x00000000fffff984 */ /* 0x000fe20000000800 */
[----:B------:R2:W-:Y:S01]  /*b460*/  @!P5 LDGSTS.E.BYPASS.LTC128B.128 [R216+0xc800], [R236.64] ;  /* 0x0c800000ecd8dfae */ /* 0x0005e2000b901d48 */
[C---:B------:R-:W-:Y:S04]  /*b470*/  @!P3 LEA R230, P1, R132.reuse, R230, 0x1 ;  /* 0x000000e684e6b211 */ /* 0x040fe800078208ff */
[----:B------:R-:W-:Y:S01]  /*b480*/  @!P3 LEA.HI.X R231, R132, R231, R134, 0x1, P1 ;  /* 0x000000e784e7b211 */ /* 0x000fe200008f0c86 */
[----:B------:R-:W-:Y:S01]  /*b490*/  @P4 STS.128 [R216+0xe800], RZ ;  /* 0x00e800ffd8004388 */ /* 0x000fe20000000c00 */
[----:B------:R-:W-:Y:S05]  /*b4a0*/  ISETP.GE.AND P1, PT, R215, 0x2, PT ;  /* 0x00000002d700780c */ /* 0x000fea0003f26270 */
[----:B------:R-:W-:Y:S01]  /*b4b0*/  @!PT LDS RZ, [RZ] ;  /* 0x00000000fffff984 */ /* 0x000fe20000000800 */
[----:B------:R-:W-:Y:S01]  /*b4c0*/  @!PT LDS RZ, [RZ] ;  /* 0x00000000fffff984 */ /* 0x000fe20000000800 */
[----:B------:R-:W-:Y:S01]  /*b4d0*/  @!PT LDS RZ, [RZ] ;  /* 0x00000000fffff984 */ /* 0x000fe20000000800 */
[----:B------:R3:W-:Y:S06]  /*b4e0*/  @!P4 LDGSTS.E.BYPASS.LTC128B.128 [R216+0xe800], [R234.64+0x80] ;  /* 0x0e800080ead8cfae */ /* 0x0007ec000b901d48 */
[----:B------:R-:W-:Y:S06]  /*b4f0*/  @P3 STS.128 [R216+0x10800], RZ ;  /* 0x010800ffd8003388 */ /* 0x000fec0000000c00 */
        /* <DEDUP_REMOVED lines=8> */
[----:B------:R5:W-:Y:S06]  /*b580*/  @!P5 LDGSTS.E.BYPASS.LTC128B.128 [R216+0xd000], [R242.64] ;  /* 0x0d000000f2d8dfae */ /* 0x000bec000b901d48 */
        /* <DEDUP_REMOVED lines=25> */
[----:B------:R-:W-:Y:S06]  /*b720*/  LDSM.16.M88.4 R136, [R206] ;  /* 0x00000000ce88783b */ /* 0x000fec0000000200 */
[----:B------:R-:W2:Y:S06]  /*b730*/  LDSM.16.M88.4 R140, [R205+0x6000] ;  /* 0x00600000cd8c783b */ /* 0x000eac0000000200 */
[----:B------:R-:W3:Y:S06]  /*b740*/  LDSM.16.M88.4 R144, [R205+0x6800] ;  /* 0x00680000cd90783b */ /* 0x000eec0000000200 */
[----:B------:R-:W3:Y:S01]  /*b750*/  LDSM.16.M88.4 R148, [R205+0x7000] ;  /* 0x00700000cd94783b */ /* 0x000ee20000000200 */
[----:B-1----:R-:W-:Y:S02]  /*b760*/  MOV R230, R2 ;  /* 0x0000000200e67202 */ /* 0x002fe40000000f00 */
[----:B------:R-:W-:Y:S03]  /*b770*/  MOV R231, R3 ;  /* 0x0000000300e77202 */ /* 0x000fe60000000f00 */
[----:B------:R-:W0:Y:S06]  /*b780*/  LDGDEPBAR ;  /* 0x00000000000079af */ /* 0x000e2c0000000000 */
[----:B------:R-:W1:Y:S06]  /*b790*/  LDSM.16.M88.4 R152, [R205+0x7800] ;  /* 0x00780000cd98783b */ /* 0x000e6c0000000200 */
[----:B------:R-:W-:Y:S06]  /*b7a0*/  LDSM.16.M88.4 R156, [R204] ;  /* 0x00000000cc9c783b */ /* 0x000fec0000000200 */
[----:B------:R-:W1:Y:S01]  /*b7b0*/  LDSM.16.M88.4 R160, [R203] ;  /* 0x00000000cba0783b */ /* 0x000e620000000200 */
[C---:B--2---:R-:W-:Y:S05]  /*b7c0*/  HMMA.16816.F32 R4, R136.reuse, R140, RZ ;  /* 0x0000008c8804723c */ /* 0x044fea00000018ff */
[----:B------:R-:W2:Y:S03]  /*b7d0*/  LDSM.16.M88.4 R164, [R195] ;  /* 0x00000000c3a4783b */ /* 0x000ea60000000200 */
[C---:B------:R-:W-:Y:S03]  /*b7e0*/  HMMA.16816.F32 R8, R136.reuse, R142, RZ ;  /* 0x0000008e8808723c */ /* 0x040fe600000018ff */
[----:B------:R-:W2:Y:S06]  /*b7f0*/  LDSM.16.M88.4 R168, [R194] ;  /* 0x00000000c2a8783b */ /* 0x000eac0000000200 */
[----:B------:R-:W2:Y:S01]  /*b800*/  LDSM.16.M88.4 R172, [R193] ;  /* 0x00000000c1ac783b */ /* 0x000ea20000000200 */
[C---:B---3--:R-:W-:Y:S05]  /*b810*/  HMMA.16816.F32 R12, R136.reuse, R144, RZ ;  /* 0x00000090880c723c */ /* 0x048fea00000018ff */
[----:B------:R-:W-:Y:S03]  /*b820*/  LDSM.16.M88.4 R176, [R202] ;  /* 0x00000000cab0783b */ /* 0x000fe60000000200 */
[C---:B------:R-:W-:Y:S03]  /*b830*/  HMMA.16816.F32 R16, R136.reuse, R146, RZ ;  /* 0x000000928810723c */ /* 0x040fe600000018ff */
[----:B------:R-:W3:Y:S05]  /*b840*/  LDSM.16.M88.4 R180, [R199+0x6000] ;  /* 0x00600000c7b4783b */ /* 0x000eea0000000200 */
[C---:B------:R-:W-:Y:S01]  /*b850*/  HMMA.16816.F32 R20, R136.reuse, R148, RZ ;  /* 0x000000948814723c */ /* 0x040fe200000018ff */
[----:B------:R-:W-:Y:S06]  /*b860*/  LDSM.16.M88.4 R140, [R199+0x7000] ;  /* 0x00700000c78c783b */ /* 0x000fec0000000200 */
[----:B------:R-:W-:Y:S01]  /*b870*/  LDSM.16.M88.4 R144, [R199+0x7800] ;  /* 0x00780000c790783b */ /* 0x000fe20000000200 */
[C---:B------:R-:W-:Y:S05]  /*b880*/  HMMA.16816.F32 R24, R136.reuse, R150, RZ ;  /* 0x000000968818723c */ /* 0x040fea00000018ff */
[----:B------:R-:W-:Y:S03]  /*b890*/  LDSM.16.M88.4 R148, [R201] ;  /* 0x00000000c994783b */ /* 0x000fe60000000200 */
[C---:B-1----:R-:W-:Y:S08]  /*b8a0*/  HMMA.16816.F32 R28, R136.reuse, R152, RZ ;  /* 0x00000098881c723c */ /* 0x042ff000000018ff */
[----:B------:R-:W-:Y:S01]  /*b8b0*/  HMMA.16816.F32 R32, R136, R154, RZ ;  /* 0x0000009a8820723c */ /* 0x000fe200000018ff */
[----:B------:R-:W1:Y:S06]  /*b8c0*/  LDSM.16.M88.4 R136, [R199+0x6800] ;  /* 0x00680000c788783b */ /* 0x000e6c0000000200 */
[----:B------:R-:W1:Y:S01]  /*b8d0*/  LDSM.16.M88.4 R152, [R192] ;  /* 0x00000000c098783b */ /* 0x000e620000000200 */
[C---:B------:R-:W-:Y:S08]  /*b8e0*/  HMMA.16816.F32 R4, R156.reuse, R160, R4 ;  /* 0x000000a09c04723c */ /* 0x040ff00000001804 */
[C---:B------:R-:W-:Y:S01]  /*b8f0*/  HMMA.16816.F32 R8, R156.reuse, R162, R8 ;  /* 0x000000a29c08723c */ /* 0x040fe20000001808 */
[----:B------:R-:W-:Y:S07]  /*b900*/  LDSM.16.M88.4 R160, [R192+0x1000] ;  /* 0x00100000c0a0783b */ /* 0x000fee0000000200 */
[C---:B--2---:R-:W-:Y:S08]  /*b910*/  HMMA.16816.F32 R12, R156.reuse, R164, R12 ;  /* 0x000000a49c0c723c */ /* 0x044ff0000000180c */
[C---:B------:R-:W-:Y:S01]  /*b920*/  HMMA.16816.F32 R16, R156.reuse, R166, R16 ;  /* 0x000000a69c10723c */ /* 0x040fe20000001810 */
[----:B------:R-:W-:Y:S07]  /*b930*/  LDSM.16.M88.4 R164, [R192+0x1800] ;  /* 0x00180000c0a4783b */ /* 0x000fee0000000200 */
[C---:B------:R-:W-:Y:S08]  /*b940*/  HMMA.16816.F32 R20, R156.reuse, R168, R20 ;  /* 0x000000a89c14723c */ /* 0x040ff00000001814 */
[C---:B------:R-:W-:Y:S01]  /*b950*/  HMMA.16816.F32 R24, R156.reuse, R170, R24 ;  /* 0x000000aa9c18723c */ /* 0x040fe20000001818 */
[----:B------:R-:W-:Y:S07]  /*b960*/  LDSM.16.M88.4 R168, [R206+0x2000] ;  /* 0x00200000cea8783b */ /* 0x000fee0000000200 */
[C---:B------:R-:W-:Y:S08]  /*b970*/  HMMA.16816.F32 R28, R156.reuse, R172, R28 ;  /* 0x000000ac9c1c723c */ /* 0x040ff0000000181c */
[----:B------:R-:W-:Y:S01]  /*b980*/  HMMA.16816.F32 R32, R156, R174, R32 ;  /* 0x000000ae9c20723c */ /* 0x000fe20000001820 */
[----:B------:R-:W2:Y:S06]  /*b990*/  LDSM.16.M88.4 R156, [R192+0x800] ;  /* 0x00080000c09c783b */ /* 0x000eac0000000200 */
[----:B------:R-:W2:Y:S01]  /*b9a0*/  LDSM.16.M88.4 R172, [R205+0x8000] ;  /* 0x00800000cdac783b */ /* 0x000ea20000000200 */
[C---:B---3--:R-:W-:Y:S08]  /*b9b0*/  HMMA.16816.F32 R4, R176.reuse, R180, R4 ;  /* 0x000000b4b004723c */ /* 0x048ff00000001804 */
[C---:B------:R-:W-:Y:S01]  /*b9c0*/  HMMA.16816.F32 R8, R176.reuse, R182, R8 ;  /* 0x000000b6b008723c */ /* 0x040fe20000001808 */
[----:B------:R-:W-:Y:S07]  /*b9d0*/  LDSM.16.M88.4 R180, [R191] ;  /* 0x00000000bfb4783b */ /* 0x000fee0000000200 */
[C---:B-1----:R-:W-:Y:S08]  /*b9e0*/  HMMA.16816.F32 R12, R176.reuse, R136, R12 ;  /* 0x00000088b00c723c */ /* 0x042ff0000000180c */
[C---:B------:R-:W-:Y:S01]  /*b9f0*/  HMMA.16816.F32 R16, R176.reuse, R138, R16 ;  /* 0x0000008ab010723c */ /* 0x040fe20000001810 */
[----:B------:R-:W1:Y:S07]  /*ba00*/  LDSM.16.M88.4 R136, [R205+0x8800] ;  /* 0x00880000cd88783b */ /* 0x000e6e0000000200 */
[C---:B------:R-:W-:Y:S08]  /*ba10*/  HMMA.16816.F32 R20, R176.reuse, R140, R20 ;  /* 0x0000008cb014723c */ /* 0x040ff00000001814 */
[C---:B------:R-:W-:Y:S01]  /*ba20*/  HMMA.16816.F32 R24, R176.reuse, R142, R24 ;  /* 0x0000008eb018723c */ /* 0x040fe20000001818 */
[----:B------:R-:W3:Y:S07]  /*ba30*/  LDSM.16.M88.4 R140, [R205+0x9000] ;  /* 0x00900000cd8c783b */ /* 0x000eee0000000200 */
[C---:B------:R-:W-:Y:S08]  /*ba40*/  HMMA.16816.F32 R28, R176.reuse, R144, R28 ;  /* 0x00000090b01c723c */ /* 0x040ff0000000181c */
[----:B------:R-:W-:Y:S01]  /*ba50*/  HMMA.16816.F32 R32, R176, R146, R32 ;  /* 0x00000092b020723c */ /* 0x000fe20000001820 */
[----:B------:R-:W1:Y:S06]  /*ba60*/  LDSM.16.M88.4 R144, [R205+0x9800] ;  /* 0x00980000cd90783b */ /* 0x000e6c0000000200 */
[----:B------:R-:W1:Y:S01]  /*ba70*/  LDSM.16.M88.4 R176, [R204+0x2000] ;  /* 0x00200000ccb0783b */ /* 0x000e620000000200 */
[C---:B------:R-:W-:Y:S08]  /*ba80*/  HMMA.16816.F32 R4, R148.reuse, R152, R4 ;  /* 0x000000989404723c */ /* 0x040ff00000001804 */
[C---:B------:R-:W-:Y:S01]  /*ba90*/  HMMA.16816.F32 R8, R148.reuse, R154, R8 ;  /* 0x0000009a9408723c */ /* 0x040fe20000001808 */
[----:B------:R-:W-:Y:S07]  /*baa0*/  LDSM.16.M88.4 R152, [R189] ;  /* 0x00000000bd98783b */ /* 0x000fee0000000200 */
[C---:B--2---:R-:W-:Y:S08]  /*bab0*/  HMMA.16816.F32 R12, R148.reuse, R156, R12 ;  /* 0x0000009c940c723c */ /* 0x044ff0000000180c */
[C---:B------:R-:W-:Y:S01]  /*bac0*/  HMMA.16816.F32 R16, R148.reuse, R158, R16 ;  /* 0x0000009e9410723c */ /* 0x040fe20000001810 */
[----:B------:R-:W-:Y:S07]  /*bad0*/  LDSM.16.M88.4 R156, [R188] ;  /* 0x00000000bc9c783b */ /* 0x000fee0000000200 */
[C---:B------:R-:W-:Y:S08]  /*bae0*/  HMMA.16816.F32 R20, R148.reuse, R160, R20 ;  /* 0x000000a09414723c */ /* 0x040ff00000001814 */
[C---:B------:R-:W-:Y:S01]  /*baf0*/  HMMA.16816.F32 R24, R148.reuse, R162, R24 ;  /* 0x000000a29418723c */ /* 0x040fe20000001818 */
[----:B------:R-:W-:Y:S07]  /*bb00*/  LDSM.16.M88.4 R160, [R202+0x2000] ;  /* 0x00200000caa0783b */ /* 0x000fee0000000200 */
[C---:B------:R-:W-:Y:S08]  /*bb10*/  HMMA.16816.F32 R28, R148.reuse, R164, R28 ;  /* 0x000000a4941c723c */ /* 0x040ff0000000181c */
[----:B------:R-:W-:Y:S01]  /*bb20*/  HMMA.16816.F32 R32, R148, R166, R32 ;  /* 0x000000a69420723c */ /* 0x000fe20000001820 */
[----:B------:R-:W2:Y:S06]  /*bb30*/  LDSM.16.M88.4 R148, [R190] ;  /* 0x00000000be94783b */ /* 0x000eac0000000200 */
[----:B------:R-:W2:Y:S01]  /*bb40*/  LDSM.16.M88.4 R164, [R199+0x8000] ;  /* 0x00800000c7a4783b */ /* 0x000ea20000000200 */
[C---:B------:R-:W-:Y:S08]  /*bb50*/  HMMA.16816.F32 R4, R168.reuse, R172, R4 ;  /* 0x000000aca804723c */ /* 0x040ff00000001804 */
[C---:B------:R-:W-:Y:S01]  /*bb60*/  HMMA.16816.F32 R8, R168.reuse, R174, R8 ;  /* 0x000000aea808723c */ /* 0x040fe20000001808 */
[----:B------:R-:W-:Y:S07]  /*bb70*/  LDSM.16.M88.4 R172, [R192+0x2000] ;  /* 0x00200000c0ac783b */ /* 0x000fee0000000200 */
[C---:B-1----:R-:W-:Y:S08]  /*bb80*/  HMMA.16816.F32 R12, R168.reuse, R136, R12 ;  /* 0x00000088a80c723c */ /* 0x042ff0000000180c */
[C---:B------:R-:W-:Y:S01]  /*bb90*/  HMMA.16816.F32 R16, R168.reuse, R138, R16 ;  /* 0x0000008aa810723c */ /* 0x040fe20000001810 */
[----:B------:R-:W1:Y:S07]  /*bba0*/  LDSM.16.M88.4 R136, [R199+0x8800] ;  /* 0x00880000c788783b */ /* 0x000e6e0000000200 */
[C---:B---3--:R-:W-:Y:S08]  /*bbb0*/  HMMA.16816.F32 R20, R168.reuse, R140, R20 ;  /* 0x0000008ca814723c */ /* 0x048ff00000001814 */
        /* <DEDUP_REMOVED lines=8> */
[----:B------:R-:W-:Y:S07]  /*bc40*/  LDSM.16.M88.4 R180, [R205+0xa000] ;  /* 0x00a00000cdb4783b */ /* 0x000fee0000000200 */
[C---:B--2---:R-:W-:Y:S08]  /*bc50*/  HMMA.16816.F32 R12, R176.reuse, R148, R12 ;  /* 0x00000094b00c723c */ /* 0x044ff0000000180c */
[C---:B------:R-:W-:Y:S01]  /*bc60*/  HMMA.16816.F32 R16, R176.reuse, R150, R16 ;  /* 0x00000096b010723c */ /* 0x040fe20000001810 */
[----:B------:R-:W2:Y:S07]  /*bc70*/  LDSM.16.M88.4 R148, [R192+0x2800] ;  /* 0x00280000c094783b */ /* 0x000eae0000000200 */
[C---:B------:R-:W-:Y:S08]  /*bc80*/  HMMA.16816.F32 R20, R176.reuse, R152, R20 ;  /* 0x00000098b014723c */ /* 0x040ff00000001814 */
[C---:B------:R-:W-:Y:S01]  /*bc90*/  HMMA.16816.F32 R24, R176.reuse, R154, R24 ;  /* 0x0000009ab018723c */ /* 0x040fe20000001818 */
[----:B------:R-:W2:Y:S07]  /*bca0*/  LDSM.16.M88.4 R152, [R192+0x3000] ;  /* 0x00300000c098783b */ /* 0x000eae0000000200 */
[C---:B------:R-:W-:Y:S08]  /*bcb0*/  HMMA.16816.F32 R28, R176.reuse, R156, R28 ;  /* 0x0000009cb01c723c */ /* 0x040ff0000000181c */
[----:B------:R-:W-:Y:S01]  /*bcc0*/  HMMA.16816.F32 R32, R176, R158, R32 ;  /* 0x0000009eb020723c */ /* 0x000fe20000001820 */
[----:B------:R-:W2:Y:S06]  /*bcd0*/  LDSM.16.M88.4 R156, [R192+0x3800] ;  /* 0x00380000c09c783b */ /* 0x000eac0000000200 */
[----:B------:R-:W2:Y:S01]  /*bce0*/  LDSM.16.M88.4 R176, [R206+0x4000] ;  /* 0x00400000ceb0783b */ /* 0x000ea20000000200 */
[C---:B------:R-:W-:Y:S08]  /*bcf0*/  HMMA.16816.F32 R4, R160.reuse, R164, R4 ;  /* 0x000000a4a004723c */ /* 0x040ff00000001804 */
[C---:B------:R-:W-:Y:S01]  /*bd00*/  HMMA.16816.F32 R8, R160.reuse, R166, R8 ;  /* 0x000000a6a008723c */ /* 0x040fe20000001808 */
[----:B------:R-:W-:Y:S07]  /*bd10*/  LDSM.16.M88.4 R164, [R187] ;  /* 0x00000000bba4783b */ /* 0x000fee0000000200 */
        /* <DEDUP_REMOVED lines=15> */
[----:B------:R-:W2:Y:S07]  /*be10*/  LDSM.16.M88.4 R148, [R186] ;  /* 0x00000000ba94783b */ /* 0x000eae0000000200 */
[C---:B------:R-:W-:Y:S08]  /*be20*/  HMMA.16816.F32 R20, R168.reuse, R152, R20 ;  /* 0x00000098a814723c */ /* 0x040ff00000001814 */
[C---:B------:R-:W-:Y:S01]  /*be30*/  HMMA.16816.F32 R24, R168.reuse, R154, R24 ;  /* 0x0000009aa818723c */ /* 0x040fe20000001818 */
[----:B------:R-:W2:Y:S07]  /*be40*/  LDSM.16.M88.4 R152, [R185] ;  /* 0x00000000b998783b */ /* 0x000eae0000000200 */
        /* <DEDUP_REMOVED lines=18> */
[C---:B------:R-:W-:Y:S08]  /*bf70*/  HMMA.16816.F32 R8, R160.reuse, R166, R8 ;  /* 0x000000a6a008723c */ /* 0x040ff00000001808 */
[C---:B--2---:R-:W-:Y:S08]  /*bf80*/  HMMA.16816.F32 R12, R160.reuse, R148, R12 ;  /* 0x00000094a00c723c */ /* 0x044ff0000000180c */
[C---:B------:R-:W-:Y:S08]  /*bf90*/  HMMA.16816.F32 R16, R160.reuse, R150, R16 ;  /* 0x00000096a010723c */ /* 0x040ff00000001810 */
[C---:B------:R-:W-:Y:S08]  /*bfa0*/  HMMA.16816.F32 R20, R160.reuse, R152, R20 ;  /* 0x00000098a014723c */ /* 0x040ff00000001814 */
[C---:B------:R-:W-:Y:S08]  /*bfb0*/  HMMA.16816.F32 R24, R160.reuse, R154, R24 ;  /* 0x0000009aa018723c */ /* 0x040ff00000001818 */
[C---:B------:R-:W-:Y:S08]  /*bfc0*/  HMMA.16816.F32 R28, R160.reuse, R156, R28 ;  /* 0x0000009ca01c723c */ /* 0x040ff0000000181c */
[----:B------:R-:W-:Y:S08]  /*bfd0*/  HMMA.16816.F32 R32, R160, R158, R32 ;  /* 0x0000009ea020723c */ /* 0x000ff00000001820 */
[C---:B------:R-:W-:Y:S08]  /*bfe0*/  HMMA.16816.F32 R4, R168.reuse, R172, R4 ;  /* 0x000000aca804723c */ /* 0x040ff00000001804 */
[C---:B------:R-:W-:Y:S08]  /*bff0*/  HMMA.16816.F32 R8, R168.reuse, R174, R8 ;  /* 0x000000aea808723c */ /* 0x040ff00000001808 */
[C---:B-1----:R-:W-:Y:S08]  /*c000*/  HMMA.16816.F32 R12, R168.reuse, R136, R12 ;  /* 0x00000088a80c723c */ /* 0x042ff0000000180c */
[C---:B------:R-:W-:Y:S01]  /*c010*/  HMMA.16816.F32 R16, R168.reuse, R138, R16 ;  /* 0x0000008aa810723c */ /* 0x040fe20000001810 */
[----:B------:R-:W1:Y:S07]  /*c020*/  LDSM.16.M88.4 R136, [R192+0x4800] ;  /* 0x00480000c088783b */ /* 0x000e6e0000000200 */
[C---:B---3--:R-:W-:Y:S08]  /*c030*/  HMMA.16816.F32 R20, R168.reuse, R140, R20 ;  /* 0x0000008ca814723c */ /* 0x048ff00000001814 */
[C---:B------:R-:W-:Y:S01]  /*c040*/  HMMA.16816.F32 R24, R168.reuse, R142, R24 ;  /* 0x0000008ea818723c */ /* 0x040fe20000001818 */
[----:B------:R-:W2:Y:S07]  /*c050*/  LDSM.16.M88.4 R140, [R192+0x5000] ;  /* 0x00500000c08c783b */ /* 0x000eae0000000200 */
[C---:B------:R-:W-:Y:S08]  /*c060*/  HMMA.16816.F32 R28, R168.reuse, R144, R28 ;  /* 0x00000090a81c723c */ /* 0x040ff0000000181c */
[----:B------:R-:W-:Y:S08]  /*c070*/  HMMA.16816.F32 R32, R168, R146, R32 ;  /* 0x00000092a820723c */ /* 0x000ff00000001820 */
[C---:B------:R-:W-:Y:S08]  /*c080*/  HMMA.16816.F32 R4, R176.reuse, R180, R4 ;  /* 0x000000b4b004723c */ /* 0x040ff00000001804 */
[C---:B------:R-:W-:Y:S08]  /*c090*/  HMMA.16816.F32 R8, R176.reuse, R182, R8 ;  /* 0x000000b6b008723c */ /* 0x040ff00000001808 */
[C---:B-1----:R-:W-:Y:S08]  /*c0a0*/  HMMA.16816.F32 R12, R176.reuse, R136, R12 ;  /* 0x00000088b00c723c */ /* 0x042ff0000000180c */
[C---:B------:R-:W-:Y:S01]  /*c0b0*/  HMMA.16816.F32 R16, R176.reuse, R138, R16 ;  /* 0x0000008ab010723c */ /* 0x040fe20000001810 */
[----:B------:R-:W1:Y:S01]  /*c0c0*/  LDSM.16.M88.4 R136, [R192+0x5800] ;  /* 0x00580000c088783b */ /* 0x000e620000000200 */
[----:B------:R-:W-:Y:S04]  /*c0d0*/  DEPBAR.LE SB0, 0x0 ;  /* 0x000080000000791a */ /* 0x000fe80000000000 */
[----:B------:R-:W-:Y:S02]  /*c0e0*/  FMUL.FTZ R226, R4, c[0x0][0x2ec] ;  /* 0x0000bb0004e27a20 */ /* 0x000fe40000410000 */
[C---:B--2---:R-:W-:Y:S02]  /*c0f0*/  HMMA.16816.F32 R20, R176.reuse, R140, R20 ;  /* 0x0000008cb014723c */ /* 0x044fe40000001814 */
[----:B------:R-:W2:Y:S01]  /*c100*/  MUFU.TANH R170, R226 ;  /* 0x000000e200aa7308 */ /* 0x000ea20000002400 */
[----:B------:R-:W-:Y:S02]  /*c110*/  BAR.SYNC.DEFER_BLOCKING 0x0 ;  /* 0x0000000000007b1d */ /* 0x000fe40000010000 */
[----:B------:R-:W-:Y:S02]  /*c120*/  FMUL.FTZ R133, R5, c[0x0][0x2ec] ;  /* 0x0000bb0005857a20 */ /* 0x000fe40000410000 */
[----:B------:R-:W-:Y:S01]  /*c130*/  FMUL.FTZ R134, R7, c[0x0][0x2ec] ;  /* 0x0000bb0007867a20 */ /* 0x000fe20000410000 */
[C---:B------:R-:W-:Y:S04]  /*c140*/  HMMA.16816.F32 R24, R176.reuse, R142, R24 ;  /* 0x0000008eb018723c */ /* 0x040fe80000001818 */
[----:B------:R3:W2:Y:S01]  /*c150*/  MUFU.TANH R166, R133 ;  /* 0x0000008500a67308 */ /* 0x0006a20000002400 */
[----:B------:R-:W-:Y:S02]  /*c160*/  FMUL.FTZ R228, R9, c[0x0][0x2ec] ;  /* 0x0000bb0009e47a20 */ /* 0x000fe40000410000 */
[----:B------:R-:W-:Y:S02]  /*c170*/  FMUL.FTZ R132, R6, c[0x0][0x2ec] ;  /* 0x0000bb0006847a20 */ /* 0x000fe40000410000 */
[----:B------:R-:W-:Y:S03]  /*c180*/  FMUL.FTZ R252, R8, c[0x0][0x2ec] ;  /* 0x0000bb0008fc7a20 */ /* 0x000fe60000410000 */
[----:B------:R-:W-:Y:S02]  /*c190*/  FMUL.FTZ R250, R12, c[0x0][0x2ec] ;  /* 0x0000bb000cfa7a20 */ /* 0x000fe40000410000 */
[----:B------:R-:W2:Y:S01]  /*c1a0*/  MUFU.TANH R167, R134 ;  /* 0x0000008600a77308 */ /* 0x000ea20000002400 */
[----:B------:R-:W-:Y:S02]  /*c1b0*/  FMUL.FTZ R248, R13, c[0x0][0x2ec] ;  /* 0x0000bb000df87a20 */ /* 0x000fe40000410000 */
[----:B------:R-:W-:Y:S02]  /*c1c0*/  FMUL.FTZ R251, R14, c[0x0][0x2ec] ;  /* 0x0000bb000efb7a20 */ /* 0x000fe40000410000 */
[----:B------:R-:W-:Y:S02]  /*c1d0*/  FMUL.FTZ R249, R15, c[0x0][0x2ec] ;  /* 0x0000bb000ff97a20 */ /* 0x000fe40000410000 */
[----:B------:R-:W-:Y:S02]  /*c1e0*/  FMUL.FTZ R246, R16, c[0x0][0x2ec] ;  /* 0x0000bb0010f67a20 */ /* 0x000fe40000410000 */
[----:B------:R-:W-:Y:S01]  /*c1f0*/  FMUL.FTZ R244, R17, c[0x0][0x2ec] ;  /* 0x0000bb0011f47a20 */ /* 0x000fe20000410000 */
[----:B------:R2:W2:Y:S01]  /*c200*/  MUFU.TANH R182, R228 ;  /* 0x000000e400b67308 */ /* 0x0004a20000002400 */
[C---:B-1----:R-:W-:Y:S03]  /*c210*/  HMMA.16816.F32 R28, R176.reuse, R136, R28 ;  /* 0x00000088b01c723c */ /* 0x042fe6000000181c */
[----:B---3--:R-:W-:Y:S02]  /*c220*/  FMUL.FTZ R133, R10, c[0x0][0x2ec] ;  /* 0x0000bb000a857a20 */ /* 0x008fe40000410000 */
[----:B------:R-:W-:Y:S02]  /*c230*/  FMUL.FTZ R247, R18, c[0x0][0x2ec] ;  /* 0x0000bb0012f77a20 */ /* 0x000fe40000410000 */
[----:B------:R-:W-:Y:S01]  /*c240*/  FMUL.FTZ R245, R19, c[0x0][0x2ec] ;  /* 0x0000bb0013f57a20 */ /* 0x000fe20000410000 */
[----:B------:R-:W-:Y:S01]  /*c250*/  HMMA.16816.F32 R32, R176, R138, R32 ;  /* 0x0000008ab020723c */ /* 0x000fe20000001820 */
[----:B------:R1:W3:Y:S03]  /*c260*/  MUFU.TANH R169, R132 ;  /* 0x0000008400a97308 */ /* 0x0002e60000002400 */
[----:B-----5:R-:W-:Y:S02]  /*c270*/  FMUL.FTZ R242, R20, c[0x0][0x2ec] ;  /* 0x0000bb0014f27a20 */ /* 0x020fe40000410000 */
[----:B------:R-:W-:Y:S02]  /*c280*/  FMUL.FTZ R240, R21, c[0x0][0x2ec] ;  /* 0x0000bb0015f07a20 */ /* 0x000fe40000410000 */
[----:B------:R-:W-:Y:S03]  /*c290*/  FMUL.FTZ R243, R22, c[0x0][0x2ec] ;  /* 0x0000bb0016f37a20 */ /* 0x000fe60000410000 */
[----:B------:R-:W1:Y:S01]  /*c2a0*/  MUFU.TANH R252, R252 ;  /* 0x000000fc00fc7308 */ /* 0x000e620000002400 */
[----:B------:R-:W-:Y:S02]  /*c2b0*/  FMUL.FTZ R241, R23, c[0x0][0x2ec] ;  /* 0x0000bb0017f17a20 */ /* 0x000fe40000410000 */
[----:B------:R-:W-:Y:S02]  /*c2c0*/  FMUL.FTZ R238, R24, c[0x0][0x2ec] ;  /* 0x0000bb0018ee7a20 */ /* 0x000fe40000410000 */
[----:B------:R-:W-:Y:S02]  /*c2d0*/  FMUL.FTZ R236, R25, c[0x0][0x2ec] ;  /* 0x0000bb0019ec7a20 */ /* 0x000fe40000410000 */
[----:B------:R-:W-:Y:S02]  /*c2e0*/  FMUL.FTZ R239, R26, c[0x0][0x2ec] ;  /* 0x0000bb001aef7a20 */ /* 0x000fe40000410000 */
[----:B------:R-:W-:Y:S01]  /*c2f0*/  FMUL.FTZ R237, R27, c[0x0][0x2ec] ;  /* 0x0000bb001bed7a20 */ /* 0x000fe20000410000 */
[----:B------:R3:W3:Y:S01]  /*c300*/  MUFU.TANH R183, R133 ;  /* 0x0000008500b77308 */ /* 0x0006e20000002400 */
[----:B----4-:R-:W-:Y:S02]  /*c310*/  FMUL.FTZ R232, R28, c[0x0][0x2ec] ;  /* 0x0000bb001ce87a20 */ /* 0x010fe40000410000 */
[----:B------:R-:W-:Y:S02]  /*c320*/  FMUL.FTZ R234, R29, c[0x0][0x2ec] ;  /* 0x0000bb001dea7a20 */ /* 0x000fe40000410000 */
[----:B------:R-:W-:Y:S02]  /*c330*/  FMUL.FTZ R235, R30, c[0x0][0x2ec] ;  /* 0x0000bb001eeb7a20 */ /* 0x000fe40000410000 */
[----:B------:R-:W-:Y:S02]  /*c340*/  FMUL.FTZ R233, R31, c[0x0][0x2ec] ;  /* 0x0000bb001fe97a20 */ /* 0x000fe40000410000 */
[----:B--2---:R-:W-:Y:S01]  /*c350*/  FMUL.FTZ R228, R32, c[0x0][0x2ec] ;  /* 0x0000bb0020e47a20 */ /* 0x004fe20000410000 */
[----:B------:R-:W2:Y:S01]  /*c360*/  MUFU.TANH R250, R250 ;  /* 0x000000fa00fa7308 */ /* 0x000ea20000002400 */
[----:B------:R-:W-:Y:S02]  /*c370*/  FMUL.FTZ R226, R33, c[0x0][0x2ec] ;  /* 0x0000bb0021e27a20 */ /* 0x000fe40000410000 */
[----:B------:R-:W-:Y:S02]  /*c380*/  FMUL.FTZ R134, R34, c[0x0][0x2ec] ;  /* 0x0000bb0022867a20 */ /* 0x000fe40000410000 */
[----:B-1----:R-:W-:Y:S02]  /*c390*/  FMUL.FTZ R132, R11, c[0x0][0x2ec] ;  /* 0x0000bb000b847a20 */ /* 0x002fe40000410000 */
[----:B------:R-:W-:Y:S03]  /*c3a0*/  FMUL.FTZ R35, R35, c[0x0][0x2ec] ;  /* 0x0000bb0023237a20 */ /* 0x000fe60000410000 */
[----:B------:R1:W4:Y:S10]  /*c3b0*/  MUFU.TANH R181, R132 ;  /* 0x0000008400b57308 */ /* 0x0003340000002400 */
[----:B------:R-:W1:Y:S10]  /*c3c0*/  MUFU.TANH R248, R248 ;  /* 0x000000f800f87308 */ /* 0x000e740000002400 */
        /* <DEDUP_REMOVED lines=21> */
[----:B------:R1:W1:Y:S01]  /*c520*/  MUFU.TANH R133, R35 ;  /* 0x0000002300857308 */ /* 0x0002620000002400 */
[----:B------:R-:W-:-:S05]  /*c530*/  @!P1 BRA `(.L_x_792) ;  /* 0x0000098000009947 */ /* 0x000fca0003800000 */
[----:B--234-:R-:W-:Y:S02]  /*c540*/  MOV R6, UR6 ;  /* 0x0000000600067c02 */ /* 0x01cfe40008000f00 */
[----:B------:R-:W-:Y:S01]  /*c550*/  MOV R2, UR4 ;  /* 0x0000000400027c02 */ /* 0x000fe20008000f00 */
[----:B------:R-:W-:-:S05]  /*c560*/  @!P0 BRA `(.L_x_793) ;  /* 0x000003c000008947 */ /* 0x000fca0003800000 */
[----:B------:R-:W-:Y:S01]  /*c570*/  IMAD.SHL.U32 R9, R215, 0x40, RZ ;  /* 0x00000040d7097824 */ /* 0x000fe200078e00ff */
[----:B------:R-:W-:Y:S04]  /*c580*/  IABS R3, c[0x0][0x2d0] ;  /* 0x0000b40000037a13 */ /* 0x000fe80000000000 */
[----:B------:R-:W2:Y:S01]  /*c590*/  I2F.RP R4, R3 ;  /* 0x0000000300047306 */ /* 0x000ea20000209400 */
[C---:B------:R-:W-:Y:S02]  /*c5a0*/  IADD3 R8, R9.reuse, -0x80, RZ ;  /* 0xffffff8009087810 */ /* 0x040fe40007ffe0ff */
[----:B------:R-:W-:Y:S02]  /*c5b0*/  IADD3 R9, R9, -0x40, RZ ;  /* 0xffffffc009097810 */ /* 0x000fe40007ffe0ff */
[----:B------:R-:W-:Y:S02]  /*c5c0*/  IABS R5, R8 ;  /* 0x0000000800057213 */ /* 0x000fe40000000000 */
[----:B------:R-:W-:Y:S03]  /*c5d0*/  LOP3.LUT R8, R8, c[0x0][0x2d0], RZ, 0x3c, !PT ;  /* 0x0000b40008087a12 */ /* 0x000fe600078e3cff */
[----:B--2---:R-:W2:Y:S02]  /*c5e0*/  MUFU.RCP R2, R4 ;  /* 0x0000000400027308 */ /* 0x004ea40000001000 */
[----:B--2---:R-:W-:Y:S08]  /*c5f0*/  IADD3 R6, R2, 0xffffffe, RZ ;  /* 0x0ffffffe02067810 */ /* 0x004ff00007ffe0ff */
[----:B------:R-:W2:Y:S02]  /*c600*/  F2I.FTZ.U32.TRUNC.NTZ R7, R6 ;  /* 0x0000000600077305 */ /* 0x000ea4000021f000 */
[--C-:B--2---:R-:W-:Y:S02]  /*c610*/  IMAD.MOV R2, RZ, RZ, -R7.reuse ;  /* 0x000000ffff027224 */ /* 0x104fe400078e0a07 */
[----:B------:R-:W-:Y:S02]  /*c620*/  IMAD.MOV.U32 R6, RZ, RZ, RZ ;  /* 0x000000ffff067224 */ /* 0x000fe400078e00ff */
[----:B------:R-:W-:Y:S04]  /*c630*/  IMAD R2, R2, R3, RZ ;  /* 0x0000000302027224 */ /* 0x000fe800078e02ff */
[----:B------:R-:W-:Y:S01]  /*c640*/  IMAD.HI.U32 R2, R7, R2, R6 ;  /* 0x0000000207027227 */ /* 0x000fe200078e0006 */
[----:B------:R-:W-:Y:S02]  /*c650*/  IABS R6, R9 ;  /* 0x0000000900067213 */ /* 0x000fe40000000000 */
[----:B------:R-:W-:Y:S03]  /*c660*/  LOP3.LUT R9, R9, c[0x0][0x2d0], RZ, 0x3c, !PT ;  /* 0x0000b40009097a12 */ /* 0x000fe600078e3cff */
        /* <DEDUP_REMOVED lines=44> */
.L_x_793:
        /* <DEDUP_REMOVED lines=14> */
[CCC-:B------:R-:W-:Y:S02]  /*ca10*/  @!P4 LEA.HI.X R9, R5.reuse, R225.reuse, R4.reuse, 0x1, P2 ;  /* 0x000000e10509c211 */ /* 0x1c0fe400010f0c04 */
[--C-:B------:R-:W-:Y:S01]  /*ca20*/  @!P3 LEA.HI.X R7, R5, R225, R4.reuse, 0x1, P1 ;  /* 0x000000e10507b211 */ /* 0x100fe200008f0c04 */
[----:B------:R-:W-:Y:S01]  /*ca30*/  @!PT LDS RZ, [RZ] ;  /* 0x00000000fffff984 */ /* 0x000fe20000000800 */
[----:B------:R-:W-:Y:S01]  /*ca40*/  @!PT LDS RZ, [RZ] ;  /* 0x00000000fffff984 */ /* 0x000fe20000000800 */
[----:B------:R-:W-:Y:S01]  /*ca50*/  @!PT LDS RZ, [RZ] ;  /* 0x00000000fffff984 */ /* 0x000fe20000000800 */
[----:B------:R2:W-:Y:S01]  /*ca60*/  @!P4 LDGSTS.E.BYPASS.LTC128B.128 [R216+0x8000], [R12.64+0x80] ;  /* 0x080000800cd8cfae */ /* 0x0005e2000b901d48 */
[----:B------:R-:W-:Y:S03]  /*ca70*/  IADD3 R3, P6, R211, R5, RZ ;  /* 0x00000005d3037210 */ /* 0x000fe60007fde0ff */
[----:B------:R2:W-:Y:S01]  /*ca80*/  @P3 STS.128 [R216+0xa000], RZ ;  /* 0x00a000ffd8003388 */ /* 0x0005e20000000c00 */
        /* <DEDUP_REMOVED lines=67> */
.L_x_792:
[----:B--234-:R-:W-:Y:S01]  /*cec0*/  FMNMX.FTZ R11, R170, R135, !PT ;  /* 0x00000087aa0b7209 */ /* 0x01cfe20007810000 */
        /* <DEDUP_REMOVED lines=11> */
[----:B-1----:R-:W-:Y:S02]  /*cf80*/  FMNMX.FTZ R2, R251, R2, !PT ;  /* 0x00000002fb027209 */ /* 0x002fe40007810000 */
        /* <DEDUP_REMOVED lines=26> */
[----:B------:R-:W-:Y:S03]  /*d130*/  FMNMX.FTZ R7, R133, R2, !PT ;  /* 0x0000000285077209 */ /* 0x000fe60007810000 */
[----:B------:R-:W1:Y:S08]  /*d140*/  SHFL.BFLY PT, R6, R5, 0x2, 0x1f ;  /* 0x0c401f0005067f89 */ /* 0x000e7000000e0000 */
[----:B------:R-:W2:Y:S08]  /*d150*/  SHFL.BFLY PT, R2, R7, 0x2, 0x1f ;  /* 0x0c401f0007027f89 */ /* 0x000eb000000e0000 */
[----:B------:R-:W-:Y:S01]  /*d160*/  LDSM.16.MT88.4 R160, [R196+0xf800] ;  /* 0x00f80000c4a0783b */ /* 0x000fe20000004200 */
[----:B-1----:R-:W-:Y:S07]  /*d170*/  FMNMX.FTZ R9, R5, R6, !PT ;  /* 0x0000000605097209 */ /* 0x002fee0007810000 */
[----:B------:R-:W1:Y:S01]  /*d180*/  SHFL.BFLY PT, R132, R9, 0x1, 0x1f ;  /* 0x0c201f0009847f89 */ /* 0x000e6200000e0000 */
[----:B--2---:R-:W-:Y:S07]  /*d190*/  FMNMX.FTZ R4, R7, R2, !PT ;  /* 0x0000000207047209 */ /* 0x004fee0007810000 */
[----:B------:R-:W2:Y:S01]  /*d1a0*/  SHFL.BFLY PT, R3, R4, 0x1, 0x1f ;  /* 0x0c201f0004037f89 */ /* 0x000ea200000e0000 */
[----:B-1----:R-:W-:Y:S04]  /*d1b0*/  FMNMX.FTZ R132, R9, R132, !PT ;  /* 0x0000008409847209 */ /* 0x002fe80007810000 */
[C---:B------:R-:W-:Y:S01]  /*d1c0*/  FSETP.NEU.FTZ.AND P1, PT, R132.reuse, -INF , PT ;  /* 0xff8000008400780b */ /* 0x040fe20003f3d000 */
[C---:B------:R-:W-:Y:S02]  /*d1d0*/  FMUL.FTZ R145, R132.reuse, c[0x0][0x23c] ;  /* 0x00008f0084917a20 */ /* 0x040fe40000410000 */
[----:B------:R-:W-:Y:S01]  /*d1e0*/  FADD.FTZ R2, -R132, R135 ;  /* 0x0000008784027221 */ /* 0x000fe20000010100 */
[----:B--2---:R-:W-:Y:S02]  /*d1f0*/  FMNMX.FTZ R3, R4, R3, !PT ;  /* 0x0000000304037209 */ /* 0x004fe40007810000 */
[----:B------:R-:W-:Y:S01]  /*d200*/  FSEL R145, R145, RZ, P1 ;  /* 0x000000ff91917208 */ /* 0x000fe20000800000 */
[----:B------:R-:W-:Y:S01]  /*d210*/  FMUL.FTZ R6, R2, c[0x0][0x23c] ;  /* 0x00008f0002067a20 */ /* 0x000fe20000410000 */
[C---:B------:R-:W-:Y:S01]  /*d220*/  FSETP.NEU.FTZ.AND P1, PT, R3.reuse, -INF , PT ;  /* 0xff8000000300780b */ /* 0x040fe20003f3d000 */
[C---:B------:R-:W-:Y:S01]  /*d230*/  FMUL.FTZ R144, R3.reuse, c[0x0][0x23c] ;  /* 0x00008f0003907a20 */ /* 0x040fe20000410000 */
[----:B------:R-:W-:Y:S01]  /*d240*/  MOV R135, R132 ;  /* 0x0000008400877202 */ /* 0x000fe20000000f00 */
[----:B------:R-:W-:Y:S01]  /*d250*/  FADD.FTZ R5, -R3, R0 ;  /* 0x0000000003057221 */ /* 0x000fe20000010100 */
[----:B------:R-:W1:Y:S01]  /*d260*/  MUFU.EX2 R2, R6 ;  /* 0x0000000600027308 */ /* 0x000e620000000800 */
[--C-:B------:R-:W-:Y:S01]  /*d270*/  FFMA.FTZ R174, R166, c[0x0][0x23c], -R145.reuse ;  /* 0x00008f00a6ae7a23 */ /* 0x100fe20000010891 */
[----:B------:R-:W-:Y:S01]  /*d280*/  FSEL R144, R144, RZ, P1 ;  /* 0x000000ff90907208 */ /* 0x000fe20000800000 */
[--C-:B------:R-:W-:Y:S01]  /*d290*/  FFMA.FTZ R175, R170, c[0x0][0x23c], -R145.reuse ;  /* 0x00008f00aaaf7a23 */ /* 0x100fe20000010891 */
[----:B------:R-:W-:Y:S01]  /*d2a0*/  ISETP.GT.AND P1, PT, R215, 0x1, PT ;  /* 0x00000001d700780c */ /* 0x000fe20003f24270 */
[--C-:B------:R-:W-:Y:S02]  /*d2b0*/  FFMA.FTZ R173, R252, c[0x0][0x23c], -R145.reuse ;  /* 0x00008f00fcad7a23 */ /* 0x100fe40000010891 */
[--C-:B------:R-:W-:Y:S02]  /*d2c0*/  FFMA.FTZ R170, R167, c[0x0][0x23c], -R144.reuse ;  /* 0x00008f00a7aa7a23 */ /* 0x100fe40000010890 */
[--C-:B------:R-:W-:Y:S01]  /*d2d0*/  FFMA.FTZ R171, R169, c[0x0][0x23c], -R144.reuse ;  /* 0x00008f00a9ab7a23 */ /* 0x100fe20000010890 */
[----:B------:R-:W-:Y:S01]  /*d2e0*/  MUFU.EX2 R175, R175 ;  /* 0x000000af00af7308 */ /* 0x000fe20000000800 */
[--C-:B------:R-:W-:Y:S01]  /*d2f0*/  FFMA.FTZ R172, R182, c[0x0][0x23c], -R145.reuse ;  /* 0x00008f00b6ac7a23 */ /* 0x100fe20000010891 */
[----:B------:R-:W-:Y:S01]  /*d300*/  LDSM.16.MT88.4 R164, [R200+0x11800] ;  /* 0x01180000c8a4783b */ /* 0x000fe20000004200 */
[--C-:B------:R-:W-:Y:S02]  /*d310*/  FFMA.FTZ R169, R183, c[0x0][0x23c], -R144.reuse ;  /* 0x00008f00b7a97a23 */ /* 0x100fe40000010890 */
[--C-:B------:R-:W-:Y:S02]  /*d320*/  FFMA.FTZ R168, R181, c[0x0][0x23c], -R144.reuse ;  /* 0x00008f00b5a87a23 */ /* 0x100fe40000010890 */
[----:B------:R-:W-:Y:S02]  /*d330*/  FMUL.FTZ R0, R5, c[0x0][0x23c] ;  /* 0x00008f0005007a20 */ /* 0x000fe40000410000 */
[--C-:B------:R-:W-:Y:S01]  /*d340*/  FFMA.FTZ R176, R250, c[0x0][0x23c], -R145.reuse ;  /* 0x00008f00fab07a23 */ /* 0x100fe20000010891 */
[----:B------:R-:W2:Y:S01]  /*d350*/  MUFU.EX2 R174, R174 ;  /* 0x000000ae00ae7308 */ /* 0x000ea20000000800 */
[--C-:B------:R-:W-:Y:S02]  /*d360*/  FFMA.FTZ R177, R248, c[0x0][0x23c], -R145.reuse ;  /* 0x00008f00f8b17a23 */ /* 0x100fe40000010891 */
[--C-:B------:R-:W-:Y:S02]  /*d370*/  FFMA.FTZ R178, R251, c[0x0][0x23c], -R144.reuse ;  /* 0x00008f00fbb27a23 */ /* 0x100fe40000010890 */
[C---:B-1----:R-:W-:Y:S02]  /*d380*/  FMUL.FTZ R4, R2.reuse, R128 ;  /* 0x0000008002047220 */ /* 0x042fe40000410000 */
[C---:B------:R-:W-:Y:S02]  /*d390*/  FMUL.FTZ R5, R2.reuse, R129 ;  /* 0x0000008102057220 */ /* 0x040fe40000410000 */
[C---:B------:R-:W-:Y:S01]  /*d3a0*/  FMUL.FTZ R8, R2.reuse, R124 ;  /* 0x0000007c02087220 */ /* 0x040fe20000410000 */
[----:B------:R-:W1:Y:S01]  /*d3b0*/  MUFU.EX2 R0, R0 ;  /* 0x0000000000007308 */ /* 0x000e620000000800 */
[C---:B------:R-:W-:Y:S02]  /*d3c0*/  FMUL.FTZ R9, R2.reuse, R125 ;  /* 0x0000007d02097220 */ /* 0x040fe40000410000 */
[C---:B------:R-:W-:Y:S02]  /*d3d0*/  FMUL.FTZ R16, R2.reuse, R116 ;  /* 0x0000007402107220 */ /* 0x040fe40000410000 */
[C---:B------:R-:W-:Y:S02]  /*d3e0*/  FMUL.FTZ R17, R2.reuse, R117 ;  /* 0x0000007502117220 */ /* 0x040fe40000410000 */
[C---:B------:R-:W-:Y:S02]  /*d3f0*/  FMUL.FTZ R24, R2.reuse, R108 ;  /* 0x0000006c02187220 */ /* 0x040fe40000410000 */
[C---:B------:R-:W-:Y:S01]  /*d400*/  FMUL.FTZ R25, R2.reuse, R109 ;  /* 0x0000006d02197220 */ /* 0x040fe20000410000 */
[----:B------:R-:W-:Y:S01]  /*d410*/  MUFU.EX2 R171, R171 ;  /* 0x000000ab00ab7308 */ /* 0x000fe20000000800 */
[C---:B------:R-:W-:Y:S02]  /*d420*/  FMUL.FTZ R32, R2.reuse, R100 ;  /* 0x0000006402207220 */ /* 0x040fe40000410000 */
[----:B------:R-:W-:Y:S01]  /*d430*/  FMUL.FTZ R33, R2, R101 ;  /* 0x0000006502217220 */ /* 0x000fe20000410000 */
[----:B--2---:R-:W-:Y:S01]  /*d440*/  F2FP.PACK_AB R128, R174, R175 ;  /* 0x000000afae80723e */ /* 0x004fe200000000ff */
[C---:B------:R-:W-:Y:S02]  /*d450*/  FMUL.FTZ R36, R2.reuse, R36 ;  /* 0x0000002402247220 */ /* 0x040fe40000410000 */
[C---:B------:R-:W-:Y:S02]  /*d460*/  FMUL.FTZ R37, R2.reuse, R37 ;  /* 0x0000002502257220 */ /* 0x040fe40000410000 */
[C---:B------:R-:W-:Y:S01]  /*d470*/  FMUL.FTZ R40, R2.reuse, R40 ;  /* 0x0000002802287220 */ /* 0x040fe20000410000 */
[----:B------:R-:W2:Y:S01]  /*d480*/  MUFU.EX2 R170, R170 ;  /* 0x000000aa00aa7308 */ /* 0x000ea20000000800 */
[C---:B------:R-:W-:Y:S02]  /*d490*/  FMUL.FTZ R41, R2.reuse, R41 ;  /* 0x0000002902297220 */ /* 0x040fe40000410000 */
[----:B------:R-:W-:Y:S02]  /*d4a0*/  FMUL.FTZ R44, R2, R44 ;  /* 0x0000002c022c7220 */ /* 0x000fe40000410000 */
[C---:B-1----:R-:W-:Y:S02]  /*d4b0*/  FMUL.FTZ R6, R0.reuse, R130 ;  /* 0x0000008200067220 */ /* 0x042fe40000410000 */
[C---:B------:R-:W-:Y:S02]  /*d4c0*/  FMUL.FTZ R7, R0.reuse, R131 ;  /* 0x0000008300077220 */ /* 0x040fe40000410000 */
[C---:B------:R-:W-:Y:S01]  /*d4d0*/  FMUL.FTZ R10, R0.reuse, R126 ;  /* 0x0000007e000a7220 */ /* 0x040fe20000410000 */
[----:B------:R-:W-:Y:S01]  /*d4e0*/  MUFU.EX2 R173, R173 ;  /* 0x000000ad00ad7308 */ /* 0x000fe20000000800 */
[C---:B------:R-:W-:Y:S02]  /*d4f0*/  FMUL.FTZ R11, R0.reuse, R127 ;  /* 0x0000007f000b7220 */ /* 0x040fe40000410000 */
[C---:B------:R-:W-:Y:S01]  /*d500*/  FMUL.FTZ R18, R0.reuse, R118 ;  /* 0x0000007600127220 */ /* 0x040fe20000410000 */
[----:B------:R-:W-:Y:S01]  /*d510*/  LDSM.16.MT88.4 R124, [R200+0xe800] ;  /* 0x00e80000c87c783b */ /* 0x000fe20000004200 */
[C---:B------:R-:W-:Y:S02]  /*d520*/  FMUL.FTZ R19, R0.reuse, R119 ;  /* 0x0000007700137220 */ /* 0x040fe40000410000 */
[C---:B------:R-:W-:Y:S02]  /*d530*/  FMUL.FTZ R26, R0.reuse, R110 ;  /* 0x0000006e001a7220 */ /* 0x040fe40000410000 */
[C---:B------:R-:W-:Y:S01]  /*d540*/  FMUL.FTZ R27, R0.reuse, R111 ;  /* 0x0000006f001b7220 */ /* 0x040fe20000410000 */
[----:B------:R-:W1:Y:S01]  /*d550*/  MUFU.EX2 R172, R172 ;  /* 0x000000ac00ac7308 */ /* 0x000e620000000800 */
[C---:B------:R-:W-:Y:S01]  /*d560*/  FMUL.FTZ R34, R0.reuse, R102 ;  /* 0x0000006600227220 */ /* 0x040fe20000410000 */
[----:B------:R-:W-:Y:S01]  /*d570*/  LDSM.16.MT88.4 R108, [R196+0xe000] ;  /* 0x00e00000c46c783b */ /* 0x000fe20000004200 */
[----:B------:R-:W-:Y:S01]  /*d580*/  FMUL.FTZ R35, R0, R103 ;  /* 0x0000006700237220 */ /* 0x000fe20000410000 */
[----:B--2---:R-:W-:Y:S01]  /*d590*/  F2FP.PACK_AB R129, R170, R171 ;  /* 0x000000abaa81723e */ /* 0x004fe200000000ff */
[C---:B------:R-:W-:Y:S02]  /*d5a0*/  FMUL.FTZ R38, R0.reuse, R38 ;  /* 0x0000002600267220 */ /* 0x040fe40000410000 */
[C---:B------:R-:W-:Y:S02]  /*d5b0*/  FMUL.FTZ R39, R0.reuse, R39 ;  /* 0x0000002700277220 */ /* 0x040fe40000410000 */
[C---:B------:R-:W-:Y:S01]  /*d5c0*/  FMUL.FTZ R42, R0.reuse, R42 ;  /* 0x0000002a002a7220 */ /* 0x040fe20000410000 */
[----:B------:R-:W-:Y:S01]  /*d5d0*/  MUFU.EX2 R169, R169 ;  /* 0x000000a900a97308 */ /* 0x000fe20000000800 */
[----:B------:R-:W-:Y:S01]  /*d5e0*/  LDSM.16.MT88.4 R100, [R197+0xe000] ;  /* 0x00e00000c564783b */ /* 0x000fe20000004200 */
[----:B------:R-:W-:Y:S02]  /*d5f0*/  FMUL.FTZ R43, R0, R43 ;  /* 0x0000002b002b7220 */ /* 0x000fe40000410000 */
[----:B------:R-:W-:Y:S02]  /*d600*/  FMUL.FTZ R45, R2, R45 ;  /* 0x0000002d022d7220 */ /* 0x000fe40000410000 */
[C---:B------:R-:W-:Y:S02]  /*d610*/  FMUL.FTZ R46, R0.reuse, R46 ;  /* 0x0000002e002e7220 */ /* 0x040fe40000410000 */
[----:B------:R-:W-:Y:S01]  /*d620*/  FMUL.FTZ R47, R0, R47 ;  /* 0x0000002f002f7220 */ /* 0x000fe20000410000 */
[----:B------:R-:W-:Y:S01]  /*d630*/  LDSM.16.MT88.4 R116, [R198+0xc800] ;  /* 0x00c80000c674783b */ /* 0x000fe20000004200 */
[----:B------:R-:W2:Y:S01]  /*d640*/  MUFU.EX2 R168, R168 ;  /* 0x000000a800a87308 */ /* 0x000ea20000000800 */
[C---:B------:R-:W-:Y:S02]  /*d650*/  FMUL.FTZ R48, R2.reuse, R48 ;  /* 0x0000003002307220 */ /* 0x040fe40000410000 */
[----:B------:R-:W-:Y:S01]  /*d660*/  FMUL.FTZ R49, R2, R49 ;  /* 0x0000003102317220 */ /* 0x000fe20000410000 */
[----:B-1----:R-:W-:Y:S01]  /*d670*/  F2FP.PACK_AB R130, R172, R173 ;  /* 0x000000adac82723e */ /* 0x002fe200000000ff */
        /* <DEDUP_REMOVED lines=9> */
[----:B------:R-:W1:Y:S01]  /*d710*/  MUFU.EX2 R177, R177 ;  /* 0x000000b100b17308 */ /* 0x000e620000000800 */
[C---:B------:R-:W-:Y:S02]  /*d720*/  FMUL.FTZ R58, R0.reuse, R58 ;  /* 0x0000003a003a7220 */ /* 0x040fe40000410000 */
[----:B------:R-:W-:Y:S01]  /*d730*/  FMUL.FTZ R59, R0, R59 ;  /* 0x0000003b003b7220 */ /* 0x000fe20000410000 */
[----:B--2---:R-:W-:Y:S01]  /*d740*/  F2FP.PACK_AB R131, R168, R169 ;  /* 0x000000a9a883723e */ /* 0x004fe200000000ff */
[C---:B------:R-:W-:Y:S02]  /*d750*/  FMUL.FTZ R60, R2.reuse, R60 ;  /* 0x0000003c023c7220 */ /* 0x040fe40000410000 */
[----:B------:R-:W-:Y:S02]  /*d760*/  FMUL.FTZ R61, R2, R61 ;  /* 0x0000003d023d7220 */ /* 0x000fe40000410000 */
[C---:B------:R-:W-:Y:S01]  /*d770*/  FMUL.FTZ R62, R0.reuse, R62 ;  /* 0x0000003e003e7220 */ /* 0x040fe20000410000 */
[----:B------:R-:W-:Y:S01]  /*d780*/  MUFU.EX2 R178, R178 ;  /* 0x000000b200b27308 */ /* 0x000fe20000000800 */
[C---:B------:R-:W-:Y:S05]  /*d790*/  HMMA.16816.F32 R4, R128.reuse, R12, R4 ;  /* 0x0000000c8004723c */ /* 0x040fea0000001804 */
[----:B------:R-:W-:Y:S02]  /*d7a0*/  FMUL.FTZ R63, R0, R63 ;  /* 0x0000003f003f7220 */ /* 0x000fe40000410000 */
[C---:B------:R-:W-:Y:S01]  /*d7b0*/  FMUL.FTZ R12, R2.reuse, R120 ;  /* 0x00000078020c7220 */ /* 0x040fe20000410000 */
[C---:B------:R-:W-:Y:S04]  /*d7c0*/  HMMA.16816.F32 R8, R128.reuse, R14, R8 ;  /* 0x0000000e8008723c */ /* 0x040fe80000001808 */
[C---:B------:R-:W-:Y:S02]  /*d7d0*/  FMUL.FTZ R13, R2.reuse, R121 ;  /* 0x00000079020d7220 */ /* 0x040fe40000410000 */
[----:B------:R-:W-:Y:S02]  /*d7e0*/  FMUL.FTZ R64, R2, R64 ;  /* 0x0000004002407220 */ /* 0x000fe40000410000 */
[C---:B------:R-:W-:Y:S04]  /*d7f0*/  FMUL.FTZ R14, R0.reuse, R122 ;  /* 0x0000007a000e7220 */ /* 0x040fe80000410000 */
[----:B------:R-:W-:Y:S02]  /*d800*/  FMUL.FTZ R15, R0, R123 ;  /* 0x0000007b000f7220 */ /* 0x000fe40000410000 */
[----:B------:R-:W2:Y:S01]  /*d810*/  LDSM.16.MT88.4 R120, [R196+0xc000] ;  /* 0x00c00000c478783b */ /* 0x000ea20000004200 */
[----:B------:R-:W-:Y:S02]  /*d820*/  FMUL.FTZ R65, R2, R65 ;  /* 0x0000004102417220 */ /* 0x000fe40000410000 */
[C---:B------:R-:W-:Y:S02]  /*d830*/  FMUL.FTZ R66, R0.reuse, R66 ;  /* 0x0000004200427220 */ /* 0x040fe40000410000 */
[C---:B------:R-:W-:Y:S03]  /*d840*/  HMMA.16816.F32 R12, R128.reuse, R20, R12 ;  /* 0x00000014800c723c */ /* 0x040fe6000000180c */
[----:B------:R-:W-:Y:S02]  /*d850*/  FMUL.FTZ R67, R0, R67 ;  /* 0x0000004300437220 */ /* 0x000fe40000410000 */
[C---:B------:R-:W-:Y:S02]  /*d860*/  FMUL.FTZ R68, R2.reuse, R68 ;  /* 0x0000004402447220 */ /* 0x040fe40000410000 */
[C---:B------:R-:W-:Y:S01]  /*d870*/  FMUL.FTZ R20, R2.reuse, R112 ;  /* 0x0000007002147220 */ /* 0x040fe20000410000 */
[C---:B------:R-:W-:Y:S04]  /*d880*/  HMMA.16816.F32 R16, R128.reuse, R22, R16 ;  /* 0x000000168010723c */ /* 0x040fe80000001810 */
[C---:B------:R-:W-:Y:S02]  /*d890*/  FMUL.FTZ R21, R2.reuse, R113 ;  /* 0x0000007102157220 */ /* 0x040fe40000410000 */
[----:B------:R-:W-:Y:S02]  /*d8a0*/  FMUL.FTZ R69, R2, R69 ;  /* 0x0000004502457220 */ /* 0x000fe40000410000 */
[C---:B------:R-:W-:Y:S04]  /*d8b0*/  FMUL.FTZ R22, R0.reuse, R114 ;  /* 0x0000007200167220 */ /* 0x040fe80000410000 */
[C---:B------:R-:W-:Y:S02]  /*d8c0*/  FMUL.FTZ R23, R0.reuse, R115 ;  /* 0x0000007300177220 */ /* 0x040fe40000410000 */
[----:B------:R-:W3:Y:S01]  /*d8d0*/  LDSM.16.MT88.4 R112, [R200+0xe000] ;  /* 0x00e00000c870783b */ /* 0x000ee20000004200 */
[C---:B------:R-:W-:Y:S02]  /*d8e0*/  FMUL.FTZ R70, R0.reuse, R70 ;  /* 0x0000004600467220 */ /* 0x040fe40000410000 */
[----:B------:R-:W-:Y:S02]  /*d8f0*/  FMUL.FTZ R71, R0, R71 ;  /* 0x0000004700477220 */ /* 0x000fe40000410000 */
[C---:B------:R-:W-:Y:S03]  /*d900*/  HMMA.16816.F32 R20, R128.reuse, R28, R20 ;  /* 0x0000001c8014723c */ /* 0x040fe60000001814 */
[C---:B------:R-:W-:Y:S02]  /*d910*/  FMUL.FTZ R72, R2.reuse, R72 ;  /* 0x0000004802487220 */ /* 0x040fe40000410000 */
[C---:B------:R-:W-:Y:S02]  /*d920*/  FMUL.FTZ R73, R2.reuse, R73 ;  /* 0x0000004902497220 */ /* 0x040fe40000410000 */
[C---:B------:R-:W-:Y:S01]  /*d930*/  FMUL.FTZ R28, R2.reuse, R104 ;  /* 0x00000068021c7220 */ /* 0x040fe20000410000 */
[C---:B------:R-:W-:Y:S04]  /*d940*/  HMMA.16816.F32 R24, R128.reuse, R30, R24 ;  /* 0x0000001e8018723c */ /* 0x040fe80000001818 */
[----:B------:R-:W-:Y:S02]  /*d950*/  FMUL.FTZ R29, R2, R105 ;  /* 0x00000069021d7220 */ /* 0x000fe40000410000 */
[C---:B------:R-:W-:Y:S02]  /*d960*/  FMUL.FTZ R74, R0.reuse, R74 ;  /* 0x0000004a004a7220 */ /* 0x040fe40000410000 */
[C---:B------:R-:W-:Y:S04]  /*d970*/  FMUL.FTZ R30, R0.reuse, R106 ;  /* 0x0000006a001e7220 */ /* 0x040fe80000410000 */
[C---:B------:R-:W-:Y:S02]  /*d980*/  FMUL.FTZ R31, R0.reuse, R107 ;  /* 0x0000006b001f7220 */ /* 0x040fe40000410000 */
[----:B------:R-:W4:Y:S01]  /*d990*/  LDSM.16.MT88.4 R104, [R198+0xe000] ;  /* 0x00e00000c668783b */ /* 0x000f220000004200 */
[----:B------:R-:W-:Y:S02]  /*d9a0*/  FMUL.FTZ R75, R0, R75 ;  /* 0x0000004b004b7220 */ /* 0x000fe40000410000 */
[C---:B------:R-:W-:Y:S02]  /*d9b0*/  FMUL.FTZ R76, R2.reuse, R76 ;  /* 0x0000004c024c7220 */ /* 0x040fe40000410000 */
[C---:B--2---:R-:W-:Y:S03]  /*d9c0*/  HMMA.16816.F32 R28, R128.reuse, R120, R28 ;  /* 0x00000078801c723c */ /* 0x044fe6000000181c */
[----:B------:R-:W-:Y:S02]  /*d9d0*/  FMUL.FTZ R77, R2, R77 ;  /* 0x0000004d024d7220 */ /* 0x000fe40000410000 */
[C---:B------:R-:W-:Y:S02]  /*d9e0*/  FMUL.FTZ R78, R0.reuse, R78 ;  /* 0x0000004e004e7220 */ /* 0x040fe40000410000 */
[----:B------:R-:W-:Y:S01]  /*d9f0*/  FMUL.FTZ R79, R0, R79 ;  /* 0x0000004f004f7220 */ /* 0x000fe20000410000 */
[C---:B------:R-:W-:Y:S01]  /*da00*/  HMMA.16816.F32 R32, R128.reuse, R122, R32 ;  /* 0x0000007a8020723c */ /* 0x040fe20000001820 */
[----:B------:R-:W-:Y:S03]  /*da10*/  LDSM.16.MT88.4 R120, [R196+0xc800] ;  /* 0x00c80000c478783b */ /* 0x000fe60000004200 */
[C---:B------:R-:W-:Y:S02]  /*da20*/  FMUL.FTZ R80, R2.reuse, R80 ;  /* 0x0000005002507220 */ /* 0x040fe40000410000 */
[----:B------:R-:W-:Y:S02]  /*da30*/  FMUL.FTZ R81, R2, R81 ;  /* 0x0000005102517220 */ /* 0x000fe40000410000 */
[C---:B---3--:R-:W-:Y:S04]  /*da40*/  HMMA.16816.F32 R36, R128.reuse, R112, R36 ;  /* 0x000000708024723c */ /* 0x048fe80000001824 */
[C---:B------:R-:W-:Y:S02]  /*da50*/  FMUL.FTZ R82, R0.reuse, R82 ;  /* 0x0000005200527220 */ /* 0x040fe40000410000 */
[----:B------:R-:W-:Y:S02]  /*da60*/  FMUL.FTZ R83, R0, R83 ;  /* 0x0000005300537220 */ /* 0x000fe40000410000 */
[C---:B------:R-:W-:Y:S01]  /*da70*/  HMMA.16816.F32 R40, R128.reuse, R114, R40 ;  /* 0x000000728028723c */ /* 0x040fe20000001828 */
[----:B------:R-:W-:Y:S03]  /*da80*/  LDSM.16.MT88.4 R112, [R200+0xc800] ;  /* 0x00c80000c870783b */ /* 0x000fe60000004200 */
[C---:B------:R-:W-:Y:S02]  /*da90*/  FMUL.FTZ R84, R2.reuse, R84 ;  /* 0x0000005402547220 */ /* 0x040fe40000410000 */
[----:B------:R-:W-:Y:S02]  /*daa0*/  FMUL.FTZ R85, R2, R85 ;  /* 0x0000005502557220 */ /* 0x000fe40000410000 */
[C---:B------:R-:W-:Y:S01]  /*dab0*/  FMUL.FTZ R86, R0.reuse, R86 ;  /* 0x0000005600567220 */ /* 0x040fe20000410000 */
[C---:B----4-:R-:W-:Y:S03]  /*dac0*/  HMMA.16816.F32 R44, R128.reuse, R104, R44 ;  /* 0x00000068802c723c */ /* 0x050fe6000000182c */
[----:B------:R-:W-:Y:S02]  /*dad0*/  FMUL.FTZ R87, R0, R87 ;  /* 0x0000005700577220 */ /* 0x000fe40000410000 */
[--C-:B------:R-:W-:Y:S02]  /*dae0*/  FFMA.FTZ R179, R249, c[0x0][0x23c], -R144.reuse ;  /* 0x00008f00f9b37a23 */ /* 0x100fe40000010890 */
[--C-:B------:R-:W-:Y:S01]  /*daf0*/  FFMA.FTZ R181, R246, c[0x0][0x23c], -R145.reuse ;  /* 0x00008f00f6b57a23 */ /* 0x100fe20000010891 */
[C---:B------:R-:W-:Y:S01]  /*db00*/  HMMA.16816.F32 R48, R128.reuse, R106, R48 ;  /* 0x0000006a8030723c */ /* 0x040fe20000001830 */
[----:B------:R-:W2:Y:S02]  /*db10*/  LDSM.16.MT88.4 R104, [R200+0x10000] ;  /* 0x01000000c868783b */ /* 0x000ea40000004200 */
[----:B------:R-:W3:Y:S01]  /*db20*/  MUFU.EX2 R179, R179 ;  /* 0x000000b300b37308 */ /* 0x000ee20000000800 */
[--C-:B------:R-:W-:Y:S02]  /*db30*/  FFMA.FTZ R180, R244, c[0x0][0x23c], -R145.reuse ;  /* 0x00008f00f4b47a23 */ /* 0x100fe40000010891 */
[--C-:B------:R-:W-:Y:S02]  /*db40*/  FFMA.FTZ R182, R247, c[0x0][0x23c], -R144.reuse ;  /* 0x00008f00f7b67a23 */ /* 0x100fe40000010890 */
[C---:B------:R-:W-:Y:S04]  /*db50*/  HMMA.16816.F32 R52, R128.reuse, R100, R52 ;  /* 0x000000648034723c */ /* 0x040fe80000001834 */
[--C-:B------:R-:W-:Y:S01]  /*db60*/  FFMA.FTZ R183, R245, c[0x0][0x23c], -R144.reuse ;  /* 0x00008f00f5b77a23 */ /* 0x100fe20000010890 */
[----:B------:R-:W-:Y:S01]  /*db70*/  MUFU.EX2 R181, R181 ;  /* 0x000000b500b57308 */ /* 0x000fe20000000800 */
[C---:B------:R-:W-:Y:S02]  /*db80*/  FMUL.FTZ R88, R2.reuse, R88 ;  /* 0x0000005802587220 */ /* 0x040fe40000410000 */
[C---:B------:R-:W-:Y:S01]  /*db90*/  HMMA.16816.F32 R56, R128.reuse, R102, R56 ;  /* 0x000000668038723c */ /* 0x040fe20000001838 */
[----:B------:R-:W4:Y:S03]  /*dba0*/  LDSM.16.MT88.4 R100, [R198+0x10000] ;  /* 0x01000000c664783b */ /* 0x000f260000004200 */
[----:B------:R-:W-:Y:S02]  /*dbb0*/  FMUL.FTZ R89, R2, R89 ;  /* 0x0000005902597220 */ /* 0x000fe40000410000 */
[C---:B------:R-:W-:Y:S01]  /*dbc0*/  FMUL.FTZ R90, R0.reuse, R90 ;  /* 0x0000005a005a7220 */ /* 0x040fe20000410000 */
[----:B------:R-:W5:Y:S01]  /*dbd0*/  MUFU.EX2 R180, R180 ;  /* 0x000000b400b47308 */ /* 0x000f620000000800 */
[C---:B------:R-:W-:Y:S04]  /*dbe0*/  HMMA.16816.F32 R60, R128.reuse, R108, R60 ;  /* 0x0000006c803c723c */ /* 0x040fe8000000183c */
[----:B------:R-:W-:Y:S02]  /*dbf0*/  FMUL.FTZ R91, R0, R91 ;  /* 0x0000005b005b7220 */ /* 0x000fe40000410000 */
[C---:B------:R-:W-:Y:S02]  /*dc00*/  FMUL.FTZ R92, R2.reuse, R92 ;  /* 0x0000005c025c7220 */ /* 0x040fe40000410000 */
[C---:B------:R-:W-:Y:S01]  /*dc10*/  HMMA.16816.F32 R64, R128.reuse, R110, R64 ;  /* 0x0000006e8040723c */ /* 0x040fe20000001840 */
[----:B------:R-:W5:Y:S01]  /*dc20*/  LDSM.16.MT88.4 R108, [R197+0x10000] ;  /* 0x01000000c56c783b */ /* 0x000f620000004200 */
[----:B------:R-:W-:Y:S02]  /*dc30*/  MUFU.EX2 R182, R182 ;  /* 0x000000b600b67308 */ /* 0x000fe40000000800 */
[----:B------:R-:W-:Y:S02]  /*dc40*/  FMUL.FTZ R93, R2, R93 ;  /* 0x0000005d025d7220 */ /* 0x000fe40000410000 */
[C---:B------:R-:W-:Y:S02]  /*dc50*/  FMUL.FTZ R94, R0.reuse, R94 ;  /* 0x0000005e005e7220 */ /* 0x040fe40000410000 */
[----:B------:R-:W-:Y:S01]  /*dc60*/  FMUL.FTZ R95, R0, R95 ;  /* 0x0000005f005f7220 */ /* 0x000fe20000410000 */
[C---:B--2---:R-:W-:Y:S03]  /*dc70*/  HMMA.16816.F32 R68, R128.reuse, R104, R68 ;  /* 0x000000688044723c */ /* 0x044fe60000001844 */
[C---:B------:R-:W-:Y:S01]  /*dc80*/  FMUL.FTZ R96, R2.reuse, R96 ;  /* 0x0000006002607220 */ /* 0x040fe20000410000 */
[----:B------:R-:W2:Y:S01]  /*dc90*/  MUFU.EX2 R183, R183 ;  /* 0x000000b700b77308 */ /* 0x000ea20000000800 */
[----:B------:R-:W-:Y:S02]  /*dca0*/  FMUL.FTZ R97, R2, R97 ;  /* 0x0000006102617220 */ /* 0x000fe40000410000 */
[C---:B------:R-:W-:Y:S01]  /*dcb0*/  FMUL.FTZ R98, R0.reuse, R98 ;  /* 0x0000006200627220 */ /* 0x040fe20000410000 */
[C---:B------:R-:W-:Y:S01]  /*dcc0*/  HMMA.16816.F32 R72, R128.reuse, R106, R72 ;  /* 0x0000006a8048723c */ /* 0x040fe20000001848 */
[----:B------:R-:W2:Y:S03]  /*dcd0*/  LDSM.16.MT88.4 R104, [R196+0x10000] ;  /* 0x01000000c468783b */ /* 0x000ea60000004200 */
[----:B------:R-:W-:Y:S02]  /*dce0*/  FMUL.FTZ R99, R0, R99 ;  /* 0x0000006300637220 */ /* 0x000fe40000410000 */
[--C-:B------:R-:W-:Y:S02]  /*dcf0*/  FFMA.FTZ R242, R242, c[0x0][0x23c], -R145.reuse ;  /* 0x00008f00f2f27a23 */ /* 0x100fe40000010891 */
[C---:B----4-:R-:W-:Y:S04]  /*dd00*/  HMMA.16816.F32 R76, R128.reuse, R100, R76 ;  /* 0x00000064804c723c */ /* 0x050fe8000000184c */
[--C-:B------:R-:W-:Y:S01]  /*dd10*/  FFMA.FTZ R245, R240, c[0x0][0x23c], -R145.reuse ;  /* 0x00008f00f0f57a23 */ /* 0x100fe20000010891 */
[----:B------:R-:W-:Y:S01]  /*dd20*/  MUFU.EX2 R242, R242 ;  /* 0x000000f200f27308 */ /* 0x000fe20000000800 */
[--C-:B------:R-:W-:Y:S01]  /*dd30*/  FFMA.FTZ R240, R243, c[0x0][0x23c], -R144.reuse ;  /* 0x00008f00f3f07a23 */ /* 0x100fe20000010890 */
[----:B-1----:R-:W-:Y:S01]  /*dd40*/  F2FP.PACK_AB R100, R177, R176 ;  /* 0x000000b0b164723e */ /* 0x002fe200000000ff */
[C---:B------:R-:W-:Y:S04]  /*dd50*/  HMMA.16816.F32 R80, R128.reuse, R102, R80 ;  /* 0x000000668050723c */ /* 0x040fe80000001850 */
[----:B---3--:R-:W-:Y:S01]  /*dd60*/  F2FP.PACK_AB R101, R179, R178 ;  /* 0x000000b2b365723e */ /* 0x008fe200000000ff */
[--C-:B------:R-:W-:Y:S02]  /*dd70*/  FFMA.FTZ R241, R241, c[0x0][0x23c], -R144.reuse ;  /* 0x00008f00f1f17a23 */ /* 0x100fe40000010890 */
[----:B-----5:R-:W-:Y:S01]  /*dd80*/  F2FP.PACK_AB R102, R180, R181 ;  /* 0x000000b5b466723e */ /* 0x020fe200000000ff */
[C---:B------:R-:W-:Y:S01]  /*dd90*/  HMMA.16816.F32 R84, R128.reuse, R108, R84 ;  /* 0x0000006c8054723c */ /* 0x040fe20000001854 */
[----:B------:R-:W1:Y:S03]  /*dda0*/  MUFU.EX2 R245, R245 ;  /* 0x000000f500f57308 */ /* 0x000e660000000800 */
[----:B--2---:R-:W-:Y:S01]  /*ddb0*/  F2FP.PACK_AB R103, R183, R182 ;  /* 0x000000b6b767723e */ /* 0x004fe200000000ff */
[--C-:B------:R-:W-:Y:S02]  /*ddc0*/  FFMA.FTZ R238, R238, c[0x0][0x23c], -R145.reuse ;  /* 0x00008f00eeee7a23 */ /* 0x100fe40000010891 */
[--C-:B------:R-:W-:Y:S01]  /*ddd0*/  FFMA.FTZ R243, R236, c[0x0][0x23c], -R145.reuse ;  /* 0x00008f00ecf37a23 */ /* 0x100fe20000010891 */
[C---:B------:R-:W-:Y:S01]  /*dde0*/  HMMA.16816.F32 R88, R128.reuse, R110, R88 ;  /* 0x0000006e8058723c */ /* 0x040fe20000001858 */
[----:B------:R-:W2:Y:S02]  /*ddf0*/  LDSM.16.MT88.4 R108, [R197+0xc800] ;  /* 0x00c80000c56c783b */ /* 0x000ea40000004200 */
[----:B------:R-:W-:Y:S01]  /*de00*/  MUFU.EX2 R240, R240 ;  /* 0x000000f000f07308 */ /* 0x000fe20000000800 */
[--C-:B------:R-:W-:Y:S02]  /*de10*/  FFMA.FTZ R236, R239, c[0x0][0x23c], -R144.reuse ;  /* 0x00008f00efec7a23 */ /* 0x100fe40000010890 */
[--C-:B------:R-:W-:Y:S02]  /*de20*/  FFMA.FTZ R237, R237, c[0x0][0x23c], -R144.reuse ;  /* 0x00008f00eded7a23 */ /* 0x100fe40000010890 */
[--C-:B------:R-:W-:Y:S01]  /*de30*/  FFMA.FTZ R232, R232, c[0x0][0x23c], -R145.reuse ;  /* 0x00008f00e8e87a23 */ /* 0x100fe20000010891 */
[C---:B------:R-:W-:Y:S03]  /*de40*/  HMMA.16816.F32 R92, R128.reuse, R104, R92 ;  /* 0x00000068805c723c */ /* 0x040fe6000000185c */
[--C-:B------:R-:W-:Y:S01]  /*de50*/  FFMA.FTZ R239, R234, c[0x0][0x23c], -R145.reuse ;  /* 0x00008f00eaef7a23 */ /* 0x100fe20000010891 */
[----:B------:R-:W3:Y:S01]  /*de60*/  MUFU.EX2 R241, R241 ;  /* 0x000000f100f17308 */ /* 0x000ee20000000800 */
[--C-:B------:R-:W-:Y:S02]  /*de70*/  FFMA.FTZ R234, R235, c[0x0][0x23c], -R144.reuse ;  /* 0x00008f00ebea7a23 */ /* 0x100fe40000010890 */
[--C-:B------:R-:W-:Y:S01]  /*de80*/  FFMA.FTZ R233, R233, c[0x0][0x23c], -R144.reuse ;  /* 0x00008f00e9e97a23 */ /* 0x100fe20000010890 */
[----:B------:R-:W-:Y:S01]  /*de90*/  HMMA.16816.F32 R96, R128, R106, R96 ;  /* 0x0000006a8060723c */ /* 0x000fe20000001860 */
[----:B------:R-:W4:Y:S03]  /*dea0*/  LDSM.16.MT88.4 R104, [R196+0xe800] ;  /* 0x00e80000c468783b */ /* 0x000f260000004200 */
[--C-:B------:R-:W-:Y:S02]  /*deb0*/  FFMA.FTZ R228, R228, c[0x0][0x23c], -R145.reuse ;  /* 0x00008f00e4e47a23 */ /* 0x100fe40000010891 */
[----:B------:R-:W-:Y:S01]  /*dec0*/  FFMA.FTZ R145, R226, c[0x0][0x23c], -R145 ;  /* 0x00008f00e2917a23 */ /* 0x000fe20000010891 */
[----:B------:R-:W-:Y:S01]  /*ded0*/  MUFU.EX2 R238, R238 ;  /* 0x000000ee00ee7308 */ /* 0x000fe20000000800 */
[C---:B------:R-:W-:Y:S01]  /*dee0*/  HMMA.16816.F32 R4, R100.reuse, R112, R4 ;  /* 0x000000706404723c */ /* 0x040fe20000001804 */
[----:B------:R-:W-:Y:S04]  /*def0*/  LDSM.16.MT88.4 R128, [R198+0xf000] ;  /* 0x00f00000c680783b */ /* 0x000fe80000004200 */
[--C-:B------:R-:W-:Y:S02]  /*df00*/  FFMA.FTZ R134, R134, c[0x0][0x23c], -R144.reuse ;  /* 0x00008f0086867a23 */ /* 0x100fe40000010890 */
[----:B------:R-:W-:Y:S01]  /*df10*/  FFMA.FTZ R144, R133, c[0x0][0x23c], -R144 ;  /* 0x00008f0085907a23 */ /* 0x000fe20000010890 */
[C---:B------:R-:W-:Y:S01]  /*df20*/  HMMA.16816.F32 R8, R100.reuse, R114, R8 ;  /* 0x000000726408723c */ /* 0x040fe20000001808 */
[----:B------:R-:W-:Y:S01]  /*df30*/  LDSM.16.MT88.4 R112, [R198+0x10800] ;  /* 0x01080000c670783b */ /* 0x000fe20000004200 */
[----:B------:R-:W-:Y:S02]  /*df40*/  MUFU.EX2 R235, R145 ;  /* 0x0000009100eb7308 */ /* 0x000fe40000000800 */
[----:B------:R-:W-:Y:S02]  /*df50*/  FFMA.FTZ R175, R2, R229, R175 ;  /* 0x000000e502af7223 */ /* 0x000fe400000100af */
[----:B------:R-:W-:Y:S01]  /*df60*/  FFMA.FTZ R171, R0, R227, R171 ;  /* 0x000000e300ab7223 */ /* 0x000fe200000100ab */
[----:B------:R-:W-:Y:S01]  /*df70*/  IADD3 R0, R215, -0x1, RZ ;  /* 0xffffffffd7007810 */ /* 0x000fe20007ffe0ff */
[C---:B------:R-:W-:Y:S04]  /*df80*/  HMMA.16816.F32 R12, R100.reuse, R116, R12 ;  /* 0x00000074640c723c */ /* 0x040fe8000000180c */
[----:B------:R5:W-:Y:S01]  /*df90*/  MUFU.EX2 R133, R144 ;  /* 0x0000009000857308 */ /* 0x000be20000000800 */
[----:B------:R-:W-:Y:S01]  /*dfa0*/  FADD.FTZ R174, R174, R175 ;  /* 0x000000afaeae7221 */ /* 0x000fe20000010000 */
[----:B------:R-:W-:Y:S01]  /*dfb0*/  MOV R215, R0 ;  /* 0x0000000000d77202 */ /* 0x000fe20000000f00 */
[----:B------:R-:W-:Y:S01]  /*dfc0*/  FADD.FTZ R170, R170, R171 ;  /* 0x000000abaaaa7221 */ /* 0x000fe20000010000 */
[C---:B------:R-:W-:Y:S01]  /*dfd0*/  HMMA.16816.F32 R16, R100.reuse, R118, R16 ;  /* 0x000000766410723c */ /* 0x040fe20000001810 */
[----:B------:R-:W-:Y:S03]  /*dfe0*/  LDSM.16.MT88.4 R116, [R197+0x10800] ;  /* 0x01080000c574783b */ /* 0x000fe60000004200 */
[----:B------:R-:W-:Y:S01]  /*dff0*/  FADD.FTZ R173, R173, R174 ;  /* 0x000000aeadad7221 */ /* 0x000fe20000010000 */
[----:B------:R-:W-:Y:S01]  /*e000*/  MOV R0, R3 ;  /* 0x0000000300007202 */ /* 0x000fe20000000f00 */
[----:B------:R-:W1:Y:S02]  /*e010*/  MUFU.EX2 R243, R243 ;  /* 0x000000f300f37308 */ /* 0x000e640000000800 */
[C---:B--2---:R-:W-:Y:S04]  /*e020*/  HMMA.16816.F32 R20, R100.reuse, R108, R20 ;  /* 0x0000006c6414723c */ /* 0x044fe80000001814 */
[----:B------:R-:W-:Y:S04]  /*e030*/  FADD.FTZ R173, R172, R173 ;  /* 0x000000adacad7221 */ /* 0x000fe80000010000 */
[C---:B------:R-:W-:Y:S01]  /*e040*/  HMMA.16816.F32 R24, R100.reuse, R110, R24 ;  /* 0x0000006e6418723c */ /* 0x040fe20000001818 */
[----:B------:R-:W2:Y:S01]  /*e050*/  LDSM.16.MT88.4 R108, [R200+0x10800] ;  /* 0x01080000c86c783b */ /* 0x000ea20000004200 */
[----:B------:R-:W-:Y:S02]  /*e060*/  MUFU.EX2 R236, R236 ;  /* 0x000000ec00ec7308 */ /* 0x000fe40000000800 */
[----:B------:R-:W-:Y:S04]  /*e070*/  FADD.FTZ R176, R176, R173 ;  /* 0x000000adb0b07221 */ /* 0x000fe80000010000 */
[C---:B------:R-:W-:Y:S01]  /*e080*/  HMMA.16816.F32 R28, R100.reuse, R120, R28 ;  /* 0x00000078641c723c */ /* 0x040fe2000000181c */
[----:B-----5:R-:W-:Y:S03]  /*e090*/  LDSM.16.MT88.4 R144, [R196+0xd800] ;  /* 0x00d80000c490783b */ /* 0x020fe60000004200 */
[----:B------:R-:W5:Y:S01]  /*e0a0*/  MUFU.EX2 R237, R237 ;  /* 0x000000ed00ed7308 */ /* 0x000f620000000800 */
[----:B------:R-:W-:Y:S03]  /*e0b0*/  FADD.FTZ R176, R177, R176 ;  /* 0x000000b0b1b07221 */ /* 0x000fe60000010000 */
[C---:B------:R-:W-:Y:S01]  /*e0c0*/  HMMA.16816.F32 R32, R100.reuse, R122, R32 ;  /* 0x0000007a6420723c */ /* 0x040fe20000001820 */
[----:B------:R-:W-:Y:S03]  /*e0d0*/  LDSM.16.MT88.4 R120, [R198+0xd000] ;  /* 0x00d00000c678783b */ /* 0x000fe60000004200 */
[----:B------:R-:W-:Y:S02]  /*e0e0*/  FADD.FTZ R181, R181, R176 ;  /* 0x000000b0b5b57221 */ /* 0x000fe40000010000 */
[----:B------:R-:W-:Y:S02]  /*e0f0*/  MUFU.EX2 R232, R232 ;  /* 0x000000e800e87308 */ /* 0x000fe40000000800 */
[C---:B------:R-:W-:Y:S04]  /*e100*/  HMMA.16816.F32 R36, R100.reuse, R124, R36 ;  /* 0x0000007c6424723c */ /* 0x040fe80000001824 */
[----:B------:R-:W-:Y:S04]  /*e110*/  FADD.FTZ R181, R180, R181 ;  /* 0x000000b5b4b57221 */ /* 0x000fe80000010000 */
[C---:B------:R-:W-:Y:S01]  /*e120*/  HMMA.16816.F32 R40, R100.reuse, R126, R40 ;  /* 0x0000007e6428723c */ /* 0x040fe20000001828 */
[----:B------:R-:W-:Y:S01]  /*e130*/  LDSM.16.MT88.4 R124, [R196+0xd000] ;  /* 0x00d00000c47c783b */ /* 0x000fe20000004200 */
[----:B------:R-:W1:Y:S06]  /*e140*/  MUFU.EX2 R239, R239 ;  /* 0x000000ef00ef7308 */ /* 0x000e6c0000000800 */
[C---:B------:R-:W-:Y:S04]  /*e150*/  HMMA.16816.F32 R44, R100.reuse, R136, R44 ;  /* 0x00000088642c723c */ /* 0x040fe8000000182c */
[----:B------:R-:W-:Y:S04]  /*e160*/  MUFU.EX2 R234, R234 ;  /* 0x000000ea00ea7308 */ /* 0x000fe80000000800 */
[C---:B------:R-:W-:Y:S01]  /*e170*/  HMMA.16816.F32 R48, R100.reuse, R138, R48 ;  /* 0x0000008a6430723c */ /* 0x040fe20000001830 */
[----:B------:R-:W-:Y:S05]  /*e180*/  LDSM.16.MT88.4 R136, [R197+0xf000] ;  /* 0x00f00000c588783b */ /* 0x000fea0000004200 */
[----:B------:R-:W1:Y:S02]  /*e190*/  MUFU.EX2 R233, R233 ;  /* 0x000000e900e97308 */ /* 0x000e640000000800 */
[C---:B------:R-:W-:Y:S08]  /*e1a0*/  HMMA.16816.F32 R52, R100.reuse, R140, R52 ;  /* 0x0000008c6434723c */ /* 0x040ff00000001834 */
[C---:B------:R-:W-:Y:S01]  /*e1b0*/  HMMA.16816.F32 R56, R100.reuse, R142, R56 ;  /* 0x0000008e6438723c */ /* 0x040fe20000001838 */
[----:B------:R-:W-:Y:S01]  /*e1c0*/  LDSM.16.MT88.4 R140, [R197+0xd800] ;  /* 0x00d80000c58c783b */ /* 0x000fe20000004200 */
[----:B------:R-:W1:Y:S06]  /*e1d0*/  MUFU.EX2 R228, R228 ;  /* 0x000000e400e47308 */ /* 0x000e6c0000000800 */
[C---:B----4-:R-:W-:Y:S04]  /*e1e0*/  HMMA.16816.F32 R60, R100.reuse, R104, R60 ;  /* 0x00000068643c723c */ /* 0x050fe8000000183c */
[----:B------:R-:W4:Y:S04]  /*e1f0*/  MUFU.EX2 R134, R134 ;  /* 0x0000008600867308 */ /* 0x000f280000000800 */
[C---:B------:R-:W-:Y:S01]  /*e200*/  HMMA.16816.F32 R64, R100.reuse, R106, R64 ;  /* 0x0000006a6440723c */ /* 0x040fe20000001840 */
[----:B------:R-:W1:Y:S07]  /*e210*/  LDSM.16.MT88.4 R104, [R196+0x10800] ;  /* 0x01080000c468783b */ /* 0x000e6e0000004200 */
[C---:B--2---:R-:W-:Y:S08]  /*e220*/  HMMA.16816.F32 R68, R100.reuse, R108, R68 ;  /* 0x0000006c6444723c */ /* 0x044ff00000001844 */
[C---:B------:R-:W-:Y:S01]  /*e230*/  HMMA.16816.F32 R72, R100.reuse, R110, R72 ;  /* 0x0000006e6448723c */ /* 0x040fe20000001848 */
[----:B------:R-:W2:Y:S07]  /*e240*/  LDSM.16.MT88.4 R108, [R200+0xd000] ;  /* 0x00d00000c86c783b */ /* 0x000eae0000004200 */
[C---:B------:R-:W-:Y:S08]  /*e250*/  HMMA.16816.F32 R76, R100.reuse, R112, R76 ;  /* 0x00000070644c723c */ /* 0x040ff0000000184c */
[C---:B------:R-:W-:Y:S01]  /*e260*/  HMMA.16816.F32 R80, R100.reuse, R114, R80 ;  /* 0x000000726450723c */ /* 0x040fe20000001850 */
[----:B------:R-:W2:Y:S07]  /*e270*/  LDSM.16.MT88.4 R112, [R197+0xd000] ;  /* 0x00d00000c570783b */ /* 0x000eae0000004200 */
[C---:B------:R-:W-:Y:S08]  /*e280*/  HMMA.16816.F32 R84, R100.reuse, R116, R84 ;  /* 0x000000746454723c */ /* 0x040ff00000001854 */
[C---:B------:R-:W-:Y:S01]  /*e290*/  HMMA.16816.F32 R88, R100.reuse, R118, R88 ;  /* 0x000000766458723c */ /* 0x040fe20000001858 */
[----:B------:R-:W4:Y:S07]  /*e2a0*/  LDSM.16.MT88.4 R116, [R200+0xf000] ;  /* 0x00f00000c874783b */ /* 0x000f2e0000004200 */
[C---:B-1----:R-:W-:Y:S08]  /*e2b0*/  HMMA.16816.F32 R92, R100.reuse, R104, R92 ;  /* 0x00000068645c723c */ /* 0x042ff0000000185c */
[----:B------:R-:W-:Y:S01]  /*e2c0*/  HMMA.16816.F32 R96, R100, R106, R96 ;  /* 0x0000006a6460723c */ /* 0x000fe20000001860 */
[----:B------:R-:W1:Y:S06]  /*e2d0*/  LDSM.16.MT88.4 R104, [R196+0xf000] ;  /* 0x00f00000c468783b */ /* 0x000e6c0000004200 */
[----:B------:R-:W-:Y:S01]  /*e2e0*/  F2FP.PACK_AB R100, R245, R242 ;  /* 0x000000f2f564723e */ /* 0x000fe200000000ff */
[----:B------:R-:W-:Y:S01]  /*e2f0*/  FADD.FTZ R242, R242, R181 ;  /* 0x000000b5f2f27221 */ /* 0x000fe20000010000 */
[----:B---3--:R-:W-:Y:S03]  /*e300*/  F2FP.PACK_AB R101, R241, R240 ;  /* 0x000000f0f165723e */ /* 0x008fe600000000ff */
[----:B------:R-:W-:Y:S01]  /*e310*/  F2FP.PACK_AB R102, R243, R238 ;  /* 0x000000eef366723e */ /* 0x000fe200000000ff */
[----:B------:R-:W-:Y:S01]  /*e320*/  FADD.FTZ R245, R245, R242 ;  /* 0x000000f2f5f57221 */ /* 0x000fe20000010000 */
[----:B-----5:R-:W-:Y:S03]  /*e330*/  F2FP.PACK_AB R103, R237, R236 ;  /* 0x000000eced67723e */ /* 0x020fe600000000ff */
[----:B------:R-:W-:Y:S04]  /*e340*/  FADD.FTZ R238, R238, R245 ;  /* 0x000000f5eeee7221 */ /* 0x000fe80000010000 */
[C---:B--2---:R-:W-:Y:S03]  /*e350*/  HMMA.16816.F32 R4, R100.reuse, R108, R4 ;  /* 0x0000006c6404723c */ /* 0x044fe60000001804 */
[----:B------:R-:W-:Y:S05]  /*e360*/  FADD.FTZ R243, R243, R238 ;  /* 0x000000eef3f37221 */ /* 0x000fea0000010000 */
[C---:B------:R-:W-:Y:S01]  /*e370*/  HMMA.16816.F32 R8, R100.reuse, R110, R8 ;  /* 0x0000006e6408723c */ /* 0x040fe20000001808 */
[----:B------:R-:W2:Y:S07]  /*e380*/  LDSM.16.MT88.4 R108, [R200+0x11000] ;  /* 0x01100000c86c783b */ /* 0x000eae0000004200 */
[C---:B------:R-:W-:Y:S08]  /*e390*/  HMMA.16816.F32 R12, R100.reuse, R120, R12 ;  /* 0x00000078640c723c */ /* 0x040ff0000000180c */
[C---:B------:R-:W-:Y:S08]  /*e3a0*/  HMMA.16816.F32 R16, R100.reuse, R122, R16 ;  /* 0x0000007a6410723c */ /* 0x040ff00000001810 */
[C---:B------:R-:W-:Y:S08]  /*e3b0*/  HMMA.16816.F32 R20, R100.reuse, R112, R20 ;  /* 0x000000706414723c */ /* 0x040ff00000001814 */
[C---:B------:R-:W-:Y:S01]  /*e3c0*/  HMMA.16816.F32 R24, R100.reuse, R114, R24 ;  /* 0x000000726418723c */ /* 0x040fe20000001818 */
[----:B------:R-:W3:Y:S07]  /*e3d0*/  LDSM.16.MT88.4 R112, [R198+0x11000] ;  /* 0x01100000c670783b */ /* 0x000eee0000004200 */
[C---:B------:R-:W-:Y:S08]  /*e3e0*/  HMMA.16816.F32 R28, R100.reuse, R124, R28 ;  /* 0x0000007c641c723c */ /* 0x040ff0000000181c */
[C---:B------:R-:W-:Y:S01]  /*e3f0*/  HMMA.16816.F32 R32, R100.reuse, R126, R32 ;  /* 0x0000007e6420723c */ /* 0x040fe20000001820 */
[----:B------:R-:W-:Y:S07]  /*e400*/  LDSM.16.MT88.4 R124, [R200+0xd800] ;  /* 0x00d80000c87c783b */ /* 0x000fee0000004200 */
[C---:B----4-:R-:W-:Y:S08]  /*e410*/  HMMA.16816.F32 R36, R100.reuse, R116, R36 ;  /* 0x000000746424723c */ /* 0x050ff00000001824 */
[C---:B------:R-:W-:Y:S01]  /*e420*/  HMMA.16816.F32 R40, R100.reuse, R118, R40 ;  /* 0x000000766428723c */ /* 0x040fe20000001828 */
[----:B------:R-:W4:Y:S07]  /*e430*/  LDSM.16.MT88.4 R116, [R197+0x11000] ;  /* 0x01100000c574783b */ /* 0x000f2e0000004200 */
[C---:B------:R-:W-:Y:S08]  /*e440*/  HMMA.16816.F32 R44, R100.reuse, R128, R44 ;  /* 0x00000080642c723c */ /* 0x040ff0000000182c */
[C---:B------:R-:W-:Y:S08]  /*e450*/  HMMA.16816.F32 R48, R100.reuse, R130, R48 ;  /* 0x000000826430723c */ /* 0x040ff00000001830 */
[C---:B------:R-:W-:Y:S07]  /*e460*/  HMMA.16816.F32 R52, R100.reuse, R136, R52 ;  /* 0x000000886434723c */ /* 0x040fee0000001834 */
[----:B------:R-:W-:Y:S01]  /*e470*/  F2FP.PACK_AB R136, R239, R232 ;  /* 0x000000e8ef88723e */ /* 0x000fe200000000ff */
[C---:B------:R-:W-:Y:S04]  /*e480*/  HMMA.16816.F32 R56, R100.reuse, R138, R56 ;  /* 0x0000008a6438723c */ /* 0x040fe80000001838 */
[----:B------:R-:W-:Y:S01]  /*e490*/  F2FP.PACK_AB R137, R233, R234 ;  /* 0x000000eae989723e */ /* 0x000fe200000000ff */
[----:B------:R-:W-:Y:S02]  /*e4a0*/  FADD.FTZ R232, R232, R243 ;  /* 0x000000f3e8e87221 */ /* 0x000fe40000010000 */
[----:B------:R-:W-:Y:S01]  /*e4b0*/  F2FP.PACK_AB R138, R235, R228 ;  /* 0x000000e4eb8a723e */ /* 0x000fe200000000ff */
[C---:B-1----:R-:W-:Y:S04]  /*e4c0*/  HMMA.16816.F32 R60, R100.reuse, R104, R60 ;  /* 0x00000068643c723c */ /* 0x042fe8000000183c */
[----:B------:R-:W-:Y:S01]  /*e4d0*/  F2FP.PACK_AB R139, R133, R134 ;  /* 0x00000086858b723e */ /* 0x000fe200000000ff */
[----:B------:R-:W-:Y:S03]  /*e4e0*/  FADD.FTZ R239, R239, R232 ;  /* 0x000000e8efef7221 */ /* 0x000fe60000010000 */
[C---:B------:R-:W-:Y:S01]  /*e4f0*/  HMMA.16816.F32 R64, R100.reuse, R106, R64 ;  /* 0x0000006a6440723c */ /* 0x040fe20000001840 */
[----:B------:R-:W1:Y:S03]  /*e500*/  LDSM.16.MT88.4 R104, [R196+0x11000] ;  /* 0x01100000c468783b */ /* 0x000e660000004200 */
[----:B------:R-:W-:Y:S04]  /*e510*/  FADD.FTZ R228, R228, R239 ;  /* 0x000000efe4e47221 */ /* 0x000fe80000010000 */
[C---:B--2---:R-:W-:Y:S04]  /*e520*/  HMMA.16816.F32 R68, R100.reuse, R108, R68 ;  /* 0x0000006c6444723c */ /* 0x044fe80000001844 */
[----:B------:R-:W-:Y:S04]  /*e530*/  FADD.FTZ R229, R235, R228 ;  /* 0x000000e4ebe57221 */ /* 0x000fe80000010000 */
[C---:B------:R-:W-:Y:S01]  /*e540*/  HMMA.16816.F32 R72, R100.reuse, R110, R72 ;  /* 0x0000006e6448723c */ /* 0x040fe20000001848 */
[----:B------:R-:W2:Y:S07]  /*e550*/  LDSM.16.MT88.4 R108, [R198+0xd800] ;  /* 0x00d80000c66c783b */ /* 0x000eae0000004200 */
[C---:B---3--:R-:W-:Y:S08]  /*e560*/  HMMA.16816.F32 R76, R100.reuse, R112, R76 ;  /* 0x00000070644c723c */ /* 0x048ff0000000184c */
[C---:B------:R-:W-:Y:S08]  /*e570*/  HMMA.16816.F32 R80, R100.reuse, R114, R80 ;  /* 0x000000726450723c */ /* 0x040ff00000001850 */
[C---:B----4-:R-:W-:Y:S08]  /*e580*/  HMMA.16816.F32 R84, R100.reuse, R116, R84 ;  /* 0x000000746454723c */ /* 0x050ff00000001854 */
[C---:B------:R-:W-:Y:S08]  /*e590*/  HMMA.16816.F32 R88, R100.reuse, R118, R88 ;  /* 0x000000766458723c */ /* 0x040ff00000001858 */
[C---:B-1----:R-:W-:Y:S08]  /*e5a0*/  HMMA.16816.F32 R92, R100.reuse, R104, R92 ;  /* 0x00000068645c723c */ /* 0x042ff0000000185c */
[----:B------:R-:W-:Y:S08]  /*e5b0*/  HMMA.16816.F32 R96, R100, R106, R96 ;  /* 0x0000006a6460723c */ /* 0x000ff00000001860 */
[C---:B------:R-:W-:Y:S01]  /*e5c0*/  HMMA.16816.F32 R128, R136.reuse, R124, R4 ;  /* 0x0000007c8880723c */ /* 0x040fe20000001804 */
[----:B------:R-:W1:Y:S07]  /*e5d0*/  LDSM.16.MT88.4 R4, [R198+0x11800] ;  /* 0x01180000c604783b */ /* 0x000e6e0000004200 */
[C---:B------:R-:W-:Y:S01]  /*e5e0*/  HMMA.16816.F32 R124, R136.reuse, R126, R8 ;  /* 0x0000007e887c723c */ /* 0x040fe20000001808 */
[----:B------:R-:W3:Y:S07]  /*e5f0*/  LDSM.16.MT88.4 R8, [R197+0x11800] ;  /* 0x01180000c508783b */ /* 0x000eee0000004200 */
[C---:B--2---:R-:W-:Y:S01]  /*e600*/  HMMA.16816.F32 R120, R136.reuse, R108, R12 ;  /* 0x0000006c8878723c */ /* 0x044fe2000000180c */
[----:B------:R-:W2:Y:S07]  /*e610*/  LDSM.16.MT88.4 R12, [R196+0x11800] ;  /* 0x01180000c40c783b */ /* 0x000eae0000004200 */
[C---:B------:R-:W-:Y:S08]  /*e620*/  HMMA.16816.F32 R116, R136.reuse, R110, R16 ;  /* 0x0000006e8874723c */ /* 0x040ff00000001810 */
        /* <DEDUP_REMOVED lines=14> */
[C---:B-1----:R-:W-:Y:S07]  /*e710*/  HMMA.16816.F32 R76, R136.reuse, R4, R76 ;  /* 0x00000004884c723c */ /* 0x042fee000000184c */
[----:B------:R-:W-:Y:S01]  /*e720*/  FADD.FTZ R5, R169, R170 ;  /* 0x000000aaa9057221 */ /* 0x000fe20000010000 */
[C---:B------:R-:W-:Y:S04]  /*e730*/  HMMA.16816.F32 R80, R136.reuse, R6, R80 ;  /* 0x000000068850723c */ /* 0x040fe80000001850 */
[----:B------:R-:W-:Y:S04]  /*e740*/  FADD.FTZ R5, R168, R5 ;  /* 0x00000005a8057221 */ /* 0x000fe80000010000 */
[C---:B---3--:R-:W-:Y:S04]  /*e750*/  HMMA.16816.F32 R84, R136.reuse, R8, R84 ;  /* 0x000000088854723c */ /* 0x048fe80000001854 */
[----:B------:R-:W-:Y:S04]  /*e760*/  FADD.FTZ R178, R178, R5 ;  /* 0x00000005b2b27221 */ /* 0x000fe80000010000 */
[C---:B------:R-:W-:Y:S04]  /*e770*/  HMMA.16816.F32 R88, R136.reuse, R10, R88 ;  /* 0x0000000a8858723c */ /* 0x040fe80000001858 */
[----:B------:R-:W-:Y:S04]  /*e780*/  FADD.FTZ R179, R179, R178 ;  /* 0x000000b2b3b37221 */ /* 0x000fe80000010000 */
[----:B------:R-:W-:Y:S01]  /*e790*/  FADD.FTZ R182, R182, R179 ;  /* 0x000000b3b6b67221 */ /* 0x000fe20000010000 */
[C---:B--2---:R-:W-:Y:S03]  /*e7a0*/  HMMA.16816.F32 R92, R136.reuse, R12, R92 ;  /* 0x0000000c885c723c */ /* 0x044fe6000000185c */
[----:B------:R-:W-:Y:S04]  /*e7b0*/  FADD.FTZ R183, R183, R182 ;  /* 0x000000b6b7b77221 */ /* 0x000fe80000010000 */
[----:B------:R-:W-:Y:S01]  /*e7c0*/  FADD.FTZ R240, R240, R183 ;  /* 0x000000b7f0f07221 */ /* 0x000fe20000010000 */
[----:B------:R-:W-:Y:S04]  /*e7d0*/  HMMA.16816.F32 R96, R136, R14, R96 ;  /* 0x0000000e8860723c */ /* 0x000fe80000001860 */
[----:B------:R-:W-:Y:S04]  /*e7e0*/  FADD.FTZ R241, R241, R240 ;  /* 0x000000f0f1f17221 */ /* 0x000fe80000010000 */
[----:B------:R-:W-:Y:S04]  /*e7f0*/  FADD.FTZ R236, R236, R241 ;  /* 0x000000f1ecec7221 */ /* 0x000fe80000010000 */
[----:B------:R-:W-:Y:S04]  /*e800*/  FADD.FTZ R237, R237, R236 ;  /* 0x000000eceded7221 */ /* 0x000fe80000010000 */
[----:B------:R-:W-:Y:S04]  /*e810*/  FADD.FTZ R234, R234, R237 ;  /* 0x000000edeaea7221 */ /* 0x000fe80000010000 */
[----:B------:R-:W-:Y:S04]  /*e820*/  FADD.FTZ R233, R233, R234 ;  /* 0x000000eae9e97221 */ /* 0x000fe80000010000 */
[----:B------:R-:W-:Y:S04]  /*e830*/  FADD.FTZ R134, R134, R233 ;  /* 0x000000e986867221 */ /* 0x000fe80000010000 */
[----:B------:R-:W-:Y:S01]  /*e840*/  FADD.FTZ R227, R133, R134 ;  /* 0x0000008685e37221 */ /* 0x000fe20000010000 */
[----:B------:R-:W-:-:S05]  /*e850*/  @P1 BRA `(.L_x_794) ;  /* 0xffffc52000001947 */ /* 0x000fca000383ffff */
.L_x_790:
        /* <DEDUP_REMOVED lines=223> */
[----:B------:R-:W-:Y:S04]  /*f650*/  STS [R27], R100 ;  /* 0x000000641b007388 */ /* 0x000fe80000000800 */
[----:B------:R-:W-:Y:S04]  /*f660*/  STS [R27+0x400], R102 ;  /* 0x000400661b007388 */ /* 0x000fe80000000800 */
        /* <DEDUP_REMOVED lines=12> */
[----:B------:R3:W-:Y:S04]  /*f730*/  STS [R25+0x2000], R60 ;  /* 0x0020003c19007388 */ /* 0x0007e80000000800 */
        /* <DEDUP_REMOVED lines=72> */
.L_x_796:
[----:B--2---:R-:W-:Y:S05]  /*fbc0*/  BSYNC B0 ;  /* 0x0000000000007941 */ /* 0x004fea0003800000 */
.L_x_795:
        /* <DEDUP_REMOVED lines=36> */
.L_x_798:
[----:B------:R-:W-:Y:S05]  /*fe10*/  BSYNC B0 ;  /* 0x0000000000007941 */ /* 0x000fea0003800000 */
.L_x_797:
        /* <DEDUP_REMOVED lines=20> */
.L_x_800:
[----:B------:R-:W-:Y:S05]  /*ff60*/  BSYNC B0 ;  /* 0x0000000000007941 */ /* 0x000fea0003800000 */
.L_x_799:
        /* <DEDUP_REMOVED lines=20> */
.L_x_802:
[----:B------:R-:W-:Y:S05]  /*100b0*/  BSYNC B0 ;  /* 0x0000000000007941 */ /* 0x000fea0003800000 */
.L_x_801:
        /* <DEDUP_REMOVED lines=20> */
.L_x_803:
        /* <DEDUP_REMOVED lines=16> */
.L_x_4099:


//--------------------- .text._ZN5flash24flash_fwd_splitkv_kernelI23Flash_fwd_kernel_traitsILi192ELi64ELi64ELi4ELb0ELb0EN7cutlass6half_tE19Flash_kernel_traitsILi192ELi64ELi64ELi4ES3_EELb1ELb0ELb0ELb0ELb0ELb0ELb0ELb1EEEvNS_16Flash_fwd_paramsE --------------------------
	.section	.text._ZN5flash24flash_fwd_splitkv_kernelI23Flash_fwd_kernel_traitsILi192ELi64ELi64ELi4ELb0ELb0EN7cutlass6half_tE19Flash_kernel_traitsILi192ELi64ELi64ELi4ES3_EELb1ELb0ELb0ELb0ELb0ELb0ELb0ELb1EEEvNS_16Flash_fwd_paramsE,"ax",@progbits
	.sectioninfo	@"SHI_REGISTERS=229"
	.align	128
        .global         _ZN5flash24flash_fwd_splitkv_kernelI23Flash_fwd_kernel_traitsILi192ELi64ELi64ELi4ELb0ELb0EN7cutlass6half_tE19Flash_kernel_traitsILi192ELi64ELi64ELi4ES3_EELb1ELb0ELb0ELb0ELb0ELb0ELb0ELb1EEEvNS_16Flash_fwd_paramsE
        .type           _ZN5flash24flash_fwd_splitkv_kernelI23Flash_fwd_kernel_traitsILi192ELi64ELi64ELi4ELb0ELb0EN7cutlass6half_tE19Flash_kernel_traitsILi192ELi64ELi64ELi4ES3_EELb1ELb0ELb0ELb0ELb0ELb0ELb0ELb1EEEvNS_16Flash_fwd_paramsE,@function
        .size           _ZN5flash24flash_fwd_splitkv_kernelI23Flash_fwd_kernel_traitsILi192ELi64ELi64ELi4ELb0ELb0EN7cutlass6half_tE19Flash_kernel_traitsILi192ELi64ELi64ELi4ES3_EELb1ELb0ELb0ELb0ELb0ELb0ELb0ELb1EEEvNS_16Flash_fwd_paramsE,(.L_x_4100 - _ZN5flash24flash_fwd_splitkv_kernelI23Flash_fwd_kernel_traitsILi192ELi64ELi64ELi4ELb0ELb0EN7cutlass6half_tE19Flash_kernel_traitsILi192ELi64ELi64ELi4ES3_EELb1ELb0ELb0ELb0ELb0ELb0ELb0ELb1EEEvNS_16Flash_fwd_paramsE)
        .other          _ZN5flash24flash_fwd_splitkv_kernelI23Flash_fwd_kernel_traitsILi192ELi64ELi64ELi4ELb0ELb0EN7cutlass6half_tE19Flash_kernel_traitsILi192ELi64ELi64ELi4ES3_EELb1ELb0ELb0ELb0ELb0ELb0ELb0ELb1EEEvNS_16Flash_fwd_paramsE,@"STO_CUDA_ENTRY STV_DEFAULT"
_ZN5flash24flash_fwd_splitkv_kernelI23Flash_fwd_kernel_traitsILi192ELi64ELi64ELi4ELb0ELb0EN7cutlass6half_tE19Flash_kernel_traitsILi192ELi64ELi64ELi4ES3_EELb1ELb0ELb0ELb0ELb0ELb0ELb0ELb1EEEvNS_16Flash_fwd_paramsE:
.text._ZN5flash24flash_fwd_splitkv_kernelI23Flash_fwd_kernel_traitsILi192ELi64ELi64ELi4ELb0ELb0EN7cutlass6half_tE19Flash_kernel_traitsILi192ELi64ELi64ELi4ES3_EELb1ELb0ELb0ELb0ELb0ELb0ELb0ELb1EEEvNS_16Flash_fwd_paramsE:
[----:B------:R-:W-:Y:S02]  /*0000*/  MOV R1, c[0x0][0x28] ;  /* 0x00000a0000017a02 */ /* 0x000fe40000000f00 */
[----:B------:R-:W1:Y:S01]  /*0010*/  S2R R2, SR_CTAID.Y ;  /* 0x0000000000027919 */ /* 0x000e620000002600 */
[----:B------:R-:W2:Y:S01]  /*0020*/  LDC.U8 R0, c[0x0][0x312] ;  /* 0x0000c480ff007b82 */ /* 0x000ea20000000000 */
[----:B------:R-:W-:Y:S01]  /*0030*/  ISETP.NE.U32.AND P1, PT, RZ, c[0x0][0x240], PT ;  /* 0x00009000ff007a0c */ /* 0x000fe20003f25070 */
[----:B------:R-:W-:Y:S01]  /*0040*/  IMAD.MOV.U32 R99, RZ, RZ, 0x4 ;  /* 0x00000004ff637424 */ /* 0x000fe200078e00ff */
[----:B------:R-:W-:Y:S01]  /*0050*/  ISETP.NE.U32.AND P5, PT, RZ, c[0x0][0x250], PT ;  /* 0x00009400ff007a0c */ /* 0x000fe20003fa5070 */
[----:B------:R-:W-:Y:S01]  /*0060*/  IMAD.MOV.U32 R204, RZ, RZ, -0x1 ;  /* 0xffffffffffcc7424 */ /* 0x000fe200078e00ff */
[----:B------:R-:W-:Y:S01]  /*0070*/  ISETP.NE.AND.EX P1, PT, RZ, c[0x0][0x244], PT, P1 ;  /* 0x00009100ff007a0c */ /* 0x000fe20003f25310 */
[----:B------:R-:W-:Y:S01]  /*0080*/  ULDC.64 UR6, c[0x0][0x118] ;  /* 0x0000460000067ab9 */ /* 0x000fe20000000a00 */
[----:B------:R-:W-:Y:S02]  /*0090*/  ISETP.NE.AND.EX P5, PT, RZ, c[0x0][0x254], PT, P5 ;  /* 0x00009500ff007a0c */ /* 0x000fe40003fa5350 */
[----:B------:R-:W-:Y:S01]  /*00a0*/  ISETP.EQ.U32.AND P0, PT, RZ, c[0x0][0x248], PT ;  /* 0x00009200ff007a0c */ /* 0x000fe20003f02070 */
[----:B-1----:R-:W-:Y:S01]  /*00b0*/  IMAD.WIDE R4, R2, R99, c[0x0][0x240] ;  /* 0x0000900002047625 */ /* 0x002fe200078e0263 */
[----:B--2---:R-:W-:-:S03]  /*00c0*/  ISETP.NE.AND P2, PT, R0, RZ, PT ;  /* 0x000000ff0000720c */ /* 0x004fc60003f45270 */
[----:B------:R-:W-:-:S04]  /*00d0*/  IMAD.MOV.U32 R0, RZ, RZ, RZ ;  /* 0x000000ffff007224 */ /* 0x000fc800078e00ff */
[----:B------:R-:W2:Y:S01]  /*00e0*/  @P1 LDG.E R204, [R4.64] ;  /* 0x0000000604cc1981 */ /* 0x000ea2000c1e1900 */
[CC--:B------:R-:W-:Y:S01]  /*00f0*/  IMAD.WIDE R162, R2.reuse, R99.reuse, c[0x0][0x250] ;  /* 0x0000940002a27625 */ /* 0x0c0fe200078e0263 */
[----:B------:R-:W-:Y:S02]  /*0100*/  ISETP.EQ.OR.EX P0, PT, RZ, c[0x0][0x24c], !P2, P0 ;  /* 0x00009300ff007a0c */ /* 0x000fe40005702700 */
[----:B------:R-:W2:Y:S04]  /*0110*/  @P1 LDG.E R203, [R4.64+0x4] ;  /* 0x0000040604cb1981 */ /* 0x000ea8000c1e1900 */
[----:B------:R1:W5:Y:S01]  /*0120*/  @P5 LDG.E R0, [R162.64] ;  /* 0x00000006a2005981 */ /* 0x000362000c1e1900 */
[----:B------:R-:W-:Y:S02]  /*0130*/  IMAD.MOV.U32 R17, RZ, RZ, -0x1 ;  /* 0xffffffffff117424 */ /* 0x000fe400078e00ff */
[----:B------:R-:W-:Y:S01]  /*0140*/  IMAD.WIDE R8, R2, R99, c[0x0][0x248] ;  /* 0x0000920002087625 */ /* 0x000fe200078e0263 */
[----:B------:R-:W3:Y:S04]  /*0150*/  S2R R27, SR_CTAID.X ;  /* 0x00000000001b7919 */ /* 0x000ee80000002500 */
[----:B------:R1:W5:Y:S01]  /*0160*/  @!P0 LDG.E R17, [R8.64] ;  /* 0x0000000608118981 */ /* 0x000362000c1e1900 */
[----:B------:R-:W-:-:S03]  /*0170*/  ISETP.NE.U32.AND P0, PT, RZ, c[0x0][0x248], PT ;  /* 0x00009200ff007a0c */ /* 0x000fc60003f05070 */
[----:B------:R-:W4:Y:S01]  /*0180*/  S2R R158, SR_CTAID.Z ;  /* 0x00000000009e7919 */ /* 0x000f220000002700 */
[----:B------:R-:W-:Y:S02]  /*0190*/  ISETP.NE.AND.EX P0, PT, RZ, c[0x0][0x24c], PT, P0 ;  /* 0x00009300ff007a0c */ /* 0x000fe40003f05300 */
[----:B------:R-:W-:-:S04]  /*01a0*/  MOV R3, R2 ;  /* 0x0000000200037202 */ /* 0x000fc80000000f00 */
[--C-:B------:R-:W-:Y:S01]  /*01b0*/  SHF.R.S32.HI R6, RZ, 0x1f, R3.reuse ;  /* 0x0000001fff067819 */ /* 0x100fe20000011403 */
[----:B------:R-:W-:Y:S02]  /*01c0*/  IMAD.MOV.U32 R11, RZ, RZ, R3 ;  /* 0x000000ffff0b7224 */ /* 0x000fe400078e0003 */
[----:B--2---:R-:W-:Y:S01]  /*01d0*/  @P1 IMAD.IADD R203, R203, 0x1, -R204 ;  /* 0x00000001cbcb1824 */ /* 0x004fe200078e0acc */
[----:B------:R-:W-:-:S03]  /*01e0*/  @!P1 MOV R203, c[0x0][0x214] ;  /* 0x0000850000cb9a02 */ /* 0x000fc60000000f00 */
[----:B------:R-:W-:Y:S05]  /*01f0*/  @!P0 BRA `(.L_x_804) ;  /* 0x0000004000008947 */ /* 0x000fea0003800000 */
[----:B-1-34-:R-:W2:Y:S02]  /*0200*/  @P2 LDG.E R4, [R8.64+0x4] ;  /* 0x0000040608042981 */ /* 0x01aea4000c1e1900 */
[----:B--2--5:R-:W-:-:S06]  /*0210*/  @P2 IADD3 R69, R4, -R17, RZ ;  /* 0x8000001104452210 */ /* 0x024fcc0007ffe0ff */
[----:B------:R1:W5:Y:S01]  /*0220*/  @!P2 LDG.E R69, [R8.64] ;  /* 0x000000060845a981 */ /* 0x000362000c1e1900 */
[----:B------:R-:W-:Y:S05]  /*0230*/  BRA `(.L_x_805) ;  /* 0x0000001000007947 */ /* 0x000fea0003800000 */
.L_x_804:
[----:B-1-34-:R-:W-:Y:S02]  /*0240*/  MOV R69, c[0x0][0x218] ;  /* 0x0000860000457a02 */ /* 0x01afe40000000f00 */
.L_x_805:
[----:B------:R-:W-:-:S04]  /*0250*/  ISETP.NE.U32.AND P2, PT, RZ, c[0x0][0x258], PT ;  /* 0x00009600ff007a0c */ /* 0x000fc80003f45070 */
[----:B------:R-:W-:-:S13]  /*0260*/  ISETP.NE.AND.EX P2, PT, RZ, c[0x0][0x25c], PT, P2 ;  /* 0x00009700ff007a0c */ /* 0x000fda0003f45320 */
[----:B-1----:R-:W-:-:S05]  /*0270*/  @P2 IMAD.WIDE R8, R2, R99, c[0x0][0x258] ;  /* 0x0000960002082625 */ /* 0x002fca00078e0263 */
[----:B------:R-:W2:Y:S01]  /*0280*/  @P2 LDG.E R5, [R8.64] ;  /* 0x0000000608052981 */ /* 0x000ea2000c1e1900 */
[----:B------:R-:W-:Y:S01]  /*0290*/  IMAD.SHL.U32 R60, R27, 0x40, RZ ;  /* 0x000000401b3c7824 */ /* 0x000fe200078e00ff */
[----:B------:R-:W-:Y:S01]  /*02a0*/  @!P2 ISETP.NE.U32.AND P1, PT, RZ, c[0x0][0x268], PT ;  /* 0x00009a00ff00aa0c */ /* 0x000fe20003f25070 */
[----:B-----5:R-:W-:-:S03]  /*02b0*/  IMAD.IADD R69, R69, 0x1, -R0 ;  /* 0x0000000145457824 */ /* 0x020fc600078e0a00 */
[----:B------:R-:W-:Y:S02]  /*02c0*/  ISETP.GT.AND P0, PT, R203, R60, PT ;  /* 0x0000003ccb00720c */ /* 0x000fe40003f04270 */
[----:B------:R-:W-:-:S04]  /*02d0*/  @!P2 ISETP.NE.AND.EX P1, PT, RZ, c[0x0][0x26c], PT, P1 ;  /* 0x00009b00ff00aa0c */ /* 0x000fc80003f25310 */
[----:B------:R-:W-:Y:S01]  /*02e0*/  @!P2 SEL R4, RZ, c[0x0][0x21c], !P1 ;  /* 0x00008700ff04aa07 */ /* 0x000fe20004800000 */
[----:B--2---:R-:W-:-:S04]  /*02f0*/  @P2 IMAD.IADD R62, R5, 0x1, -R0 ;  /* 0x00000001053e2824 */ /* 0x004fc800078e0a00 */
[----:B------:R-:W-:Y:S02]  /*0300*/  @!P2 IMAD.IADD R62, R69, 0x1, R4 ;  /* 0x00000001453ea824 */ /* 0x000fe400078e0204 */
[----:B------:R-:W-:Y:S05]  /*0310*/  @!P0 EXIT ;  /* 0x000000000000894d */ /* 0x000fea0003800000 */
[----:B------:R-:W-:Y:S01]  /*0320*/  IMAD.MOV.U32 R10, RZ, RZ, c[0x0][0x218] ;  /* 0x00008600ff0a7624 */ /* 0x000fe200078e00ff */
[----:B------:R-:W-:Y:S01]  /*0330*/  IADD3 R5, -R203, 0x7f, R60 ;  /* 0x0000007fcb057810 */ /* 0x000fe20007ffe13c */
[----:B------:R-:W1:Y:S01]  /*0340*/  S2R R129, SR_TID.X ;  /* 0x0000000000817919 */ /* 0x000e620000002100 */
[----:B------:R-:W-:Y:S02]  /*0350*/  IADD3 R8, R62, 0x3f, RZ ;  /* 0x0000003f3e087810 */ /* 0x000fe40007ffe0ff */
[----:B------:R-:W-:Y:S02]  /*0360*/  IADD3 R10, R10, 0x3f, RZ ;  /* 0x0000003f0a0a7810 */ /* 0x000fe40007ffe0ff */
[----:B------:R-:W-:Y:S02]  /*0370*/  IADD3 R5, R5, c[0x0][0x2e8], R62 ;  /* 0x0000ba0005057a10 */ /* 0x000fe40007ffe03e */
[----:B------:R-:W-:-:S02]  /*0380*/  SHF.R.S32.HI R7, RZ, 0x1f, R8 ;  /* 0x0000001fff077819 */ /* 0x000fc40000011408 */
[----:B------:R-:W-:Y:S02]  /*0390*/  SHF.R.S32.HI R9, RZ, 0x1f, R10 ;  /* 0x0000001fff097819 */ /* 0x000fe4000001140a */
[----:B------:R-:W-:Y:S02]  /*03a0*/  SHF.R.S32.HI R4, RZ, 0x1f, R5 ;  /* 0x0000001fff047819 */ /* 0x000fe40000011405 */
[----:B------:R-:W-:Y:S02]  /*03b0*/  LEA.HI R7, R7, R8, RZ, 0x6 ;  /* 0x0000000807077211 */ /* 0x000fe400078f30ff */
[----:B------:R-:W-:Y:S02]  /*03c0*/  LEA.HI R9, R9, R10, RZ, 0x6 ;  /* 0x0000000a09097211 */ /* 0x000fe400078f30ff */
[----:B------:R-:W-:Y:S02]  /*03d0*/  LEA.HI R4, R4, R5, RZ, 0x6 ;  /* 0x0000000504047211 */ /* 0x000fe400078f30ff */
[----:B------:R-:W-:-:S02]  /*03e0*/  SHF.R.S32.HI R7, RZ, 0x6, R7 ;  /* 0x00000006ff077819 */ /* 0x000fc40000011407 */
[----:B------:R-:W-:Y:S02]  /*03f0*/  SHF.R.S32.HI R8, RZ, 0x6, R9 ;  /* 0x00000006ff087819 */ /* 0x000fe40000011409 */
        /* <DEDUP_REMOVED lines=14> */
[----:B------:R-:W-:Y:S01]  /*04e0*/  IMAD.IADD R129, R129, 0x1, -R2 ;  /* 0x0000000181817824 */ /* 0x000fe200078e0a02 */
[----:B------:R-:W-:Y:S01]  /*04f0*/  SHF.R.S32.HI R15, RZ, 0x1f, R158 ;  /* 0x0000001fff0f7819 */ /* 0x000fe2000001149e */
[----:B------:R-:W-:-:S03]  /*0500*/  @P0 IMAD.WIDE.U32 R8, R204, c[0x0][0x1e8], RZ ;  /* 0x00007a00cc080a25 */ /* 0x000fc600078e00ff */
[----:B------:R-:W-:Y:S01]  /*0510*/  SHF.L.U32 R4, R129, 0x3, RZ ;  /* 0x0000000381047819 */ /* 0x000fe200000006ff */
[----:B------:R-:W-:Y:S02]  /*0520*/  @!P0 IMAD R2, R6, c[0x0][0x1e0], RZ ;  /* 0x0000780006028a24 */ /* 0x000fe400078e02ff */
[----:B------:R-:W-:Y:S01]  /*0530*/  @!P0 IMAD.WIDE.U32 R12, R3, c[0x0][0x1e0], RZ ;  /* 0x00007800030c8a25 */ /* 0x000fe200078e00ff */
[----:B------:R-:W-:-:S03]  /*0540*/  SHF.R.S32.HI R5, RZ, 0x1f, R4 ;  /* 0x0000001fff057819 */ /* 0x000fc60000011404 */
[----:B------:R-:W-:Y:S02]  /*0550*/  @P0 IMAD R7, R204, c[0x0][0x1ec], R9 ;  /* 0x00007b00cc070a24 */ /* 0x000fe400078e0209 */
[----:B------:R-:W-:Y:S01]  /*0560*/  @P0 IMAD.MOV.U32 R6, RZ, RZ, R8 ;  /* 0x000000ffff060224 */ /* 0x000fe200078e0008 */
[----:B------:R-:W-:Y:S01]  /*0570*/  @!P0 MOV R6, R12 ;  /* 0x0000000c00068202 */ /* 0x000fe20000000f00 */
[----:B------:R-:W-:Y:S02]  /*0580*/  @!P0 IMAD R2, R3, c[0x0][0x1e4], R2 ;  /* 0x0000790003028a24 */ /* 0x000fe400078e0202 */
[----:B------:R-:W-:-:S04]  /*0590*/  IMAD.WIDE.U32 R8, R60, c[0x0][0x1e8], R4 ;  /* 0x00007a003c087a25 */ /* 0x000fc800078e0004 */
[----:B------:R-:W-:Y:S01]  /*05a0*/  @!P0 IMAD.IADD R7, R13, 0x1, R2 ;  /* 0x000000010d078824 */ /* 0x000fe200078e0202 */
[----:B------:R-:W-:Y:S01]  /*05b0*/  IADD3 R6, P0, R6, R8, RZ ;  /* 0x0000000806067210 */ /* 0x000fe20007f1e0ff */
[----:B------:R-:W-:Y:S02]  /*05c0*/  IMAD R2, R60, c[0x0][0x1ec], R11 ;  /* 0x00007b003c027a24 */ /* 0x000fe400078e020b */
[----:B------:R-:W-:Y:S02]  /*05d0*/  IMAD R15, R15, c[0x0][0x1f0], RZ ;  /* 0x00007c000f0f7a24 */ /* 0x000fe400078e02ff */
[----:B------:R-:W-:Y:S01]  /*05e0*/  IMAD R3, R3, c[0x0][0x1c0], R158 ;  /* 0x0000700003037a24 */ /* 0x000fe200078e029e */
[----:B------:R-:W-:Y:S01]  /*05f0*/  IADD3.X R7, R7, R9, R2, P0, !PT ;  /* 0x0000000907077210 */ /* 0x000fe200007fe402 */
[----:B------:R-:W-:Y:S01]  /*0600*/  IMAD R15, R158, c[0x0][0x1f4], R15 ;  /* 0x00007d009e0f7a24 */ /* 0x000fe200078e020f */
[----:B------:R-:W-:Y:S01]  /*0610*/  ISETP.GE.AND P0, PT, R0, R203, PT ;  /* 0x000000cb0000720c */ /* 0x000fe20003f06270 */
[----:B------:R-:W-:Y:S01]  /*0620*/  IMAD R3, R3, c[0x0][0x214], R60 ;  /* 0x0000850003037a24 */ /* 0x000fe200078e023c */
[----:B------:R-:W-:Y:S01]  /*0630*/  IADD3 R9, R4, 0x40, RZ ;  /* 0x0000004004097810 */ /* 0x000fe20007ffe0ff */
[----:B------:R-:W-:Y:S01]  /*0640*/  IMAD.WIDE.U32 R158, R158, c[0x0][0x1f0], R6 ;  /* 0x00007c009e9e7a25 */ /* 0x000fe200078e0006 */
[----:B------:R-:W-:-:S02]  /*0650*/  SHF.R.S32.HI R6, RZ, 0x1f, R0 ;  /* 0x0000001fff067819 */ /* 0x000fc40000011400 */
[----:B------:R-:W-:Y:S01]  /*0660*/  IADD3 R7, R4, 0x80, RZ ;  /* 0x0000008004077810 */ /* 0x000fe20007ffe0ff */
[----:B------:R-:W-:-:S06]  /*0670*/  IMAD.IADD R15, R159, 0x1, R15 ;  /* 0x000000019f0f7824 */ /* 0x000fcc00078e020f */
        /* <DEDUP_REMOVED lines=14> */
.L_x_808:
[----:B------:R-:W-:Y:S05]  /*0760*/  BSYNC B0 ;  /* 0x0000000000007941 */ /* 0x000fea0003800000 */
.L_x_807:
[----:B------:R-:W-:Y:S01]  /*0770*/  IADD3 R12, R0, 0x10, RZ ;  /* 0x00000010000c7810 */ /* 0x000fe20007ffe0ff */
[----:B------:R-:W-:Y:S03]  /*0780*/  BSSY B0, `(.L_x_809) ;  /* 0x0000013000007945 */ /* 0x000fe60003800000 */
[----:B------:R-:W-:-:S13]  /*0790*/  ISETP.GE.AND P0, PT, R12, R203, PT ;  /* 0x000000cb0c00720c */ /* 0x000fda0003f06270 */
[----:B------:R-:W-:Y:S05]  /*07a0*/  @P0 BRA `(.L_x_810) ;  /* 0x0000010000000947 */ /* 0x000fea0003800000 */
[----:B-1----:R-:W-:Y:S01]  /*07b0*/  IADD3 R11, P0, R0, 0x10, RZ ;  /* 0x00000010000b7810 */ /* 0x002fe20007f1e0ff */
        /* <DEDUP_REMOVED lines=15> */
.L_x_810:
[----:B------:R-:W-:Y:S05]  /*08b0*/  BSYNC B0 ;  /* 0x0000000000007941 */ /* 0x000fea0003800000 */
.L_x_809:
        /* <DEDUP_REMOVED lines=20> */
.L_x_812:
[----:B------:R-:W-:Y:S05]  /*0a00*/  BSYNC B0 ;  /* 0x0000000000007941 */ /* 0x000fea0003800000 */
.L_x_811:
        /* <DEDUP_REMOVED lines=19> */
.L_x_814:
[----:B------:R-:W-:Y:S05]  /*0b40*/  BSYNC B0 ;  /* 0x0000000000007941 */ /* 0x000fea0003800000 */
.L_x_813:
[----:B------:R-:W-:-:S04]  /*0b50*/  ISETP.NE.AND P4, PT, R129, RZ, PT ;  /* 0x000000ff8100720c */ /* 0x000fc80003f85270 */
[-C--:B------:R-:W-:Y:S02]  /*0b60*/  ISETP.GE.OR P3, PT, R0, R203.reuse, P4 ;  /* 0x000000cb0000720c */ /* 0x080fe40002766670 */
[-C--:B------:R-:W-:Y:S02]  /*0b70*/  ISETP.GE.OR P2, PT, R12, R203.reuse, P4 ;  /* 0x000000cb0c00720c */ /* 0x080fe40002746670 */
[-C--:B------:R-:W-:Y:S02]  /*0b80*/  ISETP.GE.OR P1, PT, R10, R203.reuse, P4 ;  /* 0x000000cb0a00720c */ /* 0x080fe40002726670 */
[C---:B------:R-:W-:Y:S02]  /*0b90*/  IADD3 R0, P0, R3.reuse, R0, RZ ;  /* 0x0000000003007210 */ /* 0x040fe40007f1e0ff */
[----:B------:R-:W-:Y:S02]  /*0ba0*/  ISETP.GE.OR P4, PT, R8, R203, P4 ;  /* 0x000000cb0800720c */ /* 0x000fe40002786670 */
[----:B------:R-:W-:-:S02]  /*0bb0*/  LEA.HI.X.SX32 R3, R3, R6, 0x1, P0 ;  /* 0x0000000603037211 */ /* 0x000fc400000f0eff */
[----:B--2---:R-:W-:-:S03]  /*0bc0*/  LEA R4, P0, R0, c[0x0][0x200], 0x2 ;  /* 0x0000800000047a11 */ /* 0x004fc600078010ff */
[----:B------:R-:W-:Y:S01]  /*0bd0*/  @!P2 IMAD.MOV.U32 R2, RZ, RZ, 0x7f800000 ;  /* 0x7f800000ff02a424 */ /* 0x000fe200078e00ff */
[----:B------:R-:W-:Y:S01]  /*0be0*/  LEA.HI.X R5, R0, c[0x0][0x204], R3, 0x2, P0 ;  /* 0x0000810000057a11 */ /* 0x000fe200000f1403 */
[----:B------:R-:W-:Y:S02]  /*0bf0*/  @!P3 IMAD.MOV.U32 R3, RZ, RZ, 0x7f800000 ;  /* 0x7f800000ff03b424 */ /* 0x000fe400078e00ff */
[----:B------:R-:W-:Y:S02]  /*0c00*/  @!P1 IMAD.MOV.U32 R0, RZ, RZ, 0x7f800000 ;  /* 0x7f800000ff009424 */ /* 0x000fe400078e00ff */
[----:B------:R2:W-:Y:S04]  /*0c10*/  @!P2 STG.E [R4.64+0x40], R2 ;  /* 0x000040020400a986 */ /* 0x0005e8000c101906 */
[----:B------:R2:W-:Y:S04]  /*0c20*/  @!P3 STG.E [R4.64], R3 ;  /* 0x000000030400b986 */ /* 0x0005e8000c101906 */
[----:B------:R2:W-:Y:S01]  /*0c30*/  @!P1 STG.E [R4.64+0x80], R0 ;  /* 0x0000800004009986 */ /* 0x0005e2000c101906 */
[----:B------:R-:W-:Y:S05]  /*0c40*/  @P4 EXIT ;  /* 0x000000000000494d */ /* 0x000fea0003800000 */
[----:B--2---:R-:W-:-:S05]  /*0c50*/  MOV R3, 0x7f800000 ;  /* 0x7f80000000037802 */ /* 0x004fca0000000f00 */
[----:B------:R-:W-:Y:S01]  /*0c60*/  STG.E [R4.64+0xc0], R3 ;  /* 0x0000c00304007986 */ /* 0x000fe2000c101906 */
[----:B------:R-:W-:Y:S05]  /*0c70*/  EXIT ;  /* 0x000000000000794d */ /* 0x000fea0003800000 */
.L_x_806:
[----:B-1----:R-:W-:Y:S02]  /*0c80*/  ISETP.NE.U32.AND P0, PT, RZ, c[0x0][0x2b8], PT ;  /* 0x0000ae00ff007a0c */ /* 0x002fe40003f05070 */
[----:B------:R-:W-:Y:S02]  /*0c90*/  ISETP.NE.U32.AND P1, PT, RZ, c[0x0][0x2c0], PT ;  /* 0x0000b000ff007a0c */ /* 0x000fe40003f25070 */
[----:B------:R-:W-:Y:S02]  /*0ca0*/  ISETP.NE.AND.EX P0, PT, RZ, c[0x0][0x2bc], PT, P0 ;  /* 0x0000af00ff007a0c */ /* 0x000fe40003f05300 */
[----:B------:R-:W-:-:S11]  /*0cb0*/  ISETP.NE.AND.EX P1, PT, RZ, c[0x0][0x2c4], PT, P1 ;  /* 0x0000b100ff007a0c */ /* 0x000fd60003f25310 */
[----:B------:R-:W-:-:S04]  /*0cc0*/  @P0 IMAD.WIDE R8, R2, R99, c[0x0][0x2b8] ;  /* 0x0000ae0002080625 */ /* 0x000fc800078e0263 */
[----:B------:R-:W-:Y:S01]  /*0cd0*/  @P1 IMAD R2, R6, c[0x0][0x2c8], RZ ;  /* 0x0000b20006021a24 */ /* 0x000fe200078e02ff */
[----:B------:R-:W-:Y:S01]  /*0ce0*/  CS2R R206, SRZ ;  /* 0x0000000000ce7805 */ /* 0x000fe2000001ff00 */
[C---:B------:R-:W-:Y:S01]  /*0cf0*/  @P1 IMAD.WIDE.U32 R4, R11.reuse, c[0x0][0x2c8], RZ ;  /* 0x0000b2000b041a25 */ /* 0x040fe200078e00ff */
[----:B------:R1:W5:Y:S01]  /*0d00*/  @P0 LDG.E R3, [R8.64] ;  /* 0x0000000608030981 */ /* 0x000362000c1e1900 */
[----:B------:R-:W-:Y:S02]  /*0d10*/  PLOP3.LUT P3, PT, PT, PT, PT, 0x8, 0x0 ;  /* 0x000000000000781c */ /* 0x000fe40003f6e170 */
[----:B------:R-:W-:Y:S01]  /*0d20*/  @P1 IMAD R2, R11, c[0x0][0x2cc], R2 ;  /* 0x0000b3000b021a24 */ /* 0x000fe200078e0202 */
[----:B------:R-:W-:-:S03]  /*0d30*/  @P1 LEA R206, P0, R4, c[0x0][0x2c0], 0x2 ;  /* 0x0000b00004ce1a11 */ /* 0x000fc600078010ff */
[----:B------:R-:W-:-:S05]  /*0d40*/  @P1 IMAD.IADD R2, R5, 0x1, R2 ;  /* 0x0000000105021824 */ /* 0x000fca00078e0202 */
[----:B------:R-:W-:-:S04]  /*0d50*/  @P1 SHF.L.U64.HI R2, R4, 0x2, R2 ;  /* 0x0000000204021819 */ /* 0x000fc80000010202 */
[----:B------:R-:W-:Y:S02]  /*0d60*/  @P1 IADD3.X R207, R2, c[0x0][0x2c4], RZ, P0, !PT ;  /* 0x0000b10002cf1a10 */ /* 0x000fe400007fe4ff */
[----:B------:R-:W-:-:S04]  /*0d70*/  @P1 ISETP.NE.U32.AND P0, PT, R206, RZ, PT ;  /* 0x000000ffce00120c */ /* 0x000fc80003f05070 */
[----:B------:R-:W-:-:S13]  /*0d80*/  @P1 ISETP.NE.AND.EX P3, PT, R207, RZ, PT, P0 ;  /* 0x000000ffcf00120c */ /* 0x000fda0003f65300 */
[----:B------:R-:W-:Y:S05]  /*0d90*/  @!P3 BRA `(.L_x_815) ;  /* 0x000004800000b947 */ /* 0x000fea0003800000 */
[----:B-1----:R-:W-:Y:S02]  /*0da0*/  IABS R2, c[0x0][0x2d0] ;  /* 0x0000b40000027a13 */ /* 0x002fe40000000000 */
[----:B------:R-:W-:Y:S02]  /*0db0*/  LEA R116, R134, 0xffffffc0, 0x6 ;  /* 0xffffffc086747811 */ /* 0x000fe400078e30ff */
[----:B------:R-:W1:Y:S08]  /*0dc0*/  I2F.RP R0, R2 ;  /* 0x0000000200007306 */ /* 0x000e700000209400 */
[----:B-1----:R-:W1:Y:S02]  /*0dd0*/  MUFU.RCP R8, R0 ;  /* 0x0000000000087308 */ /* 0x002e640000001000 */
[----:B-1----:R-:W-:-:S06]  /*0de0*/  IADD3 R8, R8, 0xffffffe, RZ ;  /* 0x0ffffffe08087810 */ /* 0x002fcc0007ffe0ff */
[----:B------:R-:W1:Y:S02]  /*0df0*/  F2I.FTZ.U32.TRUNC.NTZ R9, R8 ;  /* 0x0000000800097305 */ /* 0x000e64000021f000 */
[----:B-1---5:R-:W-:Y:S02]  /*0e00*/  IMAD.MOV R3, RZ, RZ, -R9 ;  /* 0x000000ffff037224 */ /* 0x022fe400078e0a09 */
[----:B------:R-:W-:Y:S02]  /*0e10*/  IMAD.MOV.U32 R8, RZ, RZ, RZ ;  /* 0x000000ffff087224 */ /* 0x000fe400078e00ff */
[----:B------:R-:W-:Y:S01]  /*0e20*/  IMAD R4, R3, R2, RZ ;  /* 0x0000000203047224 */ /* 0x000fe200078e02ff */
[----:B------:R-:W-:-:S03]  /*0e30*/  IABS R3, R116 ;  /* 0x0000007400037213 */ /* 0x000fc60000000000 */
        /* <DEDUP_REMOVED lines=11> */
[----:B------:R-:W-:-:S05]  /*0ef0*/  @P2 IADD3 R4, R4, 0x1, RZ ;  /* 0x0000000104042810 */ /* 0x000fca0007ffe0ff */
[----:B------:R-:W-:-:S05]  /*0f00*/  IMAD.MOV.U32 R3, RZ, RZ, R4 ;  /* 0x000000ffff037224 */ /* 0x000fca00078e0004 */
[----:B------:R-:W-:Y:S02]  /*0f10*/  @!P0 IADD3 R3, -R3, RZ, RZ ;  /* 0x000000ff03038210 */ /* 0x000fe40007ffe1ff */
[----:B------:R-:W-:-:S05]  /*0f20*/  @!P1 LOP3.LUT R3, RZ, c[0x0][0x2d0], RZ, 0x33, !PT ;  /* 0x0000b400ff039a12 */ /* 0x000fca00078e33ff */
[----:B------:R-:W-:-:S05]  /*0f30*/  IMAD.WIDE R12, R3, 0x4, R206 ;  /* 0x00000004030c7825 */ /* 0x000fca00078e02ce */
[----:B------:R-:W2:Y:S01]  /*0f40*/  LDG.E R0, [R12.64] ;  /* 0x000000060c007981 */ /* 0x000ea2000c1e1900 */
[----:B------:R-:W-:Y:S01]  /*0f50*/  IABS R2, c[0x0][0x1c8] ;  /* 0x0000720000027a13 */ /* 0x000fe20000000000 */
[----:B------:R-:W-:-:S03]  /*0f60*/  IMAD.MOV R3, RZ, RZ, -R3 ;  /* 0x000000ffff037224 */ /* 0x000fc600078e0a03 */
[----:B------:R-:W1:Y:S08]  /*0f70*/  I2F.RP R10, R2 ;  /* 0x00000002000a7306 */ /* 0x000e700000209400 */
[----:B-1----:R-:W1:Y:S02]  /*0f80*/  MUFU.RCP R9, R10 ;  /* 0x0000000a00097308 */ /* 0x002e640000001000 */
[----:B-1----:R-:W-:-:S06]  /*0f90*/  IADD3 R9, R9, 0xffffffe, RZ ;  /* 0x0ffffffe09097810 */ /* 0x002fcc0007ffe0ff */
[----:B------:R-:W1:Y:S02]  /*0fa0*/  F2I.FTZ.U32.TRUNC.NTZ R9, R9 ;  /* 0x0000000900097305 */ /* 0x000e64000021f000 */
[----:B-1----:R-:W-:-:S04]  /*0fb0*/  IMAD.MOV R4, RZ, RZ, -R9 ;  /* 0x000000ffff047224 */ /* 0x002fc800078e0a09 */
[----:B------:R-:W-:Y:S01]  /*0fc0*/  IMAD R5, R4, R2, RZ ;  /* 0x0000000204057224 */ /* 0x000fe200078e02ff */
[----:B------:R-:W-:-:S03]  /*0fd0*/  IABS R4, R158 ;  /* 0x0000009e00047213 */ /* 0x000fc60000000000 */
[----:B------:R-:W-:Y:S01]  /*0fe0*/  IMAD.HI.U32 R8, R9, R5, R8 ;  /* 0x0000000509087227 */ /* 0x000fe200078e0008 */
[----:B------:R-:W-:-:S05]  /*0ff0*/  MOV R7, R4 ;  /* 0x0000000400077202 */ /* 0x000fca0000000f00 */
[----:B------:R-:W-:-:S04]  /*1000*/  IMAD.HI.U32 R4, R8, R7, RZ ;  /* 0x0000000708047227 */ /* 0x000fc800078e00ff */
[----:B------:R-:W-:-:S04]  /*1010*/  IMAD.MOV R5, RZ, RZ, -R4 ;  /* 0x000000ffff057224 */ /* 0x000fc800078e0a04 */
[----:B------:R-:W-:Y:S02]  /*1020*/  IMAD R5, R2, R5, R7 ;  /* 0x0000000502057224 */ /* 0x000fe400078e0207 */
[----:B------:R-:W-:-:S03]  /*1030*/  IMAD R7, R3, c[0x0][0x2d0], R116 ;  /* 0x0000b40003077a24 */ /* 0x000fc600078e0274 */
[----:B------:R-:W-:Y:S02]  /*1040*/  ISETP.GT.U32.AND P0, PT, R2, R5, PT ;  /* 0x000000050200720c */ /* 0x000fe40003f04070 */
[----:B------:R-:W-:-:S11]  /*1050*/  SHF.R.S32.HI R133, RZ, 0x1f, R7 ;  /* 0x0000001fff857819 */ /* 0x000fd60000011407 */
[-C--:B------:R-:W-:Y:S02]  /*1060*/  @!P0 IADD3 R5, R5, -R2.reuse, RZ ;  /* 0x8000000205058210 */ /* 0x080fe40007ffe0ff */
[----:B------:R-:W-:Y:S02]  /*1070*/  @!P0 IADD3 R4, R4, 0x1, RZ ;  /* 0x0000000104048810 */ /* 0x000fe40007ffe0ff */
[----:B------:R-:W-:Y:S02]  /*1080*/  ISETP.GE.U32.AND P1, PT, R5, R2, PT ;  /* 0x000000020500720c */ /* 0x000fe40003f26070 */
[----:B------:R-:W-:-:S04]  /*1090*/  LOP3.LUT R2, R158, c[0x0][0x1c8], RZ, 0x3c, !PT ;  /* 0x000072009e027a12 */ /* 0x000fc800078e3cff */
[----:B------:R-:W-:Y:S01]  /*10a0*/  ISETP.GE.AND P0, PT, R2, RZ, PT ;  /* 0x000000ff0200720c */ /* 0x000fe20003f06270 */
[----:B------:R-:W-:-:S06]  /*10b0*/  IMAD R2, R133, c[0x0][0x198], RZ ;  /* 0x0000660085027a24 */ /* 0x000fcc00078e02ff */
[----:B------:R-:W-:Y:S02]  /*10c0*/  @P1 IADD3 R4, R4, 0x1, RZ ;  /* 0x0000000104041810 */ /* 0x000fe40007ffe0ff */
[----:B------:R-:W-:-:S04]  /*10d0*/  ISETP.NE.AND P1, PT, RZ, c[0x0][0x1c8], PT ;  /* 0x00007200ff007a0c */ /* 0x000fc80003f25270 */
[----:B------:R-:W-:-:S09]  /*10e0*/  @!P0 IADD3 R4, -R4, RZ, RZ ;  /* 0x000000ff04048210 */ /* 0x000fd20007ffe1ff */
[----:B------:R-:W-:Y:S02]  /*10f0*/  @!P1 LOP3.LUT R4, RZ, c[0x0][0x1c8], RZ, 0x33, !PT ;  /* 0x00007200ff049a12 */ /* 0x000fe400078e33ff */
[----:B--2---:R-:W-:Y:S01]  /*1100*/  SHF.R.S32.HI R17, RZ, 0x1f, R0 ;  /* 0x0000001fff117819 */ /* 0x004fe20000011400 */
[----:B------:R-:W-:-:S04]  /*1110*/  IMAD.WIDE.U32 R8, R0, c[0x0][0x180], RZ ;  /* 0x0000600000087a25 */ /* 0x000fc800078e00ff */
[C---:B------:R-:W-:Y:S02]  /*1120*/  IMAD R3, R17.reuse, c[0x0][0x180], RZ ;  /* 0x0000600011037a24 */ /* 0x040fe400078e02ff */
[----:B------:R-:W-:Y:S02]  /*1130*/  IMAD R17, R17, c[0x0][0x188], RZ ;  /* 0x0000620011117a24 */ /* 0x000fe400078e02ff */
[C---:B------:R-:W-:Y:S02]  /*1140*/  IMAD R3, R0.reuse, c[0x0][0x184], R3 ;  /* 0x0000610000037a24 */ /* 0x040fe400078e0203 */
[----:B------:R-:W-:Y:S02]  /*1150*/  IMAD R17, R0, c[0x0][0x18c], R17 ;  /* 0x0000630000117a24 */ /* 0x000fe400078e0211 */
[----:B------:R-:W-:Y:S02]  /*1160*/  IMAD.IADD R9, R9, 0x1, R3 ;  /* 0x0000000109097824 */ /* 0x000fe400078e0203 */
[C---:B------:R-:W-:Y:S01]  /*1170*/  IMAD R3, R7.reuse, c[0x0][0x19c], R2 ;  /* 0x0000670007037a24 */ /* 0x040fe200078e0202 */
[----:B------:R-:W-:Y:S01]  /*1180*/  SHF.R.S32.HI R2, RZ, 0x1f, R4 ;  /* 0x0000001fff027819 */ /* 0x000fe20000011404 */
[----:B------:R-:W-:-:S04]  /*1190*/  IMAD.WIDE.U32 R8, R7, c[0x0][0x198], R8 ;  /* 0x0000660007087a25 */ /* 0x000fc800078e0008 */
[----:B------:R-:W-:Y:S01]  /*11a0*/  IMAD.WIDE.U32 R22, R0, c[0x0][0x188], RZ ;  /* 0x0000620000167a25 */ /* 0x000fe200078e00ff */
[----:B------:R-:W-:-:S03]  /*11b0*/  IADD3 R9, R9, R3, RZ ;  /* 0x0000000309097210 */ /* 0x000fc60007ffe0ff */
[----:B------:R-:W-:Y:S02]  /*11c0*/  IMAD R3, R2, c[0x0][0x1b0], RZ ;  /* 0x00006c0002037a24 */ /* 0x000fe400078e02ff */
[----:B------:R-:W-:-:S04]  /*11d0*/  IMAD.WIDE.U32 R154, R4, c[0x0][0x1b0], R8 ;  /* 0x00006c00049a7a25 */ /* 0x000fc800078e0008 */
[----:B------:R-:W-:Y:S02]  /*11e0*/  IMAD R3, R4, c[0x0][0x1b4], R3 ;  /* 0x00006d0004037a24 */ /* 0x000fe400078e0203 */
[----:B------:R-:W-:-:S03]  /*11f0*/  IMAD.IADD R17, R23, 0x1, R17 ;  /* 0x0000000117117824 */ /* 0x000fc600078e0211 */
[----:B------:R-:W-:Y:S01]  /*1200*/  IADD3 R5, R155, R3, RZ ;  /* 0x000000039b057210 */ /* 0x000fe20007ffe0ff */
[----:B------:R-:W-:Y:S05]  /*1210*/  BRA `(.L_x_816) ;  /* 0x0000045000007947 */ /* 0x000fea0003800000 */
.L_x_815:
[----:B-1----:R-:W-:-:S13]  /*1220*/  ISETP.NE.AND P4, PT, R17, -0x1, PT ;  /* 0xffffffff1100780c */ /* 0x002fda0003f85270 */
[----:B------:R-:W-:-:S05]  /*1230*/  @P4 IADD3 R7, R0, R17, RZ ;  /* 0x0000001100074210 */ /* 0x000fca0007ffe0ff */
[----:B------:R-:W-:-:S04]  /*1240*/  @P4 IMAD.WIDE.U32 R4, R7, c[0x0][0x198], RZ ;  /* 0x0000660007044a25 */ /* 0x000fc800078e00ff */
[----:B------:R-:W-:Y:S01]  /*1250*/  @P4 IMAD R7, R7, c[0x0][0x19c], R5 ;  /* 0x0000670007074a24 */ /* 0x000fe200078e0205 */
[----:B------:R-:W-:Y:S01]  /*1260*/  @P4 MOV R2, R4 ;  /* 0x0000000400024202 */ /* 0x000fe20000000f00 */
        /* <DEDUP_REMOVED lines=11> */
[----:B------:R-:W-:Y:S02]  /*1320*/  MOV R2, R8 ;  /* 0x0000000800027202 */ /* 0x000fe40000000f00 */
.L_x_817:
[----:B------:R-:W-:Y:S01]  /*1330*/  IABS R8, c[0x0][0x1c8] ;  /* 0x0000720000087a13 */ /* 0x000fe20000000000 */
[----:B------:R-:W-:Y:S01]  /*1340*/  IMAD.MOV.U32 R12, RZ, RZ, RZ ;  /* 0x000000ffff0c7224 */ /* 0x000fe200078e00ff */
[----:B------:R-:W-:Y:S02]  /*1350*/  LEA R116, R134, 0xffffffc0, 0x6 ;  /* 0xffffffc086747811 */ /* 0x000fe400078e30ff */
[----:B------:R-:W1:Y:S01]  /*1360*/  I2F.RP R10, R8 ;  /* 0x00000008000a7306 */ /* 0x000e620000209400 */
[----:B------:R-:W-:Y:S02]  /*1370*/  @P4 IADD3 R17, R0, R17, RZ ;  /* 0x0000001100114210 */ /* 0x000fe40007ffe0ff */
[----:B------:R-:W-:-:S03]  /*1380*/  SHF.R.S32.HI R133, RZ, 0x1f, R116 ;  /* 0x0000001fff857819 */ /* 0x000fc60000011474 */
[----:B------:R-:W-:-:S04]  /*1390*/  @P4 IMAD.WIDE.U32 R22, R17, c[0x0][0x1a0], RZ ;  /* 0x0000680011164a25 */ /* 0x000fc800078e00ff */
[----:B------:R-:W-:Y:S01]  /*13a0*/  @P4 IMAD R17, R17, c[0x0][0x1a4], R23 ;  /* 0x0000690011114a24 */ /* 0x000fe200078e0217 */
        /* <DEDUP_REMOVED lines=10> */
[C---:B------:R-:W-:Y:S02]  /*1450*/  IMAD R5, R8.reuse, R5, R9 ;  /* 0x0000000508057224 */ /* 0x040fe400078e0209 */
[----:B------:R-:W-:Y:S02]  /*1460*/  IMAD.MOV.U32 R9, RZ, RZ, R7 ;  /* 0x000000ffff097224 */ /* 0x000fe400078e0007 */
[----:B------:R-:W-:Y:S01]  /*1470*/  IMAD.MOV.U32 R7, RZ, RZ, R116 ;  /* 0x000000ffff077224 */ /* 0x000fe200078e0074 */
[----:B------:R-:W-:-:S13]  /*1480*/  ISETP.GT.U32.AND P0, PT, R8, R5, PT ;  /* 0x000000050800720c */ /* 0x000fda0003f04070 */
[-C--:B------:R-:W-:Y:S02]  /*1490*/  @!P0 IADD3 R5, R5, -R8.reuse, RZ ;  /* 0x8000000805058210 */ /* 0x080fe40007ffe0ff */
[----:B------:R-:W-:Y:S02]  /*14a0*/  @!P0 IADD3 R4, R4, 0x1, RZ ;  /* 0x0000000104048810 */ /* 0x000fe40007ffe0ff */
[----:B------:R-:W-:Y:S02]  /*14b0*/  ISETP.GE.U32.AND P2, PT, R5, R8, PT ;  /* 0x000000080500720c */ /* 0x000fe40003f46070 */
[----:B------:R-:W-:Y:S02]  /*14c0*/  LOP3.LUT R5, R158, c[0x0][0x1c8], RZ, 0x3c, !PT ;  /* 0x000072009e057a12 */ /* 0x000fe400078e3cff */
[----:B------:R-:W-:Y:S02]  /*14d0*/  ISETP.NE.AND P0, PT, RZ, c[0x0][0x1c8], PT ;  /* 0x00007200ff007a0c */ /* 0x000fe40003f05270 */
[----:B------:R-:W-:Y:S01]  /*14e0*/  ISETP.GE.AND P1, PT, R5, RZ, PT ;  /* 0x000000ff0500720c */ /* 0x000fe20003f26270 */
[----:B------:R-:W-:Y:S01]  /*14f0*/  IMAD R5, R133, c[0x0][0x198], RZ ;  /* 0x0000660085057a24 */ /* 0x000fe200078e02ff */
[----:B------:R-:W-:-:S03]  /*1500*/  MOV R8, R2 ;  /* 0x0000000200087202 */ /* 0x000fc60000000f00 */
[----:B------:R-:W-:Y:S02]  /*1510*/  IMAD R5, R116, c[0x0][0x19c], R5 ;  /* 0x0000670074057a24 */ /* 0x000fe400078e0205 */
[----:B------:R-:W-:Y:S01]  /*1520*/  @P2 IADD3 R4, R4, 0x1, RZ ;  /* 0x0000000104042810 */ /* 0x000fe20007ffe0ff */
[----:B------:R-:W-:-:S04]  /*1530*/  IMAD.WIDE.U32 R8, R116, c[0x0][0x198], R8 ;  /* 0x0000660074087a25 */ /* 0x000fc800078e0008 */
[----:B------:R-:W-:Y:S02]  /*1540*/  IMAD.IADD R9, R9, 0x1, R5 ;  /* 0x0000000109097824 */ /* 0x000fe400078e0205 */
[----:B------:R-:W-:Y:S01]  /*1550*/  @!P1 IMAD.MOV R4, RZ, RZ, -R4 ;  /* 0x000000ffff049224 */ /* 0x000fe200078e0a04 */
[----:B------:R-:W-:-:S04]  /*1560*/  @!P0 LOP3.LUT R4, RZ, c[0x0][0x1c8], RZ, 0x33, !PT ;  /* 0x00007200ff048a12 */ /* 0x000fc800078e33ff */
[----:B------:R-:W-:Y:S01]  /*1570*/  SHF.R.S32.HI R2, RZ, 0x1f, R4 ;  /* 0x0000001fff027819 */ /* 0x000fe20000011404 */
[----:B------:R-:W-:-:S04]  /*1580*/  IMAD.WIDE.U32 R154, R4, c[0x0][0x1b0], R8 ;  /* 0x00006c00049a7a25 */ /* 0x000fc800078e0008 */
[----:B------:R-:W-:-:S04]  /*1590*/  IMAD R5, R2, c[0x0][0x1b0], RZ ;  /* 0x00006c0002057a24 */ /* 0x000fc800078e02ff */
[----:B------:R-:W-:-:S05]  /*15a0*/  IMAD R5, R4, c[0x0][0x1b4], R5 ;  /* 0x00006d0004057a24 */ /* 0x000fca00078e0205 */
[----:B------:R-:W-:Y:S01]  /*15b0*/  IADD3 R5, R155, R5, RZ ;  /* 0x000000059b057210 */ /* 0x000fe20007ffe0ff */
        /* <DEDUP_REMOVED lines=11> */
.L_x_816:
[----:B------:R1:W5:Y:S01]  /*1670*/  @P5 LDG.E R15, [R162.64] ;  /* 0x00000006a20f5981 */ /* 0x000362000c1e1900 */
[----:B------:R-:W-:Y:S01]  /*1680*/  ISETP.NE.AND P0, PT, R204, -0x1, PT ;  /* 0xffffffffcc00780c */ /* 0x000fe20003f05270 */
[----:B-----5:R-:W-:Y:S01]  /*1690*/  IMAD.MOV.U32 R3, RZ, RZ, 0x2 ;  /* 0x00000002ff037424 */ /* 0x020fe200078e00ff */
[----:B------:R-:W-:Y:S01]  /*16a0*/  SHF.R.S32.HI R8, RZ, 0x1f, R129 ;  /* 0x0000001fff087819 */ /* 0x000fe20000011481 */
[----:B------:R-:W-:Y:S01]  /*16b0*/  IMAD.MOV.U32 R148, RZ, RZ, c[0x0][0x230] ;  /* 0x00008c00ff947624 */ /* 0x000fe200078e00ff */
[----:B------:R-:W-:Y:S01]  /*16c0*/  SHF.R.S32.HI R68, RZ, 0x1f, R69 ;  /* 0x0000001fff447819 */ /* 0x000fe20000011445 */
[----:B------:R-:W-:Y:S01]  /*16d0*/  IMAD.MOV.U32 R18, RZ, RZ, RZ ;  /* 0x000000ffff127224 */ /* 0x000fe200078e00ff */
[CC--:B------:R-:W-:Y:S01]  /*16e0*/  LEA.HI R156, R8.reuse, R129.reuse, RZ, 0x3 ;  /* 0x00000081089c7211 */ /* 0x0c0fe200078f18ff */
[----:B------:R-:W-:Y:S01]  /*16f0*/  IMAD.MOV.U32 R19, RZ, RZ, c[0x0][0x230] ;  /* 0x00008c00ff137624 */ /* 0x000fe200078e00ff */
[----:B------:R-:W-:Y:S01]  /*1700*/  LEA.HI R64, R8, R129, RZ, 0x4 ;  /* 0x0000008108407211 */ /* 0x000fe200078f20ff */
[----:B------:R-:W-:Y:S01]  /*1710*/  IMAD.MOV.U32 R47, RZ, RZ, 0x10 ;  /* 0x00000010ff2f7424 */ /* 0x000fe200078e00ff */
[----:B------:R-:W-:Y:S01]  /*1720*/  LOP3.LUT R10, R156, 0xfffffff8, RZ, 0xc0, !PT ;  /* 0xfffffff89c0a7812 */ /* 0x000fe200078ec0ff */
[----:B------:R-:W-:Y:S01]  /*1730*/  IMAD.HI.U32 R148, R3, R148, R18 ;  /* 0x0000009403947227 */ /* 0x000fe200078e0012 */
[----:B------:R-:W-:-:S02]  /*1740*/  SHF.R.S32.HI R21, RZ, 0x4, R64 ;  /* 0x00000004ff157819 */ /* 0x000fc40000011440 */
[----:B------:R-:W-:Y:S01]  /*1750*/  SHF.R.S32.HI R156, RZ, 0x3, R156 ;  /* 0x00000003ff9c7819 */ /* 0x000fe2000001149c */
[----:B------:R-:W-:Y:S01]  /*1760*/  @!P0 IMAD R0, R6, c[0x0][0x178], RZ ;  /* 0x00005e0006008a24 */ /* 0x000fe200078e02ff */
[----:B------:R-:W-:Y:S01]  /*1770*/  LEA.HI R68, R68, R69, RZ, 0x6 ;  /* 0x0000004544447211 */ /* 0x000fe200078f30ff */
[C---:B------:R-:W-:Y:S01]  /*1780*/  @P0 IMAD.WIDE.U32 R24, R204.reuse, c[0x0][0x190], RZ ;  /* 0x00006400cc180a25 */ /* 0x040fe200078e00ff */
[----:B------:R-:W-:Y:S02]  /*1790*/  SHF.R.S32.HI R157, RZ, 0x1f, R156 ;  /* 0x0000001fff9d7819 */ /* 0x000fe4000001149c */
[----:B------:R-:W-:Y:S01]  /*17a0*/  SHF.R.S32.HI R68, RZ, 0x6, R68 ;  /* 0x00000006ff447819 */ /* 0x000fe20000011444 */
[C---:B------:R-:W-:Y:S01]  /*17b0*/  @!P0 IMAD.WIDE.U32 R12, R11.reuse, c[0x0][0x178], RZ ;  /* 0x00005e000b0c8a25 */ /* 0x040fe200078e00ff */
[----:B------:R-:W-:Y:S02]  /*17c0*/  SHF.R.S32.HI R161, RZ, 0x1f, R158 ;  /* 0x0000001fffa17819 */ /* 0x000fe4000001149e */
[----:B------:R-:W-:Y:S01]  /*17d0*/  IMNMX R68, RZ, R68, !PT ;  /* 0x00000044ff447217 */ /* 0x000fe20007800200 */
[----:B------:R-:W-:Y:S01]  /*17e0*/  @!P0 IMAD R0, R11, c[0x0][0x17c], R0 ;  /* 0x00005f000b008a24 */ /* 0x000fe200078e0200 */
[----:B------:R-:W-:Y:S01]  /*17f0*/  SHF.R.S32.HI R149, RZ, 0x1, R148 ;  /* 0x00000001ff957819 */ /* 0x000fe20000011494 */
[----:B------:R-:W-:-:S02]  /*1800*/  @P0 IMAD R9, R204, c[0x0][0x194], R25 ;  /* 0x00006500cc090a24 */ /* 0x000fc400078e0219 */
[----:B------:R-:W-:Y:S01]  /*1810*/  @!P0 IMAD.IADD R9, R13, 0x1, R0 ;  /* 0x000000010d098824 */ /* 0x000fe200078e0200 */
[C---:B------:R-:W-:Y:S01]  /*1820*/  LOP3.LUT R0, R64.reuse, 0xfffffff0, RZ, 0xc0, !PT ;  /* 0xfffffff040007812 */ /* 0x040fe200078ec0ff */
[C---:B------:R-:W-:Y:S01]  /*1830*/  IMAD.IADD R63, R129.reuse, 0x1, -R10 ;  /* 0x00000001813f7824 */ /* 0x040fe200078e0a0a */
[----:B------:R-:W-:Y:S01]  /*1840*/  LEA.HI R64, R64, R21, RZ, 0x1 ;  /* 0x0000001540407211 */ /* 0x000fe200078f08ff */
[----:B------:R-:W-:Y:S02]  /*1850*/  IMAD.SHL.U32 R13, R156, 0x40, RZ ;  /* 0x000000409c0d7824 */ /* 0x000fe400078e00ff */
[----:B------:R-:W-:Y:S01]  /*1860*/  IMAD.IADD R19, R129, 0x1, -R0 ;  /* 0x0000000181137824 */ /* 0x000fe200078e0a00 */
[----:B------:R-:W-:Y:S01]  /*1870*/  LOP3.LUT R64, R64, 0xfffffffe, RZ, 0xc0, !PT ;  /* 0xfffffffe40407812 */ /* 0x000fe200078ec0ff */
[----:B------:R-:W-:Y:S01]  /*1880*/  @!P0 IMAD.MOV.U32 R24, RZ, RZ, R12 ;  /* 0x000000ffff188224 */ /* 0x000fe200078e000c */
[----:B------:R-:W-:Y:S01]  /*1890*/  LOP3.LUT R13, R13, 0x1c0, RZ, 0xc0, !PT ;  /* 0x000001c00d0d7812 */ /* 0x000fe200078ec0ff */
[----:B------:R-:W-:Y:S01]  /*18a0*/  IMAD.SHL.U32 R12, R63, 0x8, RZ ;  /* 0x000000083f0c7824 */ /* 0x000fe200078e00ff */
[----:B------:R-:W-:Y:S01]  /*18b0*/  SHF.R.S32.HI R0, RZ, 0x1f, R19 ;  /* 0x0000001fff007819 */ /* 0x000fe20000011413 */
[----:B------:R-:W-:Y:S01]  /*18c0*/  IMAD.IADD R64, R21, 0x1, -R64 ;  /* 0x0000000115407824 */ /* 0x000fe200078e0a40 */
[----:B------:R-:W-:Y:S01]  /*18d0*/  SHF.R.U32.HI R152, RZ, 0x3, R13 ;  /* 0x00000003ff987819 */ /* 0x000fe2000001160d */
[----:B------:R-:W-:Y:S01]  /*18e0*/  IMAD.WIDE R26, R27, 0x40, R156 ;  /* 0x000000401b1a7825 */ /* 0x000fe200078e029c */
[----:B------:R-:W-:-:S02]  /*18f0*/  LOP3.LUT R21, R13, 0x38, R12, 0xf8, !PT ;  /* 0x000000380d157812 */ /* 0x000fc400078ef80c */
[----:B------:R-:W-:Y:S01]  /*1900*/  LEA.HI R3, R0, R19, RZ, 0x3 ;  /* 0x0000001300037211 */ /* 0x000fe200078f18ff */
[----:B------:R-:W-:Y:S01]  /*1910*/  IMAD R20, R27, c[0x0][0x190], RZ ;  /* 0x000064001b147a24 */ /* 0x000fe200078e02ff */
[----:B------:R-:W-:Y:S01]  /*1920*/  IADD3 R24, P0, R12, R24, RZ ;  /* 0x000000180c187210 */ /* 0x000fe20007f1e0ff */
[----:B------:R-:W-:Y:S01]  /*1930*/  IMAD R161, R161, c[0x0][0x1a8], RZ ;  /* 0x00006a00a1a17a24 */ /* 0x000fe200078e02ff */
[----:B------:R-:W-:Y:S01]  /*1940*/  SHF.R.S32.HI R13, RZ, 0x1f, R12 ;  /* 0x0000001fff0d7819 */ /* 0x000fe2000001140c */
[----:B------:R-:W-:Y:S01]  /*1950*/  IMAD R20, R26, c[0x0][0x194], R20 ;  /* 0x000065001a147a24 */ /* 0x000fe200078e0214 */
[----:B------:R-:W-:Y:S01]  /*1960*/  IADD3 R10, R12, 0x40, RZ ;  /* 0x000000400c0a7810 */ /* 0x000fe20007ffe0ff */
[----:B------:R-:W-:Y:S01]  /*1970*/  IMAD R153, R157, c[0x0][0x198], RZ ;  /* 0x000066009d997a24 */ /* 0x000fe200078e02ff */
[----:B------:R-:W-:Y:S01]  /*1980*/  LOP3.LUT R46, R3, 0xfffffff8, RZ, 0xc0, !PT ;  /* 0xfffffff8032e7812 */ /* 0x000fe200078ec0ff */
[----:B------:R-:W-:Y:S01]  /*1990*/  IMAD.X R25, R13, 0x1, R9, P0 ;  /* 0x000000010d197824 */ /* 0x000fe200000e0609 */
[----:B------:R-:W-:Y:S01]  /*19a0*/  ISETP.GE.AND P0, PT, R10, c[0x0][0x220], PT ;  /* 0x000088000a007a0c */ /* 0x000fe20003f06270 */
[----:B------:R-:W-:Y:S01]  /*19b0*/  IMAD.SHL.U32 R3, R3, 0x40, RZ ;  /* 0x0000004003037824 */ /* 0x000fe200078e00ff */
[----:B------:R-:W-:Y:S01]  /*19c0*/  LEA.HI R9, R8, R129, RZ, 0x6 ;  /* 0x0000008108097211 */ /* 0x000fe200078f30ff */
[----:B------:R-:W-:Y:S01]  /*19d0*/  IMAD.IADD R46, R19, 0x1, -R46 ;  /* 0x00000001132e7824 */ /* 0x000fe200078e0a2e */
[----:B------:R-:W-:Y:S01]  /*19e0*/  SEL R19, RZ, 0xffffffff, P0 ;  /* 0xffffffffff137807 */ /* 0x000fe20000000000 */
[----:B------:R-:W-:Y:S01]  /*19f0*/  IMAD.WIDE.U32 R24, R26, c[0x0][0x190], R24 ;  /* 0x000064001a187a25 */ /* 0x000fe200078e0018 */
[----:B------:R-:W-:-:S02]  /*1a00*/  IADD3 R22, P0, R12, R22, RZ ;  /* 0x000000160c167210 */ /* 0x000fc40007f1e0ff */
[C---:B------:R-:W-:Y:S01]  /*1a10*/  LOP3.LUT P4, RZ, R46.reuse, 0x4, RZ, 0xc0, !PT ;  /* 0x000000042eff7812 */ /* 0x040fe2000788c0ff */
[----:B------:R-:W-:Y:S01]  /*1a20*/  IMAD.SHL.U32 R19, R19, 0x2, RZ ;  /* 0x0000000213137824 */ /* 0x000fe200078e00ff */
[----:B------:R-:W-:Y:S01]  /*1a30*/  LOP3.LUT P2, RZ, R46, 0x2, RZ, 0xc0, !PT ;  /* 0x000000022eff7812 */ /* 0x000fe2000784c0ff */
[----:B------:R-:W-:Y:S01]  /*1a40*/  IMAD.X R23, R13, 0x1, R17, P0 ;  /* 0x000000010d177824 */ /* 0x000fe200000e0611 */
[----:B------:R-:W-:Y:S01]  /*1a50*/  IADD3 R136, P0, R156, R7, RZ ;  /* 0x000000079c887210 */ /* 0x000fe20007f1e0ff */
[----:B------:R-:W-:Y:S01]  /*1a60*/  IMAD.SHL.U32 R46, R46, 0x40, RZ ;  /* 0x000000402e2e7824 */ /* 0x000fe200078e00ff */
[----:B------:R-:W-:Y:S01]  /*1a70*/  LOP3.LUT R152, R21, R152, RZ, 0x3c, !PT ;  /* 0x0000009815987212 */ /* 0x000fe200078e3cff */
[----:B------:R-:W-:Y:S01]  /*1a80*/  IMAD.SHL.U32 R7, R64, 0x8, RZ ;  /* 0x0000000840077824 */ /* 0x000fe200078e00ff */
[----:B------:R-:W-:Y:S01]  /*1a90*/  SHF.L.U32 R9, R9, 0x3, RZ ;  /* 0x0000000309097819 */ /* 0x000fe200000006ff */
[----:B------:R-:W-:Y:S01]  /*1aa0*/  IMAD.X R133, R157, 0x1, R133, P0 ;  /* 0x000000019d857824 */ /* 0x000fe200000e0685 */
[----:B------:R-:W-:Y:S01]  /*1ab0*/  IADD3 R154, P0, R12, R154, RZ ;  /* 0x0000009a0c9a7210 */ /* 0x000fe20007f1e0ff */
[----:B------:R-:W-:Y:S01]  /*1ac0*/  IMAD.WIDE.U32 R22, R4, c[0x0][0x1b8], R22 ;  /* 0x00006e0004167a25 */ /* 0x000fe200078e0016 */
[----:B------:R-:W-:-:S02]  /*1ad0*/  LOP3.LUT R152, R152, 0xfffffe00, R9, 0xf8, !PT ;  /* 0xfffffe0098987812 */ /* 0x000fc400078ef809 */
[----:B------:R-:W-:Y:S01]  /*1ae0*/  LOP3.LUT R46, R46, 0x1c0, RZ, 0xc0, !PT ;  /* 0x000001c02e2e7812 */ /* 0x000fe200078ec0ff */
[----:B------:R-:W-:Y:S01]  /*1af0*/  IMAD R9, R2, c[0x0][0x1b8], RZ ;  /* 0x00006e0002097a24 */ /* 0x000fe200078e02ff */
[----:B------:R-:W-:Y:S01]  /*1b00*/  ISETP.GE.AND P1, PT, R12, c[0x0][0x220], PT ;  /* 0x000088000c007a0c */ /* 0x000fe20003f26270 */
[----:B------:R-:W-:Y:S01]  /*1b10*/  IMAD.X R155, R13, 0x1, R5, P0 ;  /* 0x000000010d9b7824 */ /* 0x000fe200000e0605 */
[----:B------:R-:W-:Y:S01]  /*1b20*/  LOP3.LUT R7, R46, 0x8, R7, 0xf8, !PT ;  /* 0x000000082e077812 */ /* 0x000fe200078ef807 */
[----:B------:R-:W-:Y:S01]  /*1b30*/  IMAD R16, R4, c[0x0][0x1bc], R9 ;  /* 0x00006f0004107a24 */ /* 0x000fe200078e0209 */
[----:B------:R-:W-:Y:S01]  /*1b40*/  ISETP.GT.AND P0, PT, R134, R68, PT ;  /* 0x000000448600720c */ /* 0x000fe20003f04270 */
[----:B------:R-:W-:Y:S01]  /*1b50*/  IMAD.IADD R21, R25, 0x1, R20 ;  /* 0x0000000119157824 */ /* 0x000fe200078e0214 */
[----:B------:R-:W-:Y:S01]  /*1b60*/  SHF.R.U32.HI R46, RZ, 0x3, R46 ;  /* 0x00000003ff2e7819 */ /* 0x000fe2000001162e */
[----:B------:R-:W-:Y:S01]  /*1b70*/  IMAD.IADD R17, R23, 0x1, R16 ;  /* 0x0000000117117824 */ /* 0x000fe200078e0210 */
[----:B------:R-:W-:Y:S01]  /*1b80*/  SHF.L.U32 R145, R63, 0x2, RZ ;  /* 0x000000023f917819 */ /* 0x000fe200000006ff */
[----:B------:R-:W-:Y:S01]  /*1b90*/  IMAD R133, R133, c[0x0][0x1a0], RZ ;  /* 0x0000680085857a24 */ /* 0x000fe200078e02ff */
[----:B------:R-:W-:Y:S01]  /*1ba0*/  IADD3 R9, R12, 0x80, RZ ;  /* 0x000000800c097810 */ /* 0x000fe20007ffe0ff */
[----:B------:R-:W-:Y:S01]  /*1bb0*/  IMAD.MOV.U32 R20, RZ, RZ, R24 ;  /* 0x000000ffff147224 */ /* 0x000fe200078e0018 */
[----:B------:R-:W-:Y:S01]  /*1bc0*/  SEL R0, RZ, 0x1, P1 ;  /* 0x00000001ff007807 */ /* 0x000fe20000800000 */
[----:B------:R-:W-:Y:S01]  /*1bd0*/  IMAD R146, R156, R149, R145 ;  /* 0x000000959c927224 */ /* 0x000fe200078e0291 */
[----:B------:R-:W-:Y:S01]  /*1be0*/  LOP3.LUT R46, R7, R46, RZ, 0x3c, !PT ;  /* 0x0000002e072e7212 */ /* 0x000fe200078e3cff */
[----:B------:R-:W-:Y:S01]  /*1bf0*/  IMAD R161, R158, c[0x0][0x1ac], R161 ;  /* 0x00006b009ea17a24 */ /* 0x000fe200078e02a1 */
[----:B------:R-:W-:Y:S01]  /*1c00*/  LEA.HI R8, R8, R129, RZ, 0x5 ;  /* 0x0000008108087211 */ /* 0x000fe200078f28ff */
[----:B------:R-:W-:Y:S01]  /*1c10*/  IMAD R133, R136, c[0x0][0x1a4], R133 ;  /* 0x0000690088857a24 */ /* 0x000fe200078e0285 */
[----:B------:R-:W-:Y:S01]  /*1c20*/  MOV R16, R22 ;  /* 0x0000001600107202 */ /* 0x000fe20000000f00 */
[----:B------:R-:W-:Y:S01]  /*1c30*/  IMAD.MOV.U32 R166, RZ, RZ, c[0x0][0x198] ;  /* 0x00006600ffa67624 */ /* 0x000fe200078e00ff */
[----:B------:R-:W-:Y:S01]  /*1c40*/  ISETP.GE.AND P1, PT, R9, c[0x0][0x220], PT ;  /* 0x0000880009007a0c */ /* 0x000fe20003f26270 */
[----:B------:R-:W-:Y:S01]  /*1c50*/  IMAD.IADD R145, R145, 0x1, R146 ;  /* 0x0000000191917824 */ /* 0x000fe200078e0292 */
[----:B------:R-:W-:Y:S01]  /*1c60*/  LOP3.LUT R19, R19, 0x2, R0, 0xe2, !PT ;  /* 0x0000000213137812 */ /* 0x000fe200078ee200 */
[----:B------:R-:W-:Y:S01]  /*1c70*/  IMAD.MOV.U32 R0, RZ, RZ, c[0x0][0x1a0] ;  /* 0x00006800ff007624 */ /* 0x000fe200078e00ff */
[----:B------:R-:W-:Y:S01]  /*1c80*/  LOP3.LUT R46, R46, 0xfffffe00, R3, 0xf8, !PT ;  /* 0xfffffe002e2e7812 */ /* 0x000fe200078ef803 */
[----:B------:R-:W-:Y:S01]  /*1c90*/  IMAD.MOV.U32 R3, RZ, RZ, 0x20 ;  /* 0x00000020ff037424 */ /* 0x000fe200078e00ff */
[----:B------:R-:W-:Y:S01]  /*1ca0*/  SHF.R.S32.HI R61, RZ, 0x5, R8 ;  /* 0x00000005ff3d7819 */ /* 0x000fe20000011408 */
[----:B------:R-:W-:Y:S01]  /*1cb0*/  IMAD.WIDE.U32 R158, R158, c[0x0][0x1a8], R20 ;  /* 0x00006a009e9e7a25 */ /* 0x000fe200078e0014 */
[----:B------:R-:W-:-:S02]  /*1cc0*/  LOP3.LUT R8, R8, 0xffffffe0, RZ, 0xc0, !PT ;  /* 0xffffffe008087812 */ /* 0x000fc400078ec0ff */
[----:B------:R-:W-:Y:S01]  /*1cd0*/  SEL R150, RZ, 0x4, P1 ;  /* 0x00000004ff967807 */ /* 0x000fe20000800000 */
[----:B------:R-:W-:Y:S01]  /*1ce0*/  IMAD.WIDE.U32 R136, R136, c[0x0][0x1a0], R16 ;  /* 0x0000680088887a25 */ /* 0x000fe200078e0010 */
[-C--:B------:R-:W-:Y:S02]  /*1cf0*/  SHF.L.U64.HI R199, R166, R99.reuse, c[0x0][0x19c] ;  /* 0x00006700a6c77619 */ /* 0x080fe40000010263 */
[----:B------:R-:W-:Y:S01]  /*1d00*/  LOP3.LUT R150, R19, R150, RZ, 0xfc, !PT ;  /* 0x0000009613967212 */ /* 0x000fe200078efcff */
[----:B------:R-:W-:Y:S01]  /*1d10*/  IMAD R153, R156, c[0x0][0x19c], R153 ;  /* 0x000067009c997a24 */ /* 0x000fe200078e0299 */
[----:B------:R-:W-:Y:S01]  /*1d20*/  SHF.L.U64.HI R201, R0, R99, c[0x0][0x1a4] ;  /* 0x0000690000c97619 */ /* 0x000fe20000010263 */
[----:B------:R-:W-:Y:S01]  /*1d30*/  IMAD.WIDE.U32 R154, R156, c[0x0][0x198], R154 ;  /* 0x000066009c9a7a25 */ /* 0x000fe200078e009a */
[----:B------:R-:W-:Y:S02]  /*1d40*/  SHF.R.S32.HI R128, RZ, 0x1f, R146 ;  /* 0x0000001fff807819 */ /* 0x000fe40000011492 */
[----:B------:R-:W-:Y:S01]  /*1d50*/  SHF.R.S32.HI R127, RZ, 0x1f, R145 ;  /* 0x0000001fff7f7819 */ /* 0x000fe20000011491 */
[----:B------:R-:W-:Y:S01]  /*1d60*/  IMAD.SHL.U32 R200, R166, 0x10, RZ ;  /* 0x00000010a6c87824 */ /* 0x000fe200078e00ff */
[----:B------:R-:W-:Y:S01]  /*1d70*/  SEL R47, R47, 0xfffffff0, !P2 ;  /* 0xfffffff02f2f7807 */ /* 0x000fe20005000000 */
[----:B------:R-:W-:Y:S01]  /*1d80*/  IMAD.SHL.U32 R202, R0, 0x10, RZ ;  /* 0x0000001000ca7824 */ /* 0x000fe200078e00ff */
[----:B------:R-:W-:Y:S01]  /*1d90*/  SEL R45, R3, 0xffffffe0, !P4 ;  /* 0xffffffe0032d7807 */ /* 0x000fe20006000000 */
[----:B------:R-:W-:-:S02]  /*1da0*/  IMAD.IADD R151, R129, 0x1, -R8 ;  /* 0x0000000181977824 */ /* 0x000fc400078e0a08 */
[----:B------:R-:W-:Y:S02]  /*1db0*/  IMAD.SHL.U32 R147, R149, 0x10, RZ ;  /* 0x0000001095937824 */ /* 0x000fe400078e00ff */
[----:B------:R-:W-:Y:S02]  /*1dc0*/  IMAD.IADD R153, R155, 0x1, R153 ;  /* 0x000000019b997824 */ /* 0x000fe400078e0299 */
[----:B------:R-:W-:Y:S02]  /*1dd0*/  IMAD.IADD R133, R137, 0x1, R133 ;  /* 0x0000000189857824 */ /* 0x000fe400078e0285 */
[----:B------:R-:W-:Y:S02]  /*1de0*/  IMAD.IADD R161, R159, 0x1, R161 ;  /* 0x000000019fa17824 */ /* 0x000fe400078e02a1 */
[----:B------:R-:W-:Y:S01]  /*1df0*/  @!P5 IMAD.MOV.U32 R15, RZ, RZ, RZ ;  /* 0x000000ffff0fd224 */ /* 0x000fe200078e00ff */
[----:B------:R-:W-:Y:S05]  /*1e00*/  @!P0 BRA `(.L_x_818) ;  /* 0x0000922000008947 */ /* 0x000fea0003800000 */
[----:B-1----:R-:W-:Y:S01]  /*1e10*/  IMAD R16, R6, c[0x0][0x280], RZ ;  /* 0x0000a00006107a24 */ /* 0x002fe200078e02ff */
[----:B------:R-:W-:Y:S01]  /*1e20*/  SHF.R.S32.HI R5, RZ, 0x1f, R116 ;  /* 0x0000001fff057819 */ /* 0x000fe20000011474 */
[C---:B------:R-:W-:Y:S01]  /*1e30*/  IMAD.WIDE.U32 R18, R11.reuse, c[0x0][0x280], R12 ;  /* 0x0000a0000b127a25 */ /* 0x040fe200078e000c */
[--C-:B------:R-:W-:Y:S01]  /*1e40*/  SHF.R.S32.HI R14, RZ, 0x1f, R69.reuse ;  /* 0x0000001fff0e7819 */ /* 0x100fe20000011445 */
[----:B------:R-:W-:Y:S01]  /*1e50*/  UMOV UR8, 0x60 ;  /* 0x0000006000087882 */ /* 0x000fe20000000000 */
[----:B------:R-:W-:Y:S01]  /*1e60*/  IADD3 R8, P1, P0, R116, R156, -R69 ;  /* 0x0000009c74087210 */ /* 0x000fe2000783e845 */
[----:B------:R-:W-:Y:S01]  /*1e70*/  IMAD R7, R11, c[0x0][0x284], R16 ;  /* 0x0000a1000b077a24 */ /* 0x000fe200078e0210 */
[----:B------:R-:W-:Y:S01]  /*1e80*/  IADD3 R79, P4, R200, 0x40, RZ ;  /* 0x00000040c84f7810 */ /* 0x000fe20007f9e0ff */
[----:B------:R-:W-:Y:S01]  /*1e90*/  IMAD R6, R6, c[0x0][0x278], RZ ;  /* 0x00009e0006067a24 */ /* 0x000fe200078e02ff */
[----:B------:R-:W-:Y:S01]  /*1ea0*/  IADD3.X R5, R5, R157, ~R14, P1, P0 ;  /* 0x0000009d05057210 */ /* 0x000fe20000fe0c0e */
[----:B------:R-:W-:Y:S01]  /*1eb0*/  IMAD.IADD R19, R19, 0x1, R7 ;  /* 0x0000000113137824 */ /* 0x000fe200078e0207 */
[----:B------:R-:W-:Y:S01]  /*1ec0*/  IADD3 R87, P2, R200, 0x80, RZ ;  /* 0x00000080c8577810 */ /* 0x000fe20007f5e0ff */
[----:B------:R-:W-:Y:S01]  /*1ed0*/  IMAD.WIDE.U32 R16, R11, c[0x0][0x278], R12 ;  /* 0x00009e000b107a25 */ /* 0x000fe200078e000c */
[C---:B------:R-:W-:Y:S01]  /*1ee0*/  IADD3 R139, R147.reuse, 0x40, RZ ;  /* 0x00000040938b7810 */ /* 0x040fe20007ffe0ff */
[----:B------:R-:W-:Y:S01]  /*1ef0*/  ULDC.64 UR4, c[0x0][0x1a0] ;  /* 0x0000680000047ab9 */ /* 0x000fe20000000a00 */
[----:B------:R-:W-:Y:S01]  /*1f00*/  IADD3 R138, R147, 0x80, RZ ;  /* 0x00000080938a7810 */ /* 0x000fe20007ffe0ff */
[----:B------:R-:W-:Y:S01]  /*1f10*/  IMAD R7, R5, c[0x0][0x290], RZ ;  /* 0x0000a40005077a24 */ /* 0x000fe200078e02ff */
[----:B------:R-:W-:Y:S01]  /*1f20*/  UIMAD UR9, UR8, UR5, URZ ;  /* 0x00000005080972a4 */ /* 0x000fe2000f8e023f */
[----:B------:R-:W-:Y:S01]  /*1f30*/  IMAD R6, R11, c[0x0][0x27c], R6 ;  /* 0x00009f000b067a24 */ /* 0x000fe200078e0206 */
[----:B------:R-:W-:Y:S01]  /*1f40*/  LOP3.LUT R141, R150, 0xffff, RZ, 0xc0, !PT ;  /* 0x0000ffff968d7812 */ /* 0x000fe200078ec0ff */
[C---:B------:R-:W-:Y:S01]  /*1f50*/  IMAD R7, R8.reuse, c[0x0][0x294], R7 ;  /* 0x0000a50008077a24 */ /* 0x040fe200078e0207 */
[----:B------:R-:W-:Y:S01]  /*1f60*/  ULDC UR5, c[0x0][0x294] ;  /* 0x0000a50000057ab9 */ /* 0x000fe20000000800 */
[----:B------:R-:W-:Y:S01]  /*1f70*/  IMAD.WIDE.U32 R20, R8, c[0x0][0x290], R18 ;  /* 0x0000a40008147a25 */ /* 0x000fe200078e0012 */
[----:B------:R-:W-:Y:S01]  /*1f80*/  UIMAD UR5, UR8, UR5, URZ ;  /* 0x00000005080572a4 */ /* 0x000fe2000f8e023f */
[----:B------:R-:W-:Y:S01]  /*1f90*/  LOP3.LUT R144, R141, 0x1, RZ, 0xc0, !PT ;  /* 0x000000018d907812 */ /* 0x000fe200078ec0ff */
[----:B------:R-:W-:Y:S01]  /*1fa0*/  UIMAD.WIDE.U32 UR10, UR8, UR4, URZ ;  /* 0x00000004080a72a5 */ /* 0x000fe2000f8e003f */
[----:B------:R-:W-:Y:S01]  /*1fb0*/  IMAD.IADD R17, R17, 0x1, R6 ;  /* 0x0000000111117824 */ /* 0x000fe200078e0206 */
[----:B------:R-:W-:Y:S01]  /*1fc0*/  LOP3.LUT R143, R141, 0x2, RZ, 0xc0, !PT ;  /* 0x000000028d8f7812 */ /* 0x000fe200078ec0ff */
[----:B------:R-:W-:Y:S01]  /*1fd0*/  IMAD.IADD R7, R21, 0x1, R7 ;  /* 0x0000000115077824 */ /* 0x000fe200078e0207 */
[C---:B------:R-:W-:Y:S01]  /*1fe0*/  IADD3 R67, R156.reuse, 0x10, RZ ;  /* 0x000000109c437810 */ /* 0x040fe20007ffe0ff */
[----:B------:R-:W-:Y:S01]  /*1ff0*/  IMAD.MOV.U32 R6, RZ, RZ, R20 ;  /* 0x000000ffff067224 */ /* 0x000fe200078e0014 */
[----:B------:R-:W-:Y:S01]  /*2000*/  IADD3 R66, R156, 0x20, RZ ;  /* 0x000000209c427810 */ /* 0x000fe20007ffe0ff */
[----:B------:R-:W-:Y:S01]  /*2010*/  IMAD R111, R2, c[0x0][0x2a0], RZ ;  /* 0x0000a800026f7a24 */ /* 0x000fe200078e02ff */
[----:B------:R-:W-:Y:S01]  /*2020*/  IADD3 R65, R156, 0x30, RZ ;  /* 0x000000309c417810 */ /* 0x000fe20007ffe0ff */
[----:B------:R-:W-:Y:S01]  /*2030*/  IMAD R5, R5, c[0x0][0x288], RZ ;  /* 0x0000a20005057a24 */ /* 0x000fe200078e02ff */
[----:B------:R-:W-:Y:S01]  /*2040*/  SHF.R.S32.HI R126, RZ, 0x1f, R147 ;  /* 0x0000001fff7e7819 */ /* 0x000fe20000011493 */
[C---:B------:R-:W-:Y:S01]  /*2050*/  IMAD R111, R4.reuse, c[0x0][0x2a4], R111 ;  /* 0x0000a900046f7a24 */ /* 0x040fe200078e026f */
[----:B------:R-:W-:Y:S01]  /*2060*/  LOP3.LUT R141, R141, 0x4, RZ, 0xc0, !PT ;  /* 0x000000048d8d7812 */ /* 0x000fe200078ec0ff */
[----:B------:R-:W-:Y:S01]  /*2070*/  IMAD.WIDE.U32 R6, R4, c[0x0][0x2a0], R6 ;  /* 0x0000a80004067a25 */ /* 0x000fe200078e0006 */
[----:B------:R-:W-:Y:S01]  /*2080*/  SHF.R.S32.HI R124, RZ, 0x1f, R139 ;  /* 0x0000001fff7c7819 */ /* 0x000fe2000001148b */
[----:B------:R-:W-:Y:S01]  /*2090*/  ULDC UR4, c[0x0][0x230] ;  /* 0x00008c0000047ab9 */ /* 0x000fe20000000800 */
[----:B------:R-:W-:Y:S01]  /*20a0*/  SHF.R.S32.HI R122, RZ, 0x1f, R138 ;  /* 0x0000001fff7a7819 */ /* 0x000fe2000001148a */
[----:B------:R-:W-:Y:S01]  /*20b0*/  IMAD R5, R8, c[0x0][0x28c], R5 ;  /* 0x0000a30008057a24 */ /* 0x000fe200078e0205 */
[----:B------:R-:W-:Y:S01]  /*20c0*/  LEA R110, P1, R6, c[0x0][0x270], 0x1 ;  /* 0x00009c00066e7a11 */ /* 0x000fe200078208ff */
[----:B------:R-:W-:Y:S01]  /*20d0*/  IMAD.WIDE.U32 R18, R8, c[0x0][0x288], R16 ;  /* 0x0000a20008127a25 */ /* 0x000fe200078e0010 */
[----:B------:R-:W-:-:S02]  /*20e0*/  UIADD3 UR9, UR11, UR9, URZ ;  /* 0x000000090b097290 */ /* 0x000fc4000fffe03f */
[----:B------:R-:W-:Y:S01]  /*20f0*/  ULDC.U8 UR8, c[0x0][0x313] ;  /* 0x0000c4c000087ab9 */ /* 0x000fe20000000000 */
[----:B------:R-:W-:Y:S02]  /*2100*/  IMAD.IADD R111, R7, 0x1, R111 ;  /* 0x00000001076f7824 */ /* 0x000fe400078e026f */
[----:B------:R-:W-:Y:S02]  /*2110*/  IMAD.IADD R116, R15, 0x1, R116 ;  /* 0x000000010f747824 */ /* 0x000fe400078e0274 */
[----:B------:R-:W-:Y:S01]  /*2120*/  IMAD R113, R2, c[0x0][0x298], RZ ;  /* 0x0000a60002717a24 */ /* 0x000fe200078e02ff */
[----:B------:R-:W-:Y:S01]  /*2130*/  LEA.HI.X R111, R6, c[0x0][0x274], R111, 0x1, P1 ;  /* 0x00009d00066f7a11 */ /* 0x000fe200008f0c6f */
[----:B------:R-:W-:Y:S01]  /*2140*/  IMAD.IADD R15, R19, 0x1, R5 ;  /* 0x00000001130f7824 */ /* 0x000fe200078e0205 */
[----:B------:R-:W-:Y:S01]  /*2150*/  LEA R106, P1, R154, c[0x0][0x168], 0x1 ;  /* 0x00005a009a6a7a11 */ /* 0x000fe200078208ff */
[----:B------:R-:W-:Y:S02]  /*2160*/  IMAD.MOV.U32 R14, RZ, RZ, R18 ;  /* 0x000000ffff0e7224 */ /* 0x000fe400078e0012 */
[----:B------:R-:W-:Y:S01]  /*2170*/  IMAD R113, R4, c[0x0][0x29c], R113 ;  /* 0x0000a70004717a24 */ /* 0x000fe200078e0271 */
[----:B------:R-:W-:Y:S01]  /*2180*/  LEA.HI.X R107, R154, c[0x0][0x16c], R153, 0x1, P1 ;  /* 0x00005b009a6b7a11 */ /* 0x000fe200008f0c99 */
[----:B------:R-:W-:-:S02]  /*2190*/  IMAD R116, R149, R116, RZ ;  /* 0x0000007495747224 */ /* 0x000fc400078e02ff */
[----:B------:R-:W-:-:S03]  /*21a0*/  IMAD.WIDE.U32 R4, R4, c[0x0][0x298], R14 ;  /* 0x0000a60004047a25 */ /* 0x000fc600078e000e */
[----:B------:R-:W-:Y:S01]  /*21b0*/  SHF.R.S32.HI R117, RZ, 0x1f, R116 ;  /* 0x0000001fff757819 */ /* 0x000fe20000011474 */
[C---:B------:R-:W-:Y:S01]  /*21c0*/  IMAD R2, R3.reuse, c[0x0][0x1a4], RZ ;  /* 0x0000690003027a24 */ /* 0x040fe200078e02ff */
[-C--:B------:R-:W-:Y:S01]  /*21d0*/  IADD3 R48, P1, R146, R116.reuse, RZ ;  /* 0x0000007492307210 */ /* 0x080fe20007f3e0ff */
[----:B------:R-:W-:Y:S01]  /*21e0*/  IMAD R3, R3, c[0x0][0x19c], RZ ;  /* 0x0000670003037a24 */ /* 0x000fe200078e02ff */
[----:B------:R-:W-:Y:S01]  /*21f0*/  IADD3 R113, R5, R113, RZ ;  /* 0x0000007105717210 */ /* 0x000fe20007ffe0ff */
[----:B------:R-:W-:Y:S01]  /*2200*/  IMAD.WIDE.U32 R166, R166, 0x20, RZ ;  /* 0x00000020a6a67825 */ /* 0x000fe200078e00ff */
[C---:B------:R-:W-:Y:S02]  /*2210*/  LEA R112, P0, R4.reuse, c[0x0][0x268], 0x1 ;  /* 0x00009a0004707a11 */ /* 0x040fe400078008ff */
[----:B------:R-:W-:Y:S01]  /*2220*/  IADD3 R116, P5, R145, R116, RZ ;  /* 0x0000007491747210 */ /* 0x000fe20007fbe0ff */
[----:B------:R-:W-:Y:S01]  /*2230*/  IMAD.MOV.U32 R73, RZ, RZ, c[0x0][0x288] ;  /* 0x0000a200ff497624 */ /* 0x000fe200078e00ff */
[----:B------:R-:W-:Y:S01]  /*2240*/  LEA.HI.X R113, R4, c[0x0][0x26c], R113, 0x1, P0 ;  /* 0x00009b0004717a11 */ /* 0x000fe200000f0c71 */
[----:B------:R-:W-:Y:S01]  /*2250*/  IMAD.IADD R74, R167, 0x1, R3 ;  /* 0x00000001a74a7824 */ /* 0x000fe200078e0203 */
[----:B------:R-:W-:Y:S01]  /*2260*/  LEA R108, P0, R136, c[0x0][0x170], 0x1 ;  /* 0x00005c00886c7a11 */ /* 0x000fe200078008ff */
[----:B------:R-:W-:Y:S01]  /*2270*/  IMAD.X R80, RZ, RZ, R199, P4 ;  /* 0x000000ffff507224 */ /* 0x000fe200020e06c7 */
[----:B------:R-:W-:Y:S01]  /*2280*/  IADD3 R81, P4, R200, R79, RZ ;  /* 0x0000004fc8517210 */ /* 0x000fe20007f9e0ff */
[----:B------:R-:W-:Y:S01]  /*2290*/  IMAD.X R3, R128, 0x1, R117, P1 ;  /* 0x0000000180037824 */ /* 0x000fe200008e0675 */
[----:B------:R-:W-:Y:S01]  /*22a0*/  LEA.HI.X R109, R136, c[0x0][0x174], R133, 0x1, P0 ;  /* 0x00005d00886d7a11 */ /* 0x000fe200000f0c85 */
[C---:B------:R-:W-:Y:S01]  /*22b0*/  IMAD.SHL.U32 R71, R73.reuse, 0x10, RZ ;  /* 0x0000001049477824 */ /* 0x040fe200078e00ff */
[----:B------:R-:W-:Y:S01]  /*22c0*/  SHF.L.U64.HI R70, R73, R99, c[0x0][0x28c] ;  /* 0x0000a30049467619 */ /* 0x000fe20000010263 */
[----:B------:R-:W-:-:S02]  /*22d0*/  IMAD.X R117, R127, 0x1, R117, P5 ;  /* 0x000000017f757824 */ /* 0x000fc400028e0675 */
[----:B------:R-:W-:Y:S01]  /*22e0*/  IMAD.X R88, RZ, RZ, R199, P2 ;  /* 0x000000ffff587224 */ /* 0x000fe200010e06c7 */
[----:B------:R-:W-:Y:S01]  /*22f0*/  IADD3 R76, P0, R71, 0x40, RZ ;  /* 0x00000040474c7810 */ /* 0x000fe20007f1e0ff */
[----:B------:R-:W-:Y:S01]  /*2300*/  IMAD.X R82, R199, 0x1, R80, P4 ;  /* 0x00000001c7527824 */ /* 0x000fe200020e0650 */
[----:B------:R-:W-:Y:S01]  /*2310*/  SHF.L.U64.HI R117, R116, 0x1, R117 ;  /* 0x0000000174757819 */ /* 0x000fe20000010275 */
[----:B------:R-:W-:Y:S01]  /*2320*/  IMAD.WIDE.U32 R16, R0, 0x20, RZ ;  /* 0x0000002000107825 */ /* 0x000fe200078e00ff */
[----:B------:R-:W-:Y:S02]  /*2330*/  IADD3 R89, P2, R200, R87, RZ ;  /* 0x00000057c8597210 */ /* 0x000fe40007f5e0ff */
[----:B------:R-:W-:Y:S01]  /*2340*/  IADD3 R84, P4, R71, 0x80, RZ ;  /* 0x0000008047547810 */ /* 0x000fe20007f9e0ff */
[----:B------:R-:W-:Y:S01]  /*2350*/  IMAD.SHL.U32 R116, R116, 0x2, RZ ;  /* 0x0000000274747824 */ /* 0x000fe200078e00ff */
[----:B------:R-:W-:Y:S01]  /*2360*/  IADD3.X R90, R199, R88, RZ, P2, !PT ;  /* 0x00000058c75a7210 */ /* 0x000fe200017fe4ff */
[----:B------:R-:W-:Y:S01]  /*2370*/  IMAD.IADD R2, R17, 0x1, R2 ;  /* 0x0000000111027824 */ /* 0x000fe200078e0202 */
[----:B------:R-:W-:Y:S01]  /*2380*/  IADD3 R98, P1, R200, R89, RZ ;  /* 0x00000059c8627210 */ /* 0x000fe20007f3e0ff */
[----:B------:R-:W-:Y:S01]  /*2390*/  IMAD.MOV.U32 R164, RZ, RZ, c[0x0][0x290] ;  /* 0x0000a400ffa47624 */ /* 0x000fe200078e00ff */
[----:B------:R-:W-:Y:S01]  /*23a0*/  SHF.L.U64.HI R0, R48, 0x1, R3 ;  /* 0x0000000130007819 */ /* 0x000fe20000010203 */
[----:B------:R-:W-:Y:S01]  /*23b0*/  IMAD.MOV.U32 R72, RZ, RZ, 0x5 ;  /* 0x00000005ff487424 */ /* 0x000fe200078e00ff */
[----:B------:R-:W-:Y:S01]  /*23c0*/  IADD3.X R83, RZ, R70, RZ, P4, !PT ;  /* 0x00000046ff537210 */ /* 0x000fe200027fe4ff */
[----:B------:R-:W-:Y:S01]  /*23d0*/  IMAD.X R75, RZ, RZ, R70, P0 ;  /* 0x000000ffff4b7224 */ /* 0x000fe200000e0646 */
[----:B------:R-:W-:Y:S01]  /*23e0*/  IADD3 R86, P5, R84, R71, RZ ;  /* 0x0000004754567210 */ /* 0x000fe20007fbe0ff */
[----:B------:R-:W-:Y:S01]  /*23f0*/  IMAD.SHL.U32 R48, R48, 0x2, RZ ;  /* 0x0000000230307824 */ /* 0x000fe200078e00ff */
[----:B------:R-:W-:Y:S01]  /*2400*/  IADD3 R94, P2, R200, R81, RZ ;  /* 0x00000051c85e7210 */ /* 0x000fe20007f5e0ff */
[C---:B------:R-:W-:Y:S01]  /*2410*/  IMAD.IADD R135, R147.reuse, 0x1, R139 ;  /* 0x0000000193877824 */ /* 0x040fe200078e028b */
[----:B------:R-:W-:Y:S01]  /*2420*/  IADD3 R78, P0, R76, R71, RZ ;  /* 0x000000474c4e7210 */ /* 0x000fe20007f1e0ff */
[----:B------:R-:W-:Y:S01]  /*2430*/  IMAD.IADD R132, R147, 0x1, R138 ;  /* 0x0000000193847824 */ /* 0x000fe200078e028a */
[----:B------:R-:W-:Y:S01]  /*2440*/  IADD3 R114, P4, R116, c[0x0][0x2b0], RZ ;  /* 0x0000ac0074727a10 */ /* 0x000fe20007f9e0ff */
[C---:B------:R-:W-:Y:S01]  /*2450*/  IMAD.SHL.U32 R104, R16.reuse, 0x2, RZ ;  /* 0x0000000210687824 */ /* 0x040fe200078e00ff */
[----:B------:R-:W-:Y:S01]  /*2460*/  SHF.L.U64.HI R103, R16, 0x1, R2 ;  /* 0x0000000110677819 */ /* 0x000fe20000010202 */
[C---:B------:R-:W-:Y:S01]  /*2470*/  IMAD.SHL.U32 R100, R164.reuse, 0x10, RZ ;  /* 0x00000010a4647824 */ /* 0x040fe200078e00ff */
[C---:B------:R-:W-:Y:S01]  /*2480*/  SHF.L.U64.HI R99, R164.reuse, R99, c[0x0][0x294] ;  /* 0x0000a500a4637619 */ /* 0x040fe20000010263 */
[----:B------:R-:W-:Y:S01]  /*2490*/  IMAD.X R97, R199, 0x1, R90, P1 ;  /* 0x00000001c7617824 */ /* 0x000fe200008e065a */
[C---:B------:R-:W-:Y:S01]  /*24a0*/  SHF.L.U64.HI R101, R164.reuse, R72, c[0x0][0x294] ;  /* 0x0000a500a4657619 */ /* 0x040fe20000010248 */
[----:B------:R-:W-:Y:S01]  /*24b0*/  IMAD.X R85, R83, 0x1, R70, P5 ;  /* 0x0000000153557824 */ /* 0x000fe200028e0646 */
[----:B------:R-:W-:Y:S01]  /*24c0*/  SHF.L.U32 R102, R164, 0x5, RZ ;  /* 0x00000005a4667819 */ /* 0x000fe200000006ff */
[----:B------:R-:W-:Y:S01]  /*24d0*/  IMAD.SHL.U32 R142, R149, 0x20, RZ ;  /* 0x00000020958e7824 */ /* 0x000fe200078e00ff */
[----:B------:R-:W-:Y:S01]  /*24e0*/  IADD3.X R115, R117, c[0x0][0x2b4], RZ, P4, !PT ;  /* 0x0000ad0075737a10 */ /* 0x000fe200027fe4ff */
[----:B------:R-:W-:Y:S01]  /*24f0*/  IMAD R140, R149, 0x30, RZ ;  /* 0x00000030958c7824 */ /* 0x000fe200078e02ff */
[----:B------:R-:W-:Y:S01]  /*2500*/  IADD3 R16, P1, R48, c[0x0][0x2b0], RZ ;  /* 0x0000ac0030107a10 */ /* 0x000fe20007f3e0ff */
[----:B------:R-:W-:Y:S01]  /*2510*/  IMAD.WIDE.U32 R164, R164, 0x60, RZ ;  /* 0x00000060a4a47825 */ /* 0x000fe200078e00ff */
[----:B------:R-:W-:-:S02]  /*2520*/  IADD3 R92, P5, R78, R71, RZ ;  /* 0x000000474e5c7210 */ /* 0x000fc40007fbe0ff */
[----:B------:R-:W-:Y:S01]  /*2530*/  IADD3 R96, P4, R86, R71, RZ ;  /* 0x0000004756607210 */ /* 0x000fe20007f9e0ff */
[----:B------:R-:W-:Y:S01]  /*2540*/  IMAD.IADD R131, R147, 0x1, R135 ;  /* 0x0000000193837824 */ /* 0x000fe200078e0287 */
[----:B------:R-:W-:Y:S01]  /*2550*/  SHF.L.U64.HI R72, R73, R72, c[0x0][0x28c] ;  /* 0x0000a30049487619 */ /* 0x000fe20000010248 */
[----:B------:R-:W-:Y:S01]  /*2560*/  IMAD.IADD R130, R147, 0x1, R132 ;  /* 0x0000000193827824 */ /* 0x000fe200078e0284 */
[----:B------:R-:W-:Y:S01]  /*2570*/  SHF.L.U64.HI R101, R102, 0x1, R101 ;  /* 0x0000000166657819 */ /* 0x000fe20000010265 */
[----:B------:R-:W-:Y:S01]  /*2580*/  IMAD.X R93, R199, 0x1, R82, P2 ;  /* 0x00000001c75d7824 */ /* 0x000fe200010e0652 */
[----:B------:R-:W-:Y:S01]  /*2590*/  IADD3 R116, P2, R116, c[0x0][0x2a8], RZ ;  /* 0x0000aa0074747a10 */ /* 0x000fe20007f5e0ff */
[----:B------:R-:W-:Y:S01]  /*25a0*/  IMAD.X R77, R75, 0x1, R70, P0 ;  /* 0x000000014b4d7824 */ /* 0x000fe200000e0646 */
[----:B------:R-:W-:Y:S01]  /*25b0*/  IADD3 R48, P0, R48, c[0x0][0x2a8], RZ ;  /* 0x0000aa0030307a10 */ /* 0x000fe20007f1e0ff */
[----:B------:R-:W-:Y:S01]  /*25c0*/  IMAD.MOV.U32 R11, RZ, RZ, R134 ;  /* 0x000000ffff0b7224 */ /* 0x000fe200078e0086 */
[----:B------:R-:W-:Y:S01]  /*25d0*/  SHF.L.U64.HI R99, R100, 0x1, R99 ;  /* 0x0000000164637819 */ /* 0x000fe20000010263 */
[----:B------:R-:W-:Y:S01]  /*25e0*/  IMAD.SHL.U32 R73, R73, 0x20, RZ ;  /* 0x0000002049497824 */ /* 0x000fe200078e00ff */
[----:B------:R-:W-:Y:S01]  /*25f0*/  SHF.R.S32.HI R125, RZ, 0x1f, R142 ;  /* 0x0000001fff7d7819 */ /* 0x000fe2000001148e */
[----:B------:R-:W-:Y:S01]  /*2600*/  IMAD.SHL.U32 R102, R102, 0x2, RZ ;  /* 0x0000000266667824 */ /* 0x000fe200078e00ff */
[----:B------:R-:W-:Y:S01]  /*2610*/  SHF.R.S32.HI R123, RZ, 0x1f, R140 ;  /* 0x0000001fff7b7819 */ /* 0x000fe2000001148c */
[----:B------:R-:W-:Y:S01]  /*2620*/  IMAD.SHL.U32 R100, R100, 0x2, RZ ;  /* 0x0000000264647824 */ /* 0x000fe200078e00ff */
[----:B------:R-:W-:Y:S01]  /*2630*/  SHF.R.S32.HI R121, RZ, 0x1f, R135 ;  /* 0x0000001fff797819 */ /* 0x000fe20000011487 */
[----:B------:R-:W-:Y:S01]  /*2640*/  IMAD.X R91, R77, 0x1, R70, P5 ;  /* 0x000000014d5b7824 */ /* 0x000fe200028e0646 */
[----:B------:R-:W-:Y:S01]  /*2650*/  SHF.R.S32.HI R120, RZ, 0x1f, R132 ;  /* 0x0000001fff787819 */ /* 0x000fe20000011484 */
[----:B------:R-:W-:Y:S01]  /*2660*/  IMAD.X R95, R85, 0x1, R70, P4 ;  /* 0x00000001555f7824 */ /* 0x000fe200020e0646 */
[----:B------:R-:W-:-:S02]  /*2670*/  IADD3 R105, R165, UR5, RZ ;  /* 0x00000005a5697c10 */ /* 0x000fc4000fffe0ff */
[----:B------:R-:W-:Y:S02]  /*2680*/  SHF.R.S32.HI R119, RZ, 0x1f, R131 ;  /* 0x0000001fff777819 */ /* 0x000fe40000011483 */
[----:B------:R-:W-:Y:S02]  /*2690*/  SHF.R.S32.HI R118, RZ, 0x1f, R130 ;  /* 0x0000001fff767819 */ /* 0x000fe40000011482 */
[----:B------:R-:W-:Y:S02]  /*26a0*/  IADD3.X R117, R117, c[0x0][0x2ac], RZ, P2, !PT ;  /* 0x0000ab0075757a10 */ /* 0x000fe400017fe4ff */
[C---:B------:R-:W-:Y:S02]  /*26b0*/  IADD3.X R17, R0.reuse, c[0x0][0x2b4], RZ, P1, !PT ;  /* 0x0000ad0000117a10 */ /* 0x040fe40000ffe4ff */
[----:B------:R-:W-:Y:S02]  /*26c0*/  IADD3.X R49, R0, c[0x0][0x2ac], RZ, P0, !PT ;  /* 0x0000ab0000317a10 */ /* 0x000fe400007fe4ff */
.L_x_911:
[----:B------:R-:W-:Y:S01]  /*26d0*/  IMAD.SHL.U32 R15, R11, 0x40, RZ ;  /* 0x000000400b0f7824 */ /* 0x000fe200078e00ff */
[----:B------:R-:W-:Y:S04]  /*26e0*/  BSSY B0, `(.L_x_819) ;  /* 0x0000011000007945 */ /* 0x000fe80003800000 */
[----:B------:R-:W-:Y:S05]  /*26f0*/  IADD3 R14, R15, -0x40, RZ ;  /* 0xffffffc00f0e7810 */ /* 0x000fea0007ffe0ff */
[--C-:B------:R-:W-:Y:S02]  /*2700*/  IMAD.IADD R2, R62, 0x1, -R14.reuse ;  /* 0x000000013e027824 */ /* 0x100fe400078e0a0e */
[----:B------:R-:W-:Y:S03]  /*2710*/  IMAD.IADD R0, R69, 0x1, -R14 ;  /* 0x0000000145007824 */ /* 0x000fe600078e0a0e */
[C---:B------:R-:W-:Y:S04]  /*2720*/  ISETP.GE.AND P6, PT, R156.reuse, R2, PT ;  /* 0x000000029c00720c */ /* 0x040fe80003fc6270 */
[----:B------:R-:W-:Y:S11]  /*2730*/  ISETP.GE.AND P6, PT, R156, R0, !P6 ;  /* 0x000000009c00720c */ /* 0x000ff600077c6270 */
[----:B------:R-:W-:Y:S02]  /*2740*/  @!UPT UIADD3 URZ, URZ, URZ, URZ ;  /* 0x0000003f3f3ff290 */ /* 0x000fe4000fffe03f */
[----:B-1-3--:R-:W-:-:S05]  /*2750*/  @!P6 BRA `(.L_x_820) ;  /* 0x000000900000e947 */ /* 0x00afca0003800000 */
[----:B------:R-:W-:Y:S02]  /*2760*/  ISETP.NE.AND P0, PT, R144, RZ, PT ;  /* 0x000000ff9000720c */ /* 0x000fe40003f05270 */
[----:B------:R-:W-:Y:S11]  /*2770*/  ISETP.NE.AND P1, PT, R143, RZ, PT ;  /* 0x000000ff8f00720c */ /* 0x000ff60003f25270 */
[----:B------:R-:W2:Y:S04]  /*2780*/  @P0 LDG.E.128 R24, [R110.64] ;  /* 0x000000066e180981 */ /* 0x000ea8000c1e1d00 */
[----:B--2---:R1:W-:Y:S01]  /*2790*/  @P0 STG.E.128 [R108.64], R24 ;  /* 0x000000186c000986 */ /* 0x0043e2000c101d06 */
[----:B------:R-:W-:Y:S03]  /*27a0*/  ISETP.NE.AND P0, PT, R141, RZ, PT ;  /* 0x000000ff8d00720c */ /* 0x000fe60003f05270 */
[----:B------:R-:W2:Y:S04]  /*27b0*/  @P1 LDG.E.128 R20, [R110.64+0x80] ;  /* 0x000080066e141981 */ /* 0x000ea8000c1e1d00 */
[----:B--2---:R1:W-:Y:S06]  /*27c0*/  @P1 STG.E.128 [R108.64+0x80], R20 ;  /* 0x000080146c001986 */ /* 0x0043ec000c101d06 */
[----:B------:R-:W2:Y:S04]  /*27d0*/  @P0 LDG.E.128 R4, [R110.64+0x100] ;  /* 0x000100066e040981 */ /* 0x000ea8000c1e1d00 */
[----:B--2---:R1:W-:Y:S02]  /*27e0*/  @P0 STG.E.128 [R108.64+0x100], R4 ;  /* 0x000100046c000986 */ /* 0x0043e4000c101d06 */
.L_x_820:
[----:B------:R-:W-:Y:S05]  /*27f0*/  BSYNC B0 ;  /* 0x0000000000007941 */ /* 0x000fea0003800000 */
.L_x_819:
[C---:B------:R-:W-:Y:S01]  /*2800*/  ISETP.GE.AND P4, PT, R67.reuse, R2, PT ;  /* 0x000000024300720c */ /* 0x040fe20003f86270 */
[----:B------:R-:W-:Y:S03]  /*2810*/  BSSY B0, `(.L_x_821) ;  /* 0x0000011000007945 */ /* 0x000fe60003800000 */
[----:B------:R-:W-:Y:S11]  /*2820*/  ISETP.GE.AND P4, PT, R67, R0, !P4 ;  /* 0x000000004300720c */ /* 0x000ff60006786270 */
[----:B------:R-:W-:Y:S02]  /*2830*/  @!UPT UIADD3 URZ, URZ, URZ, URZ ;  /* 0x0000003f3f3ff290 */ /* 0x000fe4000fffe03f */
[----:B------:R-:W-:-:S05]  /*2840*/  @!P4 BRA `(.L_x_822) ;  /* 0x000000d00000c947 */ /* 0x000fca0003800000 */
[----:B------:R-:W-:Y:S02]  /*2850*/  ISETP.NE.AND P1, PT, R144, RZ, PT ;  /* 0x000000ff9000720c */ /* 0x000fe40003f25270 */
[----:B------:R-:W-:Y:S02]  /*2860*/  IADD3 R28, P0, R110, R100, RZ ;  /* 0x000000646e1c7210 */ /* 0x000fe40007f1e0ff */
[C---:B------:R-:W-:Y:S03]  /*2870*/  LEA R18, P2, R202.reuse, R108, 0x1 ;  /* 0x0000006cca127211 */ /* 0x040fe600078408ff */
[----:B------:R-:W-:Y:S01]  /*2880*/  IMAD.X R29, R111, 0x1, R99, P0 ;  /* 0x000000016f1d7824 */ /* 0x000fe200000e0663 */
[----:B------:R-:W-:Y:S02]  /*2890*/  ISETP.NE.AND P0, PT, R143, RZ, PT ;  /* 0x000000ff8f00720c */ /* 0x000fe40003f05270 */
[----:B------:R-:W-:Y:S03]  /*28a0*/  LEA.HI.X R19, R202, R109, R201, 0x1, P2 ;  /* 0x0000006dca137211 */ /* 0x000fe600010f0cc9 */
[----:B-1----:R-:W2:Y:S04]  /*28b0*/  @P1 LDG.E.128 R24, [R28.64] ;  /* 0x000000061c181981 */ /* 0x002ea8000c1e1d00 */
[----:B--2---:R1:W-:Y:S01]  /*28c0*/  @P1 STG.E.128 [R18.64], R24 ;  /* 0x0000001812001986 */ /* 0x0043e2000c101d06 */
[----:B------:R-:W-:Y:S03]  /*28d0*/  ISETP.NE.AND P1, PT, R141, RZ, PT ;  /* 0x000000ff8d00720c */ /* 0x000fe60003f25270 */
[----:B------:R-:W2:Y:S04]  /*28e0*/  @P0 LDG.E.128 R20, [R28.64+0x80] ;  /* 0x000080061c140981 */ /* 0x000ea8000c1e1d00 */
[----:B--2---:R1:W-:Y:S06]  /*28f0*/  @P0 STG.E.128 [R18.64+0x80], R20 ;  /* 0x0000801412000986 */ /* 0x0043ec000c101d06 */
[----:B------:R-:W2:Y:S04]  /*2900*/  @P1 LDG.E.128 R4, [R28.64+0x100] ;  /* 0x000100061c041981 */ /* 0x000ea8000c1e1d00 */
[----:B--2---:R1:W-:Y:S02]  /*2910*/  @P1 STG.E.128 [R18.64+0x100], R4 ;  /* 0x0001000412001986 */ /* 0x0043e4000c101d06 */
.L_x_822:
[----:B------:R-:W-:Y:S05]  /*2920*/  BSYNC B0 ;  /* 0x0000000000007941 */ /* 0x000fea0003800000 */
.L_x_821:
[C---:B------:R-:W-:Y:S01]  /*2930*/  ISETP.GE.AND P2, PT, R66.reuse, R2, PT ;  /* 0x000000024200720c */ /* 0x040fe20003f46270 */
[----:B------:R-:W-:Y:S03]  /*2940*/  BSSY B0, `(.L_x_823) ;  /* 0x0000011000007945 */ /* 0x000fe60003800000 */
[----:B------:R-:W-:Y:S11]  /*2950*/  ISETP.GE.AND P2, PT, R66, R0, !P2 ;  /* 0x000000004200720c */ /* 0x000ff60005746270 */
[----:B------:R-:W-:Y:S02]  /*2960*/  @!UPT UIADD3 URZ, URZ, URZ, URZ ;  /* 0x0000003f3f3ff290 */ /* 0x000fe4000fffe03f */
[----:B------:R-:W-:-:S05]  /*2970*/  @!P2 BRA `(.L_x_824) ;  /* 0x000000d00000a947 */ /* 0x000fca0003800000 */
[----:B------:R-:W-:Y:S02]  /*2980*/  ISETP.NE.AND P1, PT, R144, RZ, PT ;  /* 0x000000ff9000720c */ /* 0x000fe40003f25270 */
[----:B------:R-:W-:Y:S02]  /*2990*/  IADD3 R28, P0, R110, R102, RZ ;  /* 0x000000666e1c7210 */ /* 0x000fe40007f1e0ff */
[----:B-1----:R-:W-:Y:S03]  /*29a0*/  IADD3 R18, P5, R108, R104, RZ ;  /* 0x000000686c127210 */ /* 0x002fe60007fbe0ff */
[----:B------:R-:W-:Y:S01]  /*29b0*/  IMAD.X R29, R111, 0x1, R101, P0 ;  /* 0x000000016f1d7824 */ /* 0x000fe200000e0665 */
[----:B------:R-:W-:Y:S01]  /*29c0*/  ISETP.NE.AND P0, PT, R143, RZ, PT ;  /* 0x000000ff8f00720c */ /* 0x000fe20003f05270 */
[----:B------:R-:W-:Y:S04]  /*29d0*/  IMAD.X R19, R109, 0x1, R103, P5 ;  /* 0x000000016d137824 */ /* 0x000fe800028e0667 */
[----:B------:R-:W2:Y:S04]  /*29e0*/  @P1 LDG.E.128 R24, [R28.64] ;  /* 0x000000061c181981 */ /* 0x000ea8000c1e1d00 */
[----:B--2---:R1:W-:Y:S01]  /*29f0*/  @P1 STG.E.128 [R18.64], R24 ;  /* 0x0000001812001986 */ /* 0x0043e2000c101d06 */
[----:B------:R-:W-:Y:S03]  /*2a00*/  ISETP.NE.AND P1, PT, R141, RZ, PT ;  /* 0x000000ff8d00720c */ /* 0x000fe60003f25270 */
[----:B------:R-:W2:Y:S04]  /*2a10*/  @P0 LDG.E.128 R20, [R28.64+0x80] ;  /* 0x000080061c140981 */ /* 0x000ea8000c1e1d00 */
[----:B--2---:R1:W-:Y:S06]  /*2a20*/  @P0 STG.E.128 [R18.64+0x80], R20 ;  /* 0x0000801412000986 */ /* 0x0043ec000c101d06 */
[----:B------:R-:W2:Y:S04]  /*2a30*/  @P1 LDG.E.128 R4, [R28.64+0x100] ;  /* 0x000100061c041981 */ /* 0x000ea8000c1e1d00 */
[----:B--2---:R1:W-:Y:S02]  /*2a40*/  @P1 STG.E.128 [R18.64+0x100], R4 ;  /* 0x0001000412001986 */ /* 0x0043e4000c101d06 */
.L_x_824:
[----:B------:R-:W-:Y:S05]  /*2a50*/  BSYNC B0 ;  /* 0x0000000000007941 */ /* 0x000fea0003800000 */
.L_x_823:
[C---:B------:R-:W-:Y:S01]  /*2a60*/  ISETP.GE.AND P1, PT, R65.reuse, R2, PT ;  /* 0x000000024100720c */ /* 0x040fe20003f26270 */
[----:B------:R-:W-:Y:S03]  /*2a70*/  BSSY B0, `(.L_x_825) ;  /* 0x0000011000007945 */ /* 0x000fe60003800000 */
[----:B------:R-:W-:Y:S11]  /*2a80*/  ISETP.GE.AND P1, PT, R65, R0, !P1 ;  /* 0x000000004100720c */ /* 0x000ff60004f26270 */
[----:B------:R-:W-:Y:S02]  /*2a90*/  @!UPT UIADD3 URZ, URZ, URZ, URZ ;  /* 0x0000003f3f3ff290 */ /* 0x000fe4000fffe03f */
[----:B------:R-:W-:-:S05]  /*2aa0*/  @!P1 BRA `(.L_x_826) ;  /* 0x000000d000009947 */ /* 0x000fca0003800000 */
[----:B------:R-:W-:Y:S02]  /*2ab0*/  ISETP.NE.AND P0, PT, R144, RZ, PT ;  /* 0x000000ff9000720c */ /* 0x000fe40003f05270 */
[----:B-1----:R-:W-:Y:S05]  /*2ac0*/  IADD3 R18, P5, R110, R164, RZ ;  /* 0x000000a46e127210 */ /* 0x002fea0007fbe0ff */
[----:B------:R-:W-:Y:S01]  /*2ad0*/  IMAD.X R19, R111, 0x1, R105, P5 ;  /* 0x000000016f137824 */ /* 0x000fe200028e0669 */
[----:B------:R-:W-:Y:S04]  /*2ae0*/  IADD3 R2, P5, R108, UR10, RZ ;  /* 0x0000000a6c027c10 */ /* 0x000fe8000ffbe0ff */
[----:B------:R-:W-:Y:S01]  /*2af0*/  IADD3.X R3, R109, UR9, RZ, P5, !PT ;  /* 0x000000096d037c10 */ /* 0x000fe2000affe4ff */
[----:B------:R-:W2:Y:S01]  /*2b00*/  @P0 LDG.E.128 R24, [R18.64] ;  /* 0x0000000612180981 */ /* 0x000ea2000c1e1d00 */
[----:B------:R-:W-:Y:S03]  /*2b10*/  ISETP.NE.AND P5, PT, R143, RZ, PT ;  /* 0x000000ff8f00720c */ /* 0x000fe60003fa5270 */
[----:B--2---:R1:W-:Y:S01]  /*2b20*/  @P0 STG.E.128 [R2.64], R24 ;  /* 0x0000001802000986 */ /* 0x0043e2000c101d06 */
[----:B------:R-:W-:Y:S09]  /*2b30*/  ISETP.NE.AND P0, PT, R141, RZ, PT ;  /* 0x000000ff8d00720c */ /* 0x000ff20003f05270 */
[----:B------:R-:W2:Y:S04]  /*2b40*/  @P5 LDG.E.128 R20, [R18.64+0x80] ;  /* 0x0000800612145981 */ /* 0x000ea8000c1e1d00 */
[----:B--2---:R1:W-:Y:S04]  /*2b50*/  @P5 STG.E.128 [R2.64+0x80], R20 ;  /* 0x0000801402005986 */ /* 0x0043e8000c101d06 */
[----:B------:R-:W2:Y:S04]  /*2b60*/  @P0 LDG.E.128 R4, [R18.64+0x100] ;  /* 0x0001000612040981 */ /* 0x000ea8000c1e1d00 */
[----:B--2---:R1:W-:Y:S02]  /*2b70*/  @P0 STG.E.128 [R2.64+0x100], R4 ;  /* 0x0001000402000986 */ /* 0x0043e4000c101d06 */
.L_x_826:
[----:B------:R-:W-:Y:S05]  /*2b80*/  BSYNC B0 ;  /* 0x0000000000007941 */ /* 0x000fea0003800000 */
.L_x_825:
[----:B------:R-:W-:Y:S01]  /*2b90*/  ISETP.NE.AND P5, PT, RZ, UR4, PT ;  /* 0x00000004ff007c0c */ /* 0x000fe2000bfa5270 */
[----:B-1----:R-:W-:Y:S04]  /*2ba0*/  IMAD.MOV.U32 R3, RZ, RZ, c[0x0][0x290] ;  /* 0x0000a400ff037624 */ /* 0x002fe800078e00ff */
[----:B------:R-:W-:Y:S05]  /*2bb0*/  IMAD.U32 R3, R3, -0x40, RZ ;  /* 0xffffffc003037824 */ /* 0x000fea00078e00ff */
[C---:B------:R-:W-:Y:S04]  /*2bc0*/  LEA R110, P0, R3.reuse, R110, 0x1 ;  /* 0x0000006e036e7211 */ /* 0x040fe800078008ff */
[----:B------:R-:W-:Y:S01]  /*2bd0*/  LEA.HI.X.SX32 R111, R3, R111, 0x1, P0 ;  /* 0x0000006f036f7211 */ /* 0x000fe200000f0eff */
[----:B------:R-:W-:-:S05]  /*2be0*/  @!P5 BRA `(.L_x_827) ;  /* 0x000078e00000d947 */ /* 0x000fca0003800000 */
[----:B------:R-:W-:Y:S11]  /*2bf0*/  ISETP.NE.AND P0, PT, RZ, UR8, PT ;  /* 0x00000008ff007c0c */ /* 0x000ff6000bf05270 */
[----:B------:R-:W-:Y:S02]  /*2c00*/  @!UPT UIADD3 URZ, URZ, URZ, URZ ;  /* 0x0000003f3f3ff290 */ /* 0x000fe4000fffe03f */
[----:B------:R-:W-:-:S05]  /*2c10*/  @!P0 BRA `(.L_x_828) ;  /* 0x00002cd000008947 */ /* 0x000fca0003800000 */
[----:B------:R-:W-:Y:S01]  /*2c20*/  BSSY B1, `(.L_x_829) ;  /* 0x00000a5000017945 */ /* 0x000fe20003800000 */
[----:B------:R-:W-:-:S05]  /*2c30*/  @!P6 BRA `(.L_x_830) ;  /* 0x00000a300000e947 */ /* 0x000fca0003800000 */
[----:B------:R-:W-:Y:S01]  /*2c40*/  ISETP.GE.AND P0, PT, R12, c[0x0][0x220], PT ;  /* 0x000088000c007a0c */ /* 0x000fe20003f06270 */
[----:B------:R-:W-:Y:S01]  /*2c50*/  @!UPT UIADD3 URZ, URZ, URZ, URZ ;  /* 0x0000003f3f3ff290 */ /* 0x000fe2000fffe03f */
[----:B------:R-:W-:Y:S11]  /*2c60*/  BSSY B0, `(.L_x_831) ;  /* 0x0000034000007945 */ /* 0x000ff60003800000 */
[----:B------:R-:W-:-:S05]  /*2c70*/  @P0 BRA `(.L_x_832) ;  /* 0x0000032000000947 */ /* 0x000fca0003800000 */
[----:B------:R-:W-:Y:S01]  /*2c80*/  ISETP.GE.AND P0, PT, R12, UR4, PT ;  /* 0x000000040c007c0c */ /* 0x000fe2000bf06270 */
[----:B------:R-:W2:Y:S11]  /*2c90*/  LDG.E.128 R20, [R112.64] ;  /* 0x0000000670147981 */ /* 0x000eb6000c1e1d00 */
[----:B------:R-:W-:Y:S01]  /*2ca0*/  @!UPT UIADD3 URZ, URZ, URZ, URZ ;  /* 0x0000003f3f3ff290 */ /* 0x000fe2000fffe03f */
[----:B------:R-:W3:Y:S06]  /*2cb0*/  @!P0 LDG.E.64 R6, [R16.64] ;  /* 0x0000000610068981 */ /* 0x000eec000c1e1b00 */
[----:B------:R-:W4:Y:S02]  /*2cc0*/  @!P0 LDG.E.64 R28, [R48.64] ;  /* 0x00000006301c8981 */ /* 0x000f24000c1e1b00 */
[----:B----4-:R-:W-:Y:S01]  /*2cd0*/  @!P0 HADD2.F32 R25, -RZ, R28.H0_H0 ;  /* 0x2000001cff198230 */ /* 0x010fe20000004100 */
[----:B--2---:R-:W-:Y:S01]  /*2ce0*/  @!P0 MOV R5, R20 ;  /* 0x0000001400058202 */ /* 0x004fe20000000f00 */
[--C-:B---3--:R-:W-:Y:S02]  /*2cf0*/  @!P0 HADD2.F32 R19, -RZ, R6.reuse.H0_H0 ;  /* 0x20000006ff138230 */ /* 0x108fe40000004100 */
[----:B------:R-:W-:Y:S01]  /*2d00*/  @!P0 HADD2.F32 R8, -RZ, R6.H1_H1 ;  /* 0x30000006ff088230 */ /* 0x000fe20000004100 */
[----:B------:R-:W-:Y:S01]  /*2d10*/  @!P0 MOV R6, R23 ;  /* 0x0000001700068202 */ /* 0x000fe20000000f00 */
[--C-:B------:R-:W-:Y:S02]  /*2d20*/  @!P0 HADD2.F32 R24, -RZ, R5.reuse.H1_H1 ;  /* 0x30000005ff188230 */ /* 0x100fe40000004100 */
[----:B------:R-:W-:Y:S02]  /*2d30*/  @!P0 HADD2.F32 R18, -RZ, R5.H0_H0 ;  /* 0x20000005ff128230 */ /* 0x000fe40000004100 */
[----:B------:R-:W-:Y:S01]  /*2d40*/  @!P0 HADD2.F32 R26, -RZ, R28.H1_H1 ;  /* 0x3000001cff1a8230 */ /* 0x000fe20000004100 */
[-C--:B------:R-:W-:Y:S01]  /*2d50*/  @!P0 FMUL.FTZ R31, R24, R19.reuse ;  /* 0x00000013181f8220 */ /* 0x080fe20000410000 */
[----:B------:R-:W-:Y:S01]  /*2d60*/  @!P0 HADD2.F32 R28, -RZ, R6.H1_H1 ;  /* 0x30000006ff1c8230 */ /* 0x000fe20000004100 */
[C---:B------:R-:W-:Y:S01]  /*2d70*/  @!P0 FMUL.FTZ R0, R18.reuse, R19 ;  /* 0x0000001312008220 */ /* 0x040fe20000410000 */
[----:B------:R-:W-:Y:S01]  /*2d80*/  @!P0 MOV R19, R21 ;  /* 0x0000001500138202 */ /* 0x000fe20000000f00 */
[-C--:B------:R-:W-:Y:S01]  /*2d90*/  @!P0 FFMA.FTZ R31, R18, R25.reuse, -R31 ;  /* 0x00000019121f8223 */ /* 0x080fe2000001081f */
[----:B------:R-:W-:Y:S01]  /*2da0*/  @!P0 MOV R18, R22 ;  /* 0x0000001600128202 */ /* 0x000fe20000000f00 */
[----:B------:R-:W-:Y:S01]  /*2db0*/  @!P0 FFMA.FTZ R0, R24, R25, R0 ;  /* 0x0000001918008223 */ /* 0x000fe20000010000 */
[----:B------:R-:W-:Y:S02]  /*2dc0*/  @!P0 HADD2.F32 R5, -RZ, R7.H0_H0 ;  /* 0x20000007ff058230 */ /* 0x000fe40000004100 */
[--C-:B------:R-:W-:Y:S02]  /*2dd0*/  @!P0 HADD2.F32 R25, -RZ, R19.reuse.H1_H1 ;  /* 0x30000013ff198230 */ /* 0x100fe40000004100 */
[----:B------:R-:W-:Y:S01]  /*2de0*/  @!P0 HADD2.F32 R19, -RZ, R19.H0_H0 ;  /* 0x20000013ff138230 */ /* 0x000fe20000004100 */
[----:B------:R-:W-:Y:S01]  /*2df0*/  @!P0 F2FP.PACK_AB R31, R0, R31 ;  /* 0x0000001f001f823e */ /* 0x000fe200000000ff */
[--C-:B------:R-:W-:Y:S01]  /*2e00*/  @!P0 HADD2.F32 R24, -RZ, R18.reuse.H1_H1 ;  /* 0x30000012ff188230 */ /* 0x100fe20000004100 */
[-C--:B------:R-:W-:Y:S01]  /*2e10*/  @!P0 FMUL.FTZ R33, R25, R8.reuse ;  /* 0x0000000819218220 */ /* 0x080fe20000410000 */
[----:B------:R-:W-:Y:S01]  /*2e20*/  @!P0 HADD2.F32 R18, -RZ, R18.H0_H0 ;  /* 0x20000012ff128230 */ /* 0x000fe20000004100 */
[----:B------:R-:W-:Y:S01]  /*2e30*/  @!P0 FMUL.FTZ R2, R19, R8 ;  /* 0x0000000813028220 */ /* 0x000fe20000410000 */
[----:B------:R-:W-:Y:S01]  /*2e40*/  @!P0 HADD2.F32 R6, -RZ, R6.H0_H0 ;  /* 0x20000006ff068230 */ /* 0x000fe20000004100 */
[-C--:B------:R-:W-:Y:S01]  /*2e50*/  @!P0 FMUL.FTZ R30, R24, R5.reuse ;  /* 0x00000005181e8220 */ /* 0x080fe20000410000 */
[----:B------:R-:W-:Y:S01]  /*2e60*/  @!P0 HADD2.F32 R7, -RZ, R7.H1_H1 ;  /* 0x30000007ff078230 */ /* 0x000fe20000004100 */
[----:B------:R-:W-:Y:S01]  /*2e70*/  @!P0 FMUL.FTZ R3, R18, R5 ;  /* 0x0000000512038220 */ /* 0x000fe20000410000 */
[--C-:B------:R-:W-:Y:S01]  /*2e80*/  @!P0 HADD2.F32 R27, -RZ, R29.reuse.H0_H0 ;  /* 0x2000001dff1b8230 */ /* 0x100fe20000004100 */
[-C--:B------:R-:W-:Y:S01]  /*2e90*/  @!P0 FFMA.FTZ R2, R25, R26.reuse, R2 ;  /* 0x0000001a19028223 */ /* 0x080fe20000010002 */
[----:B------:R-:W-:Y:S01]  /*2ea0*/  @!P0 MOV R20, R31 ;  /* 0x0000001f00148202 */ /* 0x000fe20000000f00 */
[-C--:B------:R-:W-:Y:S01]  /*2eb0*/  @!P0 FMUL.FTZ R32, R28, R7.reuse ;  /* 0x000000071c208220 */ /* 0x080fe20000410000 */
[----:B------:R-:W-:Y:S01]  /*2ec0*/  @!P0 HADD2.F32 R29, -RZ, R29.H1_H1 ;  /* 0x3000001dff1d8230 */ /* 0x000fe20000004100 */
[----:B------:R-:W-:Y:S02]  /*2ed0*/  @!P0 FMUL.FTZ R4, R6, R7 ;  /* 0x0000000706048220 */ /* 0x000fe40000410000 */
[-C--:B------:R-:W-:Y:S02]  /*2ee0*/  @!P0 FFMA.FTZ R3, R24, R27.reuse, R3 ;  /* 0x0000001b18038223 */ /* 0x080fe40000010003 */
[----:B------:R-:W-:Y:S02]  /*2ef0*/  @!P0 FFMA.FTZ R33, R19, R26, -R33 ;  /* 0x0000001a13218223 */ /* 0x000fe40000010821 */
[----:B------:R-:W-:Y:S02]  /*2f00*/  @!P0 FFMA.FTZ R30, R18, R27, -R30 ;  /* 0x0000001b121e8223 */ /* 0x000fe4000001081e */
[----:B------:R-:W-:Y:S01]  /*2f10*/  @!P0 FFMA.FTZ R32, R6, R29, -R32 ;  /* 0x0000001d06208223 */ /* 0x000fe20000010820 */
[----:B------:R-:W-:Y:S01]  /*2f20*/  @!P0 F2FP.PACK_AB R34, R2, R33 ;  /* 0x000000210222823e */ /* 0x000fe200000000ff */
[----:B------:R-:W-:Y:S01]  /*2f30*/  @!P0 FFMA.FTZ R4, R28, R29, R4 ;  /* 0x0000001d1c048223 */ /* 0x000fe20000010004 */
[----:B------:R-:W-:Y:S02]  /*2f40*/  @!P0 F2FP.PACK_AB R30, R3, R30 ;  /* 0x0000001e031e823e */ /* 0x000fe400000000ff */
[----:B------:R-:W-:Y:S02]  /*2f50*/  @!P0 MOV R21, R34 ;  /* 0x0000002200158202 */ /* 0x000fe40000000f00 */
[----:B------:R-:W-:Y:S02]  /*2f60*/  @!P0 F2FP.PACK_AB R33, R4, R32 ;  /* 0x000000200421823e */ /* 0x000fe400000000ff */
[----:B------:R-:W-:Y:S02]  /*2f70*/  @!P0 MOV R22, R30 ;  /* 0x0000001e00168202 */ /* 0x000fe40000000f00 */
[----:B------:R-:W-:Y:S05]  /*2f80*/  @!P0 MOV R23, R33 ;  /* 0x0000002100178202 */ /* 0x000fea0000000f00 */
[----:B------:R1:W-:Y:S02]  /*2f90*/  STG.E.128 [R106.64], R20 ;  /* 0x000000146a007986 */ /* 0x0003e4000c101d06 */
.L_x_832:
[----:B------:R-:W-:Y:S05]  /*2fa0*/  BSYNC B0 ;  /* 0x0000000000007941 */ /* 0x000fea0003800000 */
.L_x_831:
[----:B------:R-:W-:Y:S01]  /*2fb0*/  ISETP.GE.AND P0, PT, R10, c[0x0][0x220], PT ;  /* 0x000088000a007a0c */ /* 0x000fe20003f06270 */
[----:B------:R-:W-:Y:S01]  /*2fc0*/  @!UPT UIADD3 URZ, URZ, URZ, URZ ;  /* 0x0000003f3f3ff290 */ /* 0x000fe2000fffe03f */
[----:B------:R-:W-:Y:S11]  /*2fd0*/  BSSY B0, `(.L_x_833) ;  /* 0x0000034000007945 */ /* 0x000ff60003800000 */
[----:B------:R-:W-:-:S05]  /*2fe0*/  @P0 BRA `(.L_x_834) ;  /* 0x0000032000000947 */ /* 0x000fca0003800000 */
[----:B------:R-:W-:Y:S01]  /*2ff0*/  ISETP.GE.AND P0, PT, R10, UR4, PT ;  /* 0x000000040a007c0c */ /* 0x000fe2000bf06270 */
[----:B-1----:R-:W2:Y:S11]  /*3000*/  LDG.E.128 R20, [R112.64+0x80] ;  /* 0x0000800670147981 */ /* 0x002eb6000c1e1d00 */
[----:B------:R-:W-:Y:S01]  /*3010*/  @!UPT UIADD3 URZ, URZ, URZ, URZ ;  /* 0x0000003f3f3ff290 */ /* 0x000fe2000fffe03f */
[----:B------:R-:W3:Y:S06]  /*3020*/  @!P0 LDG.E.64 R6, [R16.64+0x40] ;  /* 0x0000400610068981 */ /* 0x000eec000c1e1b00 */
[----:B------:R-:W4:Y:S02]  /*3030*/  @!P0 LDG.E.64 R28, [R48.64+0x40] ;  /* 0x00004006301c8981 */ /* 0x000f24000c1e1b00 */
        /* <DEDUP_REMOVED lines=44> */
[----:B------:R1:W-:Y:S02]  /*3300*/  STG.E.128 [R106.64+0x80], R20 ;  /* 0x000080146a007986 */ /* 0x0003e4000c101d06 */
.L_x_834:
[----:B------:R-:W-:Y:S05]  /*3310*/  BSYNC B0 ;  /* 0x0000000000007941 */ /* 0x000fea0003800000 */
.L_x_833:
[----:B------:R-:W-:Y:S11]  /*3320*/  ISETP.GE.AND P0, PT, R9, c[0x0][0x220], PT ;  /* 0x0000880009007a0c */ /* 0x000ff60003f06270 */
[----:B------:R-:W-:Y:S02]  /*3330*/  @!UPT UIADD3 URZ, URZ, URZ, URZ ;  /* 0x0000003f3f3ff290 */ /* 0x000fe4000fffe03f */
        /* <DEDUP_REMOVED lines=51> */
.L_x_830:
[----:B------:R-:W-:Y:S05]  /*3670*/  BSYNC B1 ;  /* 0x0000000000017941 */ /* 0x000fea0003800000 */
.L_x_829:
[----:B------:R-:W-:Y:S01]  /*3680*/  BSSY B1, `(.L_x_835) ;  /* 0x00000b3000017945 */ /* 0x000fe20003800000 */
[----:B------:R-:W-:-:S05]  /*3690*/  @!P4 BRA `(.L_x_836) ;  /* 0x00000b100000c947 */ /* 0x000fca0003800000 */
[----:B------:R-:W-:Y:S01]  /*36a0*/  ISETP.GE.AND P0, PT, R12, c[0x0][0x220], PT ;  /* 0x000088000c007a0c */ /* 0x000fe20003f06270 */
[C---:B------:R-:W-:Y:S01]  /*36b0*/  IMAD.SHL.U32 R5, R147.reuse, 0x2, RZ ;  /* 0x0000000293057824 */ /* 0x040fe200078e00ff */
[----:B------:R-:W-:Y:S01]  /*36c0*/  SHF.L.U64.HI R3, R147, 0x1, R126 ;  /* 0x0000000193037819 */ /* 0x000fe2000001027e */
[----:B------:R-:W-:Y:S03]  /*36d0*/  BSSY B0, `(.L_x_837) ;  /* 0x000003b000007945 */ /* 0x000fe60003800000 */
[-C--:B------:R-:W-:Y:S02]  /*36e0*/  IADD3 R32, P5, R48, R5.reuse, RZ ;  /* 0x0000000530207210 */ /* 0x080fe40007fbe0ff */
[----:B------:R-:W-:Y:S03]  /*36f0*/  IADD3 R18, P4, R16, R5, RZ ;  /* 0x0000000510127210 */ /* 0x000fe60007f9e0ff */
[--C-:B------:R-:W-:Y:S02]  /*3700*/  IMAD.X R33, R49, 0x1, R3.reuse, P5 ;  /* 0x0000000131217824 */ /* 0x100fe400028e0603 */
[----:B------:R-:W-:Y:S01]  /*3710*/  IMAD.X R19, R17, 0x1, R3, P4 ;  /* 0x0000000111137824 */ /* 0x000fe200020e0603 */
[----:B------:R-:W-:-:S05]  /*3720*/  @P0 BRA `(.L_x_838) ;  /* 0x0000035000000947 */ /* 0x000fca0003800000 */
[C---:B------:R-:W-:Y:S02]  /*3730*/  LEA R34, P4, R71.reuse, R112, 0x1 ;  /* 0x0000007047227211 */ /* 0x040fe400078808ff */
[----:B------:R-:W-:Y:S02]  /*3740*/  ISETP.GE.AND P0, PT, R12, UR4, PT ;  /* 0x000000040c007c0c */ /* 0x000fe4000bf06270 */
[----:B------:R-:W-:Y:S02]  /*3750*/  LEA.HI.X R35, R71, R113, R70, 0x1, P4 ;  /* 0x0000007147237211 */ /* 0x000fe400020f0c46 */
[C---:B------:R-:W-:Y:S03]  /*3760*/  LEA R40, P4, R200.reuse, R106, 0x1 ;  /* 0x0000006ac8287211 */ /* 0x040fe600078808ff */
[----:B-1----:R-:W2:Y:S01]  /*3770*/  LDG.E.128 R20, [R34.64] ;  /* 0x0000000622147981 */ /* 0x002ea2000c1e1d00 */
[----:B------:R-:W-:Y:S07]  /*3780*/  LEA.HI.X R41, R200, R107, R199, 0x1, P4 ;  /* 0x0000006bc8297211 */ /* 0x000fee00020f0cc7 */
[----:B------:R-:W3:Y:S06]  /*3790*/  @!P0 LDG.E.64 R6, [R18.64] ;  /* 0x0000000612068981 */ /* 0x000eec000c1e1b00 */
[----:B------:R-:W4:Y:S01]  /*37a0*/  @!P0 LDG.E.64 R30, [R32.64] ;  /* 0x00000006201e8981 */ /* 0x000f22000c1e1b00 */
[--C-:B---3--:R-:W-:Y:S01]  /*37b0*/  @!P0 HADD2.F32 R25, -RZ, R6.reuse.H0_H0 ;  /* 0x20000006ff198230 */ /* 0x108fe20000004100 */
[----:B--2---:R-:W-:Y:S01]  /*37c0*/  @!P0 MOV R5, R20 ;  /* 0x0000001400058202 */ /* 0x004fe20000000f00 */
[----:B------:R-:W-:Y:S01]  /*37d0*/  @!P0 HADD2.F32 R8, -RZ, R6.H1_H1 ;  /* 0x30000006ff088230 */ /* 0x000fe20000004100 */
[----:B------:R-:W-:Y:S03]  /*37e0*/  @!P0 MOV R6, R23 ;  /* 0x0000001700068202 */ /* 0x000fe60000000f00 */
[--C-:B------:R-:W-:Y:S02]  /*37f0*/  @!P0 HADD2.F32 R26, -RZ, R5.reuse.H1_H1 ;  /* 0x30000005ff1a8230 */ /* 0x100fe40000004100 */
[----:B------:R-:W-:Y:S02]  /*3800*/  @!P0 HADD2.F32 R24, -RZ, R5.H0_H0 ;  /* 0x20000005ff188230 */ /* 0x000fe40000004100 */
[--C-:B----4-:R-:W-:Y:S01]  /*3810*/  @!P0 HADD2.F32 R27, -RZ, R30.reuse.H0_H0 ;  /* 0x2000001eff1b8230 */ /* 0x110fe20000004100 */
        /* <DEDUP_REMOVED lines=15> */
[--C-:B------:R-:W-:Y:S01]  /*3910*/  @!P0 HADD2.F32 R30, -RZ, R6.reuse.H1_H1 ;  /* 0x30000006ff1e8230 */ /* 0x100fe20000004100 */
[-C--:B------:R-:W-:Y:S01]  /*3920*/  @!P0 FMUL.FTZ R34, R26, R5.reuse ;  /* 0x000000051a228220 */ /* 0x080fe20000410000 */
[----:B------:R-:W-:Y:S01]  /*3930*/  @!P0 HADD2.F32 R6, -RZ, R6.H0_H0 ;  /* 0x20000006ff068230 */ /* 0x000fe20000004100 */
[----:B------:R-:W-:Y:S01]  /*3940*/  @!P0 FMUL.FTZ R3, R24, R5 ;  /* 0x0000000518038220 */ /* 0x000fe20000410000 */
[----:B------:R-:W-:Y:S01]  /*3950*/  @!P0 HADD2.F32 R7, -RZ, R7.H1_H1 ;  /* 0x30000007ff078230 */ /* 0x000fe20000004100 */
[-C--:B------:R-:W-:Y:S01]  /*3960*/  @!P0 FFMA.FTZ R2, R27, R28.reuse, R2 ;  /* 0x0000001c1b028223 */ /* 0x080fe20000010002 */
[----:B------:R-:W-:Y:S01]  /*3970*/  @!P0 MOV R20, R35 ;  /* 0x0000002300148202 */ /* 0x000fe20000000f00 */
[----:B------:R-:W-:Y:S01]  /*3980*/  @!P0 FFMA.FTZ R37, R25, R28, -R37 ;  /* 0x0000001c19258223 */ /* 0x000fe20000010825 */
[--C-:B------:R-:W-:Y:S01]  /*3990*/  @!P0 HADD2.F32 R29, -RZ, R31.reuse.H0_H0 ;  /* 0x2000001fff1d8230 */ /* 0x100fe20000004100 */
[-C--:B------:R-:W-:Y:S01]  /*39a0*/  @!P0 FMUL.FTZ R36, R30, R7.reuse ;  /* 0x000000071e248220 */ /* 0x080fe20000410000 */
[----:B------:R-:W-:Y:S01]  /*39b0*/  @!P0 HADD2.F32 R31, -RZ, R31.H1_H1 ;  /* 0x3000001fff1f8230 */ /* 0x000fe20000004100 */
[----:B------:R-:W-:Y:S01]  /*39c0*/  @!P0 FMUL.FTZ R4, R6, R7 ;  /* 0x0000000706048220 */ /* 0x000fe20000410000 */
[----:B------:R-:W-:Y:S01]  /*39d0*/  @!P0 F2FP.PACK_AB R38, R2, R37 ;  /* 0x000000250226823e */ /* 0x000fe200000000ff */
[-C--:B------:R-:W-:Y:S02]  /*39e0*/  @!P0 FFMA.FTZ R3, R26, R29.reuse, R3 ;  /* 0x0000001d1a038223 */ /* 0x080fe40000010003 */
[----:B------:R-:W-:Y:S01]  /*39f0*/  @!P0 FFMA.FTZ R34, R24, R29, -R34 ;  /* 0x0000001d18228223 */ /* 0x000fe20000010822 */
[----:B------:R-:W-:Y:S01]  /*3a00*/  @!P0 MOV R21, R38 ;  /* 0x0000002600158202 */ /* 0x000fe20000000f00 */
[-C--:B------:R-:W-:Y:S02]  /*3a10*/  @!P0 FFMA.FTZ R36, R6, R31.reuse, -R36 ;  /* 0x0000001f06248223 */ /* 0x080fe40000010824 */
[----:B------:R-:W-:Y:S01]  /*3a20*/  @!P0 FFMA.FTZ R4, R30, R31, R4 ;  /* 0x0000001f1e048223 */ /* 0x000fe20000010004 */
[----:B------:R-:W-:Y:S04]  /*3a30*/  @!P0 F2FP.PACK_AB R34, R3, R34 ;  /* 0x000000220322823e */ /* 0x000fe800000000ff */
[----:B------:R-:W-:Y:S02]  /*3a40*/  @!P0 F2FP.PACK_AB R37, R4, R36 ;  /* 0x000000240425823e */ /* 0x000fe400000000ff */
[----:B------:R-:W-:Y:S02]  /*3a50*/  @!P0 MOV R22, R34 ;  /* 0x0000002200168202 */ /* 0x000fe40000000f00 */
[----:B------:R-:W-:Y:S05]  /*3a60*/  @!P0 MOV R23, R37 ;  /* 0x0000002500178202 */ /* 0x000fea0000000f00 */
[----:B------:R1:W-:Y:S02]  /*3a70*/  STG.E.128 [R40.64], R20 ;  /* 0x0000001428007986 */ /* 0x0003e4000c101d06 */
.L_x_838:
[----:B------:R-:W-:Y:S05]  /*3a80*/  BSYNC B0 ;  /* 0x0000000000007941 */ /* 0x000fea0003800000 */
.L_x_837:
[----:B------:R-:W-:Y:S01]  /*3a90*/  ISETP.GE.AND P0, PT, R10, c[0x0][0x220], PT ;  /* 0x000088000a007a0c */ /* 0x000fe20003f06270 */
[----:B------:R-:W-:Y:S01]  /*3aa0*/  @!UPT UIADD3 URZ, URZ, URZ, URZ ;  /* 0x0000003f3f3ff290 */ /* 0x000fe2000fffe03f */
[----:B------:R-:W-:Y:S11]  /*3ab0*/  BSSY B0, `(.L_x_839) ;  /* 0x0000037000007945 */ /* 0x000ff60003800000 */
[----:B------:R-:W-:-:S05]  /*3ac0*/  @P0 BRA `(.L_x_840) ;  /* 0x0000035000000947 */ /* 0x000fca0003800000 */
[----:B------:R-:W-:Y:S02]  /*3ad0*/  LEA R34, P4, R76, R112, 0x1 ;  /* 0x000000704c227211 */ /* 0x000fe400078808ff */
[----:B------:R-:W-:Y:S02]  /*3ae0*/  ISETP.GE.AND P0, PT, R10, UR4, PT ;  /* 0x000000040a007c0c */ /* 0x000fe4000bf06270 */
[----:B------:R-:W-:Y:S02]  /*3af0*/  LEA.HI.X R35, R76, R113, R75, 0x1, P4 ;  /* 0x000000714c237211 */ /* 0x000fe400020f0c4b */
[C---:B-1----:R-:W-:Y:S03]  /*3b00*/  LEA R40, P4, R79.reuse, R106, 0x1 ;  /* 0x0000006a4f287211 */ /* 0x042fe600078808ff */
[----:B------:R-:W2:Y:S01]  /*3b10*/  LDG.E.128 R20, [R34.64] ;  /* 0x0000000622147981 */ /* 0x000ea2000c1e1d00 */
[----:B------:R-:W-:Y:S07]  /*3b20*/  LEA.HI.X R41, R79, R107, R80, 0x1, P4 ;  /* 0x0000006b4f297211 */ /* 0x000fee00020f0c50 */
[----:B------:R-:W3:Y:S06]  /*3b30*/  @!P0 LDG.E.64 R6, [R18.64+0x40] ;  /* 0x0000400612068981 */ /* 0x000eec000c1e1b00 */
[----:B------:R-:W4:Y:S01]  /*3b40*/  @!P0 LDG.E.64 R30, [R32.64+0x40] ;  /* 0x00004006201e8981 */ /* 0x000f22000c1e1b00 */
        /* <DEDUP_REMOVED lines=45> */
.L_x_840:
[----:B------:R-:W-:Y:S05]  /*3e20*/  BSYNC B0 ;  /* 0x0000000000007941 */ /* 0x000fea0003800000 */
.L_x_839:
[----:B------:R-:W-:Y:S11]  /*3e30*/  ISETP.GE.AND P0, PT, R9, c[0x0][0x220], PT ;  /* 0x0000880009007a0c */ /* 0x000ff60003f06270 */
[----:B------:R-:W-:Y:S02]  /*3e40*/  @!UPT UIADD3 URZ, URZ, URZ, URZ ;  /* 0x0000003f3f3ff290 */ /* 0x000fe4000fffe03f */
[----:B------:R-:W-:-:S05]  /*3e50*/  @P0 BRA `(.L_x_836) ;  /* 0x0000035000000947 */ /* 0x000fca0003800000 */
[C---:B------:R-:W-:Y:S02]  /*3e60*/  LEA R34, P4, R84.reuse, R112, 0x1 ;  /* 0x0000007054227211 */ /* 0x040fe400078808ff */
        /* <DEDUP_REMOVED lines=10> */
[----:B------:R-:W-:Y:S02]  /*3f10*/  @!P0 MOV R19, R21 ;  /* 0x0000001500138202 */ /* 0x000fe40000000f00 */
[----:B------:R-:W-:Y:S01]  /*3f20*/  @!P0 MOV R18, R22 ;  /* 0x0000001600128202 */ /* 0x000fe20000000f00 */
[--C-:B------:R-:W-:Y:S01]  /*3f30*/  @!P0 HADD2.F32 R26, -RZ, R5.reuse.H1_H1 ;  /* 0x30000005ff1a8230 */ /* 0x100fe20000004100 */
[----:B------:R-:W-:Y:S01]  /*3f40*/  @!P0 MOV R6, R23 ;  /* 0x0000001700068202 */ /* 0x000fe20000000f00 */
[----:B------:R-:W-:Y:S02]  /*3f50*/  @!P0 HADD2.F32 R24, -RZ, R5.H0_H0 ;  /* 0x20000005ff188230 */ /* 0x000fe40000004100 */
[--C-:B----4-:R-:W-:Y:S01]  /*3f60*/  @!P0 HADD2.F32 R27, -RZ, R32.reuse.H0_H0 ;  /* 0x20000020ff1b8230 */ /* 0x110fe20000004100 */
[-C--:B------:R-:W-:Y:S01]  /*3f70*/  @!P0 FMUL.FTZ R35, R26, R25.reuse ;  /* 0x000000191a238220 */ /* 0x080fe20000410000 */
[----:B------:R-:W-:Y:S01]  /*3f80*/  @!P0 HADD2.F32 R28, -RZ, R32.H1_H1 ;  /* 0x30000020ff1c8230 */ /* 0x000fe20000004100 */
[C---:B------:R-:W-:Y:S01]  /*3f90*/  @!P0 FMUL.FTZ R0, R24.reuse, R25 ;  /* 0x0000001918008220 */ /* 0x040fe20000410000 */
[--C-:B------:R-:W-:Y:S01]  /*3fa0*/  @!P0 HADD2.F32 R30, -RZ, R6.reuse.H1_H1 ;  /* 0x30000006ff1e8230 */ /* 0x100fe20000004100 */
[-C--:B------:R-:W-:Y:S01]  /*3fb0*/  @!P0 FFMA.FTZ R35, R24, R27.reuse, -R35 ;  /* 0x0000001b18238223 */ /* 0x080fe20000010823 */
[----:B------:R-:W-:Y:S01]  /*3fc0*/  @!P0 HADD2.F32 R6, -RZ, R6.H0_H0 ;  /* 0x20000006ff068230 */ /* 0x000fe20000004100 */
[----:B------:R-:W-:Y:S01]  /*3fd0*/  @!P0 FFMA.FTZ R0, R26, R27, R0 ;  /* 0x0000001b1a008223 */ /* 0x000fe20000010000 */
[--C-:B------:R-:W-:Y:S02]  /*3fe0*/  @!P0 HADD2.F32 R27, -RZ, R19.reuse.H1_H1 ;  /* 0x30000013ff1b8230 */ /* 0x100fe40000004100 */
[----:B------:R-:W-:Y:S02]  /*3ff0*/  @!P0 HADD2.F32 R19, -RZ, R19.H0_H0 ;  /* 0x20000013ff138230 */ /* 0x000fe40000004100 */
[--C-:B------:R-:W-:Y:S01]  /*4000*/  @!P0 HADD2.F32 R26, -RZ, R18.reuse.H1_H1 ;  /* 0x30000012ff1a8230 */ /* 0x100fe20000004100 */
[-C--:B------:R-:W-:Y:S01]  /*4010*/  @!P0 FMUL.FTZ R37, R27, R8.reuse ;  /* 0x000000081b258220 */ /* 0x080fe20000410000 */
[----:B------:R-:W-:Y:S01]  /*4020*/  @!P0 HADD2.F32 R18, -RZ, R18.H0_H0 ;  /* 0x20000012ff128230 */ /* 0x000fe20000004100 */
[C---:B------:R-:W-:Y:S01]  /*4030*/  @!P0 FMUL.FTZ R2, R19.reuse, R8 ;  /* 0x0000000813028220 */ /* 0x040fe20000410000 */
[--C-:B------:R-:W-:Y:S01]  /*4040*/  @!P0 HADD2.F32 R5, -RZ, R7.reuse.H0_H0 ;  /* 0x20000007ff058230 */ /* 0x100fe20000004100 */
[-C--:B------:R-:W-:Y:S01]  /*4050*/  @!P0 FFMA.FTZ R37, R19, R28.reuse, -R37 ;  /* 0x0000001c13258223 */ /* 0x080fe20000010825 */
[----:B------:R-:W-:Y:S01]  /*4060*/  @!P0 HADD2.F32 R7, -RZ, R7.H1_H1 ;  /* 0x30000007ff078230 */ /* 0x000fe20000004100 */
[----:B------:R-:W-:Y:S01]  /*4070*/  @!P0 FFMA.FTZ R2, R27, R28, R2 ;  /* 0x0000001c1b028223 */ /* 0x000fe20000010002 */
[----:B------:R-:W-:Y:S01]  /*4080*/  @!P0 F2FP.PACK_AB R35, R0, R35 ;  /* 0x000000230023823e */ /* 0x000fe200000000ff */
[-C--:B------:R-:W-:Y:S01]  /*4090*/  @!P0 FMUL.FTZ R3, R18, R5.reuse ;  /* 0x0000000512038220 */ /* 0x080fe20000410000 */
[--C-:B------:R-:W-:Y:S01]  /*40a0*/  @!P0 HADD2.F32 R29, -RZ, R33.reuse.H0_H0 ;  /* 0x20000021ff1d8230 */ /* 0x100fe20000004100 */
[----:B------:R-:W-:Y:S01]  /*40b0*/  @!P0 FMUL.FTZ R34, R26, R5 ;  /* 0x000000051a228220 */ /* 0x000fe20000410000 */
[----:B------:R-:W-:Y:S01]  /*40c0*/  @!P0 F2FP.PACK_AB R38, R2, R37 ;  /* 0x000000250226823e */ /* 0x000fe200000000ff */
[----:B------:R-:W-:Y:S01]  /*40d0*/  @!P0 HADD2.F32 R31, -RZ, R33.H1_H1 ;  /* 0x30000021ff1f8230 */ /* 0x000fe20000004100 */
[----:B------:R-:W-:Y:S01]  /*40e0*/  @!P0 MOV R20, R35 ;  /* 0x0000002300148202 */ /* 0x000fe20000000f00 */
[-C--:B------:R-:W-:Y:S01]  /*40f0*/  @!P0 FMUL.FTZ R36, R30, R7.reuse ;  /* 0x000000071e248220 */ /* 0x080fe20000410000 */
[----:B------:R-:W-:Y:S01]  /*4100*/  @!P0 MOV R21, R38 ;  /* 0x0000002600158202 */ /* 0x000fe20000000f00 */
[----:B------:R-:W-:Y:S02]  /*4110*/  @!P0 FMUL.FTZ R4, R6, R7 ;  /* 0x0000000706048220 */ /* 0x000fe40000410000 */
[-C--:B------:R-:W-:Y:S02]  /*4120*/  @!P0 FFMA.FTZ R3, R26, R29.reuse, R3 ;  /* 0x0000001d1a038223 */ /* 0x080fe40000010003 */
[----:B------:R-:W-:Y:S02]  /*4130*/  @!P0 FFMA.FTZ R34, R18, R29, -R34 ;  /* 0x0000001d12228223 */ /* 0x000fe40000010822 */
[-C--:B------:R-:W-:Y:S02]  /*4140*/  @!P0 FFMA.FTZ R36, R6, R31.reuse, -R36 ;  /* 0x0000001f06248223 */ /* 0x080fe40000010824 */
[----:B------:R-:W-:Y:S01]  /*4150*/  @!P0 FFMA.FTZ R4, R30, R31, R4 ;  /* 0x0000001f1e048223 */ /* 0x000fe20000010004 */
[----:B------:R-:W-:Y:S04]  /*4160*/  @!P0 F2FP.PACK_AB R34, R3, R34 ;  /* 0x000000220322823e */ /* 0x000fe800000000ff */
[----:B------:R-:W-:Y:S02]  /*4170*/  @!P0 F2FP.PACK_AB R37, R4, R36 ;  /* 0x000000240425823e */ /* 0x000fe400000000ff */
[----:B------:R-:W-:Y:S02]  /*4180*/  @!P0 MOV R22, R34 ;  /* 0x0000002200168202 */ /* 0x000fe40000000f00 */
[----:B------:R-:W-:Y:S05]  /*4190*/  @!P0 MOV R23, R37 ;  /* 0x0000002500178202 */ /* 0x000fea0000000f00 */
[----:B------:R1:W-:Y:S02]  /*41a0*/  STG.E.128 [R40.64], R20 ;  /* 0x0000001428007986 */ /* 0x0003e4000c101d06 */
.L_x_836:
[----:B------:R-:W-:Y:S05]  /*41b0*/  BSYNC B1 ;  /* 0x0000000000017941 */ /* 0x000fea0003800000 */
.L_x_835:
        /* <DEDUP_REMOVED lines=14> */
[C---:B-1----:R-:W-:Y:S03]  /*42a0*/  LEA R40, P2, R166.reuse, R106, 0x1 ;  /* 0x0000006aa6287211 */ /* 0x042fe600078408ff */
[----:B------:R-:W2:Y:S01]  /*42b0*/  LDG.E.128 R20, [R34.64] ;  /* 0x0000000622147981 */ /* 0x000ea2000c1e1d00 */
        /* <DEDUP_REMOVED lines=48> */
.L_x_844:
[----:B------:R-:W-:Y:S05]  /*45c0*/  BSYNC B0 ;  /* 0x0000000000007941 */ /* 0x000fea0003800000 */
.L_x_843:
        /* <DEDUP_REMOVED lines=57> */
.L_x_846:
[----:B------:R-:W-:Y:S05]  /*4960*/  BSYNC B0 ;  /* 0x0000000000007941 */ /* 0x000fea0003800000 */
.L_x_845:
        /* <DEDUP_REMOVED lines=56> */
.L_x_842:
[----:B------:R-:W-:Y:S05]  /*4cf0*/  BSYNC B1 ;  /* 0x0000000000017941 */ /* 0x000fea0003800000 */
.L_x_841:
        /* <DEDUP_REMOVED lines=11> */
[----:B------:R-:W-:Y:S02]  /*4db0*/  MOV R35, 0x60 ;  /* 0x0000006000237802 */ /* 0x000fe40000000f00 */
[----:B------:R-:W-:Y:S03]  /*4dc0*/  ISETP.GE.AND P0, PT, R12, UR4, PT ;  /* 0x000000040c007c0c */ /* 0x000fe6000bf06270 */
[C---:B------:R-:W-:Y:S04]  /*4dd0*/  IMAD.WIDE.U32 R36, R35.reuse, c[0x0][0x288], R112 ;  /* 0x0000a20023247a25 */ /* 0x040fe800078e0070 */
[C---:B------:R-:W-:Y:S02]  /*4de0*/  IMAD R34, R35.reuse, c[0x0][0x28c], RZ ;  /* 0x0000a30023227a24 */ /* 0x040fe400078e02ff */
[----:B-1----:R-:W-:Y:S03]  /*4df0*/  IMAD.WIDE.U32 R40, R35, c[0x0][0x198], R106 ;  /* 0x0000660023287a25 */ /* 0x002fe600078e006a */
[----:B------:R-:W-:Y:S01]  /*4e00*/  IADD3 R37, R37, R34, RZ ;  /* 0x0000002225257210 */ /* 0x000fe20007ffe0ff */
[----:B------:R-:W-:Y:S01]  /*4e10*/  IMAD R35, R35, c[0x0][0x19c], RZ ;  /* 0x0000670023237a24 */ /* 0x000fe200078e02ff */
[----:B------:R-:W2:Y:S04]  /*4e20*/  @!P0 LDG.E.64 R6, [R18.64] ;  /* 0x0000000612068981 */ /* 0x000ea8000c1e1b00 */
[----:B------:R-:W-:Y:S02]  /*4e30*/  IADD3 R41, R41, R35, RZ ;  /* 0x0000002329297210 */ /* 0x000fe40007ffe0ff */
[----:B------:R-:W3:Y:S08]  /*4e40*/  LDG.E.128 R20, [R36.64] ;  /* 0x0000000624147981 */ /* 0x000ef0000c1e1d00 */
[----:B------:R-:W4:Y:S01]  /*4e50*/  @!P0 LDG.E.64 R30, [R32.64] ;  /* 0x00000006201e8981 */ /* 0x000f22000c1e1b00 */
[--C-:B--2---:R-:W-:Y:S02]  /*4e60*/  @!P0 HADD2.F32 R25, -RZ, R6.reuse.H0_H0 ;  /* 0x20000006ff198230 */ /* 0x104fe40000004100 */
[----:B------:R-:W-:Y:S01]  /*4e70*/  @!P0 HADD2.F32 R8, -RZ, R6.H1_H1 ;  /* 0x30000006ff088230 */ /* 0x000fe20000004100 */
[----:B---3--:R-:W-:Y:S02]  /*4e80*/  @!P0 MOV R5, R20 ;  /* 0x0000001400058202 */ /* 0x008fe40000000f00 */
        /* <DEDUP_REMOVED lines=42> */
.L_x_850:
[----:B------:R-:W-:Y:S05]  /*5130*/  BSYNC B0 ;  /* 0x0000000000007941 */ /* 0x000fea0003800000 */
.L_x_849:
        /* <DEDUP_REMOVED lines=57> */
.L_x_852:
[----:B------:R-:W-:Y:S05]  /*54d0*/  BSYNC B0 ;  /* 0x0000000000007941 */ /* 0x000fea0003800000 */
.L_x_851:
        /* <DEDUP_REMOVED lines=56> */
.L_x_848:
[----:B------:R-:W-:Y:S05]  /*5860*/  BSYNC B1 ;  /* 0x0000000000017941 */ /* 0x000fea0003800000 */
.L_x_847:
[----:B------:R-:W-:Y:S01]  /*5870*/  IMAD.MOV.U32 R3, RZ, RZ, c[0x0][0x230] ;  /* 0x00008c00ff037624 */ /* 0x000fe200078e00ff */
[----:B------:R-:W-:Y:S03]  /*5880*/  ULDC UR4, c[0x0][0x230] ;  /* 0x00008c0000047ab9 */ /* 0x000fe60000000800 */
[----:B------:R-:W-:Y:S05]  /*5890*/  IMAD.U32 R3, R3, -0x20, RZ ;  /* 0xffffffe003037824 */ /* 0x000fea00078e00ff */
[C---:B------:R-:W-:Y:S02]  /*58a0*/  LEA R48, P1, R3.reuse, R48, 0x1 ;  /* 0x0000003003307211 */ /* 0x040fe400078208ff */
[C---:B------:R-:W-:Y:S02]  /*58b0*/  LEA R16, P0, R3.reuse, R16, 0x1 ;  /* 0x0000001003107211 */ /* 0x040fe400078008ff */
[C---:B------:R-:W-:Y:S02]  /*58c0*/  LEA.HI.X.SX32 R49, R3.reuse, R49, 0x1, P1 ;  /* 0x0000003103317211 */ /* 0x040fe400008f0eff */
[----:B------:R-:W-:Y:S01]  /*58d0*/  LEA.HI.X.SX32 R17, R3, R17, 0x1, P0 ;  /* 0x0000001103117211 */ /* 0x000fe200000f0eff */
[----:B------:R-:W-:-:S05]  /*58e0*/  BRA `(.L_x_853) ;  /* 0x0000518000007947 */ /* 0x000fca0003800000 */
.L_x_828:
[----:B------:R-:W-:Y:S01]  /*58f0*/  BSSY B2, `(.L_x_854) ;  /* 0x0000122000027945 */ /* 0x000fe20003800000 */
[----:B------:R-:W-:-:S05]  /*5900*/  @!P6 BRA `(.L_x_855) ;  /* 0x000012000000e947 */ /* 0x000fca0003800000 */
[----:B------:R-:W-:Y:S01]  /*5910*/  ISETP.GE.AND P0, PT, R12, c[0x0][0x220], PT ;  /* 0x000088000c007a0c */ /* 0x000fe20003f06270 */
[----:B------:R-:W-:Y:S01]  /*5920*/  @!UPT UIADD3 URZ, URZ, URZ, URZ ;  /* 0x0000003f3f3ff290 */ /* 0x000fe2000fffe03f */
[----:B------:R-:W-:Y:S11]  /*5930*/  BSSY B1, `(.L_x_856) ;  /* 0x000005d000017945 */ /* 0x000ff60003800000 */
[----:B------:R-:W-:-:S05]  /*5940*/  @P0 BRA `(.L_x_857) ;  /* 0x000005b000000947 */ /* 0x000fca0003800000 */
[----:B------:R1:W5:Y:S01]  /*5950*/  LDG.E.128 R52, [R112.64] ;  /* 0x0000000670347981 */ /* 0x000362000c1e1d00 */
[----:B------:R-:W-:Y:S01]  /*5960*/  ISETP.GE.AND P0, PT, R12, UR4, PT ;  /* 0x000000040c007c0c */ /* 0x000fe2000bf06270 */
[----:B------:R-:W-:Y:S01]  /*5970*/  @!UPT UIADD3 URZ, URZ, URZ, URZ ;  /* 0x0000003f3f3ff290 */ /* 0x000fe2000fffe03f */
[----:B------:R-:W-:Y:S11]  /*5980*/  BSSY B0, `(.L_x_858) ;  /* 0x0000056000007945 */ /* 0x000ff60003800000 */
[----:B------:R-:W-:-:S05]  /*5990*/  @P0 BRA `(.L_x_859) ;  /* 0x0000054000000947 */ /* 0x000fca0003800000 */
[--C-:B-----5:R-:W-:Y:S01]  /*59a0*/  HADD2.F32 R31, -RZ, R52.reuse.H0_H0 ;  /* 0x20000034ff1f7230 */ /* 0x120fe20000004100 */
[----:B------:R-:W-:Y:S01]  /*59b0*/  ULEA.HI UR5, UR4, UR4, URZ, 0x1 ;  /* 0x0000000404057291 */ /* 0x000fe2000f8f083f */
[----:B------:R-:W-:Y:S01]  /*59c0*/  HADD2.F32 R35, -RZ, R52.H1_H1 ;  /* 0x30000034ff237230 */ /* 0x000fe20000004100 */
[----:B------:R-:W-:Y:S01]  /*59d0*/  MOV R59, RZ ;  /* 0x000000ff003b7202 */ /* 0x000fe20000000f00 */
[----:B------:R-:W-:Y:S01]  /*59e0*/  HADD2.F32 R36, -RZ, R53.H0_H0 ;  /* 0x20000035ff247230 */ /* 0x000fe20000004100 */
[----:B------:R-:W-:Y:S01]  /*59f0*/  USHF.R.S32.HI UR5, URZ, 0x1, UR5 ;  /* 0x000000013f057899 */ /* 0x000fe20008011405 */
[----:B------:R-:W-:Y:S02]  /*5a00*/  MOV R57, RZ ;  /* 0x000000ff00397202 */ /* 0x000fe40000000f00 */
[----:B------:R-:W-:Y:S02]  /*5a10*/  MOV R44, R54 ;  /* 0x00000036002c7202 */ /* 0x000fe40000000f00 */
[----:B------:R-:W-:Y:S02]  /*5a20*/  MOV R51, R55 ;  /* 0x0000003700337202 */ /* 0x000fe40000000f00 */
[----:B------:R-:W-:Y:S02]  /*5a30*/  ISETP.GE.AND P6, PT, R12, UR5, PT ;  /* 0x000000050c007c0c */ /* 0x000fe4000bfc6270 */
[----:B------:R-:W-:Y:S11]  /*5a40*/  MOV R169, UR5 ;  /* 0x0000000500a97c02 */ /* 0x000ff60008000f00 */
[----:B------:R-:W-:Y:S02]  /*5a50*/  @P6 IADD3 R59, RZ, -UR5, RZ ;  /* 0x80000005ff3b6c10 */ /* 0x000fe4000fffe0ff */
[----:B------:R-:W-:Y:S02]  /*5a60*/  @P6 IADD3 R57, RZ, -UR5, RZ ;  /* 0x80000005ff396c10 */ /* 0x000fe4000fffe0ff */
[C---:B------:R-:W-:Y:S02]  /*5a70*/  LEA R40, P0, R59.reuse, R116, 0x1 ;  /* 0x000000743b287211 */ /* 0x040fe400078008ff */
[----:B------:R-:W-:Y:S02]  /*5a80*/  @P6 IADD3 R169, RZ, -UR5, RZ ;  /* 0x80000005ffa96c10 */ /* 0x000fe4000fffe0ff */
[----:B------:R-:W-:Y:S02]  /*5a90*/  LEA.HI.X.SX32 R41, R59, R117, 0x1, P0 ;  /* 0x000000753b297211 */ /* 0x000fe400000f0eff */
[----:B------:R-:W-:Y:S02]  /*5aa0*/  LEA R20, P5, R169, R112, 0x1 ;  /* 0x00000070a9147211 */ /* 0x000fe400078a08ff */
[----:B------:R-:W-:Y:S02]  /*5ab0*/  LEA R58, P0, R57, R114, 0x1 ;  /* 0x00000072393a7211 */ /* 0x000fe400078008ff */
[----:B------:R-:W-:Y:S01]  /*5ac0*/  LEA.HI.X.SX32 R21, R169, R113, 0x1, P5 ;  /* 0x00000071a9157211 */ /* 0x000fe200028f0eff */
[----:B------:R-:W2:Y:S01]  /*5ad0*/  LDG.E.128 R40, [R40.64] ;  /* 0x0000000628287981 */ /* 0x000ea2000c1e1d00 */
[----:B------:R-:W-:Y:S07]  /*5ae0*/  LEA.HI.X.SX32 R59, R57, R115, 0x1, P0 ;  /* 0x00000073393b7211 */ /* 0x000fee00000f0eff */
[----:B------:R-:W3:Y:S08]  /*5af0*/  LDG.E.128 R24, [R20.64] ;  /* 0x0000000614187981 */ /* 0x000ef0000c1e1d00 */
[----:B------:R-:W4:Y:S01]  /*5b00*/  LDG.E.128 R56, [R58.64] ;  /* 0x000000063a387981 */ /* 0x000f22000c1e1d00 */
[--C-:B--2---:R-:W-:Y:S02]  /*5b10*/  HADD2.F32 R33, -RZ, R40.reuse.H0_H0 ;  /* 0x20000028ff217230 */ /* 0x104fe40000004100 */
[----:B------:R-:W-:Y:S02]  /*5b20*/  HADD2.F32 R34, -RZ, R40.H1_H1 ;  /* 0x30000028ff227230 */ /* 0x000fe40000004100 */
[--C-:B------:R-:W-:Y:S02]  /*5b30*/  HADD2.F32 R37, -RZ, R41.reuse.H0_H0 ;  /* 0x20000029ff257230 */ /* 0x100fe40000004100 */
[----:B------:R-:W-:Y:S02]  /*5b40*/  HADD2.F32 R38, -RZ, R41.H1_H1 ;  /* 0x30000029ff267230 */ /* 0x000fe40000004100 */
[--C-:B------:R-:W-:Y:S01]  /*5b50*/  HADD2.F32 R39, -RZ, R42.reuse.H0_H0 ;  /* 0x2000002aff277230 */ /* 0x100fe20000004100 */
[----:B---3--:R-:W-:Y:S01]  /*5b60*/  MOV R18, R24 ;  /* 0x0000001800127202 */ /* 0x008fe20000000f00 */
[----:B------:R-:W-:Y:S01]  /*5b70*/  HADD2.F32 R40, -RZ, R42.H1_H1 ;  /* 0x3000002aff287230 */ /* 0x000fe20000004100 */
[----:B------:R-:W-:Y:S01]  /*5b80*/  MOV R21, R27 ;  /* 0x0000001b00157202 */ /* 0x000fe20000000f00 */
[----:B------:R-:W-:Y:S01]  /*5b90*/  HADD2.F32 R41, -RZ, R43.H0_H0 ;  /* 0x2000002bff297230 */ /* 0x000fe20000004100 */
[----:B------:R-:W-:Y:S01]  /*5ba0*/  MOV R23, R25 ;  /* 0x0000001900177202 */ /* 0x000fe20000000f00 */
[----:B------:R-:W-:Y:S01]  /*5bb0*/  HADD2.F32 R32, -RZ, R18.H0_H0 ;  /* 0x20000012ff207230 */ /* 0x000fe20000004100 */
[----:B------:R-:W-:Y:S01]  /*5bc0*/  MOV R28, R26 ;  /* 0x0000001a001c7202 */ /* 0x000fe20000000f00 */
[--C-:B----4-:R-:W-:Y:S02]  /*5bd0*/  HADD2.F32 R27, -RZ, R56.reuse.H0_H0 ;  /* 0x20000038ff1b7230 */ /* 0x110fe40000004100 */
[----:B------:R-:W-:Y:S02]  /*5be0*/  HADD2.F32 R25, -RZ, R56.H1_H1 ;  /* 0x30000038ff197230 */ /* 0x000fe40000004100 */
[--C-:B------:R-:W-:Y:S01]  /*5bf0*/  HADD2.F32 R26, -RZ, R57.reuse.H0_H0 ;  /* 0x20000039ff1a7230 */ /* 0x100fe20000004100 */
[----:B------:R-:W-:Y:S01]  /*5c00*/  @!P6 FADD.FTZ R27, -R27, -RZ ;  /* 0x800000ff1b1be221 */ /* 0x000fe20000010100 */
[----:B------:R-:W-:Y:S01]  /*5c10*/  HADD2.F32 R24, -RZ, R57.H1_H1 ;  /* 0x30000039ff187230 */ /* 0x000fe20000004100 */
[----:B------:R-:W-:Y:S01]  /*5c20*/  @!P6 FADD.FTZ R25, -R25, -RZ ;  /* 0x800000ff1919e221 */ /* 0x000fe20000010100 */
[----:B------:R-:W-:Y:S01]  /*5c30*/  HADD2.F32 R30, -RZ, R18.H1_H1 ;  /* 0x30000012ff1e7230 */ /* 0x000fe20000004100 */
[----:B------:R-:W-:Y:S01]  /*5c40*/  FMUL.FTZ R0, R32, R27 ;  /* 0x0000001b20007220 */ /* 0x000fe20000410000 */
[--C-:B------:R-:W-:Y:S01]  /*5c50*/  HADD2.F32 R20, -RZ, R58.reuse.H1_H1 ;  /* 0x3000003aff147230 */ /* 0x100fe20000004100 */
[----:B------:R-:W-:Y:S01]  /*5c60*/  @!P6 FADD.FTZ R26, -R26, -RZ ;  /* 0x800000ff1a1ae221 */ /* 0x000fe20000010100 */
[----:B------:R-:W-:Y:S01]  /*5c70*/  HADD2.F32 R22, -RZ, R58.H0_H0 ;  /* 0x2000003aff167230 */ /* 0x000fe20000004100 */
[----:B------:R-:W-:Y:S01]  /*5c80*/  FMUL.FTZ R2, R30, R25 ;  /* 0x000000191e027220 */ /* 0x000fe20000410000 */
[--C-:B------:R-:W-:Y:S01]  /*5c90*/  HADD2.F32 R29, -RZ, R23.reuse.H0_H0 ;  /* 0x20000017ff1d7230 */ /* 0x100fe20000004100 */
[----:B------:R-:W-:Y:S01]  /*5ca0*/  @!P6 FADD.FTZ R24, -R24, -RZ ;  /* 0x800000ff1818e221 */ /* 0x000fe20000010100 */
[----:B------:R-:W-:Y:S01]  /*5cb0*/  HADD2.F32 R27, -RZ, R23.H1_H1 ;  /* 0x30000017ff1b7230 */ /* 0x000fe20000004100 */
[----:B------:R-:W-:Y:S01]  /*5cc0*/  @!P6 FADD.FTZ R20, -R20, -RZ ;  /* 0x800000ff1414e221 */ /* 0x000fe20000010100 */
[--C-:B------:R-:W-:Y:S01]  /*5cd0*/  HADD2.F32 R23, -RZ, R28.reuse.H1_H1 ;  /* 0x3000001cff177230 */ /* 0x100fe20000004100 */
[----:B------:R-:W-:Y:S01]  /*5ce0*/  @!P6 FADD.FTZ R22, -R22, -RZ ;  /* 0x800000ff1616e221 */ /* 0x000fe20000010100 */
[--C-:B------:R-:W-:Y:S01]  /*5cf0*/  HADD2.F32 R19, -RZ, R59.reuse.H0_H0 ;  /* 0x2000003bff137230 */ /* 0x100fe20000004100 */
[----:B------:R-:W-:Y:S01]  /*5d00*/  FMUL.FTZ R3, R29, R26 ;  /* 0x0000001a1d037220 */ /* 0x000fe20000410000 */
[----:B------:R-:W-:Y:S01]  /*5d10*/  HADD2.F32 R25, -RZ, R28.H0_H0 ;  /* 0x2000001cff197230 */ /* 0x000fe20000004100 */
[----:B------:R-:W-:Y:S01]  /*5d20*/  FFMA.FTZ R0, R31, R33, R0 ;  /* 0x000000211f007223 */ /* 0x000fe20000010000 */
[----:B------:R-:W-:Y:S01]  /*5d30*/  HADD2.F32 R18, -RZ, R59.H1_H1 ;  /* 0x3000003bff127230 */ /* 0x000fe20000004100 */
[----:B------:R-:W-:Y:S01]  /*5d40*/  FMUL.FTZ R4, R27, R24 ;  /* 0x000000181b047220 */ /* 0x000fe20000410000 */
[----:B------:R-:W-:Y:S01]  /*5d50*/  HADD2.F32 R31, -RZ, R53.H1_H1 ;  /* 0x30000035ff1f7230 */ /* 0x000fe20000004100 */
[----:B------:R-:W-:Y:S01]  /*5d60*/  FFMA.FTZ R2, R35, R34, R2 ;  /* 0x0000002223027223 */ /* 0x000fe20000010002 */
[--C-:B------:R-:W-:Y:S01]  /*5d70*/  HADD2.F32 R34, -RZ, R44.reuse.H0_H0 ;  /* 0x2000002cff227230 */ /* 0x100fe20000004100 */
[----:B------:R-:W-:Y:S01]  /*5d80*/  FMUL.FTZ R6, R23, R20 ;  /* 0x0000001417067220 */ /* 0x000fe20000410000 */
[--C-:B------:R-:W-:Y:S01]  /*5d90*/  HADD2.F32 R20, -RZ, R21.reuse.H0_H0 ;  /* 0x20000015ff147230 */ /* 0x100fe20000004100 */
[----:B------:R-:W-:Y:S01]  /*5da0*/  FMUL.FTZ R5, R25, R22 ;  /* 0x0000001619057220 */ /* 0x000fe20000410000 */
[----:B------:R-:W-:Y:S01]  /*5db0*/  HADD2.F32 R21, -RZ, R21.H1_H1 ;  /* 0x30000015ff157230 */ /* 0x000fe20000004100 */
[----:B------:R-:W-:Y:S01]  /*5dc0*/  @!P6 FADD.FTZ R19, -R19, -RZ ;  /* 0x800000ff1313e221 */ /* 0x000fe20000010100 */
[----:B------:R-:W-:Y:S01]  /*5dd0*/  HADD2.F32 R33, -RZ, R44.H1_H1 ;  /* 0x3000002cff217230 */ /* 0x000fe20000004100 */
[----:B------:R-:W-:Y:S01]  /*5de0*/  FFMA.FTZ R3, R36, R37, R3 ;  /* 0x0000002524037223 */ /* 0x000fe20000010003 */
[----:B------:R-:W-:Y:S01]  /*5df0*/  HADD2.F32 R36, -RZ, R51.H0_H0 ;  /* 0x20000033ff247230 */ /* 0x000fe20000004100 */
[----:B------:R-:W-:Y:S01]  /*5e00*/  @!P6 FADD.FTZ R18, -R18, -RZ ;  /* 0x800000ff1212e221 */ /* 0x000fe20000010100 */
[----:B------:R-:W-:Y:S01]  /*5e10*/  HADD2.F32 R42, -RZ, R43.H1_H1 ;  /* 0x3000002bff2a7230 */ /* 0x000fe20000004100 */
[----:B------:R-:W-:Y:S01]  /*5e20*/  FFMA.FTZ R4, R31, R38, R4 ;  /* 0x000000261f047223 */ /* 0x000fe20000010004 */
[----:B------:R-:W-:Y:S01]  /*5e30*/  HADD2.F32 R35, -RZ, R51.H1_H1 ;  /* 0x30000033ff237230 */ /* 0x000fe20000004100 */
[----:B------:R-:W-:Y:S01]  /*5e40*/  FMUL.FTZ R7, R20, R19 ;  /* 0x0000001314077220 */ /* 0x000fe20000410000 */
[----:B------:R-:W-:Y:S01]  /*5e50*/  F2FP.PACK_AB R52, R2, R0 ;  /* 0x000000000234723e */ /* 0x000fe200000000ff */
[----:B------:R-:W-:Y:S01]  /*5e60*/  FFMA.FTZ R5, R34, R39, R5 ;  /* 0x0000002722057223 */ /* 0x000fe20000010005 */
[----:B------:R-:W-:Y:S01]  /*5e70*/  F2FP.PACK_AB R53, R4, R3 ;  /* 0x000000030435723e */ /* 0x000fe200000000ff */
[----:B------:R-:W-:Y:S02]  /*5e80*/  FMUL.FTZ R8, R21, R18 ;  /* 0x0000001215087220 */ /* 0x000fe40000410000 */
[----:B------:R-:W-:Y:S02]  /*5e90*/  FFMA.FTZ R6, R33, R40, R6 ;  /* 0x0000002821067223 */ /* 0x000fe40000010006 */
[----:B------:R-:W-:Y:S02]  /*5ea0*/  FFMA.FTZ R7, R36, R41, R7 ;  /* 0x0000002924077223 */ /* 0x000fe40000010007 */
[----:B------:R-:W-:Y:S01]  /*5eb0*/  FFMA.FTZ R8, R35, R42, R8 ;  /* 0x0000002a23087223 */ /* 0x000fe20000010008 */
[----:B------:R-:W-:Y:S04]  /*5ec0*/  F2FP.PACK_AB R54, R6, R5 ;  /* 0x000000050636723e */ /* 0x000fe800000000ff */
[----:B------:R-:W-:Y:S02]  /*5ed0*/  F2FP.PACK_AB R55, R8, R7 ;  /* 0x000000070837723e */ /* 0x000fe400000000ff */
.L_x_859:
[----:B------:R-:W-:Y:S05]  /*5ee0*/  BSYNC B0 ;  /* 0x0000000000007941 */ /* 0x000fea0003800000 */
.L_x_858:
[----:B-----5:R2:W-:Y:S02]  /*5ef0*/  STG.E.128 [R106.64], R52 ;  /* 0x000000346a007986 */ /* 0x0205e4000c101d06 */
.L_x_857:
[----:B------:R-:W-:Y:S05]  /*5f00*/  BSYNC B1 ;  /* 0x0000000000017941 */ /* 0x000fea0003800000 */
.L_x_856:
[----:B------:R-:W-:Y:S01]  /*5f10*/  ISETP.GE.AND P0, PT, R10, c[0x0][0x220], PT ;  /* 0x000088000a007a0c */ /* 0x000fe20003f06270 */
[----:B------:R-:W-:Y:S01]  /*5f20*/  @!UPT UIADD3 URZ, URZ, URZ, URZ ;  /* 0x0000003f3f3ff290 */ /* 0x000fe2000fffe03f */
[----:B------:R-:W-:Y:S11]  /*5f30*/  BSSY B1, `(.L_x_860) ;  /* 0x000005e000017945 */ /* 0x000ff60003800000 */
[----:B------:R-:W-:-:S05]  /*5f40*/  @P0 BRA `(.L_x_861) ;  /* 0x000005c000000947 */ /* 0x000fca0003800000 */
[----:B------:R-:W-:Y:S01]  /*5f50*/  ISETP.GE.AND P0, PT, R10, UR4, PT ;  /* 0x000000040a007c0c */ /* 0x000fe2000bf06270 */
[----:B--2---:R2:W5:Y:S01]  /*5f60*/  LDG.E.128 R52, [R112.64+0x80] ;  /* 0x0000800670347981 */ /* 0x004562000c1e1d00 */
[----:B------:R-:W-:Y:S01]  /*5f70*/  IADD3 R168, P5, R112, 0x80, RZ ;  /* 0x0000008070a87810 */ /* 0x000fe20007fbe0ff */
[----:B------:R-:W-:Y:S04]  /*5f80*/  BSSY B0, `(.L_x_862) ;  /* 0x0000057000007945 */ /* 0x000fe80003800000 */
[----:B------:R-:W-:Y:S06]  /*5f90*/  IMAD.X R169, RZ, RZ, R113, P5 ;  /* 0x000000ffffa97224 */ /* 0x000fec00028e0671 */
        /* <DEDUP_REMOVED lines=17> */
[C---:B------:R-:W-:Y:S02]  /*60b0*/  LEA R20, P5, R50.reuse, R168, 0x1 ;  /* 0x000000a832147211 */ /* 0x040fe400078a08ff */
[C---:B------:R-:W-:Y:S02]  /*60c0*/  LEA R58, P0, R57.reuse, R114, 0x1 ;  /* 0x00000072393a7211 */ /* 0x040fe400078008ff */
[----:B------:R-:W-:Y:S01]  /*60d0*/  LEA.HI.X.SX32 R21, R50, R169, 0x1, P5 ;  /* 0x000000a932157211 */ /* 0x000fe200028f0eff */
[----:B------:R-:W3:Y:S01]  /*60e0*/  LDG.E.128 R40, [R40.64+0x80] ;  /* 0x0000800628287981 */ /* 0x000ee2000c1e1d00 */
[----:B------:R-:W-:Y:S07]  /*60f0*/  LEA.HI.X.SX32 R59, R57, R115, 0x1, P0 ;  /* 0x00000073393b7211 */ /* 0x000fee00000f0eff */
[----:B------:R-:W4:Y:S08]  /*6100*/  LDG.E.128 R24, [R20.64] ;  /* 0x0000000614187981 */ /* 0x000f30000c1e1d00 */
[----:B--2---:R-:W2:Y:S01]  /*6110*/  LDG.E.128 R56, [R58.64+0x80] ;  /* 0x000080063a387981 */ /* 0x004ea2000c1e1d00 */
[--C-:B---3--:R-:W-:Y:S02]  /*6120*/  HADD2.F32 R33, -RZ, R40.reuse.H0_H0 ;  /* 0x20000028ff217230 */ /* 0x108fe40000004100 */
[----:B------:R-:W-:Y:S02]  /*6130*/  HADD2.F32 R34, -RZ, R40.H1_H1 ;  /* 0x30000028ff227230 */ /* 0x000fe40000004100 */
[--C-:B------:R-:W-:Y:S02]  /*6140*/  HADD2.F32 R37, -RZ, R41.reuse.H0_H0 ;  /* 0x20000029ff257230 */ /* 0x100fe40000004100 */
[----:B------:R-:W-:Y:S02]  /*6150*/  HADD2.F32 R38, -RZ, R41.H1_H1 ;  /* 0x30000029ff267230 */ /* 0x000fe40000004100 */
[--C-:B------:R-:W-:Y:S01]  /*6160*/  HADD2.F32 R39, -RZ, R42.reuse.H0_H0 ;  /* 0x2000002aff277230 */ /* 0x100fe20000004100 */
[----:B----4-:R-:W-:Y:S01]  /*6170*/  MOV R18, R24 ;  /* 0x0000001800127202 */ /* 0x010fe20000000f00 */
[----:B------:R-:W-:Y:S01]  /*6180*/  HADD2.F32 R40, -RZ, R42.H1_H1 ;  /* 0x3000002aff287230 */ /* 0x000fe20000004100 */
[----:B------:R-:W-:Y:S01]  /*6190*/  MOV R21, R27 ;  /* 0x0000001b00157202 */ /* 0x000fe20000000f00 */
[----:B------:R-:W-:Y:S01]  /*61a0*/  HADD2.F32 R41, -RZ, R43.H0_H0 ;  /* 0x2000002bff297230 */ /* 0x000fe20000004100 */
[----:B------:R-:W-:Y:S01]  /*61b0*/  MOV R23, R25 ;  /* 0x0000001900177202 */ /* 0x000fe20000000f00 */
[----:B------:R-:W-:Y:S01]  /*61c0*/  HADD2.F32 R32, -RZ, R18.H0_H0 ;  /* 0x20000012ff207230 */ /* 0x000fe20000004100 */
[----:B------:R-:W-:Y:S01]  /*61d0*/  MOV R28, R26 ;  /* 0x0000001a001c7202 */ /* 0x000fe20000000f00 */
[--C-:B--2---:R-:W-:Y:S02]  /*61e0*/  HADD2.F32 R27, -RZ, R56.reuse.H0_H0 ;  /* 0x20000038ff1b7230 */ /* 0x104fe40000004100 */
        /* <DEDUP_REMOVED lines=48> */
.L_x_863:
[----:B------:R-:W-:Y:S05]  /*64f0*/  BSYNC B0 ;  /* 0x0000000000007941 */ /* 0x000fea0003800000 */
.L_x_862:
[----:B-----5:R3:W-:Y:S02]  /*6500*/  STG.E.128 [R106.64+0x80], R52 ;  /* 0x000080346a007986 */ /* 0x0207e4000c101d06 */
.L_x_861:
[----:B------:R-:W-:Y:S05]  /*6510*/  BSYNC B1 ;  /* 0x0000000000017941 */ /* 0x000fea0003800000 */
.L_x_860:
[----:B------:R-:W-:Y:S11]  /*6520*/  ISETP.GE.AND P0, PT, R9, c[0x0][0x220], PT ;  /* 0x0000880009007a0c */ /* 0x000ff60003f06270 */
[----:B------:R-:W-:Y:S02]  /*6530*/  @!UPT UIADD3 URZ, URZ, URZ, URZ ;  /* 0x0000003f3f3ff290 */ /* 0x000fe4000fffe03f */
[----:B------:R-:W-:-:S05]  /*6540*/  @P0 BRA `(.L_x_855) ;  /* 0x000005c000000947 */ /* 0x000fca0003800000 */
[----:B------:R-:W-:Y:S01]  /*6550*/  ISETP.GE.AND P0, PT, R9, UR4, PT ;  /* 0x0000000409007c0c */ /* 0x000fe2000bf06270 */
[----:B--23--:R2:W5:Y:S01]  /*6560*/  LDG.E.128 R52, [R112.64+0x100] ;  /* 0x0001000670347981 */ /* 0x00c562000c1e1d00 */
        /* <DEDUP_REMOVED lines=88> */
.L_x_865:
[----:B------:R-:W-:Y:S05]  /*6af0*/  BSYNC B0 ;  /* 0x0000000000007941 */ /* 0x000fea0003800000 */
.L_x_864:
[----:B-----5:R3:W-:Y:S02]  /*6b00*/  STG.E.128 [R106.64+0x100], R52 ;  /* 0x000100346a007986 */ /* 0x0207e4000c101d06 */
.L_x_855:
[----:B------:R-:W-:Y:S05]  /*6b10*/  BSYNC B2 ;  /* 0x0000000000027941 */ /* 0x000fea0003800000 */
.L_x_854:
[----:B------:R-:W-:Y:S01]  /*6b20*/  BSSY B2, `(.L_x_866) ;  /* 0x000012f000027945 */ /* 0x000fe20003800000 */
[----:B------:R-:W-:-:S05]  /*6b30*/  @!P4 BRA `(.L_x_867) ;  /* 0x000012d00000c947 */ /* 0x000fca0003800000 */
[----:B------:R-:W-:Y:S01]  /*6b40*/  ISETP.GE.AND P0, PT, R12, c[0x0][0x220], PT ;  /* 0x000088000c007a0c */ /* 0x000fe20003f06270 */
[----:B------:R-:W-:Y:S01]  /*6b50*/  @!UPT UIADD3 URZ, URZ, URZ, URZ ;  /* 0x0000003f3f3ff290 */ /* 0x000fe2000fffe03f */
[----:B------:R-:W-:Y:S11]  /*6b60*/  BSSY B1, `(.L_x_868) ;  /* 0x0000062000017945 */ /* 0x000ff60003800000 */
[----:B------:R-:W-:-:S05]  /*6b70*/  @P0 BRA `(.L_x_869) ;  /* 0x0000060000000947 */ /* 0x000fca0003800000 */
[C---:B------:R-:W-:Y:S01]  /*6b80*/  LEA R172, P0, R71.reuse, R112, 0x1 ;  /* 0x0000007047ac7211 */ /* 0x040fe200078008ff */
[----:B------:R-:W-:Y:S03]  /*6b90*/  BSSY B0, `(.L_x_870) ;  /* 0x000005b000007945 */ /* 0x000fe60003800000 */
[----:B------:R-:W-:Y:S02]  /*6ba0*/  LEA.HI.X R173, R71, R113, R70, 0x1, P0 ;  /* 0x0000007147ad7211 */ /* 0x000fe400000f0c46 */
[----:B------:R-:W-:Y:S03]  /*6bb0*/  ISETP.GE.AND P0, PT, R12, UR4, PT ;  /* 0x000000040c007c0c */ /* 0x000fe6000bf06270 */
[----:B------:R4:W5:Y:S10]  /*6bc0*/  LDG.E.128 R56, [R172.64] ;  /* 0x00000006ac387981 */ /* 0x000974000c1e1d00 */
[----:B------:R-:W-:-:S05]  /*6bd0*/  @P0 BRA `(.L_x_871) ;  /* 0x0000056000000947 */ /* 0x000fca0003800000 */
[--C-:B-----5:R-:W-:Y:S01]  /*6be0*/  HADD2.F32 R33, -RZ, R56.reuse.H0_H0 ;  /* 0x20000038ff217230 */ /* 0x120fe20000004100 */
[----:B------:R-:W-:Y:S01]  /*6bf0*/  ULEA.HI UR5, UR4, UR4, URZ, 0x1 ;  /* 0x0000000404057291 */ /* 0x000fe2000f8f083f */
[----:B------:R-:W-:Y:S01]  /*6c00*/  HADD2.F32 R38, -RZ, R57.H0_H0 ;  /* 0x20000039ff267230 */ /* 0x000fe20000004100 */
[----:B------:R-:W-:Y:S02]  /*6c10*/  MOV R169, RZ ;  /* 0x000000ff00a97202 */ /* 0x000fe40000000f00 */
[----:B------:R-:W-:Y:S01]  /*6c20*/  USHF.R.S32.HI UR5, URZ, 0x1, UR5 ;  /* 0x000000013f057899 */ /* 0x000fe20008011405 */
[----:B------:R-:W-:Y:S02]  /*6c30*/  MOV R50, R58 ;  /* 0x0000003a00327202 */ /* 0x000fe40000000f00 */
[----:B------:R-:W-:Y:S03]  /*6c40*/  MOV R51, R59 ;  /* 0x0000003b00337202 */ /* 0x000fe60000000f00 */
[----:B------:R-:W-:Y:S02]  /*6c50*/  ISETP.GE.AND P4, PT, R12, UR5, PT ;  /* 0x000000050c007c0c */ /* 0x000fe4000bf86270 */
[----:B------:R-:W-:Y:S11]  /*6c60*/  MOV R170, UR5 ;  /* 0x0000000500aa7c02 */ /* 0x000ff60008000f00 */
[----:B------:R-:W-:Y:S02]  /*6c70*/  @P4 IADD3 R170, RZ, -UR5, RZ ;  /* 0x80000005ffaa4c10 */ /* 0x000fe4000fffe0ff */
[----:B------:R-:W-:Y:S02]  /*6c80*/  @P4 IADD3 R169, RZ, -UR5, RZ ;  /* 0x80000005ffa94c10 */ /* 0x000fe4000fffe0ff */
[C---:B------:R-:W-:Y:S02]  /*6c90*/  LEA R18, P0, R170.reuse, R172, 0x1 ;  /* 0x000000acaa127211 */ /* 0x040fe400078008ff */
[----:B------:R-:W-:Y:S02]  /*6ca0*/  IADD3 R168, P5, R147, R169, RZ ;  /* 0x000000a993a87210 */ /* 0x000fe40007fbe0ff */
[----:B----4-:R-:W-:Y:S02]  /*6cb0*/  MOV R172, RZ ;  /* 0x000000ff00ac7202 */ /* 0x010fe40000000f00 */
[----:B------:R-:W-:Y:S02]  /*6cc0*/  LEA.HI.X.SX32 R19, R170, R173, 0x1, P0 ;  /* 0x000000adaa137211 */ /* 0x000fe400000f0eff */
[----:B------:R-:W-:Y:S02]  /*6cd0*/  LEA.HI.X.SX32 R169, R169, R126, 0x1, P5 ;  /* 0x0000007ea9a97211 */ /* 0x000fe400028f0eff */
[C---:B------:R-:W-:Y:S01]  /*6ce0*/  LEA R174, P0, R168.reuse, R114, 0x1 ;  /* 0x00000072a8ae7211 */ /* 0x040fe200078008ff */
[----:B------:R-:W4:Y:S01]  /*6cf0*/  LDG.E.128 R28, [R18.64] ;  /* 0x00000006121c7981 */ /* 0x000f22000c1e1d00 */
[----:B------:R-:W-:Y:S02]  /*6d00*/  @P4 IADD3 R172, RZ, -UR5, RZ ;  /* 0x80000005ffac4c10 */ /* 0x000fe4000fffe0ff */
[----:B------:R-:W-:Y:S02]  /*6d10*/  LEA.HI.X R175, R168, R115, R169, 0x1, P0 ;  /* 0x00000073a8af7211 */ /* 0x000fe400000f0ca9 */
[----:B------:R-:W-:Y:S03]  /*6d20*/  IADD3 R173, P0, R147, R172, RZ ;  /* 0x000000ac93ad7210 */ /* 0x000fe60007f1e0ff */
[----:B--2---:R-:W2:Y:S01]  /*6d30*/  LDG.E.128 R168, [R174.64] ;  /* 0x00000006aea87981 */ /* 0x004ea2000c1e1d00 */
[----:B------:R-:W-:Y:S02]  /*6d40*/  LEA.HI.X.SX32 R172, R172, R126, 0x1, P0 ;  /* 0x0000007eacac7211 */ /* 0x000fe400000f0eff */
[C---:B------:R-:W-:Y:S04]  /*6d50*/  LEA R36, P0, R173.reuse, R116, 0x1 ;  /* 0x00000074ad247211 */ /* 0x040fe800078008ff */
[----:B------:R-:W-:Y:S05]  /*6d60*/  LEA.HI.X R37, R173, R117, R172, 0x1, P0 ;  /* 0x00000075ad257211 */ /* 0x000fea00000f0cac */
[----:B---3--:R3:W2:Y:S02]  /*6d70*/  LDG.E.128 R52, [R36.64] ;  /* 0x0000000624347981 */ /* 0x0086a4000c1e1d00 */
[----:B---3--:R-:W-:Y:S02]  /*6d80*/  HADD2.F32 R37, -RZ, R56.H1_H1 ;  /* 0x30000038ff257230 */ /* 0x008fe40000004100 */
[--C-:B----4-:R-:W-:Y:S01]  /*6d90*/  HADD2.F32 R34, -RZ, R28.reuse.H0_H0 ;  /* 0x2000001cff227230 */ /* 0x110fe20000004100 */
[----:B------:R-:W-:Y:S01]  /*6da0*/  MOV R26, R30 ;  /* 0x0000001e001a7202 */ /* 0x000fe20000000f00 */
[----:B------:R-:W-:Y:S01]  /*6db0*/  HADD2.F32 R32, -RZ, R28.H1_H1 ;  /* 0x3000001cff207230 */ /* 0x000fe20000004100 */
[----:B------:R-:W-:Y:S01]  /*6dc0*/  MOV R19, R31 ;  /* 0x0000001f00137202 */ /* 0x000fe20000000f00 */
[--C-:B------:R-:W-:Y:S02]  /*6dd0*/  HADD2.F32 R30, -RZ, R29.reuse.H0_H0 ;  /* 0x2000001dff1e7230 */ /* 0x100fe40000004100 */
[----:B------:R-:W-:Y:S02]  /*6de0*/  HADD2.F32 R28, -RZ, R29.H1_H1 ;  /* 0x3000001dff1c7230 */ /* 0x000fe40000004100 */
[--C-:B--2---:R-:W-:Y:S02]  /*6df0*/  HADD2.F32 R27, -RZ, R168.reuse.H0_H0 ;  /* 0x200000a8ff1b7230 */ /* 0x104fe40000004100 */
[----:B------:R-:W-:Y:S02]  /*6e00*/  HADD2.F32 R25, -RZ, R168.H1_H1 ;  /* 0x300000a8ff197230 */ /* 0x000fe40000004100 */
[--C-:B------:R-:W-:Y:S01]  /*6e10*/  HADD2.F32 R23, -RZ, R169.reuse.H0_H0 ;  /* 0x200000a9ff177230 */ /* 0x100fe20000004100 */
[----:B------:R-:W-:Y:S01]  /*6e20*/  @!P4 FADD.FTZ R27, -R27, -RZ ;  /* 0x800000ff1b1bc221 */ /* 0x000fe20000010100 */
[----:B------:R-:W-:Y:S01]  /*6e30*/  HADD2.F32 R21, -RZ, R169.H1_H1 ;  /* 0x300000a9ff157230 */ /* 0x000fe20000004100 */
[----:B------:R-:W-:Y:S01]  /*6e40*/  @!P4 FADD.FTZ R25, -R25, -RZ ;  /* 0x800000ff1919c221 */ /* 0x000fe20000010100 */
[--C-:B------:R-:W-:Y:S01]  /*6e50*/  HADD2.F32 R24, -RZ, R170.reuse.H0_H0 ;  /* 0x200000aaff187230 */ /* 0x100fe20000004100 */
[----:B------:R-:W-:Y:S01]  /*6e60*/  @!P4 FADD.FTZ R23, -R23, -RZ ;  /* 0x800000ff1717c221 */ /* 0x000fe20000010100 */
[----:B------:R-:W-:Y:S01]  /*6e70*/  HADD2.F32 R22, -RZ, R170.H1_H1 ;  /* 0x300000aaff167230 */ /* 0x000fe20000004100 */
[----:B------:R-:W-:Y:S01]  /*6e80*/  FMUL.FTZ R0, R34, R27 ;  /* 0x0000001b22007220 */ /* 0x000fe20000410000 */
[--C-:B------:R-:W-:Y:S01]  /*6e90*/  HADD2.F32 R35, -RZ, R52.reuse.H0_H0 ;  /* 0x20000034ff237230 */ /* 0x100fe20000004100 */
[----:B------:R-:W-:Y:S01]  /*6ea0*/  @!P4 FADD.FTZ R21, -R21, -RZ ;  /* 0x800000ff1515c221 */ /* 0x000fe20000010100 */
[----:B------:R-:W-:Y:S01]  /*6eb0*/  HADD2.F32 R36, -RZ, R52.H1_H1 ;  /* 0x30000034ff247230 */ /* 0x000fe20000004100 */
[----:B------:R-:W-:Y:S01]  /*6ec0*/  FMUL.FTZ R2, R32, R25 ;  /* 0x0000001920027220 */ /* 0x000fe20000410000 */
[----:B------:R-:W-:Y:S01]  /*6ed0*/  HADD2.F32 R20, -RZ, R171.H0_H0 ;  /* 0x200000abff147230 */ /* 0x000fe20000004100 */
[----:B------:R-:W-:Y:S01]  /*6ee0*/  FMUL.FTZ R3, R30, R23 ;  /* 0x000000171e037220 */ /* 0x000fe20000410000 */
[--C-:B------:R-:W-:Y:S01]  /*6ef0*/  HADD2.F32 R25, -RZ, R26.reuse.H0_H0 ;  /* 0x2000001aff197230 */ /* 0x100fe20000004100 */
[----:B------:R-:W-:Y:S01]  /*6f00*/  @!P4 FADD.FTZ R24, -R24, -RZ ;  /* 0x800000ff1818c221 */ /* 0x000fe20000010100 */
[----:B------:R-:W-:Y:S01]  /*6f10*/  HADD2.F32 R39, -RZ, R53.H0_H0 ;  /* 0x20000035ff277230 */ /* 0x000fe20000004100 */
[----:B------:R-:W-:Y:S01]  /*6f20*/  FFMA.FTZ R0, R33, R35, R0 ;  /* 0x0000002321007223 */ /* 0x000fe20000010000 */
[----:B------:R-:W-:Y:S01]  /*6f30*/  HADD2.F32 R18, -RZ, R171.H1_H1 ;  /* 0x300000abff127230 */ /* 0x000fe20000004100 */
[----:B------:R-:W-:Y:S01]  /*6f40*/  FMUL.FTZ R4, R28, R21 ;  /* 0x000000151c047220 */ /* 0x000fe20000410000 */
[----:B------:R-:W-:Y:S01]  /*6f50*/  HADD2.F32 R23, -RZ, R26.H1_H1 ;  /* 0x3000001aff177230 */ /* 0x000fe20000004100 */
[----:B------:R-:W-:Y:S01]  /*6f60*/  @!P4 FADD.FTZ R22, -R22, -RZ ;  /* 0x800000ff1616c221 */ /* 0x000fe20000010100 */
[----:B------:R-:W-:Y:S01]  /*6f70*/  HADD2.F32 R40, -RZ, R53.H1_H1 ;  /* 0x30000035ff287230 */ /* 0x000fe20000004100 */
[----:B------:R-:W-:Y:S01]  /*6f80*/  FFMA.FTZ R2, R37, R36, R2 ;  /* 0x0000002425027223 */ /* 0x000fe20000010002 */
[----:B------:R-:W-:Y:S01]  /*6f90*/  HADD2.F32 R33, -RZ, R57.H1_H1 ;  /* 0x30000039ff217230 */ /* 0x000fe20000004100 */
[----:B------:R-:W-:Y:S01]  /*6fa0*/  @!P4 FADD.FTZ R20, -R20, -RZ ;  /* 0x800000ff1414c221 */ /* 0x000fe20000010100 */
[--C-:B------:R-:W-:Y:S01]  /*6fb0*/  HADD2.F32 R21, -RZ, R19.reuse.H0_H0 ;  /* 0x20000013ff157230 */ /* 0x100fe20000004100 */
[----:B------:R-:W-:Y:S01]  /*6fc0*/  FMUL.FTZ R5, R25, R24 ;  /* 0x0000001819057220 */ /* 0x000fe20000410000 */
[----:B------:R-:W-:Y:S01]  /*6fd0*/  HADD2.F32 R41, -RZ, R54.H0_H0 ;  /* 0x20000036ff297230 */ /* 0x000fe20000004100 */
[----:B------:R-:W-:Y:S01]  /*6fe0*/  FFMA.FTZ R3, R38, R39, R3 ;  /* 0x0000002726037223 */ /* 0x000fe20000010003 */
[----:B------:R-:W-:Y:S01]  /*6ff0*/  HADD2.F32 R36, -RZ, R50.H0_H0 ;  /* 0x20000032ff247230 */ /* 0x000fe20000004100 */
[----:B------:R-:W-:Y:S01]  /*7000*/  @!P4 FADD.FTZ R18, -R18, -RZ ;  /* 0x800000ff1212c221 */ /* 0x000fe20000010100 */
[----:B------:R-:W-:Y:S01]  /*7010*/  HADD2.F32 R19, -RZ, R19.H1_H1 ;  /* 0x30000013ff137230 */ /* 0x000fe20000004100 */
[----:B------:R-:W-:Y:S01]  /*7020*/  FMUL.FTZ R6, R23, R22 ;  /* 0x0000001617067220 */ /* 0x000fe20000410000 */
[----:B------:R-:W-:Y:S01]  /*7030*/  HADD2.F32 R42, -RZ, R54.H1_H1 ;  /* 0x30000036ff2a7230 */ /* 0x000fe20000004100 */
[----:B------:R-:W-:Y:S01]  /*7040*/  FFMA.FTZ R4, R33, R40, R4 ;  /* 0x0000002821047223 */ /* 0x000fe20000010004 */
[----:B------:R-:W-:Y:S01]  /*7050*/  HADD2.F32 R35, -RZ, R50.H1_H1 ;  /* 0x30000032ff237230 */ /* 0x000fe20000004100 */
[----:B------:R-:W-:Y:S01]  /*7060*/  FMUL.FTZ R7, R21, R20 ;  /* 0x0000001415077220 */ /* 0x000fe20000410000 */
[----:B------:R-:W-:Y:S01]  /*7070*/  HADD2.F32 R43, -RZ, R55.H0_H0 ;  /* 0x20000037ff2b7230 */ /* 0x000fe20000004100 */
[----:B------:R-:W-:Y:S01]  /*7080*/  FFMA.FTZ R5, R36, R41, R5 ;  /* 0x0000002924057223 */ /* 0x000fe20000010005 */
[----:B------:R-:W-:Y:S01]  /*7090*/  F2FP.PACK_AB R56, R2, R0 ;  /* 0x000000000238723e */ /* 0x000fe200000000ff */
[----:B------:R-:W-:Y:S01]  /*70a0*/  FMUL.FTZ R8, R19, R18 ;  /* 0x0000001213087220 */ /* 0x000fe20000410000 */
[----:B------:R-:W-:Y:S01]  /*70b0*/  HADD2.F32 R38, -RZ, R51.H0_H0 ;  /* 0x20000033ff267230 */ /* 0x000fe20000004100 */
[----:B------:R-:W-:Y:S01]  /*70c0*/  F2FP.PACK_AB R57, R4, R3 ;  /* 0x000000030439723e */ /* 0x000fe200000000ff */
[----:B------:R-:W-:Y:S01]  /*70d0*/  FFMA.FTZ R6, R35, R42, R6 ;  /* 0x0000002a23067223 */ /* 0x000fe20000010006 */
[----:B------:R-:W-:Y:S02]  /*70e0*/  HADD2.F32 R44, -RZ, R55.H1_H1 ;  /* 0x30000037ff2c7230 */ /* 0x000fe40000004100 */
[----:B------:R-:W-:Y:S01]  /*70f0*/  HADD2.F32 R37, -RZ, R51.H1_H1 ;  /* 0x30000033ff257230 */ /* 0x000fe20000004100 */
[----:B------:R-:W-:Y:S01]  /*7100*/  FFMA.FTZ R7, R38, R43, R7 ;  /* 0x0000002b26077223 */ /* 0x000fe20000010007 */
[----:B------:R-:W-:Y:S03]  /*7110*/  F2FP.PACK_AB R58, R6, R5 ;  /* 0x00000005063a723e */ /* 0x000fe600000000ff */
[----:B------:R-:W-:Y:S05]  /*7120*/  FFMA.FTZ R8, R37, R44, R8 ;  /* 0x0000002c25087223 */ /* 0x000fea0000010008 */
[----:B------:R-:W-:Y:S02]  /*7130*/  F2FP.PACK_AB R59, R8, R7 ;  /* 0x00000007083b723e */ /* 0x000fe400000000ff */
.L_x_871:
[----:B------:R-:W-:Y:S05]  /*7140*/  BSYNC B0 ;  /* 0x0000000000007941 */ /* 0x000fea0003800000 */
.L_x_870:
[C---:B------:R-:W-:Y:S04]  /*7150*/  LEA R2, P0, R200.reuse, R106, 0x1 ;  /* 0x0000006ac8027211 */ /* 0x040fe800078008ff */
[----:B------:R-:W-:Y:S05]  /*7160*/  LEA.HI.X R3, R200, R107, R199, 0x1, P0 ;  /* 0x0000006bc8037211 */ /* 0x000fea00000f0cc7 */
[----:B-----5:R1:W-:Y:S04]  /*7170*/  STG.E.128 [R2.64], R56 ;  /* 0x0000003802007986 */ /* 0x0203e8000c101d06 */
.L_x_869:
[----:B------:R-:W-:Y:S05]  /*7180*/  BSYNC B1 ;  /* 0x0000000000017941 */ /* 0x000fea0003800000 */
.L_x_868:
[----:B------:R-:W-:Y:S01]  /*7190*/  ISETP.GE.AND P0, PT, R10, c[0x0][0x220], PT ;  /* 0x000088000a007a0c */ /* 0x000fe20003f06270 */
[----:B------:R-:W-:Y:S01]  /*71a0*/  @!UPT UIADD3 URZ, URZ, URZ, URZ ;  /* 0x0000003f3f3ff290 */ /* 0x000fe2000fffe03f */
[----:B------:R-:W-:Y:S11]  /*71b0*/  BSSY B1, `(.L_x_872) ;  /* 0x0000062000017945 */ /* 0x000ff60003800000 */
[----:B------:R-:W-:-:S05]  /*71c0*/  @P0 BRA `(.L_x_873) ;  /* 0x0000060000000947 */ /* 0x000fca0003800000 */
[C---:B----4-:R-:W-:Y:S01]  /*71d0*/  LEA R172, P0, R76.reuse, R112, 0x1 ;  /* 0x000000704cac7211 */ /* 0x050fe200078008ff */
[----:B------:R-:W-:Y:S03]  /*71e0*/  BSSY B0, `(.L_x_874) ;  /* 0x000005b000007945 */ /* 0x000fe60003800000 */
[----:B------:R-:W-:Y:S02]  /*71f0*/  LEA.HI.X R173, R76, R113, R75, 0x1, P0 ;  /* 0x000000714cad7211 */ /* 0x000fe400000f0c4b */
[----:B------:R-:W-:Y:S03]  /*7200*/  ISETP.GE.AND P0, PT, R10, UR4, PT ;  /* 0x000000040a007c0c */ /* 0x000fe6000bf06270 */
[----:B-1----:R1:W5:Y:S10]  /*7210*/  LDG.E.128 R56, [R172.64] ;  /* 0x00000006ac387981 */ /* 0x002374000c1e1d00 */
        /* <DEDUP_REMOVED lines=14> */
[----:B-1----:R-:W-:Y:S02]  /*7300*/  MOV R172, RZ ;  /* 0x000000ff00ac7202 */ /* 0x002fe40000000f00 */
        /* <DEDUP_REMOVED lines=11> */
[----:B---3--:R1:W3:Y:S02]  /*73c0*/  LDG.E.128 R52, [R36.64] ;  /* 0x0000000624347981 */ /* 0x0082e4000c1e1d00 */
[----:B-1----:R-:W-:Y:S02]  /*73d0*/  HADD2.F32 R37, -RZ, R56.H1_H1 ;  /* 0x30000038ff257230 */ /* 0x002fe40000004100 */
        /* <DEDUP_REMOVED lines=16> */
[--C-:B---3--:R-:W-:Y:S01]  /*74e0*/  HADD2.F32 R35, -RZ, R52.reuse.H0_H0 ;  /* 0x20000034ff237230 */ /* 0x108fe20000004100 */
        /* <DEDUP_REMOVED lines=42> */
.L_x_875:
[----:B------:R-:W-:Y:S05]  /*7790*/  BSYNC B0 ;  /* 0x0000000000007941 */ /* 0x000fea0003800000 */
.L_x_874:
[C---:B------:R-:W-:Y:S04]  /*77a0*/  LEA R2, P0, R79.reuse, R106, 0x1 ;  /* 0x0000006a4f027211 */ /* 0x040fe800078008ff */
[----:B------:R-:W-:Y:S05]  /*77b0*/  LEA.HI.X R3, R79, R107, R80, 0x1, P0 ;  /* 0x0000006b4f037211 */ /* 0x000fea00000f0c50 */
[----:B-----5:R4:W-:Y:S04]  /*77c0*/  STG.E.128 [R2.64], R56 ;  /* 0x0000003802007986 */ /* 0x0209e8000c101d06 */
.L_x_873:
[----:B------:R-:W-:Y:S05]  /*77d0*/  BSYNC B1 ;  /* 0x0000000000017941 */ /* 0x000fea0003800000 */
.L_x_872:
[----:B------:R-:W-:Y:S11]  /*77e0*/  ISETP.GE.AND P0, PT, R9, c[0x0][0x220], PT ;  /* 0x0000880009007a0c */ /* 0x000ff60003f06270 */
[----:B------:R-:W-:Y:S02]  /*77f0*/  @!UPT UIADD3 URZ, URZ, URZ, URZ ;  /* 0x0000003f3f3ff290 */ /* 0x000fe4000fffe03f */
[----:B------:R-:W-:-:S05]  /*7800*/  @P0 BRA `(.L_x_867) ;  /* 0x0000060000000947 */ /* 0x000fca0003800000 */
[C---:B-1--4-:R-:W-:Y:S01]  /*7810*/  LEA R172, P0, R84.reuse, R112, 0x1 ;  /* 0x0000007054ac7211 */ /* 0x052fe200078008ff */
        /* <DEDUP_REMOVED lines=17> */
[----:B------:R-:W-:Y:S02]  /*7930*/  LEA R18, P0, R170, R172, 0x1 ;  /* 0x000000acaa127211 */ /* 0x000fe400078008ff */
[----:B------:R-:W-:Y:S02]  /*7940*/  IADD3 R168, P5, R138, R169, RZ ;  /* 0x000000a98aa87210 */ /* 0x000fe40007fbe0ff */
[----:B------:R-:W-:Y:S02]  /*7950*/  LEA.HI.X.SX32 R19, R170, R173, 0x1, P0 ;  /* 0x000000adaa137211 */ /* 0x000fe400000f0eff */
[----:B------:R-:W-:Y:S02]  /*7960*/  LEA.HI.X.SX32 R169, R169, R122, 0x1, P5 ;  /* 0x0000007aa9a97211 */ /* 0x000fe400028f0eff */
[C---:B------:R-:W-:Y:S01]  /*7970*/  LEA R176, P0, R168.reuse, R114, 0x1 ;  /* 0x00000072a8b07211 */ /* 0x040fe200078008ff */
[----:B------:R-:W4:Y:S01]  /*7980*/  LDG.E.128 R28, [R18.64] ;  /* 0x00000006121c7981 */ /* 0x000f22000c1e1d00 */
[----:B------:R-:W-:Y:S02]  /*7990*/  @P4 IADD3 R175, RZ, -UR5, RZ ;  /* 0x80000005ffaf4c10 */ /* 0x000fe4000fffe0ff */
[----:B------:R-:W-:Y:S02]  /*79a0*/  LEA.HI.X R177, R168, R115, R169, 0x1, P0 ;  /* 0x00000073a8b17211 */ /* 0x000fe400000f0ca9 */
[----:B-1----:R-:W-:Y:S03]  /*79b0*/  IADD3 R173, P0, R138, R175, RZ ;  /* 0x000000af8aad7210 */ /* 0x002fe60007f1e0ff */
        /* <DEDUP_REMOVED lines=65> */
.L_x_877:
[----:B------:R-:W-:Y:S05]  /*7dd0*/  BSYNC B0 ;  /* 0x0000000000007941 */ /* 0x000fea0003800000 */
.L_x_876:
[C---:B------:R-:W-:Y:S04]  /*7de0*/  LEA R2, P0, R87.reuse, R106, 0x1 ;  /* 0x0000006a57027211 */ /* 0x040fe800078008ff */
[----:B------:R-:W-:Y:S05]  /*7df0*/  LEA.HI.X R3, R87, R107, R88, 0x1, P0 ;  /* 0x0000006b57037211 */ /* 0x000fea00000f0c58 */
[----:B-----5:R4:W-:Y:S04]  /*7e00*/  STG.E.128 [R2.64], R56 ;  /* 0x0000003802007986 */ /* 0x0209e8000c101d06 */
.L_x_867:
[----:B------:R-:W-:Y:S05]  /*7e10*/  BSYNC B2 ;  /* 0x0000000000027941 */ /* 0x000fea0003800000 */
.L_x_866:
[----:B------:R-:W-:Y:S01]  /*7e20*/  BSSY B2, `(.L_x_878) ;  /* 0x000012f000027945 */ /* 0x000fe20003800000 */
[----:B------:R-:W-:-:S05]  /*7e30*/  @!P2 BRA `(.L_x_879) ;  /* 0x000012d00000a947 */ /* 0x000fca0003800000 */
[----:B------:R-:W-:Y:S01]  /*7e40*/  ISETP.GE.AND P0, PT, R12, c[0x0][0x220], PT ;  /* 0x000088000c007a0c */ /* 0x000fe20003f06270 */
[----:B------:R-:W-:Y:S01]  /*7e50*/  @!UPT UIADD3 URZ, URZ, URZ, URZ ;  /* 0x0000003f3f3ff290 */ /* 0x000fe2000fffe03f */
[----:B------:R-:W-:Y:S11]  /*7e60*/  BSSY B1, `(.L_x_880) ;  /* 0x0000062000017945 */ /* 0x000ff60003800000 */
        /* <DEDUP_REMOVED lines=18> */
[----:B------:R-:W-:Y:S02]  /*7f90*/  LEA R18, P0, R170, R172, 0x1 ;  /* 0x000000acaa127211 */ /* 0x000fe400078008ff */
        /* <DEDUP_REMOVED lines=74> */
.L_x_883:
[----:B------:R-:W-:Y:S05]  /*8440*/  BSYNC B0 ;  /* 0x0000000000007941 */ /* 0x000fea0003800000 */
.L_x_882:
[C---:B------:R-:W-:Y:S04]  /*8450*/  LEA R2, P0, R166.reuse, R106, 0x1 ;  /* 0x0000006aa6027211 */ /* 0x040fe800078008ff */
[----:B------:R-:W-:Y:S05]  /*8460*/  LEA.HI.X R3, R166, R107, R74, 0x1, P0 ;  /* 0x0000006ba6037211 */ /* 0x000fea00000f0c4a */
[----:B-----5:R4:W-:Y:S04]  /*8470*/  STG.E.128 [R2.64], R56 ;  /* 0x0000003802007986 */ /* 0x0209e8000c101d06 */
.L_x_881:
[----:B------:R-:W-:Y:S05]  /*8480*/  BSYNC B1 ;  /* 0x0000000000017941 */ /* 0x000fea0003800000 */
.L_x_880:
        /* <DEDUP_REMOVED lines=96> */
.L_x_887:
[----:B------:R-:W-:Y:S05]  /*8a90*/  BSYNC B0 ;  /* 0x0000000000007941 */ /* 0x000fea0003800000 */
.L_x_886:
[C---:B------:R-:W-:Y:S04]  /*8aa0*/  LEA R2, P0, R81.reuse, R106, 0x1 ;  /* 0x0000006a51027211 */ /* 0x040fe800078008ff */
[----:B------:R-:W-:Y:S05]  /*8ab0*/  LEA.HI.X R3, R81, R107, R82, 0x1, P0 ;  /* 0x0000006b51037211 */ /* 0x000fea00000f0c52 */
[----:B-----5:R4:W-:Y:S04]  /*8ac0*/  STG.E.128 [R2.64], R56 ;  /* 0x0000003802007986 */ /* 0x0209e8000c101d06 */
.L_x_885:
[----:B------:R-:W-:Y:S05]  /*8ad0*/  BSYNC B1 ;  /* 0x0000000000017941 */ /* 0x000fea0003800000 */
.L_x_884:
        /* <DEDUP_REMOVED lines=95> */
.L_x_889:
[----:B------:R-:W-:Y:S05]  /*90d0*/  BSYNC B0 ;  /* 0x0000000000007941 */ /* 0x000fea0003800000 */
.L_x_888:
[C---:B------:R-:W-:Y:S04]  /*90e0*/  LEA R2, P0, R89.reuse, R106, 0x1 ;  /* 0x0000006a59027211 */ /* 0x040fe800078008ff */
[----:B------:R-:W-:Y:S05]  /*90f0*/  LEA.HI.X R3, R89, R107, R90, 0x1, P0 ;  /* 0x0000006b59037211 */ /* 0x000fea00000f0c5a */
[----:B-----5:R4:W-:Y:S04]  /*9100*/  STG.E.128 [R2.64], R56 ;  /* 0x0000003802007986 */ /* 0x0209e8000c101d06 */
.L_x_879:
[----:B------:R-:W-:Y:S05]  /*9110*/  BSYNC B2 ;  /* 0x0000000000027941 */ /* 0x000fea0003800000 */
.L_x_878:
[----:B------:R-:W-:Y:S01]  /*9120*/  BSSY B2, `(.L_x_890) ;  /* 0x0000132000027945 */ /* 0x000fe20003800000 */
[----:B------:R-:W-:-:S05]  /*9130*/  @!P1 BRA `(.L_x_891) ;  /* 0x0000130000009947 */ /* 0x000fca0003800000 */
[----:B------:R-:W-:Y:S01]  /*9140*/  ISETP.GE.AND P0, PT, R12, c[0x0][0x220], PT ;  /* 0x000088000c007a0c */ /* 0x000fe20003f06270 */
[----:B------:R-:W-:Y:S01]  /*9150*/  @!UPT UIADD3 URZ, URZ, URZ, URZ ;  /* 0x0000003f3f3ff290 */ /* 0x000fe2000fffe03f */
[----:B------:R-:W-:Y:S11]  /*9160*/  BSSY B1, `(.L_x_892) ;  /* 0x0000065000017945 */ /* 0x000ff60003800000 */
[----:B------:R-:W-:-:S05]  /*9170*/  @P0 BRA `(.L_x_893) ;  /* 0x0000063000000947 */ /* 0x000fca0003800000 */
[----:B-1--4-:R-:W-:Y:S01]  /*9180*/  MOV R173, 0x60 ;  /* 0x0000006000ad7802 */ /* 0x012fe20000000f00 */
[----:B------:R-:W-:Y:S01]  /*9190*/  BSSY B0, `(.L_x_894) ;  /* 0x000005d000007945 */ /* 0x000fe20003800000 */
[----:B------:R-:W-:Y:S03]  /*91a0*/  ISETP.GE.AND P0, PT, R12, UR4, PT ;  /* 0x000000040c007c0c */ /* 0x000fe6000bf06270 */
[C---:B------:R-:W-:Y:S04]  /*91b0*/  IMAD.WIDE.U32 R174, R173.reuse, c[0x0][0x288], R112 ;  /* 0x0000a200adae7a25 */ /* 0x040fe800078e0070 */
[----:B------:R-:W-:Y:S05]  /*91c0*/  IMAD R0, R173, c[0x0][0x28c], RZ ;  /* 0x0000a300ad007a24 */ /* 0x000fea00078e02ff */
[----:B------:R-:W-:Y:S05]  /*91d0*/  IADD3 R175, R175, R0, RZ ;  /* 0x00000000afaf7210 */ /* 0x000fea0007ffe0ff */
[----:B------:R1:W5:Y:S01]  /*91e0*/  LDG.E.128 R56, [R174.64] ;  /* 0x00000006ae387981 */ /* 0x000362000c1e1d00 */
        /* <DEDUP_REMOVED lines=87> */
.L_x_895:
[----:B------:R-:W-:Y:S05]  /*9760*/  BSYNC B0 ;  /* 0x0000000000007941 */ /* 0x000fea0003800000 */
.L_x_894:
[C---:B------:R-:W-:Y:S02]  /*9770*/  IMAD R0, R173.reuse, c[0x0][0x19c], RZ ;  /* 0x00006700ad007a24 */ /* 0x040fe400078e02ff */
[----:B------:R-:W-:Y:S05]  /*9780*/  IMAD.WIDE.U32 R2, R173, c[0x0][0x198], R106 ;  /* 0x00006600ad027a25 */ /* 0x000fea00078e006a */
[----:B------:R-:W-:Y:S05]  /*9790*/  IADD3 R3, R3, R0, RZ ;  /* 0x0000000003037210 */ /* 0x000fea0007ffe0ff */
[----:B-----5:R4:W-:Y:S02]  /*97a0*/  STG.E.128 [R2.64], R56 ;  /* 0x0000003802007986 */ /* 0x0209e4000c101d06 */
.L_x_893:
[----:B------:R-:W-:Y:S05]  /*97b0*/  BSYNC B1 ;  /* 0x0000000000017941 */ /* 0x000fea0003800000 */
.L_x_892:
        /* <DEDUP_REMOVED lines=96> */
.L_x_899:
[----:B------:R-:W-:Y:S05]  /*9dc0*/  BSYNC B0 ;  /* 0x0000000000007941 */ /* 0x000fea0003800000 */
.L_x_898:
[C---:B------:R-:W-:Y:S04]  /*9dd0*/  LEA R2, P0, R94.reuse, R106, 0x1 ;  /* 0x0000006a5e027211 */ /* 0x040fe800078008ff */
[----:B------:R-:W-:Y:S05]  /*9de0*/  LEA.HI.X R3, R94, R107, R93, 0x1, P0 ;  /* 0x0000006b5e037211 */ /* 0x000fea00000f0c5d */
[----:B-----5:R4:W-:Y:S04]  /*9df0*/  STG.E.128 [R2.64], R56 ;  /* 0x0000003802007986 */ /* 0x0209e8000c101d06 */
.L_x_897:
[----:B------:R-:W-:Y:S05]  /*9e00*/  BSYNC B1 ;  /* 0x0000000000017941 */ /* 0x000fea0003800000 */
.L_x_896:
        /* <DEDUP_REMOVED lines=95> */
.L_x_901:
[----:B------:R-:W-:Y:S05]  /*a400*/  BSYNC B0 ;  /* 0x0000000000007941 */ /* 0x000fea0003800000 */
.L_x_900:
[C---:B------:R-:W-:Y:S04]  /*a410*/  LEA R2, P0, R98.reuse, R106, 0x1 ;  /* 0x0000006a62027211 */ /* 0x040fe800078008ff */
[----:B------:R-:W-:Y:S05]  /*a420*/  LEA.HI.X R3, R98, R107, R97, 0x1, P0 ;  /* 0x0000006b62037211 */ /* 0x000fea00000f0c61 */
[----:B-----5:R4:W-:Y:S04]  /*a430*/  STG.E.128 [R2.64], R56 ;  /* 0x0000003802007986 */ /* 0x0209e8000c101d06 */
.L_x_891:
[----:B------:R-:W-:Y:S05]  /*a440*/  BSYNC B2 ;  /* 0x0000000000027941 */ /* 0x000fea0003800000 */
.L_x_890:
[----:B-1--4-:R-:W-:Y:S01]  /*a450*/  IMAD.MOV.U32 R3, RZ, RZ, c[0x0][0x230] ;  /* 0x00008c00ff037624 */ /* 0x012fe200078e00ff */
[----:B------:R-:W-:Y:S03]  /*a460*/  ULDC UR4, c[0x0][0x230] ;  /* 0x00008c0000047ab9 */ /* 0x000fe60000000800 */
[----:B------:R-:W-:Y:S05]  /*a470*/  IMAD.U32 R3, R3, -0x20, RZ ;  /* 0xffffffe003037824 */ /* 0x000fea00078e00ff */
[C---:B------:R-:W-:Y:S02]  /*a480*/  LEA R116, P1, R3.reuse, R116, 0x1 ;  /* 0x0000007403747211 */ /* 0x040fe400078208ff */
[C---:B------:R-:W-:Y:S02]  /*a490*/  LEA R114, P0, R3.reuse, R114, 0x1 ;  /* 0x0000007203727211 */ /* 0x040fe400078008ff */
[C---:B------:R-:W-:Y:S02]  /*a4a0*/  LEA.HI.X.SX32 R117, R3.reuse, R117, 0x1, P1 ;  /* 0x0000007503757211 */ /* 0x040fe400008f0eff */
[----:B------:R-:W-:Y:S01]  /*a4b0*/  LEA.HI.X.SX32 R115, R3, R115, 0x1, P0 ;  /* 0x0000007303737211 */ /* 0x000fe200000f0eff */
[----:B------:R-:W-:-:S05]  /*a4c0*/  BRA `(.L_x_853) ;  /* 0x000005a000007947 */ /* 0x000fca0003800000 */
.L_x_827:
[----:B------:R-:W-:Y:S01]  /*a4d0*/  BSSY B0, `(.L_x_902) ;  /* 0x000000b000007945 */ /* 0x000fe20003800000 */
[----:B------:R-:W-:-:S05]  /*a4e0*/  @!P6 BRA `(.L_x_903) ;  /* 0x000000900000e947 */ /* 0x000fca0003800000 */
        /* <DEDUP_REMOVED lines=9> */
.L_x_903:
[----:B------:R-:W-:Y:S05]  /*a580*/  BSYNC B0 ;  /* 0x0000000000007941 */ /* 0x000fea0003800000 */
.L_x_902:
[----:B------:R-:W-:Y:S01]  /*a590*/  BSSY B0, `(.L_x_904) ;  /* 0x0000018000007945 */ /* 0x000fe20003800000 */
[----:B------:R-:W-:-:S05]  /*a5a0*/  @!P4 BRA `(.L_x_905) ;  /* 0x000001600000c947 */ /* 0x000fca0003800000 */
[----:B------:R-:W-:Y:S02]  /*a5b0*/  ISETP.NE.AND P5, PT, R144, RZ, PT ;  /* 0x000000ff9000720c */ /* 0x000fe40003fa5270 */
[----:B------:R-:W-:Y:S11]  /*a5c0*/  ISETP.NE.AND P6, PT, R143, RZ, PT ;  /* 0x000000ff8f00720c */ /* 0x000ff60003fc5270 */
[C---:B-1----:R-:W-:Y:S02]  /*a5d0*/  @P5 LEA R4, P0, R71.reuse, R112, 0x1 ;  /* 0x0000007047045211 */ /* 0x042fe400078008ff */
[----:B------:R-:W-:Y:S02]  /*a5e0*/  @P5 LEA R30, P4, R200, R106, 0x1 ;  /* 0x0000006ac81e5211 */ /* 0x000fe400078808ff */
[----:B------:R-:W-:Y:S02]  /*a5f0*/  @P5 LEA.HI.X R5, R71, R113, R70, 0x1, P0 ;  /* 0x0000007147055211 */ /* 0x000fe400000f0c46 */
[-C--:B------:R-:W-:Y:S02]  /*a600*/  @P6 LEA R28, P0, R76, R112.reuse, 0x1 ;  /* 0x000000704c1c6211 */ /* 0x080fe400078008ff */
[----:B------:R-:W-:Y:S01]  /*a610*/  @P5 LEA.HI.X R31, R200, R107, R199, 0x1, P4 ;  /* 0x0000006bc81f5211 */ /* 0x000fe200020f0cc7 */
[----:B------:R-:W2:Y:S01]  /*a620*/  @P5 LDG.E.128 R24, [R4.64] ;  /* 0x0000000604185981 */ /* 0x000ea2000c1e1d00 */
[-C--:B------:R-:W-:Y:S02]  /*a630*/  @P6 LEA.HI.X R29, R76, R113.reuse, R75, 0x1, P0 ;  /* 0x000000714c1d6211 */ /* 0x080fe400000f0c4b */
[----:B------:R-:W-:Y:S11]  /*a640*/  ISETP.NE.AND P4, PT, R141, RZ, PT ;  /* 0x000000ff8d00720c */ /* 0x000ff60003f85270 */
[----:B------:R-:W-:Y:S02]  /*a650*/  @!UPT UIADD3 URZ, URZ, URZ, URZ ;  /* 0x0000003f3f3ff290 */ /* 0x000fe4000fffe03f */
[C---:B------:R-:W-:Y:S04]  /*a660*/  @P4 LEA R2, P0, R84.reuse, R112, 0x1 ;  /* 0x0000007054024211 */ /* 0x040fe800078008ff */
[----:B------:R-:W-:Y:S02]  /*a670*/  @P4 LEA.HI.X R3, R84, R113, R83, 0x1, P0 ;  /* 0x0000007154034211 */ /* 0x000fe400000f0c53 */
[CC--:B------:R-:W-:Y:S04]  /*a680*/  @P4 LEA R32, P0, R87.reuse, R106.reuse, 0x1 ;  /* 0x0000006a57204211 */ /* 0x0c0fe800078008ff */
[-C--:B------:R-:W-:Y:S01]  /*a690*/  @P4 LEA.HI.X R33, R87, R107.reuse, R88, 0x1, P0 ;  /* 0x0000006b57214211 */ /* 0x080fe200000f0c58 */
[----:B--2---:R1:W-:Y:S01]  /*a6a0*/  @P5 STG.E.128 [R30.64], R24 ;  /* 0x000000181e005986 */ /* 0x0043e2000c101d06 */
[C---:B------:R-:W-:Y:S03]  /*a6b0*/  @P6 LEA R18, P5, R79.reuse, R106, 0x1 ;  /* 0x0000006a4f126211 */ /* 0x040fe600078a08ff */
[----:B------:R-:W2:Y:S01]  /*a6c0*/  @P6 LDG.E.128 R20, [R28.64] ;  /* 0x000000061c146981 */ /* 0x000ea2000c1e1d00 */
[----:B------:R-:W-:Y:S05]  /*a6d0*/  @P6 LEA.HI.X R19, R79, R107, R80, 0x1, P5 ;  /* 0x0000006b4f136211 */ /* 0x000fea00028f0c50 */
[----:B--2---:R1:W-:Y:S04]  /*a6e0*/  @P6 STG.E.128 [R18.64], R20 ;  /* 0x0000001412006986 */ /* 0x0043e8000c101d06 */
[----:B------:R-:W2:Y:S04]  /*a6f0*/  @P4 LDG.E.128 R4, [R2.64] ;  /* 0x0000000602044981 */ /* 0x000ea8000c1e1d00 */
[----:B--2---:R1:W-:Y:S02]  /*a700*/  @P4 STG.E.128 [R32.64], R4 ;  /* 0x0000000420004986 */ /* 0x0043e4000c101d06 */
.L_x_905:
[----:B------:R-:W-:Y:S05]  /*a710*/  BSYNC B0 ;  /* 0x0000000000007941 */ /* 0x000fea0003800000 */
.L_x_904:
        /* <DEDUP_REMOVED lines=24> */
.L_x_907:
[----:B------:R-:W-:Y:S05]  /*a8a0*/  BSYNC B0 ;  /* 0x0000000000007941 */ /* 0x000fea0003800000 */
.L_x_906:
[----:B------:R-:W-:Y:S01]  /*a8b0*/  UMOV UR4, URZ ;  /* 0x0000003f00047c82 */ /* 0x000fe20008000000 */
[----:B------:R-:W-:Y:S01]  /*a8c0*/  BSSY B0, `(.L_x_853) ;  /* 0x000001a000007945 */ /* 0x000fe20003800000 */
[----:B------:R-:W-:-:S05]  /*a8d0*/  @!P1 BRA `(.L_x_908) ;  /* 0x0000018000009947 */ /* 0x000fca0003800000 */
[----:B------:R-:W-:Y:S02]  /*a8e0*/  ISETP.NE.AND P1, PT, R144, RZ, PT ;  /* 0x000000ff9000720c */ /* 0x000fe40003f25270 */
[----:B------:R-:W-:Y:S11]  /*a8f0*/  ISETP.NE.AND P4, PT, R143, RZ, PT ;  /* 0x000000ff8f00720c */ /* 0x000ff60003f85270 */
[----:B------:R-:W-:Y:S02]  /*a900*/  @P1 IMAD.MOV.U32 R3, RZ, RZ, 0x60 ;  /* 0x00000060ff031424 */ /* 0x000fe400078e00ff */
[----:B------:R-:W-:Y:S02]  /*a910*/  @P4 LEA R2, P0, R92, R112, 0x1 ;  /* 0x000000705c024211 */ /* 0x000fe400078008ff */
[C---:B-1----:R-:W-:Y:S01]  /*a920*/  @P1 IMAD.WIDE.U32 R4, R3.reuse, c[0x0][0x288], R112 ;  /* 0x0000a20003041a25 */ /* 0x042fe200078e0070 */
[C---:B------:R-:W-:Y:S03]  /*a930*/  @P4 LEA R28, P2, R94.reuse, R106, 0x1 ;  /* 0x0000006a5e1c4211 */ /* 0x040fe600078408ff */
[----:B------:R-:W-:Y:S01]  /*a940*/  @P1 IMAD R0, R3, c[0x0][0x28c], RZ ;  /* 0x0000a30003001a24 */ /* 0x000fe200078e02ff */
[----:B------:R-:W-:Y:S03]  /*a950*/  @P4 LEA.HI.X R29, R94, R107, R93, 0x1, P2 ;  /* 0x0000006b5e1d4211 */ /* 0x000fe600010f0c5d */
[----:B------:R-:W-:Y:S02]  /*a960*/  @P1 IMAD.IADD R5, R5, 0x1, R0 ;  /* 0x0000000105051824 */ /* 0x000fe400078e0200 */
[C---:B------:R-:W-:Y:S03]  /*a970*/  @P1 IMAD R0, R3.reuse, c[0x0][0x19c], RZ ;  /* 0x0000670003001a24 */ /* 0x040fe600078e02ff */
[----:B------:R1:W2:Y:S02]  /*a980*/  @P1 LDG.E.128 R24, [R4.64] ;  /* 0x0000000604181981 */ /* 0x0002a4000c1e1d00 */
[----:B-1----:R-:W-:Y:S01]  /*a990*/  @P1 IMAD.WIDE.U32 R4, R3, c[0x0][0x198], R106 ;  /* 0x0000660003041a25 */ /* 0x002fe200078e006a */
[-C--:B------:R-:W-:Y:S03]  /*a9a0*/  @P4 LEA.HI.X R3, R92, R113.reuse, R91, 0x1, P0 ;  /* 0x000000715c034211 */ /* 0x080fe600000f0c5b */
[----:B------:R-:W-:Y:S05]  /*a9b0*/  @P1 IMAD.IADD R5, R5, 0x1, R0 ;  /* 0x0000000105051824 */ /* 0x000fea00078e0200 */
[----:B--2---:R1:W-:Y:S01]  /*a9c0*/  @P1 STG.E.128 [R4.64], R24 ;  /* 0x0000001804001986 */ /* 0x0043e2000c101d06 */
[----:B------:R-:W-:Y:S03]  /*a9d0*/  ISETP.NE.AND P1, PT, R141, RZ, PT ;  /* 0x000000ff8d00720c */ /* 0x000fe60003f25270 */
[----:B------:R-:W2:Y:S10]  /*a9e0*/  @P4 LDG.E.128 R20, [R2.64] ;  /* 0x0000000602144981 */ /* 0x000eb4000c1e1d00 */
[C---:B------:R-:W-:Y:S04]  /*a9f0*/  @P1 LEA R18, P0, R96.reuse, R112, 0x1 ;  /* 0x0000007060121211 */ /* 0x040fe800078008ff */
[----:B------:R-:W-:Y:S02]  /*aa00*/  @P1 LEA.HI.X R19, R96, R113, R95, 0x1, P0 ;  /* 0x0000007160131211 */ /* 0x000fe400000f0c5f */
[C---:B------:R-:W-:Y:S04]  /*aa10*/  @P1 LEA R30, P0, R98.reuse, R106, 0x1 ;  /* 0x0000006a621e1211 */ /* 0x040fe800078008ff */
[----:B------:R-:W-:Y:S01]  /*aa20*/  @P1 LEA.HI.X R31, R98, R107, R97, 0x1, P0 ;  /* 0x0000006b621f1211 */ /* 0x000fe200000f0c61 */
[----:B--2---:R2:W-:Y:S04]  /*aa30*/  @P4 STG.E.128 [R28.64], R20 ;  /* 0x000000141c004986 */ /* 0x0045e8000c101d06 */
[----:B-1----:R-:W3:Y:S04]  /*aa40*/  @P1 LDG.E.128 R4, [R18.64] ;  /* 0x0000000612041981 */ /* 0x002ee8000c1e1d00 */
[----:B---3--:R2:W-:Y:S02]  /*aa50*/  @P1 STG.E.128 [R30.64], R4 ;  /* 0x000000041e001986 */ /* 0x0085e4000c101d06 */
.L_x_908:
[----:B------:R-:W-:Y:S05]  /*aa60*/  BSYNC B0 ;  /* 0x0000000000007941 */ /* 0x000fea0003800000 */
.L_x_853:
[----:B------:R-:W-:Y:S04]  /*aa70*/  IMAD.MOV.U32 R0, RZ, RZ, c[0x0][0x288] ;  /* 0x0000a200ff007624 */ /* 0x000fe800078e00ff */
[----:B------:R-:W-:Y:S05]  /*aa80*/  IMAD.U32 R3, R0, -0x40, RZ ;  /* 0xffffffc000037824 */ /* 0x000fea00078e00ff */
[C---:B--2---:R-:W-:Y:S04]  /*aa90*/  LEA R112, P0, R3.reuse, R112, 0x1 ;  /* 0x0000007003707211 */ /* 0x044fe800078008ff */
[----:B------:R-:W-:Y:S01]  /*aaa0*/  LEA.HI.X.SX32 R113, R3, R113, 0x1, P0 ;  /* 0x0000007103717211 */ /* 0x000fe200000f0eff */
[----:B------:R-:W-:-:S05]  /*aab0*/  @!P3 BRA `(.L_x_909) ;  /* 0x000004b00000b947 */ /* 0x000fca0003800000 */
[----:B------:R-:W-:Y:S04]  /*aac0*/  IADD3 R3, R11, -0x1, RZ ;  /* 0xffffffff0b037810 */ /* 0x000fe80007ffe0ff */
[----:B------:R-:W-:Y:S11]  /*aad0*/  ISETP.GT.AND P0, PT, R3, R68, PT ;  /* 0x000000440300720c */ /* 0x000ff60003f04270 */
[----:B------:R-:W-:Y:S02]  /*aae0*/  @!UPT UIADD3 URZ, URZ, URZ, URZ ;  /* 0x0000003f3f3ff290 */ /* 0x000fe4000fffe03f */
[----:B------:R-:W-:-:S05]  /*aaf0*/  @!P0 BRA `(.L_x_910) ;  /* 0x000004f000008947 */ /* 0x000fca0003800000 */
[----:B-1----:R-:W-:Y:S01]  /*ab00*/  IMAD.MOV.U32 R20, RZ, RZ, RZ ;  /* 0x000000ffff147224 */ /* 0x002fe200078e00ff */
[----:B------:R-:W-:Y:S02]  /*ab10*/  IABS R5, c[0x0][0x2d0] ;  /* 0x0000b40000057a13 */ /* 0x000fe40000000000 */
[----:B------:R-:W-:Y:S02]  /*ab20*/  IADD3 R15, R15, -0x80, RZ ;  /* 0xffffff800f0f7810 */ /* 0x000fe40007ffe0ff */
[----:B------:R-:W1:Y:S01]  /*ab30*/  I2F.RP R19, R5 ;  /* 0x0000000500137306 */ /* 0x000e620000209400 */
[----:B------:R-:W-:Y:S02]  /*ab40*/  IABS R18, R14 ;  /* 0x0000000e00127213 */ /* 0x000fe40000000000 */
[----:B------:R-:W-:Y:S01]  /*ab50*/  IMAD.IADD R0, R15, 0x1, -R14 ;  /* 0x000000010f007824 */ /* 0x000fe200078e0a0e */
[----:B------:R-:W-:Y:S02]  /*ab60*/  IABS R7, R15 ;  /* 0x0000000f00077213 */ /* 0x000fe40000000000 */
[----:B------:R-:W-:Y:S04]  /*ab70*/  LOP3.LUT R3, RZ, c[0x0][0x2d0], RZ, 0x33, !PT ;  /* 0x0000b400ff037a12 */ /* 0x000fe800078e33ff */
[----:B-1----:R-:W1:Y:S02]  /*ab80*/  MUFU.RCP R6, R19 ;  /* 0x0000001300067308 */ /* 0x002e640000001000 */
[----:B-1----:R-:W-:Y:S08]  /*ab90*/  IADD3 R8, R6, 0xffffffe, RZ ;  /* 0x0ffffffe06087810 */ /* 0x002ff00007ffe0ff */
[----:B------:R-:W1:Y:S02]  /*aba0*/  F2I.FTZ.U32.TRUNC.NTZ R21, R8 ;  /* 0x0000000800157305 */ /* 0x000e64000021f000 */
[--C-:B-1----:R-:W-:Y:S04]  /*abb0*/  IMAD.MOV R6, RZ, RZ, -R21.reuse ;  /* 0x000000ffff067224 */ /* 0x102fe800078e0a15 */
[----:B------:R-:W-:Y:S04]  /*abc0*/  IMAD R6, R6, R5, RZ ;  /* 0x0000000506067224 */ /* 0x000fe800078e02ff */
[----:B------:R-:W-:Y:S06]  /*abd0*/  IMAD.HI.U32 R6, R21, R6, R20 ;  /* 0x0000000615067227 */ /* 0x000fec00078e0014 */
[C---:B------:R-:W-:Y:S04]  /*abe0*/  IMAD.HI.U32 R2, R6.reuse, R7, RZ ;  /* 0x0000000706027227 */ /* 0x040fe800078e00ff */
[----:B------:R-:W-:Y:S04]  /*abf0*/  IMAD.HI.U32 R4, R6, R18, RZ ;  /* 0x0000001206047227 */ /* 0x000fe800078e00ff */
[----:B------:R-:W-:Y:S02]  /*ac00*/  IMAD.MOV R6, RZ, RZ, -R2 ;  /* 0x000000ffff067224 */ /* 0x000fe400078e0a02 */
[----:B------:R-:W-:Y:S02]  /*ac10*/  IMAD.MOV R8, RZ, RZ, -R4 ;  /* 0x000000ffff087224 */ /* 0x000fe400078e0a04 */
[C---:B------:R-:W-:Y:S01]  /*ac20*/  IMAD R7, R5.reuse, R6, R7 ;  /* 0x0000000605077224 */ /* 0x040fe200078e0207 */
[----:B------:R-:W-:Y:S01]  /*ac30*/  LOP3.LUT R6, R14, c[0x0][0x2d0], RZ, 0x3c, !PT ;  /* 0x0000b4000e067a12 */ /* 0x000fe200078e3cff */
[C---:B------:R-:W-:Y:S03]  /*ac40*/  IMAD R18, R5.reuse, R8, R18 ;  /* 0x0000000805127224 */ /* 0x040fe600078e0212 */
[C---:B------:R-:W-:Y:S02]  /*ac50*/  ISETP.GT.U32.AND P0, PT, R5.reuse, R7, PT ;  /* 0x000000070500720c */ /* 0x040fe40003f04070 */
[----:B------:R-:W-:Y:S02]  /*ac60*/  ISETP.GT.U32.AND P4, PT, R5, R18, PT ;  /* 0x000000120500720c */ /* 0x000fe40003f84070 */
[----:B------:R-:W-:Y:S09]  /*ac70*/  ISETP.GE.AND P2, PT, R6, RZ, PT ;  /* 0x000000ff0600720c */ /* 0x000ff20003f46270 */
[----:B------:R-:W-:Y:S01]  /*ac80*/  @!P0 IADD3 R2, R2, 0x1, RZ ;  /* 0x0000000102028810 */ /* 0x000fe20007ffe0ff */
[----:B------:R-:W-:Y:S01]  /*ac90*/  @!P0 IMAD.IADD R7, R7, 0x1, -R5 ;  /* 0x0000000107078824 */ /* 0x000fe200078e0a05 */
[-C--:B------:R-:W-:Y:S02]  /*aca0*/  @!P4 IADD3 R18, R18, -R5.reuse, RZ ;  /* 0x800000051212c210 */ /* 0x080fe40007ffe0ff */
[----:B------:R-:W-:Y:S02]  /*acb0*/  @!P4 IADD3 R4, R4, 0x1, RZ ;  /* 0x000000010404c810 */ /* 0x000fe40007ffe0ff */
[-C--:B------:R-:W-:Y:S02]  /*acc0*/  ISETP.GE.U32.AND P5, PT, R7, R5.reuse, PT ;  /* 0x000000050700720c */ /* 0x080fe40003fa6070 */
[----:B------:R-:W-:Y:S02]  /*acd0*/  ISETP.GE.U32.AND P6, PT, R18, R5, PT ;  /* 0x000000051200720c */ /* 0x000fe40003fc6070 */
[----:B------:R-:W-:Y:S02]  /*ace0*/  LOP3.LUT R5, R15, c[0x0][0x2d0], RZ, 0x3c, !PT ;  /* 0x0000b4000f057a12 */ /* 0x000fe400078e3cff */
[----:B------:R-:W-:Y:S02]  /*acf0*/  ISETP.NE.AND P0, PT, RZ, c[0x0][0x2d0], PT ;  /* 0x0000b400ff007a0c */ /* 0x000fe40003f05270 */
[----:B------:R-:W-:Y:S05]  /*ad00*/  ISETP.GE.AND P1, PT, R5, RZ, PT ;  /* 0x000000ff0500720c */ /* 0x000fea0003f26270 */
[----:B------:R-:W-:Y:S02]  /*ad10*/  @P5 IADD3 R2, R2, 0x1, RZ ;  /* 0x0000000102025810 */ /* 0x000fe40007ffe0ff */
[----:B------:R-:W-:Y:S05]  /*ad20*/  @P6 IADD3 R4, R4, 0x1, RZ ;  /* 0x0000000104046810 */ /* 0x000fea0007ffe0ff */
[----:B------:R-:W-:Y:S02]  /*ad30*/  @!P2 IMAD.MOV R4, RZ, RZ, -R4 ;  /* 0x000000ffff04a224 */ /* 0x000fe400078e0a04 */
[----:B------:R-:W-:Y:S05]  /*ad40*/  @!P1 IMAD.MOV R2, RZ, RZ, -R2 ;  /* 0x000000ffff029224 */ /* 0x000fea00078e0a02 */
[C---:B------:R-:W-:Y:S02]  /*ad50*/  SEL R2, R3.reuse, R2, !P0 ;  /* 0x0000000203027207 */ /* 0x040fe40004000000 */
[----:B------:R-:W-:Y:S02]  /*ad60*/  SEL R3, R3, R4, !P0 ;  /* 0x0000000403037207 */ /* 0x000fe40004000000 */
[CC--:B------:R-:W-:Y:S02]  /*ad70*/  LEA R24, P1, R2.reuse, R206.reuse, 0x2 ;  /* 0x000000ce02187211 */ /* 0x0c0fe400078210ff */
[C---:B------:R-:W-:Y:S02]  /*ad80*/  LEA R20, P0, R3.reuse, R206, 0x2 ;  /* 0x000000ce03147211 */ /* 0x040fe400078010ff */
[-C--:B------:R-:W-:Y:S02]  /*ad90*/  LEA.HI.X.SX32 R25, R2, R207.reuse, 0x2, P1 ;  /* 0x000000cf02197211 */ /* 0x080fe400008f16ff */
[C---:B------:R-:W-:Y:S02]  /*ada0*/  LEA.HI.X.SX32 R21, R3.reuse, R207, 0x2, P0 ;  /* 0x000000cf03157211 */ /* 0x040fe400000f16ff */
[----:B------:R-:W-:Y:S01]  /*adb0*/  IADD3 R3, R3, -R2, RZ ;  /* 0x8000000203037210 */ /* 0x000fe20007ffe0ff */
[----:B------:R-:W2:Y:S04]  /*adc0*/  LDG.E R5, [R24.64] ;  /* 0x0000000618057981 */ /* 0x000ea8000c1e1900 */
[----:B------:R-:W-:Y:S01]  /*add0*/  IMAD R0, R3, c[0x0][0x2d0], R0 ;  /* 0x0000b40003007a24 */ /* 0x000fe200078e0200 */
[----:B------:R-:W2:Y:S03]  /*ade0*/  LDG.E R6, [R20.64] ;  /* 0x0000000614067981 */ /* 0x000ea6000c1e1900 */
[----:B------:R-:W-:Y:S01]  /*adf0*/  IMAD.WIDE.U32 R22, R0, c[0x0][0x1a0], RZ ;  /* 0x0000680000167a25 */ /* 0x000fe200078e00ff */
[----:B------:R-:W-:Y:S03]  /*ae00*/  SHF.R.S32.HI R7, RZ, 0x1f, R0 ;  /* 0x0000001fff077819 */ /* 0x000fe60000011400 */
[----:B--2---:R-:W-:Y:S02]  /*ae10*/  IMAD.IADD R18, R5, 0x1, -R6 ;  /* 0x0000000105127824 */ /* 0x004fe400078e0a06 */
[----:B------:R-:W-:Y:S02]  /*ae20*/  IMAD R6, R7, c[0x0][0x1a0], RZ ;  /* 0x0000680007067a24 */ /* 0x000fe400078e02ff */
[----:B------:R-:W-:Y:S01]  /*ae30*/  IMAD.WIDE.U32 R20, R18, c[0x0][0x180], RZ ;  /* 0x0000600012147a25 */ /* 0x000fe200078e00ff */
[----:B------:R-:W-:Y:S03]  /*ae40*/  SHF.R.S32.HI R8, RZ, 0x1f, R18 ;  /* 0x0000001fff087819 */ /* 0x000fe60000011412 */
[----:B------:R-:W-:Y:S02]  /*ae50*/  IMAD R6, R0, c[0x0][0x1a4], R6 ;  /* 0x0000690000067a24 */ /* 0x000fe400078e0206 */
[----:B------:R-:W-:Y:S02]  /*ae60*/  IMAD R5, R8, c[0x0][0x180], RZ ;  /* 0x0000600008057a24 */ /* 0x000fe400078e02ff */
[----:B------:R-:W-:Y:S02]  /*ae70*/  IMAD.IADD R23, R23, 0x1, R6 ;  /* 0x0000000117177824 */ /* 0x000fe400078e0206 */
[----:B------:R-:W-:Y:S02]  /*ae80*/  IMAD R5, R18, c[0x0][0x184], R5 ;  /* 0x0000610012057a24 */ /* 0x000fe400078e0205 */
[----:B------:R-:W-:Y:S02]  /*ae90*/  IMAD R7, R7, c[0x0][0x198], RZ ;  /* 0x0000660007077a24 */ /* 0x000fe400078e02ff */
[----:B------:R-:W-:Y:S02]  /*aea0*/  IMAD.IADD R21, R21, 0x1, R5 ;  /* 0x0000000115157824 */ /* 0x000fe400078e0205 */
[----:B------:R-:W-:Y:S02]  /*aeb0*/  IMAD R5, R8, c[0x0][0x188], RZ ;  /* 0x0000620008057a24 */ /* 0x000fe400078e02ff */
[----:B------:R-:W-:Y:S04]  /*aec0*/  IMAD.WIDE.U32 R22, R18, c[0x0][0x188], R22 ;  /* 0x0000620012167a25 */ /* 0x000fe800078e0016 */
[----:B------:R-:W-:Y:S01]  /*aed0*/  IMAD.WIDE.U32 R20, R0, c[0x0][0x198], R20 ;  /* 0x0000660000147a25 */ /* 0x000fe200078e0014 */
[----:B------:R-:W-:Y:S03]  /*aee0*/  LEA R108, P1, R22, R108, 0x1 ;  /* 0x0000006c166c7211 */ /* 0x000fe600078208ff */
[----:B------:R-:W-:Y:S01]  /*aef0*/  IMAD R5, R18, c[0x0][0x18c], R5 ;  /* 0x0000630012057a24 */ /* 0x000fe200078e0205 */
[----:B---3--:R-:W-:Y:S01]  /*af00*/  LEA R106, P0, R20, R106, 0x1 ;  /* 0x0000006a146a7211 */ /* 0x008fe200078008ff */
[----:B------:R-:W-:Y:S03]  /*af10*/  IMAD R7, R0, c[0x0][0x19c], R7 ;  /* 0x0000670000077a24 */ /* 0x000fe600078e0207 */
[----:B------:R-:W-:Y:S01]  /*af20*/  IADD3 R6, R23, R5, RZ ;  /* 0x0000000517067210 */ /* 0x000fe20007ffe0ff */
[----:B------:R-:W-:Y:S03]  /*af30*/  IMAD.IADD R8, R21, 0x1, R7 ;  /* 0x0000000115087824 */ /* 0x000fe600078e0207 */
[----:B------:R-:W-:Y:S02]  /*af40*/  LEA.HI.X R109, R22, R109, R6, 0x1, P1 ;  /* 0x0000006d166d7211 */ /* 0x000fe400008f0c06 */
[----:B------:R-:W-:Y:S01]  /*af50*/  LEA.HI.X R107, R20, R107, R8, 0x1, P0 ;  /* 0x0000006b146b7211 */ /* 0x000fe200000f0c08 */
[----:B------:R-:W-:-:S05]  /*af60*/  BRA `(.L_x_910) ;  /* 0x0000008000007947 */ /* 0x000fca0003800000 */
.L_x_909:
[----:B------:R-:W-:Y:S02]  /*af70*/  IMAD.MOV.U32 R2, RZ, RZ, c[0x0][0x1a0] ;  /* 0x00006800ff027624 */ /* 0x000fe400078e00ff */
[----:B------:R-:W-:Y:S02]  /*af80*/  IMAD.MOV.U32 R0, RZ, RZ, c[0x0][0x198] ;  /* 0x00006600ff007624 */ /* 0x000fe400078e00ff */
[----:B------:R-:W-:Y:S02]  /*af90*/  IMAD.U32 R3, R2, -0x40, RZ ;  /* 0xffffffc002037824 */ /* 0x000fe400078e00ff */
[----:B-1----:R-:W-:Y:S03]  /*afa0*/  IMAD.U32 R5, R0, -0x40, RZ ;  /* 0xffffffc000057824 */ /* 0x002fe600078e00ff */
[----:B------:R-:W-:Y:S02]  /*afb0*/  LEA R108, P1, R3, R108, 0x1 ;  /* 0x0000006c036c7211 */ /* 0x000fe400078208ff */
[----:B---3--:R-:W-:Y:S02]  /*afc0*/  LEA R106, P0, R5, R106, 0x1 ;  /* 0x0000006a056a7211 */ /* 0x008fe400078008ff */
[----:B------:R-:W-:Y:S02]  /*afd0*/  LEA.HI.X.SX32 R109, R3, R109, 0x1, P1 ;  /* 0x0000006d036d7211 */ /* 0x000fe400008f0eff */
[----:B------:R-:W-:Y:S02]  /*afe0*/  LEA.HI.X.SX32 R107, R5, R107, 0x1, P0 ;  /* 0x0000006b056b7211 */ /* 0x000fe400000f0eff */
.L_x_910:
[----:B------:R-:W-:Y:S04]  /*aff0*/  IADD3 R11, R11, -0x1, RZ ;  /* 0xffffffff0b0b7810 */ /* 0x000fe80007ffe0ff */
[----:B------:R-:W-:Y:S11]  /*b000*/  ISETP.GT.AND P0, PT, R11, R68, PT ;  /* 0x000000440b00720c */ /* 0x000ff60003f04270 */
[----:B------:R-:W-:Y:S02]  /*b010*/  @!UPT UIADD3 URZ, URZ, URZ, URZ ;  /* 0x0000003f3f3ff290 */ /* 0x000fe4000fffe03f */
[----:B------:R-:W-:-:S05]  /*b020*/  @P0 BRA `(.L_x_911) ;  /* 0xffff76a000000947 */ /* 0x000fca000383ffff */
.L_x_818:
[----:B-1----:R-:W-:Y:S01]  /*b030*/  BAR.SYNC.DEFER_BLOCKING 0x0 ;  /* 0x0000000000007b1d */ /* 0x002fe20000010000 */
[----:B------:R-:W-:Y:S01]  /*b040*/  ISETP.NE.AND P2, PT, RZ, c[0x0][0x230], PT ;  /* 0x00008c00ff007a0c */ /* 0x000fe20003f45270 */
[----:B------:R-:W-:Y:S01]  /*b050*/  IMAD.MOV.U32 R3, RZ, RZ, c[0x0][0x190] ;  /* 0x00006400ff037624 */ /* 0x000fe200078e00ff */
[----:B------:R-:W-:Y:S01]  /*b060*/  ISETP.GE.AND P1, PT, R10, c[0x0][0x220], PT ;  /* 0x000088000a007a0c */ /* 0x000fe20003f26270 */
[----:B------:R-:W-:Y:S01]  /*b070*/  IMAD.MOV.U32 R0, RZ, RZ, 0x4 ;  /* 0x00000004ff007424 */ /* 0x000fe200078e00ff */
[----:B------:R-:W-:Y:S01]  /*b080*/  ISETP.GE.AND P0, PT, R9, c[0x0][0x220], PT ;  /* 0x0000880009007a0c */ /* 0x000fe20003f06270 */
[----:B------:R-:W-:Y:S01]  /*b090*/  BSSY B3, `(.L_x_912) ;  /* 0x0000785000037945 */ /* 0x000fe20003800000 */
[----:B------:R-:W-:Y:S02]  /*b0a0*/  IMAD.SHL.U32 R205, R152, 0x2, RZ ;  /* 0x0000000298cd7824 */ /* 0x000fe400078e00ff */
[C---:B------:R-:W-:Y:S01]  /*b0b0*/  SHF.L.U64.HI R7, R3.reuse, R0, c[0x0][0x194] ;  /* 0x0000650003077619 */ /* 0x040fe20000010200 */
[----:B------:R-:W-:-:S04]  /*b0c0*/  IMAD.SHL.U32 R5, R3, 0x10, RZ ;  /* 0x0000001003057824 */ /* 0x000fc800078e00ff */
[----:B------:R-:W-:Y:S05]  /*b0d0*/  @!P2 BRA `(.L_x_913) ;  /* 0x000070700000a947 */ /* 0x000fea0003800000 */
[----:B------:R-:W-:Y:S01]  /*b0e0*/  ISETP.NE.U32.AND P2, PT, RZ, c[0x0][0x250], PT ;  /* 0x00009400ff007a0c */ /* 0x000fe20003f45070 */
[----:B------:R-:W-:-:S03]  /*b0f0*/  IMAD.MOV.U32 R8, RZ, RZ, RZ ;  /* 0x000000ffff087224 */ /* 0x000fc600078e00ff */
[----:B------:R-:W-:-:S13]  /*b100*/  ISETP.NE.AND.EX P2, PT, RZ, c[0x0][0x254], PT, P2 ;  /* 0x00009500ff007a0c */ /* 0x000fda0003f45320 */
[----:B------:R-:W2:Y:S01]  /*b110*/  @P2 LDG.E R8, [R162.64] ;  /* 0x00000006a2082981 */ /* 0x000ea2000c1e1900 */
[----:B------:R-:W-:Y:S01]  /*b120*/  IMAD.MOV.U32 R0, RZ, RZ, c[0x0][0x194] ;  /* 0x00006500ff007624 */ /* 0x000fe200078e00ff */
[-C--:B------:R-:W-:Y:S01]  /*b130*/  IADD3 R4, P2, R5, R158.reuse, RZ ;  /* 0x0000009e05047210 */ /* 0x080fe20007f5e0ff */
[----:B------:R-:W-:Y:S01]  /*b140*/  IMAD.MOV.U32 R160, RZ, RZ, R158 ;  /* 0x000000ffffa07224 */ /* 0x000fe200078e009e */
[----:B------:R-:W-:Y:S01]  /*b150*/  LEA R20, P5, R158, c[0x0][0x160], 0x1 ;  /* 0x000058009e147a11 */ /* 0x000fe200078a08ff */
[----:B------:R-:W-:Y:S01]  /*b160*/  IMAD R6, R0, 0x30, RZ ;  /* 0x0000003000067824 */ /* 0x000fe200078e02ff */
[----:B------:R-:W-:Y:S01]  /*b170*/  ULDC.U8 UR4, c[0x0][0x313] ;  /* 0x0000c4c000047ab9 */ /* 0x000fe20000000000 */
[----:B------:R-:W-:Y:S01]  /*b180*/  IMAD.WIDE.U32 R14, R3, 0x30, R160 ;  /* 0x00000030030e7825 */ /* 0x000fe200078e00a0 */
[--C-:B------:R-:W-:Y:S02]  /*b190*/  LEA.HI.X R21, R158, c[0x0][0x164], R161.reuse, 0x1, P5 ;  /* 0x000059009e157a11 */ /* 0x100fe400028f0ca1 */
[----:B------:R-:W-:Y:S01]  /*b1a0*/  LEA R32, P5, R4, c[0x0][0x160], 0x1 ;  /* 0x0000580004207a11 */ /* 0x000fe200078a08ff */
[----:B------:R-:W-:Y:S01]  /*b1b0*/  IMAD.X R7, R7, 0x1, R161, P2 ;  /* 0x0000000107077824 */ /* 0x000fe200010e06a1 */
[----:B------:R-:W-:Y:S01]  /*b1c0*/  LEA R22, P2, R14, c[0x0][0x160], 0x1 ;  /* 0x000058000e167a11 */ /* 0x000fe200078408ff */
[----:B------:R-:W-:Y:S01]  /*b1d0*/  IMAD.IADD R6, R15, 0x1, R6 ;  /* 0x000000010f067824 */ /* 0x000fe200078e0206 */
[----:B------:R-:W-:-:S02]  /*b1e0*/  LEA R2, P4, R3, R158, 0x5 ;  /* 0x0000009e03027211 */ /* 0x000fc400078828ff */
[----:B------:R-:W-:Y:S02]  /*b1f0*/  LEA.HI.X R33, R4, c[0x0][0x164], R7, 0x1, P5 ;  /* 0x0000590004217a11 */ /* 0x000fe400028f0c07 */
[----:B------:R-:W-:Y:S02]  /*b200*/  LEA.HI.X R23, R14, c[0x0][0x164], R6, 0x1, P2 ;  /* 0x000059000e177a11 */ /* 0x000fe400010f0c06 */
[----:B------:R-:W-:Y:S01]  /*b210*/  LEA.HI.X R161, R3, R161, R0, 0x5, P4 ;  /* 0x000000a103a17211 */ /* 0x000fe200020f2c00 */
[----:B------:R-:W-:Y:S01]  /*b220*/  IMAD.IADD R3, R203, 0x1, -R60 ;  /* 0x00000001cb037824 */ /* 0x000fe200078e0a3c */
[----:B------:R-:W-:-:S04]  /*b230*/  LEA R14, P5, R2, c[0x0][0x160], 0x1 ;  /* 0x00005800020e7a11 */ /* 0x000fc800078a08ff */
[----:B------:R-:W-:Y:S02]  /*b240*/  ISETP.GE.AND P4, PT, R156, R3, PT ;  /* 0x000000039c00720c */ /* 0x000fe40003f86270 */
[----:B------:R-:W-:Y:S02]  /*b250*/  LEA.HI.X R15, R2, c[0x0][0x164], R161, 0x1, P5 ;  /* 0x00005900020f7a11 */ /* 0x000fe400028f0ca1 */
[----:B------:R-:W-:Y:S02]  /*b260*/  ISETP.GT.AND P4, PT, R129, -0x8, !P4 ;  /* 0xfffffff88100780c */ /* 0x000fe40006784270 */
[----:B--2---:R-:W-:-:S05]  /*b270*/  IADD3 R8, R8, R69, R60 ;  /* 0x0000004508087210 */ /* 0x004fca0007ffe03c */
[----:B------:R-:W-:-:S05]  /*b280*/  IMAD R5, R149, R8, RZ ;  /* 0x0000000895057224 */ /* 0x000fca00078e02ff */
[-C--:B------:R-:W-:Y:S02]  /*b290*/  IADD3 R8, P2, R146, R5.reuse, RZ ;  /* 0x0000000592087210 */ /* 0x080fe40007f5e0ff */
[----:B------:R-:W-:Y:S02]  /*b2a0*/  SHF.R.S32.HI R4, RZ, 0x1f, R5 ;  /* 0x0000001fff047819 */ /* 0x000fe40000011405 */
[----:B------:R-:W-:-:S03]  /*b2b0*/  IADD3 R0, P6, R145, R5, RZ ;  /* 0x0000000591007210 */ /* 0x000fc60007fde0ff */
[--C-:B------:R-:W-:Y:S01]  /*b2c0*/  IMAD.X R11, R128, 0x1, R4.reuse, P2 ;  /* 0x00000001800b7824 */ /* 0x100fe200010e0604 */
[----:B------:R-:W-:Y:S01]  /*b2d0*/  ISETP.NE.AND P2, PT, RZ, UR4, PT ;  /* 0x00000004ff007c0c */ /* 0x000fe2000bf45270 */
[----:B------:R-:W-:-:S12]  /*b2e0*/  IMAD.X R2, R127, 0x1, R4, P6 ;  /* 0x000000017f027824 */ /* 0x000fd800030e0604 */
[----:B------:R-:W-:Y:S05]  /*b2f0*/  @!P2 BRA `(.L_x_914) ;  /* 0x000027d00000a947 */ /* 0x000fea0003800000 */
[----:B------:R-:W-:Y:S01]  /*b300*/  BSSY B2, `(.L_x_915) ;  /* 0x000009a000027945 */ /* 0x000fe20003800000 */
[----:B------:R-:W-:Y:S05]  /*b310*/  @!P4 BRA `(.L_x_916) ;  /* 0x000009800000c947 */ /* 0x000fea0003800000 */
[----:B------:R-:W-:Y:S01]  /*b320*/  ISETP.GE.AND P2, PT, R12, c[0x0][0x220], PT ;  /* 0x000088000c007a0c */ /* 0x000fe20003f46270 */
[C---:B------:R-:W-:Y:S01]  /*b330*/  IMAD.SHL.U32 R34, R8.reuse, 0x2, RZ ;  /* 0x0000000208227824 */ /* 0x040fe200078e00ff */
[----:B------:R-:W-:Y:S01]  /*b340*/  SHF.L.U64.HI R0, R8, 0x1, R11 ;  /* 0x0000000108007819 */ /* 0x000fe2000001020b */
[----:B------:R-:W-:Y:S03]  /*b350*/  BSSY B1, `(.L_x_917) ;  /* 0x0000034000017945 */ /* 0x000fe60003800000 */
[C---:B------:R-:W-:Y:S02]  /*b360*/  IADD3 R24, P5, R34.reuse, c[0x0][0x2a8], RZ ;  /* 0x0000aa0022187a10 */ /* 0x040fe40007fbe0ff */
[----:B------:R-:W-:Y:S02]  /*b370*/  IADD3 R34, P4, R34, c[0x0][0x2b0], RZ ;  /* 0x0000ac0022227a10 */ /* 0x000fe40007f9e0ff */
[----:B------:R-:W-:-:S02]  /*b380*/  IADD3.X R25, R0, c[0x0][0x2ac], RZ, P5, !PT ;  /* 0x0000ab0000197a10 */ /* 0x000fc40002ffe4ff */
[----:B------:R-:W-:Y:S01]  /*b390*/  IADD3.X R35, R0, c[0x0][0x2b4], RZ, P4, !PT ;  /* 0x0000ad0000237a10 */ /* 0x000fe200027fe4ff */
[----:B------:R1:W-:Y:S01]  /*b3a0*/  @P2 STS.128 [R205], RZ ;  /* 0x000000ffcd002388 */ /* 0x0003e20000000c00 */
[----:B------:R-:W-:Y:S05]  /*b3b0*/  @P2 BRA `(.L_x_918) ;  /* 0x000002d000002947 */ /* 0x000fea0003800000 */
[----:B------:R2:W5:Y:S01]  /*b3c0*/  LDG.E.128 R16, [R20.64] ;  /* 0x0000000614107981 */ /* 0x000562000c1e1d00 */
[----:B------:R-:W-:Y:S01]  /*b3d0*/  ISETP.GE.AND P2, PT, R12, c[0x0][0x230], PT ;  /* 0x00008c000c007a0c */ /* 0x000fe20003f46270 */
[----:B------:R-:W-:-:S12]  /*b3e0*/  BSSY B0, `(.L_x_919) ;  /* 0x0000029000007945 */ /* 0x000fd80003800000 */
[----:B------:R-:W-:Y:S05]  /*b3f0*/  @P2 BRA `(.L_x_920) ;  /* 0x0000027000002947 */ /* 0x000fea0003800000 */
[----:B------:R-:W4:Y:S04]  /*b400*/  LDG.E.64 R4, [R34.64] ;  /* 0x0000000622047981 */ /* 0x000f28000c1e1b00 */
[----:B--2---:R-:W2:Y:S01]  /*b410*/  LDG.E.64 R6, [R24.64] ;  /* 0x0000000618067981 */ /* 0x004ea2000c1e1b00 */
[--C-:B-----5:R-:W-:Y:S01]  /*b420*/  HADD2.F32 R31, -RZ, R17.reuse.H0_H0 ;  /* 0x20000011ff1f7230 */ /* 0x120fe20000004100 */
[----:B------:R-:W-:Y:S01]  /*b430*/  MOV R29, R18 ;  /* 0x00000012001d7202 */ /* 0x000fe20000000f00 */
[----:B------:R-:W-:Y:S02]  /*b440*/  HADD2.F32 R30, -RZ, R17.H1_H1 ;  /* 0x30000011ff1e7230 */ /* 0x000fe40000004100 */
[--C-:B------:R-:W-:Y:S02]  /*b450*/  HADD2.F32 R27, -RZ, R19.reuse.H1_H1 ;  /* 0x30000013ff1b7230 */ /* 0x100fe40000004100 */
[----:B------:R-:W-:-:S02]  /*b460*/  HADD2.F32 R28, -RZ, R19.H0_H0 ;  /* 0x20000013ff1c7230 */ /* 0x000fc40000004100 */
[----:B----4-:R-:W-:Y:S02]  /*b470*/  HADD2.F32 R0, -RZ, R5.H1_H1 ;  /* 0x30000005ff007230 */ /* 0x010fe40000004100 */
[----:B------:R-:W-:Y:S02]  /*b480*/  HADD2.F32 R17, -RZ, R4.H1_H1 ;  /* 0x30000004ff117230 */ /* 0x000fe40000004100 */
[----:B--2---:R-:W-:Y:S01]  /*b490*/  HADD2.F32 R19, -RZ, R7.H1_H1 ;  /* 0x30000007ff137230 */ /* 0x004fe20000004100 */
[-C--:B------:R-:W-:Y:S01]  /*b4a0*/  FMUL.FTZ R2, R27, R0.reuse ;  /* 0x000000001b027220 */ /* 0x080fe20000410000 */
[----:B------:R-:W-:Y:S01]  /*b4b0*/  HADD2.F32 R26, -RZ, R6.H1_H1 ;  /* 0x30000006ff1a7230 */ /* 0x000fe20000004100 */
[----:B------:R-:W-:Y:S01]  /*b4c0*/  FMUL.FTZ R18, R30, R17 ;  /* 0x000000111e127220 */ /* 0x000fe20000410000 */
[----:B------:R-:W-:Y:S01]  /*b4d0*/  HADD2.F32 R4, -RZ, R4.H0_H0 ;  /* 0x20000004ff047230 */ /* 0x000fe20000004100 */
[C---:B------:R-:W-:Y:S01]  /*b4e0*/  FMUL.FTZ R0, R28.reuse, R0 ;  /* 0x000000001c007220 */ /* 0x040fe20000410000 */
[----:B------:R-:W-:Y:S01]  /*b4f0*/  HADD2.F32 R5, -RZ, R5.H0_H0 ;  /* 0x20000005ff057230 */ /* 0x000fe20000004100 */
[----:B------:R-:W-:Y:S01]  /*b500*/  FFMA.FTZ R2, R28, R19, -R2 ;  /* 0x000000131c027223 */ /* 0x000fe20000010802 */
[----:B------:R-:W-:Y:S01]  /*b510*/  HADD2.F32 R6, -RZ, R6.H0_H0 ;  /* 0x20000006ff067230 */ /* 0x000fe20000004100 */
[----:B------:R-:W-:-:S02]  /*b520*/  FMUL.FTZ R17, R31, R17 ;  /* 0x000000111f117220 */ /* 0x000fc40000410000 */
[-C--:B------:R-:W-:Y:S01]  /*b530*/  FFMA.FTZ R18, R31, R26.reuse, -R18 ;  /* 0x0000001a1f127223 */ /* 0x080fe20000010812 */
[--C-:B------:R-:W-:Y:S01]  /*b540*/  HADD2.F32 R31, -RZ, R16.reuse.H1_H1 ;  /* 0x30000010ff1f7230 */ /* 0x100fe20000004100 */
[----:B------:R-:W-:Y:S01]  /*b550*/  FFMA.FTZ R19, R27, R19, R0 ;  /* 0x000000131b137223 */ /* 0x000fe20000010000 */
[----:B------:R-:W-:Y:S01]  /*b560*/  HADD2.F32 R27, -RZ, R16.H0_H0 ;  /* 0x20000010ff1b7230 */ /* 0x000fe20000004100 */
[----:B------:R-:W-:Y:S01]  /*b570*/  FFMA.FTZ R17, R30, R26, R17 ;  /* 0x0000001a1e117223 */ /* 0x000fe20000010011 */
[--C-:B------:R-:W-:Y:S02]  /*b580*/  HADD2.F32 R16, -RZ, R29.reuse.H1_H1 ;  /* 0x3000001dff107230 */ /* 0x100fe40000004100 */
[----:B------:R-:W-:Y:S01]  /*b590*/  HADD2.F32 R0, -RZ, R29.H0_H0 ;  /* 0x2000001dff007230 */ /* 0x000fe20000004100 */
[-C--:B------:R-:W-:Y:S01]  /*b5a0*/  FMUL.FTZ R26, R27, R4.reuse ;  /* 0x000000041b1a7220 */ /* 0x080fe20000410000 */
[----:B------:R-:W-:Y:S01]  /*b5b0*/  HADD2.F32 R29, -RZ, R7.H0_H0 ;  /* 0x20000007ff1d7230 */ /* 0x000fe20000004100 */
[----:B------:R-:W-:Y:S01]  /*b5c0*/  FMUL.FTZ R7, R31, R4 ;  /* 0x000000041f077220 */ /* 0x000fe20000410000 */
[----:B------:R-:W-:Y:S01]  /*b5d0*/  F2FP.PACK_AB R17, R17, R18 ;  /* 0x000000121111723e */ /* 0x000fe200000000ff */
[-C--:B------:R-:W-:Y:S01]  /*b5e0*/  FMUL.FTZ R4, R16, R5.reuse ;  /* 0x0000000510047220 */ /* 0x080fe20000410000 */
[----:B------:R-:W-:Y:S01]  /*b5f0*/  F2FP.PACK_AB R19, R19, R2 ;  /* 0x000000021313723e */ /* 0x000fe200000000ff */
[----:B------:R-:W-:-:S02]  /*b600*/  FMUL.FTZ R5, R0, R5 ;  /* 0x0000000500057220 */ /* 0x000fc40000410000 */
[-C--:B------:R-:W-:Y:S02]  /*b610*/  FFMA.FTZ R7, R27, R6.reuse, -R7 ;  /* 0x000000061b077223 */ /* 0x080fe40000010807 */
[----:B------:R-:W-:Y:S02]  /*b620*/  FFMA.FTZ R26, R31, R6, R26 ;  /* 0x000000061f1a7223 */ /* 0x000fe4000001001a */
[-C--:B------:R-:W-:Y:S02]  /*b630*/  FFMA.FTZ R4, R0, R29.reuse, -R4 ;  /* 0x0000001d00047223 */ /* 0x080fe40000010804 */
[----:B------:R-:W-:Y:S01]  /*b640*/  FFMA.FTZ R5, R16, R29, R5 ;  /* 0x0000001d10057223 */ /* 0x000fe20000010005 */
[----:B------:R-:W-:-:S04]  /*b650*/  F2FP.PACK_AB R16, R26, R7 ;  /* 0x000000071a10723e */ /* 0x000fc800000000ff */
[----:B------:R-:W-:Y:S02]  /*b660*/  F2FP.PACK_AB R18, R5, R4 ;  /* 0x000000040512723e */ /* 0x000fe400000000ff */
.L_x_920:
[----:B------:R-:W-:Y:S05]  /*b670*/  BSYNC B0 ;  /* 0x0000000000007941 */ /* 0x000fea0003800000 */
.L_x_919:
[----:B-----5:R4:W-:Y:S02]  /*b680*/  STS.128 [R205], R16 ;  /* 0x00000010cd007388 */ /* 0x0209e40000000c00 */
.L_x_918:
[----:B------:R-:W-:Y:S05]  /*b690*/  BSYNC B1 ;  /* 0x0000000000017941 */ /* 0x000fea0003800000 */
.L_x_917:
[----:B------:R1:W-:Y:S01]  /*b6a0*/  @P1 STS.128 [R205+0x2000], RZ ;  /* 0x002000ffcd001388 */ /* 0x0003e20000000c00 */
[----:B------:R-:W-:Y:S01]  /*b6b0*/  BSSY B1, `(.L_x_921) ;  /* 0x000002f000017945 */ /* 0x000fe20003800000 */
[----:B------:R-:W-:Y:S05]  /*b6c0*/  @P1 BRA `(.L_x_922) ;  /* 0x000002d000001947 */ /* 0x000fea0003800000 */
[----:B----4-:R4:W5:Y:S01]  /*b6d0*/  LDG.E.128 R16, [R20.64+0x80] ;  /* 0x0000800614107981 */ /* 0x010962000c1e1d00 */
[----:B------:R-:W-:Y:S01]  /*b6e0*/  ISETP.GE.AND P2, PT, R10, c[0x0][0x230], PT ;  /* 0x00008c000a007a0c */ /* 0x000fe20003f46270 */
[----:B------:R-:W-:-:S12]  /*b6f0*/  BSSY B0, `(.L_x_923) ;  /* 0x0000029000007945 */ /* 0x000fd80003800000 */
[----:B------:R-:W-:Y:S05]  /*b700*/  @P2 BRA `(.L_x_924) ;  /* 0x0000027000002947 */ /* 0x000fea0003800000 */
[----:B--2---:R-:W2:Y:S04]  /*b710*/  LDG.E.64 R4, [R34.64+0x40] ;  /* 0x0000400622047981 */ /* 0x004ea8000c1e1b00 */
[----:B---3--:R-:W3:Y:S01]  /*b720*/  LDG.E.64 R6, [R24.64+0x40] ;  /* 0x0000400618067981 */ /* 0x008ee2000c1e1b00 */
[--C-:B-----5:R-:W-:Y:S01]  /*b730*/  HADD2.F32 R31, -RZ, R17.reuse.H0_H0 ;  /* 0x20000011ff1f7230 */ /* 0x120fe20000004100 */
[----:B------:R-:W-:Y:S01]  /*b740*/  MOV R29, R18 ;  /* 0x00000012001d7202 */ /* 0x000fe20000000f00 */
[----:B------:R-:W-:Y:S02]  /*b750*/  HADD2.F32 R30, -RZ, R17.H1_H1 ;  /* 0x30000011ff1e7230 */ /* 0x000fe40000004100 */
[--C-:B------:R-:W-:Y:S02]  /*b760*/  HADD2.F32 R27, -RZ, R19.reuse.H1_H1 ;  /* 0x30000013ff1b7230 */ /* 0x100fe40000004100 */
[----:B------:R-:W-:-:S02]  /*b770*/  HADD2.F32 R28, -RZ, R19.H0_H0 ;  /* 0x20000013ff1c7230 */ /* 0x000fc40000004100 */
[----:B--2---:R-:W-:Y:S02]  /*b780*/  HADD2.F32 R0, -RZ, R5.H1_H1 ;  /* 0x30000005ff007230 */ /* 0x004fe40000004100 */
[----:B------:R-:W-:Y:S02]  /*b790*/  HADD2.F32 R17, -RZ, R4.H1_H1 ;  /* 0x30000004ff117230 */ /* 0x000fe40000004100 */
[----:B---3--:R-:W-:Y:S01]  /*b7a0*/  HADD2.F32 R19, -RZ, R7.H1_H1 ;  /* 0x30000007ff137230 */ /* 0x008fe20000004100 */
        /* <DEDUP_REMOVED lines=29> */
.L_x_924:
[----:B------:R-:W-:Y:S05]  /*b980*/  BSYNC B0 ;  /* 0x0000000000007941 */ /* 0x000fea0003800000 */
.L_x_923:
[----:B-----5:R1:W-:Y:S02]  /*b990*/  STS.128 [R205+0x2000], R16 ;  /* 0x00200010cd007388 */ /* 0x0203e40000000c00 */
.L_x_922:
[----:B------:R-:W-:Y:S05]  /*b9a0*/  BSYNC B1 ;  /* 0x0000000000017941 */ /* 0x000fea0003800000 */
.L_x_921:
[----:B------:R1:W-:Y:S01]  /*b9b0*/  @P0 STS.128 [R205+0x4000], RZ ;  /* 0x004000ffcd000388 */ /* 0x0003e20000000c00 */
[----:B------:R-:W-:Y:S05]  /*b9c0*/  @P0 BRA `(.L_x_916) ;  /* 0x000002d000000947 */ /* 0x000fea0003800000 */
[----:B-1--4-:R1:W5:Y:S01]  /*b9d0*/  LDG.E.128 R16, [R20.64+0x100] ;  /* 0x0001000614107981 */ /* 0x012362000c1e1d00 */
[----:B------:R-:W-:Y:S01]  /*b9e0*/  ISETP.GE.AND P2, PT, R9, c[0x0][0x230], PT ;  /* 0x00008c0009007a0c */ /* 0x000fe20003f46270 */
[----:B------:R-:W-:-:S12]  /*b9f0*/  BSSY B0, `(.L_x_925) ;  /* 0x0000029000007945 */ /* 0x000fd80003800000 */
[----:B------:R-:W-:Y:S05]  /*ba00*/  @P2 BRA `(.L_x_926) ;  /* 0x0000027000002947 */ /* 0x000fea0003800000 */
[----:B------:R-:W4:Y:S04]  /*ba10*/  LDG.E.64 R4, [R34.64+0x80] ;  /* 0x0000800622047981 */ /* 0x000f28000c1e1b00 */
[----:B--2---:R1:W2:Y:S02]  /*ba20*/  LDG.E.64 R6, [R24.64+0x80] ;  /* 0x0000800618067981 */ /* 0x0042a4000c1e1b00 */
[--C-:B-1---5:R-:W-:Y:S01]  /*ba30*/  HADD2.F32 R21, -RZ, R19.reuse.H1_H1 ;  /* 0x30000013ff157230 */ /* 0x122fe20000004100 */
[----:B------:R-:W-:Y:S01]  /*ba40*/  MOV R27, R18 ;  /* 0x00000012001b7202 */ /* 0x000fe20000000f00 */
[----:B------:R-:W-:Y:S02]  /*ba50*/  HADD2.F32 R26, -RZ, R19.H0_H0 ;  /* 0x20000013ff1a7230 */ /* 0x000fe40000004100 */
[----:B------:R-:W-:-:S02]  /*ba60*/  HADD2.F32 R29, -RZ, R17.H0_H0 ;  /* 0x20000011ff1d7230 */ /* 0x000fc40000004100 */
[----:B------:R-:W-:Y:S02]  /*ba70*/  HADD2.F32 R28, -RZ, R17.H1_H1 ;  /* 0x30000011ff1c7230 */ /* 0x000fe40000004100 */
[----:B------:R-:W-:Y:S02]  /*ba80*/  HADD2.F32 R25, -RZ, R16.H1_H1 ;  /* 0x30000010ff197230 */ /* 0x000fe40000004100 */
[----:B----4-:R-:W-:Y:S02]  /*ba90*/  HADD2.F32 R0, -RZ, R5.H1_H1 ;  /* 0x30000005ff007230 */ /* 0x010fe40000004100 */
[----:B------:R-:W-:Y:S02]  /*baa0*/  HADD2.F32 R17, -RZ, R4.H1_H1 ;  /* 0x30000004ff117230 */ /* 0x000fe40000004100 */
[----:B--2---:R-:W-:Y:S01]  /*bab0*/  HADD2.F32 R19, -RZ, R7.H1_H1 ;  /* 0x30000007ff137230 */ /* 0x004fe20000004100 */
[CC--:B------:R-:W-:Y:S01]  /*bac0*/  FMUL.FTZ R2, R21.reuse, R0.reuse ;  /* 0x0000000015027220 */ /* 0x0c0fe20000410000 */
[----:B------:R-:W-:Y:S01]  /*bad0*/  HADD2.F32 R20, -RZ, R6.H1_H1 ;  /* 0x30000006ff147230 */ /* 0x000fe20000004100 */
[C---:B------:R-:W-:Y:S01]  /*bae0*/  FMUL.FTZ R0, R26.reuse, R0 ;  /* 0x000000001a007220 */ /* 0x040fe20000410000 */
[----:B------:R-:W-:Y:S01]  /*baf0*/  HADD2.F32 R4, -RZ, R4.H0_H0 ;  /* 0x20000004ff047230 */ /* 0x000fe20000004100 */
[----:B------:R-:W-:Y:S01]  /*bb00*/  FFMA.FTZ R2, R26, R19, -R2 ;  /* 0x000000131a027223 */ /* 0x000fe20000010802 */
[----:B------:R-:W-:Y:S01]  /*bb10*/  HADD2.F32 R5, -RZ, R5.H0_H0 ;  /* 0x20000005ff057230 */ /* 0x000fe20000004100 */
[C---:B------:R-:W-:Y:S01]  /*bb20*/  FMUL.FTZ R18, R28.reuse, R17 ;  /* 0x000000111c127220 */ /* 0x040fe20000410000 */
[----:B------:R-:W-:Y:S01]  /*bb30*/  HADD2.F32 R6, -RZ, R6.H0_H0 ;  /* 0x20000006ff067230 */ /* 0x000fe20000004100 */
[----:B------:R-:W-:Y:S01]  /*bb40*/  FFMA.FTZ R19, R21, R19, R0 ;  /* 0x0000001315137223 */ /* 0x000fe20000010000 */
[----:B------:R-:W-:Y:S01]  /*bb50*/  HADD2.F32 R21, -RZ, R16.H0_H0 ;  /* 0x20000010ff157230 */ /* 0x000fe20000004100 */
[C---:B------:R-:W-:Y:S01]  /*bb60*/  FMUL.FTZ R17, R29.reuse, R17 ;  /* 0x000000111d117220 */ /* 0x040fe20000410000 */
[--C-:B------:R-:W-:Y:S01]  /*bb70*/  HADD2.F32 R16, -RZ, R27.reuse.H1_H1 ;  /* 0x3000001bff107230 */ /* 0x100fe20000004100 */
[-C--:B------:R-:W-:Y:S01]  /*bb80*/  FFMA.FTZ R18, R29, R20.reuse, -R18 ;  /* 0x000000141d127223 */ /* 0x080fe20000010812 */
[----:B------:R-:W-:Y:S01]  /*bb90*/  HADD2.F32 R0, -RZ, R27.H0_H0 ;  /* 0x2000001bff007230 */ /* 0x000fe20000004100 */
[----:B------:R-:W-:Y:S01]  /*bba0*/  FFMA.FTZ R17, R28, R20, R17 ;  /* 0x000000141c117223 */ /* 0x000fe20000010011 */
[----:B------:R-:W-:Y:S01]  /*bbb0*/  HADD2.F32 R27, -RZ, R7.H0_H0 ;  /* 0x20000007ff1b7230 */ /* 0x000fe20000004100 */
[----:B------:R-:W-:Y:S01]  /*bbc0*/  FMUL.FTZ R7, R25, R4 ;  /* 0x0000000419077220 */ /* 0x000fe20000410000 */
[----:B------:R-:W-:Y:S01]  /*bbd0*/  F2FP.PACK_AB R19, R19, R2 ;  /* 0x000000021313723e */ /* 0x000fe200000000ff */
[----:B------:R-:W-:Y:S01]  /*bbe0*/  FMUL.FTZ R20, R21, R4 ;  /* 0x0000000415147220 */ /* 0x000fe20000410000 */
[----:B------:R-:W-:Y:S01]  /*bbf0*/  F2FP.PACK_AB R17, R17, R18 ;  /* 0x000000121111723e */ /* 0x000fe200000000ff */
[----:B------:R-:W-:-:S02]  /*bc00*/  FMUL.FTZ R4, R16, R5 ;  /* 0x0000000510047220 */ /* 0x000fc40000410000 */
[C---:B------:R-:W-:Y:S02]  /*bc10*/  FMUL.FTZ R5, R0.reuse, R5 ;  /* 0x0000000500057220 */ /* 0x040fe40000410000 */
[-C--:B------:R-:W-:Y:S02]  /*bc20*/  FFMA.FTZ R7, R21, R6.reuse, -R7 ;  /* 0x0000000615077223 */ /* 0x080fe40000010807 */
[----:B------:R-:W-:Y:S02]  /*bc30*/  FFMA.FTZ R20, R25, R6, R20 ;  /* 0x0000000619147223 */ /* 0x000fe40000010014 */
[-C--:B------:R-:W-:Y:S02]  /*bc40*/  FFMA.FTZ R4, R0, R27.reuse, -R4 ;  /* 0x0000001b00047223 */ /* 0x080fe40000010804 */
[----:B------:R-:W-:Y:S01]  /*bc50*/  FFMA.FTZ R5, R16, R27, R5 ;  /* 0x0000001b10057223 */ /* 0x000fe20000010005 */
[----:B------:R-:W-:-:S04]  /*bc60*/  F2FP.PACK_AB R16, R20, R7 ;  /* 0x000000071410723e */ /* 0x000fc800000000ff */
[----:B------:R-:W-:Y:S02]  /*bc70*/  F2FP.PACK_AB R18, R5, R4 ;  /* 0x000000040512723e */ /* 0x000fe400000000ff */
.L_x_926:
[----:B------:R-:W-:Y:S05]  /*bc80*/  BSYNC B0 ;  /* 0x0000000000007941 */ /* 0x000fea0003800000 */
.L_x_925:
[----:B-----5:R4:W-:Y:S02]  /*bc90*/  STS.128 [R205+0x4000], R16 ;  /* 0x00400010cd007388 */ /* 0x0209e40000000c00 */
.L_x_916:
[----:B------:R-:W-:Y:S05]  /*bca0*/  BSYNC B2 ;  /* 0x0000000000027941 */ /* 0x000fea0003800000 */
.L_x_915:
[----:B-12-4-:R-:W-:Y:S01]  /*bcb0*/  IADD3 R20, R156, 0x10, RZ ;  /* 0x000000109c147810 */ /* 0x016fe20007ffe0ff */
[----:B------:R-:W-:Y:S03]  /*bcc0*/  BSSY B2, `(.L_x_927) ;  /* 0x000009d000027945 */ /* 0x000fe60003800000 */
[----:B------:R-:W-:-:S04]  /*bcd0*/  ISETP.GE.AND P2, PT, R20, R3, PT ;  /* 0x000000031400720c */ /* 0x000fc80003f46270 */
[----:B------:R-:W-:-:S13]  /*bce0*/  ISETP.LT.OR P2, PT, R129, -0x87, P2 ;  /* 0xffffff798100780c */ /* 0x000fda0001741670 */
[----:B------:R-:W-:Y:S05]  /*bcf0*/  @P2 BRA `(.L_x_928) ;  /* 0x0000099000002947 */ /* 0x000fea0003800000 */
[----:B------:R-:W-:Y:S01]  /*bd00*/  ISETP.GE.AND P2, PT, R12, c[0x0][0x220], PT ;  /* 0x000088000c007a0c */ /* 0x000fe20003f46270 */
[----:B------:R-:W-:Y:S01]  /*bd10*/  BSSY B1, `(.L_x_929) ;  /* 0x0000038000017945 */ /* 0x000fe20003800000 */
[----:B------:R-:W-:-:S04]  /*bd20*/  IADD3 R0, P4, R147, R8, RZ ;  /* 0x0000000893007210 */ /* 0x000fc80007f9e0ff */
[----:B------:R-:W-:Y:S01]  /*bd30*/  LEA.HI.X.SX32 R147, R147, R11, 0x1, P4 ;  /* 0x0000000b93937211 */ /* 0x000fe200020f0eff */
[----:B------:R-:W-:-:S03]  /*bd40*/  IMAD.SHL.U32 R36, R0, 0x2, RZ ;  /* 0x0000000200247824 */ /* 0x000fc600078e00ff */
[----:B------:R-:W-:Y:S02]  /*bd50*/  SHF.L.U64.HI R0, R0, 0x1, R147 ;  /* 0x0000000100007819 */ /* 0x000fe40000010293 */
[C---:B------:R-:W-:Y:S01]  /*bd60*/  IADD3 R24, P5, R36.reuse, c[0x0][0x2a8], RZ ;  /* 0x0000aa0024187a10 */ /* 0x040fe20007fbe0ff */
[----:B------:R1:W-:Y:S01]  /*bd70*/  @P2 STS.128 [R205+0x800], RZ ;  /* 0x000800ffcd002388 */ /* 0x0003e20000000c00 */
[----:B------:R-:W-:Y:S02]  /*bd80*/  IADD3 R36, P4, R36, c[0x0][0x2b0], RZ ;  /* 0x0000ac0024247a10 */ /* 0x000fe40007f9e0ff */
[C---:B------:R-:W-:Y:S02]  /*bd90*/  IADD3.X R25, R0.reuse, c[0x0][0x2ac], RZ, P5, !PT ;  /* 0x0000ab0000197a10 */ /* 0x040fe40002ffe4ff */
[----:B------:R-:W-:Y:S01]  /*bda0*/  IADD3.X R37, R0, c[0x0][0x2b4], RZ, P4, !PT ;  /* 0x0000ad0000257a10 */ /* 0x000fe200027fe4ff */
        /* <DEDUP_REMOVED lines=17> */
[-C--:B------:R-:W-:Y:S01]  /*bec0*/  FMUL.FTZ R2, R26, R0.reuse ;  /* 0x000000001a027220 */ /* 0x080fe20000410000 */
[----:B------:R-:W-:Y:S01]  /*bed0*/  HADD2.F32 R4, -RZ, R4.H0_H0 ;  /* 0x20000004ff047230 */ /* 0x000fe20000004100 */
[----:B------:R-:W-:Y:S01]  /*bee0*/  FMUL.FTZ R17, R29, R17 ;  /* 0x000000111d117220 */ /* 0x000fe20000410000 */
[----:B------:R-:W-:Y:S01]  /*bef0*/  HADD2.F32 R5, -RZ, R5.H0_H0 ;  /* 0x20000005ff057230 */ /* 0x000fe20000004100 */
[C---:B------:R-:W-:Y:S01]  /*bf00*/  FMUL.FTZ R0, R27.reuse, R0 ;  /* 0x000000001b007220 */ /* 0x040fe20000410000 */
[----:B------:R-:W-:Y:S01]  /*bf10*/  HADD2.F32 R6, -RZ, R6.H0_H0 ;  /* 0x20000006ff067230 */ /* 0x000fe20000004100 */
[----:B------:R-:W-:Y:S01]  /*bf20*/  FFMA.FTZ R2, R27, R19, -R2 ;  /* 0x000000131b027223 */ /* 0x000fe20000010802 */
[--C-:B------:R-:W-:Y:S01]  /*bf30*/  HADD2.F32 R27, -RZ, R16.reuse.H1_H1 ;  /* 0x30000010ff1b7230 */ /* 0x100fe20000004100 */
[-C--:B------:R-:W-:Y:S01]  /*bf40*/  FFMA.FTZ R18, R29, R21.reuse, -R18 ;  /* 0x000000151d127223 */ /* 0x080fe20000010812 */
[----:B------:R-:W-:Y:S01]  /*bf50*/  HADD2.F32 R29, -RZ, R7.H0_H0 ;  /* 0x20000007ff1d7230 */ /* 0x000fe20000004100 */
[----:B------:R-:W-:Y:S01]  /*bf60*/  FFMA.FTZ R17, R30, R21, R17 ;  /* 0x000000151e117223 */ /* 0x000fe20000010011 */
[----:B------:R-:W-:Y:S01]  /*bf70*/  HADD2.F32 R21, -RZ, R16.H0_H0 ;  /* 0x20000010ff157230 */ /* 0x000fe20000004100 */
[----:B------:R-:W-:Y:S01]  /*bf80*/  FFMA.FTZ R19, R26, R19, R0 ;  /* 0x000000131a137223 */ /* 0x000fe20000010000 */
[--C-:B------:R-:W-:Y:S01]  /*bf90*/  HADD2.F32 R0, -RZ, R28.reuse.H0_H0 ;  /* 0x2000001cff007230 */ /* 0x100fe20000004100 */
[-C--:B------:R-:W-:Y:S01]  /*bfa0*/  FMUL.FTZ R7, R27, R4.reuse ;  /* 0x000000041b077220 */ /* 0x080fe20000410000 */
[----:B------:R-:W-:Y:S01]  /*bfb0*/  HADD2.F32 R28, -RZ, R28.H1_H1 ;  /* 0x3000001cff1c7230 */ /* 0x000fe20000004100 */
[----:B------:R-:W-:Y:S01]  /*bfc0*/  FMUL.FTZ R16, R21, R4 ;  /* 0x0000000415107220 */ /* 0x000fe20000410000 */
[----:B------:R-:W-:Y:S01]  /*bfd0*/  F2FP.PACK_AB R17, R17, R18 ;  /* 0x000000121111723e */ /* 0x000fe200000000ff */
[----:B------:R-:W-:Y:S01]  /*bfe0*/  FFMA.FTZ R7, R21, R6, -R7 ;  /* 0x0000000615077223 */ /* 0x000fe20000010807 */
[----:B------:R-:W-:Y:S01]  /*bff0*/  F2FP.PACK_AB R19, R19, R2 ;  /* 0x000000021313723e */ /* 0x000fe200000000ff */
[----:B------:R-:W-:-:S02]  /*c000*/  FMUL.FTZ R4, R28, R5 ;  /* 0x000000051c047220 */ /* 0x000fc40000410000 */
[C---:B------:R-:W-:Y:S02]  /*c010*/  FMUL.FTZ R5, R0.reuse, R5 ;  /* 0x0000000500057220 */ /* 0x040fe40000410000 */
[----:B------:R-:W-:Y:S02]  /*c020*/  FFMA.FTZ R16, R27, R6, R16 ;  /* 0x000000061b107223 */ /* 0x000fe40000010010 */
[-C--:B------:R-:W-:Y:S02]  /*c030*/  FFMA.FTZ R4, R0, R29.reuse, -R4 ;  /* 0x0000001d00047223 */ /* 0x080fe40000010804 */
[----:B------:R-:W-:Y:S01]  /*c040*/  FFMA.FTZ R5, R28, R29, R5 ;  /* 0x0000001d1c057223 */ /* 0x000fe20000010005 */
[----:B------:R-:W-:-:S04]  /*c050*/  F2FP.PACK_AB R16, R16, R7 ;  /* 0x000000071010723e */ /* 0x000fc800000000ff */
[----:B------:R-:W-:Y:S02]  /*c060*/  F2FP.PACK_AB R18, R5, R4 ;  /* 0x000000040512723e */ /* 0x000fe400000000ff */
.L_x_932:
[----:B------:R-:W-:Y:S05]  /*c070*/  BSYNC B0 ;  /* 0x0000000000007941 */ /* 0x000fea0003800000 */
.L_x_931:
[----:B-----5:R4:W-:Y:S02]  /*c080*/  STS.128 [R205+0x800], R16 ;  /* 0x00080010cd007388 */ /* 0x0209e40000000c00 */
.L_x_930:
[----:B------:R-:W-:Y:S05]  /*c090*/  BSYNC B1 ;  /* 0x0000000000017941 */ /* 0x000fea0003800000 */
.L_x_929:
        /* <DEDUP_REMOVED lines=46> */
.L_x_936:
[----:B------:R-:W-:Y:S05]  /*c380*/  BSYNC B0 ;  /* 0x0000000000007941 */ /* 0x000fea0003800000 */
.L_x_935:
[----:B-----5:R1:W-:Y:S02]  /*c390*/  STS.128 [R205+0x2800], R16 ;  /* 0x00280010cd007388 */ /* 0x0203e40000000c00 */
.L_x_934:
[----:B------:R-:W-:Y:S05]  /*c3a0*/  BSYNC B1 ;  /* 0x0000000000017941 */ /* 0x000fea0003800000 */
.L_x_933:
[----:B------:R1:W-:Y:S01]  /*c3b0*/  @P0 STS.128 [R205+0x4800], RZ ;  /* 0x004800ffcd000388 */ /* 0x0003e20000000c00 */
[----:B------:R-:W-:Y:S05]  /*c3c0*/  @P0 BRA `(.L_x_928) ;  /* 0x000002c000000947 */ /* 0x000fea0003800000 */
[----:B--2-4-:R-:W5:Y:S01]  /*c3d0*/  LDG.E.128 R32, [R32.64+0x100] ;  /* 0x0001000620207981 */ /* 0x014f62000c1e1d00 */
[----:B------:R-:W-:Y:S01]  /*c3e0*/  ISETP.GE.AND P2, PT, R9, c[0x0][0x230], PT ;  /* 0x00008c0009007a0c */ /* 0x000fe20003f46270 */
[----:B------:R-:W-:-:S12]  /*c3f0*/  BSSY B0, `(.L_x_937) ;  /* 0x0000028000007945 */ /* 0x000fd80003800000 */
[----:B------:R-:W-:Y:S05]  /*c400*/  @P2 BRA `(.L_x_938) ;  /* 0x0000026000002947 */ /* 0x000fea0003800000 */
[----:B------:R-:W2:Y:S04]  /*c410*/  LDG.E.64 R4, [R36.64+0x80] ;  /* 0x0000800624047981 */ /* 0x000ea8000c1e1b00 */
[----:B---3--:R4:W3:Y:S01]  /*c420*/  LDG.E.64 R6, [R24.64+0x80] ;  /* 0x0000800618067981 */ /* 0x0088e2000c1e1b00 */
[--C-:B-----5:R-:W-:Y:S02]  /*c430*/  HADD2.F32 R21, -RZ, R35.reuse.H1_H1 ;  /* 0x30000023ff157230 */ /* 0x120fe40000004100 */
[----:B------:R-:W-:Y:S02]  /*c440*/  HADD2.F32 R26, -RZ, R35.H0_H0 ;  /* 0x20000023ff1a7230 */ /* 0x000fe40000004100 */
[--C-:B------:R-:W-:Y:S02]  /*c450*/  HADD2.F32 R27, -RZ, R33.reuse.H1_H1 ;  /* 0x30000021ff1b7230 */ /* 0x100fe40000004100 */
[----:B------:R-:W-:-:S02]  /*c460*/  HADD2.F32 R28, -RZ, R33.H0_H0 ;  /* 0x20000021ff1c7230 */ /* 0x000fc40000004100 */
[----:B----4-:R-:W-:Y:S02]  /*c470*/  HADD2.F32 R25, -RZ, R32.H1_H1 ;  /* 0x30000020ff197230 */ /* 0x010fe40000004100 */
[----:B--2---:R-:W-:Y:S02]  /*c480*/  HADD2.F32 R0, -RZ, R5.H1_H1 ;  /* 0x30000005ff007230 */ /* 0x004fe40000004100 */
[----:B-1----:R-:W-:Y:S02]  /*c490*/  HADD2.F32 R16, -RZ, R4.H1_H1 ;  /* 0x30000004ff107230 */ /* 0x002fe40000004100 */
[----:B---3--:R-:W-:Y:S01]  /*c4a0*/  HADD2.F32 R19, -RZ, R7.H1_H1 ;  /* 0x30000007ff137230 */ /* 0x008fe20000004100 */
[-C--:B------:R-:W-:Y:S01]  /*c4b0*/  FMUL.FTZ R2, R21, R0.reuse ;  /* 0x0000000015027220 */ /* 0x080fe20000410000 */
[----:B------:R-:W-:Y:S01]  /*c4c0*/  HADD2.F32 R18, -RZ, R6.H1_H1 ;  /* 0x30000006ff127230 */ /* 0x000fe20000004100 */
[C---:B------:R-:W-:Y:S01]  /*c4d0*/  FMUL.FTZ R0, R26.reuse, R0 ;  /* 0x000000001a007220 */ /* 0x040fe20000410000 */
[----:B------:R-:W-:Y:S01]  /*c4e0*/  HADD2.F32 R4, -RZ, R4.H0_H0 ;  /* 0x20000004ff047230 */ /* 0x000fe20000004100 */
[-C--:B------:R-:W-:Y:S01]  /*c4f0*/  FMUL.FTZ R17, R27, R16.reuse ;  /* 0x000000101b117220 */ /* 0x080fe20000410000 */
[----:B------:R-:W-:Y:S01]  /*c500*/  HADD2.F32 R5, -RZ, R5.H0_H0 ;  /* 0x20000005ff057230 */ /* 0x000fe20000004100 */
[----:B------:R-:W-:Y:S01]  /*c510*/  FFMA.FTZ R2, R26, R19, -R2 ;  /* 0x000000131a027223 */ /* 0x000fe20000010802 */
[----:B------:R-:W-:Y:S01]  /*c520*/  HADD2.F32 R6, -RZ, R6.H0_H0 ;  /* 0x20000006ff067230 */ /* 0x000fe20000004100 */
[----:B------:R-:W-:-:S02]  /*c530*/  FMUL.FTZ R16, R28, R16 ;  /* 0x000000101c107220 */ /* 0x000fc40000410000 */
[----:B------:R-:W-:Y:S01]  /*c540*/  FFMA.FTZ R19, R21, R19, R0 ;  /* 0x0000001315137223 */ /* 0x000fe20000010000 */
[----:B------:R-:W-:Y:S01]  /*c550*/  HADD2.F32 R21, -RZ, R32.H0_H0 ;  /* 0x20000020ff157230 */ /* 0x000fe20000004100 */
[-C--:B------:R-:W-:Y:S01]  /*c560*/  FFMA.FTZ R16, R27, R18.reuse, R16 ;  /* 0x000000121b107223 */ /* 0x080fe20000010010 */
[--C-:B------:R-:W-:Y:S01]  /*c570*/  HADD2.F32 R0, -RZ, R34.reuse.H0_H0 ;  /* 0x20000022ff007230 */ /* 0x100fe20000004100 */
[----:B------:R-:W-:Y:S01]  /*c580*/  FFMA.FTZ R17, R28, R18, -R17 ;  /* 0x000000121c117223 */ /* 0x000fe20000010811 */
[----:B------:R-:W-:Y:S01]  /*c590*/  HADD2.F32 R34, -RZ, R34.H1_H1 ;  /* 0x30000022ff227230 */ /* 0x000fe20000004100 */
        /* <DEDUP_REMOVED lines=13> */
.L_x_938:
[----:B------:R-:W-:Y:S05]  /*c670*/  BSYNC B0 ;  /* 0x0000000000007941 */ /* 0x000fea0003800000 */
.L_x_937:
[----:B-----5:R2:W-:Y:S02]  /*c680*/  STS.128 [R205+0x4800], R32 ;  /* 0x00480020cd007388 */ /* 0x0205e40000000c00 */
.L_x_928:
[----:B------:R-:W-:Y:S05]  /*c690*/  BSYNC B2 ;  /* 0x0000000000027941 */ /* 0x000fea0003800000 */
.L_x_927:
[----:B------:R-:W-:Y:S01]  /*c6a0*/  IADD3 R24, R156, 0x20, RZ ;  /* 0x000000209c187810 */ /* 0x000fe20007ffe0ff */
[----:B------:R-:W-:Y:S03]  /*c6b0*/  BSSY B2, `(.L_x_939) ;  /* 0x00000a0000027945 */ /* 0x000fe60003800000 */
[----:B------:R-:W-:-:S04]  /*c6c0*/  ISETP.GE.AND P2, PT, R24, R3, PT ;  /* 0x000000031800720c */ /* 0x000fc80003f46270 */
[----:B------:R-:W-:-:S13]  /*c6d0*/  ISETP.LT.OR P2, PT, R129, -0x107, P2 ;  /* 0xfffffef98100780c */ /* 0x000fda0001741670 */
[----:B------:R-:W-:Y:S05]  /*c6e0*/  @P2 BRA `(.L_x_940) ;  /* 0x000009c000002947 */ /* 0x000fea0003800000 */
[----:B------:R-:W-:Y:S01]  /*c6f0*/  ISETP.GE.AND P2, PT, R12, c[0x0][0x220], PT ;  /* 0x000088000c007a0c */ /* 0x000fe20003f46270 */
[----:B------:R-:W-:Y:S01]  /*c700*/  IMAD.SHL.U32 R0, R149, 0x20, RZ ;  /* 0x0000002095007824 */ /* 0x000fe200078e00ff */
[----:B------:R-:W-:Y:S04]  /*c710*/  BSSY B1, `(.L_x_941) ;  /* 0x0000038000017945 */ /* 0x000fe80003800000 */
[----:B------:R-:W-:-:S04]  /*c720*/  IADD3 R5, P4, R0, R8, RZ ;  /* 0x0000000800057210 */ /* 0x000fc80007f9e0ff */
[----:B------:R-:W-:Y:S01]  /*c730*/  LEA.HI.X.SX32 R0, R0, R11, 0x1, P4 ;  /* 0x0000000b00007211 */ /* 0x000fe200020f0eff */
[C---:B------:R-:W-:Y:S02]  /*c740*/  IMAD.SHL.U32 R28, R5.reuse, 0x2, RZ ;  /* 0x00000002051c7824 */ /* 0x040fe400078e00ff */
[----:B------:R1:W-:Y:S01]  /*c750*/  @P2 STS.128 [R205+0x1000], RZ ;  /* 0x001000ffcd002388 */ /* 0x0003e20000000c00 */
[----:B------:R-:W-:Y:S02]  /*c760*/  SHF.L.U64.HI R0, R5, 0x1, R0 ;  /* 0x0000000105007819 */ /* 0x000fe40000010200 */
[C---:B------:R-:W-:Y:S02]  /*c770*/  IADD3 R26, P5, R28.reuse, c[0x0][0x2a8], RZ ;  /* 0x0000aa001c1a7a10 */ /* 0x040fe40007fbe0ff */
[----:B------:R-:W-:Y:S02]  /*c780*/  IADD3 R28, P4, R28, c[0x0][0x2b0], RZ ;  /* 0x0000ac001c1c7a10 */ /* 0x000fe40007f9e0ff */
[----:B------:R-:W-:-:S02]  /*c790*/  IADD3.X R27, R0, c[0x0][0x2ac], RZ, P5, !PT ;  /* 0x0000ab00001b7a10 */ /* 0x000fc40002ffe4ff */
[----:B------:R-:W-:Y:S01]  /*c7a0*/  IADD3.X R29, R0, c[0x0][0x2b4], RZ, P4, !PT ;  /* 0x0000ad00001d7a10 */ /* 0x000fe200027fe4ff */
[----:B------:R-:W-:Y:S05]  /*c7b0*/  @P2 BRA `(.L_x_942) ;  /* 0x000002d000002947 */ /* 0x000fea0003800000 */
[----:B-1--4-:R1:W5:Y:S01]  /*c7c0*/  LDG.E.128 R16, [R14.64] ;  /* 0x000000060e107981 */ /* 0x012362000c1e1d00 */
        /* <DEDUP_REMOVED lines=21> */
[----:B------:R-:W-:-:S02]  /*c920*/  FFMA.FTZ R2, R30, R19, -R2 ;  /* 0x000000131e027223 */ /* 0x000fc40000010802 */
[-C--:B------:R-:W-:Y:S02]  /*c930*/  FFMA.FTZ R18, R33, R21.reuse, -R18 ;  /* 0x0000001521127223 */ /* 0x080fe40000010812 */
[----:B------:R-:W-:Y:S01]  /*c940*/  FFMA.FTZ R17, R32, R21, R17 ;  /* 0x0000001520117223 */ /* 0x000fe20000010011 */
[--C-:B------:R-:W-:Y:S01]  /*c950*/  HADD2.F32 R21, -RZ, R16.reuse.H0_H0 ;  /* 0x20000010ff157230 */ /* 0x100fe20000004100 */
[----:B------:R-:W-:Y:S01]  /*c960*/  FFMA.FTZ R19, R25, R19, R0 ;  /* 0x0000001319137223 */ /* 0x000fe20000010000 */
[----:B------:R-:W-:Y:S02]  /*c970*/  HADD2.F32 R25, -RZ, R16.H1_H1 ;  /* 0x30000010ff197230 */ /* 0x000fe40000004100 */
[--C-:B------:R-:W-:Y:S01]  /*c980*/  HADD2.F32 R16, -RZ, R31.reuse.H1_H1 ;  /* 0x3000001fff107230 */ /* 0x100fe20000004100 */
[----:B------:R-:W-:Y:S01]  /*c990*/  FMUL.FTZ R30, R21, R4 ;  /* 0x00000004151e7220 */ /* 0x000fe20000410000 */
[----:B------:R-:W-:Y:S01]  /*c9a0*/  HADD2.F32 R0, -RZ, R31.H0_H0 ;  /* 0x2000001fff007230 */ /* 0x000fe20000004100 */
[----:B------:R-:W-:Y:S01]  /*c9b0*/  F2FP.PACK_AB R17, R17, R18 ;  /* 0x000000121111723e */ /* 0x000fe200000000ff */
[----:B------:R-:W-:Y:S01]  /*c9c0*/  HADD2.F32 R31, -RZ, R7.H0_H0 ;  /* 0x20000007ff1f7230 */ /* 0x000fe20000004100 */
        /* <DEDUP_REMOVED lines=10> */
.L_x_944:
[----:B------:R-:W-:Y:S05]  /*ca70*/  BSYNC B0 ;  /* 0x0000000000007941 */ /* 0x000fea0003800000 */
.L_x_943:
[----:B-----5:R4:W-:Y:S02]  /*ca80*/  STS.128 [R205+0x1000], R16 ;  /* 0x00100010cd007388 */ /* 0x0209e40000000c00 */
.L_x_942:
[----:B------:R-:W-:Y:S05]  /*ca90*/  BSYNC B1 ;  /* 0x0000000000017941 */ /* 0x000fea0003800000 */
.L_x_941:
[----:B------:R1:W-:Y:S01]  /*caa0*/  @P1 STS.128 [R205+0x3000], RZ ;  /* 0x003000ffcd001388 */ /* 0x0003e20000000c00 */
[----:B------:R-:W-:Y:S01]  /*cab0*/  BSSY B1, `(.L_x_945) ;  /* 0x000002f000017945 */ /* 0x000fe20003800000 */
[----:B------:R-:W-:Y:S05]  /*cac0*/  @P1 BRA `(.L_x_946) ;  /* 0x000002d000001947 */ /* 0x000fea0003800000 */
[----:B-1--4-:R1:W5:Y:S01]  /*cad0*/  LDG.E.128 R16, [R14.64+0x80] ;  /* 0x000080060e107981 */ /* 0x012362000c1e1d00 */
[----:B------:R-:W-:Y:S01]  /*cae0*/  ISETP.GE.AND P2, PT, R10, c[0x0][0x230], PT ;  /* 0x00008c000a007a0c */ /* 0x000fe20003f46270 */
[----:B------:R-:W-:-:S12]  /*caf0*/  BSSY B0, `(.L_x_947) ;  /* 0x0000029000007945 */ /* 0x000fd80003800000 */
[----:B------:R-:W-:Y:S05]  /*cb00*/  @P2 BRA `(.L_x_948) ;  /* 0x0000027000002947 */ /* 0x000fea0003800000 */
[----:B------:R-:W4:Y:S04]  /*cb10*/  LDG.E.64 R4, [R28.64+0x40] ;  /* 0x000040061c047981 */ /* 0x000f28000c1e1b00 */
[----:B--2---:R-:W2:Y:S01]  /*cb20*/  LDG.E.64 R6, [R26.64+0x40] ;  /* 0x000040061a067981 */ /* 0x004ea2000c1e1b00 */
        /* <DEDUP_REMOVED lines=37> */
.L_x_948:
[----:B------:R-:W-:Y:S05]  /*cd80*/  BSYNC B0 ;  /* 0x0000000000007941 */ /* 0x000fea0003800000 */
.L_x_947:
[----:B-----5:R4:W-:Y:S02]  /*cd90*/  STS.128 [R205+0x3000], R16 ;  /* 0x00300010cd007388 */ /* 0x0209e40000000c00 */
.L_x_946:
[----:B------:R-:W-:Y:S05]  /*cda0*/  BSYNC B1 ;  /* 0x0000000000017941 */ /* 0x000fea0003800000 */
.L_x_945:
[----:B------:R1:W-:Y:S01]  /*cdb0*/  @P0 STS.128 [R205+0x5000], RZ ;  /* 0x005000ffcd000388 */ /* 0x0003e20000000c00 */
        /* <DEDUP_REMOVED lines=10> */
[--C-:B------:R-:W-:Y:S02]  /*ce60*/  HADD2.F32 R30, -RZ, R17.reuse.H0_H0 ;  /* 0x20000011ff1e7230 */ /* 0x100fe40000004100 */
[----:B------:R-:W-:-:S02]  /*ce70*/  HADD2.F32 R31, -RZ, R17.H1_H1 ;  /* 0x30000011ff1f7230 */ /* 0x000fc40000004100 */
[----:B----4-:R-:W-:Y:S02]  /*ce80*/  HADD2.F32 R0, -RZ, R5.H1_H1 ;  /* 0x30000005ff007230 */ /* 0x010fe40000004100 */
[----:B-1----:R-:W-:Y:S02]  /*ce90*/  HADD2.F32 R14, -RZ, R4.H1_H1 ;  /* 0x30000004ff0e7230 */ /* 0x002fe40000004100 */
[----:B--2---:R-:W-:Y:S01]  /*cea0*/  HADD2.F32 R17, -RZ, R7.H1_H1 ;  /* 0x30000007ff117230 */ /* 0x004fe20000004100 */
[-C--:B------:R-:W-:Y:S01]  /*ceb0*/  FMUL.FTZ R2, R19, R0.reuse ;  /* 0x0000000013027220 */ /* 0x080fe20000410000 */
[----:B------:R-:W-:Y:S01]  /*cec0*/  HADD2.F32 R18, -RZ, R6.H1_H1 ;  /* 0x30000006ff127230 */ /* 0x000fe20000004100 */
[C---:B------:R-:W-:Y:S01]  /*ced0*/  FMUL.FTZ R0, R21.reuse, R0 ;  /* 0x0000000015007220 */ /* 0x040fe20000410000 */
[----:B------:R-:W-:Y:S01]  /*cee0*/  HADD2.F32 R4, -RZ, R4.H0_H0 ;  /* 0x20000004ff047230 */ /* 0x000fe20000004100 */
[-C--:B------:R-:W-:Y:S01]  /*cef0*/  FFMA.FTZ R2, R21, R17.reuse, -R2 ;  /* 0x0000001115027223 */ /* 0x080fe20000010802 */
[--C-:B------:R-:W-:Y:S01]  /*cf00*/  HADD2.F32 R21, -RZ, R16.reuse.H1_H1 ;  /* 0x30000010ff157230 */ /* 0x100fe20000004100 */
[-C--:B------:R-:W-:Y:S01]  /*cf10*/  FMUL.FTZ R15, R31, R14.reuse ;  /* 0x0000000e1f0f7220 */ /* 0x080fe20000410000 */
        /* <DEDUP_REMOVED lines=9> */
[-C--:B------:R-:W-:Y:S01]  /*cfb0*/  FMUL.FTZ R7, R21, R4.reuse ;  /* 0x0000000415077220 */ /* 0x080fe20000410000 */
[----:B------:R-:W-:Y:S01]  /*cfc0*/  HADD2.F32 R6, -RZ, R6.H0_H0 ;  /* 0x20000006ff067230 */ /* 0x000fe20000004100 */
[----:B------:R-:W-:Y:S01]  /*cfd0*/  FMUL.FTZ R18, R19, R4 ;  /* 0x0000000413127220 */ /* 0x000fe20000410000 */
[----:B------:R-:W-:Y:S01]  /*cfe0*/  F2FP.PACK_AB R14, R14, R15 ;  /* 0x0000000f0e0e723e */ /* 0x000fe200000000ff */
[----:B------:R-:W-:-:S02]  /*cff0*/  FMUL.FTZ R4, R16, R5 ;  /* 0x0000000510047220 */ /* 0x000fc40000410000 */
[C---:B------:R-:W-:Y:S02]  /*d000*/  FMUL.FTZ R5, R0.reuse, R5 ;  /* 0x0000000500057220 */ /* 0x040fe40000410000 */
[----:B------:R-:W-:Y:S01]  /*d010*/  FFMA.FTZ R7, R19, R6, -R7 ;  /* 0x0000000613077223 */ /* 0x000fe20000010807 */
[----:B------:R-:W-:Y:S01]  /*d020*/  F2FP.PACK_AB R19, R17, R2 ;  /* 0x000000021113723e */ /* 0x000fe200000000ff */
[----:B------:R-:W-:Y:S01]  /*d030*/  FFMA.FTZ R18, R21, R6, R18 ;  /* 0x0000000615127223 */ /* 0x000fe20000010012 */
[----:B------:R-:W-:Y:S01]  /*d040*/  MOV R17, R14 ;  /* 0x0000000e00117202 */ /* 0x000fe20000000f00 */
[-C--:B------:R-:W-:Y:S02]  /*d050*/  FFMA.FTZ R4, R0, R25.reuse, -R4 ;  /* 0x0000001900047223 */ /* 0x080fe40000010804 */
[----:B------:R-:W-:Y:S01]  /*d060*/  FFMA.FTZ R5, R16, R25, R5 ;  /* 0x0000001910057223 */ /* 0x000fe20000010005 */
[----:B------:R-:W-:-:S04]  /*d070*/  F2FP.PACK_AB R16, R18, R7 ;  /* 0x000000071210723e */ /* 0x000fc800000000ff */
[----:B------:R-:W-:Y:S02]  /*d080*/  F2FP.PACK_AB R18, R5, R4 ;  /* 0x000000040512723e */ /* 0x000fe400000000ff */
.L_x_950:
[----:B------:R-:W-:Y:S05]  /*d090*/  BSYNC B0 ;  /* 0x0000000000007941 */ /* 0x000fea0003800000 */
.L_x_949:
[----:B-----5:R4:W-:Y:S02]  /*d0a0*/  STS.128 [R205+0x5000], R16 ;  /* 0x00500010cd007388 */ /* 0x0209e40000000c00 */
.L_x_940:
[----:B------:R-:W-:Y:S05]  /*d0b0*/  BSYNC B2 ;  /* 0x0000000000027941 */ /* 0x000fea0003800000 */
.L_x_939:
[----:B------:R-:W-:-:S04]  /*d0c0*/  IADD3 R26, R156, 0x30, RZ ;  /* 0x000000309c1a7810 */ /* 0x000fc80007ffe0ff */
[----:B------:R-:W-:-:S04]  /*d0d0*/  ISETP.GE.AND P2, PT, R26, R3, PT ;  /* 0x000000031a00720c */ /* 0x000fc80003f46270 */
[----:B------:R-:W-:-:S13]  /*d0e0*/  ISETP.LT.OR P2, PT, R129, -0x187, P2 ;  /* 0xfffffe798100780c */ /* 0x000fda0001741670 */
[----:B------:R-:W-:Y:S05]  /*d0f0*/  @P2 BRA `(.L_x_951) ;  /* 0x000057e000002947 */ /* 0x000fea0003800000 */
[----:B------:R-:W-:Y:S01]  /*d100*/  ISETP.GE.AND P2, PT, R12, c[0x0][0x220], PT ;  /* 0x000088000c007a0c */ /* 0x000fe20003f46270 */
[----:B------:R-:W-:Y:S01]  /*d110*/  IMAD R149, R149, 0x30, RZ ;  /* 0x0000003095957824 */ /* 0x000fe200078e02ff */
        /* <DEDUP_REMOVED lines=17> */
[----:B-----5:R-:W-:Y:S01]  /*d230*/  MOV R15, R19 ;  /* 0x00000013000f7202 */ /* 0x020fe20000000f00 */
[--C-:B------:R-:W-:Y:S02]  /*d240*/  HADD2.F32 R21, -RZ, R17.reuse.H0_H0 ;  /* 0x20000011ff157230 */ /* 0x100fe40000004100 */
[----:B------:R-:W-:Y:S02]  /*d250*/  HADD2.F32 R19, -RZ, R17.H1_H1 ;  /* 0x30000011ff137230 */ /* 0x000fe40000004100 */
[----:B------:R-:W-:-:S02]  /*d260*/  HADD2.F32 R17, -RZ, R15.H0_H0 ;  /* 0x2000000fff117230 */ /* 0x000fc40000004100 */
[----:B------:R-:W-:Y:S02]  /*d270*/  HADD2.F32 R15, -RZ, R15.H1_H1 ;  /* 0x3000000fff0f7230 */ /* 0x000fe40000004100 */
[----:B----4-:R-:W-:Y:S02]  /*d280*/  HADD2.F32 R8, -RZ, R2.H1_H1 ;  /* 0x30000002ff087230 */ /* 0x010fe40000004100 */
[----:B------:R-:W-:Y:S02]  /*d290*/  HADD2.F32 R0, -RZ, R3.H1_H1 ;  /* 0x30000003ff007230 */ /* 0x000fe40000004100 */
[----:B--2---:R-:W-:Y:S01]  /*d2a0*/  HADD2.F32 R13, -RZ, R5.H1_H1 ;  /* 0x30000005ff0d7230 */ /* 0x004fe20000004100 */
[-C--:B------:R-:W-:Y:S01]  /*d2b0*/  FMUL.FTZ R12, R19, R8.reuse ;  /* 0x00000008130c7220 */ /* 0x080fe20000410000 */
[----:B------:R-:W-:Y:S01]  /*d2c0*/  HADD2.F32 R14, -RZ, R4.H1_H1 ;  /* 0x30000004ff0e7230 */ /* 0x000fe20000004100 */
[----:B------:R-:W-:Y:S01]  /*d2d0*/  FMUL.FTZ R11, R21, R8 ;  /* 0x00000008150b7220 */ /* 0x000fe20000410000 */
[----:B------:R-:W-:Y:S01]  /*d2e0*/  HADD2.F32 R2, -RZ, R2.H0_H0 ;  /* 0x20000002ff027230 */ /* 0x000fe20000004100 */
[-C--:B------:R-:W-:Y:S01]  /*d2f0*/  FMUL.FTZ R8, R15, R0.reuse ;  /* 0x000000000f087220 */ /* 0x080fe20000410000 */
[----:B------:R-:W-:Y:S01]  /*d300*/  HADD2.F32 R3, -RZ, R3.H0_H0 ;  /* 0x20000003ff037230 */ /* 0x000fe20000004100 */
[C---:B------:R-:W-:Y:S01]  /*d310*/  FMUL.FTZ R0, R17.reuse, R0 ;  /* 0x0000000011007220 */ /* 0x040fe20000410000 */
[----:B------:R-:W-:Y:S01]  /*d320*/  HADD2.F32 R4, -RZ, R4.H0_H0 ;  /* 0x20000004ff047230 */ /* 0x000fe20000004100 */
[-C--:B------:R-:W-:Y:S01]  /*d330*/  FFMA.FTZ R8, R17, R13.reuse, -R8 ;  /* 0x0000000d11087223 */ /* 0x080fe20000010808 */
[--C-:B------:R-:W-:Y:S01]  /*d340*/  HADD2.F32 R17, -RZ, R16.reuse.H1_H1 ;  /* 0x30000010ff117230 */ /* 0x100fe20000004100 */
        /* <DEDUP_REMOVED lines=8> */
[----:B------:R-:W-:-:S02]  /*d3d0*/  FMUL.FTZ R5, R17, R2 ;  /* 0x0000000211057220 */ /* 0x000fc40000410000 */
[-C--:B------:R-:W-:Y:S02]  /*d3e0*/  FMUL.FTZ R2, R18, R3.reuse ;  /* 0x0000000312027220 */ /* 0x080fe40000410000 */
[C---:B------:R-:W-:Y:S02]  /*d3f0*/  FMUL.FTZ R3, R0.reuse, R3 ;  /* 0x0000000300037220 */ /* 0x040fe40000410000 */
[-C--:B------:R-:W-:Y:S02]  /*d400*/  FFMA.FTZ R5, R15, R4.reuse, -R5 ;  /* 0x000000040f057223 */ /* 0x080fe40000010805 */
[----:B------:R-:W-:Y:S01]  /*d410*/  FFMA.FTZ R14, R17, R4, R14 ;  /* 0x00000004110e7223 */ /* 0x000fe2000001000e */
[----:B------:R-:W-:Y:S01]  /*d420*/  F2FP.PACK_AB R17, R11, R12 ;  /* 0x0000000c0b11723e */ /* 0x000fe200000000ff */
[-C--:B------:R-:W-:Y:S02]  /*d430*/  FFMA.FTZ R2, R0, R19.reuse, -R2 ;  /* 0x0000001300027223 */ /* 0x080fe40000010802 */
[----:B------:R-:W-:Y:S01]  /*d440*/  FFMA.FTZ R3, R18, R19, R3 ;  /* 0x0000001312037223 */ /* 0x000fe20000010003 */
[----:B------:R-:W-:-:S02]  /*d450*/  F2FP.PACK_AB R19, R13, R8 ;  /* 0x000000080d13723e */ /* 0x000fc400000000ff */
[----:B------:R-:W-:Y:S02]  /*d460*/  F2FP.PACK_AB R16, R14, R5 ;  /* 0x000000050e10723e */ /* 0x000fe400000000ff */
[----:B------:R-:W-:Y:S02]  /*d470*/  F2FP.PACK_AB R18, R3, R2 ;  /* 0x000000020312723e */ /* 0x000fe400000000ff */
.L_x_955:
[----:B------:R-:W-:Y:S05]  /*d480*/  BSYNC B0 ;  /* 0x0000000000007941 */ /* 0x000fea0003800000 */
.L_x_954:
[----:B-----5:R4:W-:Y:S02]  /*d490*/  STS.128 [R205+0x1800], R16 ;  /* 0x00180010cd007388 */ /* 0x0209e40000000c00 */
.L_x_953:
[----:B------:R-:W-:Y:S05]  /*d4a0*/  BSYNC B1 ;  /* 0x0000000000017941 */ /* 0x000fea0003800000 */
.L_x_952:
[----:B------:R1:W-:Y:S01]  /*d4b0*/  @P1 STS.128 [R205+0x3800], RZ ;  /* 0x003800ffcd001388 */ /* 0x0003e20000000c00 */
[----:B------:R-:W-:Y:S01]  /*d4c0*/  BSSY B1, `(.L_x_956) ;  /* 0x0000030000017945 */ /* 0x000fe20003800000 */
[----:B------:R-:W-:Y:S05]  /*d4d0*/  @P1 BRA `(.L_x_957) ;  /* 0x000002e000001947 */ /* 0x000fea0003800000 */
[----:B-1----:R1:W5:Y:S01]  /*d4e0*/  LDG.E.128 R12, [R22.64+0x80] ;  /* 0x00008006160c7981 */ /* 0x002362000c1e1d00 */
[----:B------:R-:W-:Y:S01]  /*d4f0*/  ISETP.GE.AND P1, PT, R10, c[0x0][0x230], PT ;  /* 0x00008c000a007a0c */ /* 0x000fe20003f26270 */
[----:B------:R-:W-:-:S12]  /*d500*/  BSSY B0, `(.L_x_958) ;  /* 0x000002a000007945 */ /* 0x000fd80003800000 */
[----:B------:R-:W-:Y:S05]  /*d510*/  @P1 BRA `(.L_x_959) ;  /* 0x0000028000001947 */ /* 0x000fea0003800000 */
[----:B--2---:R-:W2:Y:S04]  /*d520*/  LDG.E.64 R2, [R28.64+0x40] ;  /* 0x000040061c027981 */ /* 0x004ea8000c1e1b00 */
[----:B---3--:R-:W3:Y:S01]  /*d530*/  LDG.E.64 R4, [R6.64+0x40] ;  /* 0x0000400606047981 */ /* 0x008ee2000c1e1b00 */
[----:B----45:R-:W-:Y:S01]  /*d540*/  HADD2.F32 R16, -RZ, R15.H0_H0 ;  /* 0x2000000fff107230 */ /* 0x030fe20000004100 */
[----:B------:R-:W-:Y:S01]  /*d550*/  MOV R17, R14 ;  /* 0x0000000e00117202 */ /* 0x000fe20000000f00 */
[----:B------:R-:W-:Y:S02]  /*d560*/  HADD2.F32 R19, -RZ, R13.H1_H1 ;  /* 0x3000000dff137230 */ /* 0x000fe40000004100 */
[----:B------:R-:W-:Y:S02]  /*d570*/  HADD2.F32 R15, -RZ, R15.H1_H1 ;  /* 0x3000000fff0f7230 */ /* 0x000fe40000004100 */
[----:B------:R-:W-:-:S02]  /*d580*/  HADD2.F32 R18, -RZ, R13.H0_H0 ;  /* 0x2000000dff127230 */ /* 0x000fc40000004100 */
[----:B--2---:R-:W-:Y:S02]  /*d590*/  HADD2.F32 R10, -RZ, R2.H1_H1 ;  /* 0x30000002ff0a7230 */ /* 0x004fe40000004100 */
[----:B------:R-:W-:Y:S02]  /*d5a0*/  HADD2.F32 R0, -RZ, R3.H1_H1 ;  /* 0x30000003ff007230 */ /* 0x000fe40000004100 */
[----:B---3--:R-:W-:Y:S01]  /*d5b0*/  HADD2.F32 R13, -RZ, R5.H1_H1 ;  /* 0x30000005ff0d7230 */ /* 0x008fe20000004100 */
[----:B------:R-:W-:Y:S01]  /*d5c0*/  FMUL.FTZ R11, R19, R10 ;  /* 0x0000000a130b7220 */ /* 0x000fe20000410000 */
[----:B------:R-:W-:Y:S01]  /*d5d0*/  HADD2.F32 R14, -RZ, R4.H1_H1 ;  /* 0x30000004ff0e7230 */ /* 0x000fe20000004100 */
[----:B------:R-:W-:Y:S01]  /*d5e0*/  FMUL.FTZ R8, R15, R0 ;  /* 0x000000000f087220 */ /* 0x000fe20000410000 */
[----:B------:R-:W-:Y:S01]  /*d5f0*/  HADD2.F32 R2, -RZ, R2.H0_H0 ;  /* 0x20000002ff027230 */ /* 0x000fe20000004100 */
[----:B------:R-:W-:Y:S01]  /*d600*/  FMUL.FTZ R10, R18, R10 ;  /* 0x0000000a120a7220 */ /* 0x000fe20000410000 */
[----:B------:R-:W-:Y:S01]  /*d610*/  HADD2.F32 R3, -RZ, R3.H0_H0 ;  /* 0x20000003ff037230 */ /* 0x000fe20000004100 */
[C---:B------:R-:W-:Y:S01]  /*d620*/  FMUL.FTZ R0, R16.reuse, R0 ;  /* 0x0000000010007220 */ /* 0x040fe20000410000 */
[----:B------:R-:W-:Y:S01]  /*d630*/  HADD2.F32 R4, -RZ, R4.H0_H0 ;  /* 0x20000004ff047230 */ /* 0x000fe20000004100 */
[----:B------:R-:W-:-:S02]  /*d640*/  FFMA.FTZ R8, R16, R13, -R8 ;  /* 0x0000000d10087223 */ /* 0x000fc40000010808 */
[-C--:B------:R-:W-:Y:S01]  /*d650*/  FFMA.FTZ R10, R19, R14.reuse, R10 ;  /* 0x0000000e130a7223 */ /* 0x080fe2000001000a */
[--C-:B------:R-:W-:Y:S01]  /*d660*/  HADD2.F32 R19, -RZ, R12.reuse.H1_H1 ;  /* 0x3000000cff137230 */ /* 0x100fe20000004100 */
[----:B------:R-:W-:Y:S01]  /*d670*/  FFMA.FTZ R13, R15, R13, R0 ;  /* 0x0000000d0f0d7223 */ /* 0x000fe20000010000 */
[----:B------:R-:W-:Y:S01]  /*d680*/  HADD2.F32 R15, -RZ, R12.H0_H0 ;  /* 0x2000000cff0f7230 */ /* 0x000fe20000004100 */
[----:B------:R-:W-:Y:S01]  /*d690*/  FFMA.FTZ R11, R18, R14, -R11 ;  /* 0x0000000e120b7223 */ /* 0x000fe2000001080b */
[--C-:B------:R-:W-:Y:S02]  /*d6a0*/  HADD2.F32 R12, -RZ, R17.reuse.H1_H1 ;  /* 0x30000011ff0c7230 */ /* 0x100fe40000004100 */
        /* <DEDUP_REMOVED lines=15> */
.L_x_959:
[----:B------:R-:W-:Y:S05]  /*d7a0*/  BSYNC B0 ;  /* 0x0000000000007941 */ /* 0x000fea0003800000 */
.L_x_958:
[----:B-----5:R1:W-:Y:S02]  /*d7b0*/  STS.128 [R205+0x3800], R12 ;  /* 0x0038000ccd007388 */ /* 0x0203e40000000c00 */
.L_x_957:
[----:B------:R-:W-:Y:S05]  /*d7c0*/  BSYNC B1 ;  /* 0x0000000000017941 */ /* 0x000fea0003800000 */
.L_x_956:
[----:B------:R1:W-:Y:S01]  /*d7d0*/  @P0 STS.128 [R205+0x5800], RZ ;  /* 0x005800ffcd000388 */ /* 0x0003e20000000c00 */
[----:B------:R-:W-:Y:S05]  /*d7e0*/  @P0 BRA `(.L_x_951) ;  /* 0x000050f000000947 */ /* 0x000fea0003800000 */
[----:B-1----:R1:W5:Y:S01]  /*d7f0*/  LDG.E.128 R12, [R22.64+0x100] ;  /* 0x00010006160c7981 */ /* 0x002362000c1e1d00 */
[----:B------:R-:W-:Y:S01]  /*d800*/  ISETP.GE.AND P0, PT, R9, c[0x0][0x230], PT ;  /* 0x00008c0009007a0c */ /* 0x000fe20003f06270 */
[----:B------:R-:W-:-:S12]  /*d810*/  BSSY B0, `(.L_x_960) ;  /* 0x0000029000007945 */ /* 0x000fd80003800000 */
[----:B------:R-:W-:Y:S05]  /*d820*/  @P0 BRA `(.L_x_961) ;  /* 0x0000027000000947 */ /* 0x000fea0003800000 */
[----:B--2---:R-:W2:Y:S04]  /*d830*/  LDG.E.64 R2, [R28.64+0x80] ;  /* 0x000080061c027981 */ /* 0x004ea8000c1e1b00 */
[----:B---3--:R-:W3:Y:S01]  /*d840*/  LDG.E.64 R4, [R6.64+0x80] ;  /* 0x0000800606047981 */ /* 0x008ee2000c1e1b00 */
[----:B-----5:R-:W-:Y:S01]  /*d850*/  MOV R11, R15 ;  /* 0x0000000f000b7202 */ /* 0x020fe20000000f00 */
[--C-:B----4-:R-:W-:Y:S02]  /*d860*/  HADD2.F32 R17, -RZ, R13.reuse.H0_H0 ;  /* 0x2000000dff117230 */ /* 0x110fe40000004100 */
[----:B------:R-:W-:Y:S02]  /*d870*/  HADD2.F32 R15, -RZ, R13.H1_H1 ;  /* 0x3000000dff0f7230 */ /* 0x000fe40000004100 */
[----:B------:R-:W-:-:S02]  /*d880*/  HADD2.F32 R13, -RZ, R11.H0_H0 ;  /* 0x2000000bff0d7230 */ /* 0x000fc40000004100 */
[----:B------:R-:W-:Y:S02]  /*d890*/  HADD2.F32 R11, -RZ, R11.H1_H1 ;  /* 0x3000000bff0b7230 */ /* 0x000fe40000004100 */
[----:B--2---:R-:W-:Y:S02]  /*d8a0*/  HADD2.F32 R0, -RZ, R3.H1_H1 ;  /* 0x30000003ff007230 */ /* 0x004fe40000004100 */
[----:B------:R-:W-:Y:S02]  /*d8b0*/  HADD2.F32 R16, -RZ, R2.H1_H1 ;  /* 0x30000002ff107230 */ /* 0x000fe40000004100 */
[----:B---3--:R-:W-:Y:S01]  /*d8c0*/  HADD2.F32 R9, -RZ, R5.H1_H1 ;  /* 0x30000005ff097230 */ /* 0x008fe20000004100 */
        /* <DEDUP_REMOVED lines=11> */
[--C-:B------:R-:W-:Y:S01]  /*d980*/  HADD2.F32 R0, -RZ, R14.reuse.H0_H0 ;  /* 0x2000000eff007230 */ /* 0x100fe20000004100 */
[-C--:B------:R-:W-:Y:S01]  /*d990*/  FFMA.FTZ R7, R15, R10.reuse, R7 ;  /* 0x0000000a0f077223 */ /* 0x080fe20000010007 */
[----:B------:R-:W-:Y:S01]  /*d9a0*/  HADD2.F32 R14, -RZ, R14.H1_H1 ;  /* 0x3000000eff0e7230 */ /* 0x000fe20000004100 */
[----:B------:R-:W-:Y:S01]  /*d9b0*/  FFMA.FTZ R8, R17, R10, -R8 ;  /* 0x0000000a11087223 */ /* 0x000fe20000010808 */
[----:B------:R-:W-:Y:S01]  /*d9c0*/  HADD2.F32 R15, -RZ, R5.H0_H0 ;  /* 0x20000005ff0f7230 */ /* 0x000fe20000004100 */
        /* <DEDUP_REMOVED lines=13> */
.L_x_961:
[----:B------:R-:W-:Y:S05]  /*daa0*/  BSYNC B0 ;  /* 0x0000000000007941 */ /* 0x000fea0003800000 */
.L_x_960:
[----:B-----5:R1:W-:Y:S01]  /*dab0*/  STS.128 [R205+0x5800], R12 ;  /* 0x0058000ccd007388 */ /* 0x0203e20000000c00 */
[----:B------:R-:W-:Y:S05]  /*dac0*/  BRA `(.L_x_951) ;  /* 0x00004e1000007947 */ /* 0x000fea0003800000 */
.L_x_914:
[----:B------:R-:W-:Y:S01]  /*dad0*/  BSSY B2, `(.L_x_962) ;  /* 0x000010f000027945 */ /* 0x000fe20003800000 */
[----:B------:R-:W-:Y:S05]  /*dae0*/  @!P4 BRA `(.L_x_963) ;  /* 0x000010d00000c947 */ /* 0x000fea0003800000 */
[----:B------:R-:W-:Y:S01]  /*daf0*/  ISETP.GE.AND P2, PT, R12, c[0x0][0x220], PT ;  /* 0x000088000c007a0c */ /* 0x000fe20003f46270 */
[----:B------:R-:W-:-:S12]  /*db00*/  BSSY B1, `(.L_x_964) ;  /* 0x0000059000017945 */ /* 0x000fd80003800000 */
[----:B------:R1:W-:Y:S01]  /*db10*/  @P2 STS.128 [R205], RZ ;  /* 0x000000ffcd002388 */ /* 0x0003e20000000c00 */
[----:B------:R-:W-:Y:S05]  /*db20*/  @P2 BRA `(.L_x_965) ;  /* 0x0000056000002947 */ /* 0x000fea0003800000 */
[----:B------:R2:W5:Y:S01]  /*db30*/  LDG.E.128 R28, [R20.64] ;  /* 0x00000006141c7981 */ /* 0x000562000c1e1d00 */
[----:B------:R-:W-:Y:S01]  /*db40*/  ISETP.GE.AND P2, PT, R12, c[0x0][0x230], PT ;  /* 0x00008c000c007a0c */ /* 0x000fe20003f46270 */
[----:B------:R-:W-:-:S12]  /*db50*/  BSSY B0, `(.L_x_966) ;  /* 0x0000052000007945 */ /* 0x000fd80003800000 */
[----:B------:R-:W-:Y:S05]  /*db60*/  @P2 BRA `(.L_x_967) ;  /* 0x0000050000002947 */ /* 0x000fea0003800000 */
[-C--:B------:R-:W-:Y:S02]  /*db70*/  ISETP.GE.AND P4, PT, R12, R149.reuse, PT ;  /* 0x000000950c00720c */ /* 0x080fe40003f86270 */
[----:B------:R-:W-:Y:S02]  /*db80*/  MOV R7, R149 ;  /* 0x0000009500077202 */ /* 0x000fe40000000f00 */
[----:B------:R-:W-:Y:S02]  /*db90*/  MOV R11, RZ ;  /* 0x000000ff000b7202 */ /* 0x000fe40000000f00 */
[----:B------:R-:W-:-:S07]  /*dba0*/  MOV R17, RZ ;  /* 0x000000ff00117202 */ /* 0x000fce0000000f00 */
[----:B------:R-:W-:-:S04]  /*dbb0*/  @P4 SHF.R.S32.HI R149, RZ, 0x1, R148 ;  /* 0x00000001ff954819 */ /* 0x000fc80000011494 */
[C---:B------:R-:W-:Y:S02]  /*dbc0*/  @P4 IADD3 R11, -R149.reuse, RZ, RZ ;  /* 0x000000ff950b4210 */ /* 0x040fe40007ffe1ff */
[----:B------:R-:W-:Y:S02]  /*dbd0*/  @P4 IADD3 R7, -R149, RZ, RZ ;  /* 0x000000ff95074210 */ /* 0x000fe40007ffe1ff */
[----:B------:R-:W-:Y:S02]  /*dbe0*/  IADD3 R5, P2, R11, R0, RZ ;  /* 0x000000000b057210 */ /* 0x000fe40007f5e0ff */
[----:B------:R-:W-:Y:S01]  /*dbf0*/  @P4 IADD3 R17, -R149, RZ, RZ ;  /* 0x000000ff95114210 */ /* 0x000fe20007ffe1ff */
[----:B------:R-:W-:Y:S01]  /*dc00*/  IMAD.WIDE R24, R7, 0x2, R20 ;  /* 0x0000000207187825 */ /* 0x000fe200078e0214 */
[----:B------:R-:W-:Y:S02]  /*dc10*/  LEA.HI.X.SX32 R4, R11, R2, 0x1, P2 ;  /* 0x000000020b047211 */ /* 0x000fe400010f0eff */
[----:B------:R-:W-:-:S03]  /*dc20*/  LEA R6, P2, R5, c[0x0][0x2b0], 0x1 ;  /* 0x0000ac0005067a11 */ /* 0x000fc600078408ff */
[----:B------:R-:W4:Y:S01]  /*dc30*/  LDG.E.128 R24, [R24.64] ;  /* 0x0000000618187981 */ /* 0x000f22000c1e1d00 */
[----:B------:R-:W-:Y:S02]  /*dc40*/  LEA.HI.X R7, R5, c[0x0][0x2b4], R4, 0x1, P2 ;  /* 0x0000ad0005077a11 */ /* 0x000fe400010f0c04 */
[----:B------:R-:W-:-:S04]  /*dc50*/  IADD3 R11, P2, R17, R0, RZ ;  /* 0x00000000110b7210 */ /* 0x000fc80007f5e0ff */
[----:B--2---:R-:W2:Y:S01]  /*dc60*/  LDG.E.128 R4, [R6.64] ;  /* 0x0000000606047981 */ /* 0x004ea2000c1e1d00 */
[----:B------:R-:W-:Y:S02]  /*dc70*/  LEA.HI.X.SX32 R8, R17, R2, 0x1, P2 ;  /* 0x0000000211087211 */ /* 0x000fe400010f0eff */
[----:B------:R-:W-:-:S04]  /*dc80*/  LEA R16, P2, R11, c[0x0][0x2a8], 0x1 ;  /* 0x0000aa000b107a11 */ /* 0x000fc800078408ff */
[----:B------:R-:W-:-:S06]  /*dc90*/  LEA.HI.X R17, R11, c[0x0][0x2ac], R8, 0x1, P2 ;  /* 0x0000ab000b117a11 */ /* 0x000fcc00010f0c08 */
[----:B---3--:R-:W3:Y:S01]  /*dca0*/  LDG.E.128 R16, [R16.64] ;  /* 0x0000000610107981 */ /* 0x008ee2000c1e1d00 */
[----:B----4-:R-:W-:Y:S02]  /*dcb0*/  HADD2.F32 R37, -RZ, R24.H0_H0 ;  /* 0x20000018ff257230 */ /* 0x010fe40000004100 */
[----:B------:R-:W-:Y:S02]  /*dcc0*/  HADD2.F32 R39, -RZ, R25.H0_H0 ;  /* 0x20000019ff277230 */ /* 0x000fe40000004100 */
[--C-:B--2---:R-:W-:Y:S02]  /*dcd0*/  HADD2.F32 R8, -RZ, R4.reuse.H0_H0 ;  /* 0x20000004ff087230 */ /* 0x104fe40000004100 */
[----:B------:R-:W-:Y:S02]  /*dce0*/  HADD2.F32 R11, -RZ, R4.H1_H1 ;  /* 0x30000004ff0b7230 */ /* 0x000fe40000004100 */
[--C-:B------:R-:W-:Y:S02]  /*dcf0*/  HADD2.F32 R4, -RZ, R5.reuse.H0_H0 ;  /* 0x20000005ff047230 */ /* 0x100fe40000004100 */
[----:B------:R-:W-:Y:S01]  /*dd00*/  HADD2.F32 R34, -RZ, R5.H1_H1 ;  /* 0x30000005ff227230 */ /* 0x000fe20000004100 */
[----:B------:R-:W-:Y:S01]  /*dd10*/  @!P4 FADD.FTZ R8, -R8, -RZ ;  /* 0x800000ff0808c221 */ /* 0x000fe20000010100 */
[--C-:B------:R-:W-:Y:S01]  /*dd20*/  HADD2.F32 R5, -RZ, R6.reuse.H0_H0 ;  /* 0x20000006ff057230 */ /* 0x100fe20000004100 */
[----:B------:R-:W-:Y:S01]  /*dd30*/  @!P4 FADD.FTZ R4, -R4, -RZ ;  /* 0x800000ff0404c221 */ /* 0x000fe20000010100 */
[----:B------:R-:W-:-:S02]  /*dd40*/  HADD2.F32 R35, -RZ, R6.H1_H1 ;  /* 0x30000006ff237230 */ /* 0x000fc40000004100 */
[--C-:B------:R-:W-:Y:S02]  /*dd50*/  HADD2.F32 R6, -RZ, R7.reuse.H0_H0 ;  /* 0x20000007ff067230 */ /* 0x100fe40000004100 */
[----:B------:R-:W-:Y:S01]  /*dd60*/  HADD2.F32 R7, -RZ, R7.H1_H1 ;  /* 0x30000007ff077230 */ /* 0x000fe20000004100 */
[----:B------:R-:W-:Y:S01]  /*dd70*/  FMUL.FTZ R37, R37, R8 ;  /* 0x0000000825257220 */ /* 0x000fe20000410000 */
[----:B------:R-:W-:Y:S01]  /*dd80*/  HADD2.F32 R24, -RZ, R24.H1_H1 ;  /* 0x30000018ff187230 */ /* 0x000fe20000004100 */
[----:B------:R-:W-:Y:S01]  /*dd90*/  FMUL.FTZ R39, R39, R4 ;  /* 0x0000000427277220 */ /* 0x000fe20000410000 */
[--C-:B------:R-:W-:Y:S01]  /*dda0*/  HADD2.F32 R8, -RZ, R26.reuse.H0_H0 ;  /* 0x2000001aff087230 */ /* 0x100fe20000004100 */
[----:B------:R-:W-:Y:S01]  /*ddb0*/  @!P4 FADD.FTZ R11, -R11, -RZ ;  /* 0x800000ff0b0bc221 */ /* 0x000fe20000010100 */
[----:B------:R-:W-:Y:S01]  /*ddc0*/  HADD2.F32 R4, -RZ, R27.H1_H1 ;  /* 0x3000001bff047230 */ /* 0x000fe20000004100 */
[----:B------:R-:W-:Y:S02]  /*ddd0*/  @!P4 FADD.FTZ R5, -R5, -RZ ;  /* 0x800000ff0505c221 */ /* 0x000fe40000010100 */
[----:B------:R-:W-:Y:S01]  /*dde0*/  @!P4 FADD.FTZ R7, -R7, -RZ ;  /* 0x800000ff0707c221 */ /* 0x000fe20000010100 */
[----:B------:R-:W-:Y:S01]  /*ddf0*/  HADD2.F32 R25, -RZ, R25.H1_H1 ;  /* 0x30000019ff197230 */ /* 0x000fe20000004100 */
[----:B------:R-:W-:Y:S01]  /*de00*/  FMUL.FTZ R24, R24, R11 ;  /* 0x0000000b18187220 */ /* 0x000fe20000410000 */
[----:B------:R-:W-:Y:S01]  /*de10*/  HADD2.F32 R11, -RZ, R27.H0_H0 ;  /* 0x2000001bff0b7230 */ /* 0x000fe20000004100 */
[----:B------:R-:W-:Y:S01]  /*de20*/  @!P4 FADD.FTZ R34, -R34, -RZ ;  /* 0x800000ff2222c221 */ /* 0x000fe20000010100 */
[----:B------:R-:W-:Y:S01]  /*de30*/  HADD2.F32 R26, -RZ, R26.H1_H1 ;  /* 0x3000001aff1a7230 */ /* 0x000fe20000004100 */
[----:B------:R-:W-:Y:S01]  /*de40*/  FMUL.FTZ R5, R8, R5 ;  /* 0x0000000508057220 */ /* 0x000fe20000410000 */
[----:B---3--:R-:W-:Y:S01]  /*de50*/  HADD2.F32 R8, -RZ, R16.H0_H0 ;  /* 0x20000010ff087230 */ /* 0x008fe20000004100 */
[----:B------:R-:W-:Y:S01]  /*de60*/  FMUL.FTZ R7, R4, R7 ;  /* 0x0000000704077220 */ /* 0x000fe20000410000 */
[----:B-----5:R-:W-:Y:S01]  /*de70*/  HADD2.F32 R4, -RZ, R28.H0_H0 ;  /* 0x2000001cff047230 */ /* 0x020fe20000004100 */
[----:B------:R-:W-:-:S02]  /*de80*/  @!P4 FADD.FTZ R6, -R6, -RZ ;  /* 0x800000ff0606c221 */ /* 0x000fc40000010100 */
[----:B------:R-:W-:Y:S01]  /*de90*/  @!P4 FADD.FTZ R35, -R35, -RZ ;  /* 0x800000ff2323c221 */ /* 0x000fe20000010100 */
[----:B------:R-:W-:Y:S01]  /*dea0*/  HADD2.F32 R27, -RZ, R16.H1_H1 ;  /* 0x30000010ff1b7230 */ /* 0x000fe20000004100 */
[----:B------:R-:W-:Y:S01]  /*deb0*/  FMUL.FTZ R25, R25, R34 ;  /* 0x0000002219197220 */ /* 0x000fe20000410000 */
[--C-:B------:R-:W-:Y:S01]  /*dec0*/  HADD2.F32 R16, -RZ, R17.reuse.H0_H0 ;  /* 0x20000011ff107230 */ /* 0x100fe20000004100 */
[----:B------:R-:W-:Y:S01]  /*ded0*/  FMUL.FTZ R6, R11, R6 ;  /* 0x000000060b067220 */ /* 0x000fe20000410000 */
[----:B------:R-:W-:Y:S01]  /*dee0*/  HADD2.F32 R34, -RZ, R17.H1_H1 ;  /* 0x30000011ff227230 */ /* 0x000fe20000004100 */
[----:B------:R-:W-:Y:S01]  /*def0*/  FMUL.FTZ R35, R26, R35 ;  /* 0x000000231a237220 */ /* 0x000fe20000410000 */
[----:B------:R-:W-:Y:S01]  /*df00*/  HADD2.F32 R11, -RZ, R28.H1_H1 ;  /* 0x3000001cff0b7230 */ /* 0x000fe20000004100 */
[----:B------:R-:W-:Y:S01]  /*df10*/  FFMA.FTZ R4, R4, R8, R37 ;  /* 0x0000000804047223 */ /* 0x000fe20000010025 */
[--C-:B------:R-:W-:Y:S02]  /*df20*/  HADD2.F32 R17, -RZ, R19.reuse.H0_H0 ;  /* 0x20000013ff117230 */ /* 0x100fe40000004100 */
[----:B------:R-:W-:-:S02]  /*df30*/  HADD2.F32 R36, -RZ, R19.H1_H1 ;  /* 0x30000013ff247230 */ /* 0x000fc40000004100 */
[----:B------:R-:W-:Y:S02]  /*df40*/  HADD2.F32 R26, -RZ, R29.H0_H0 ;  /* 0x2000001dff1a7230 */ /* 0x000fe40000004100 */
[----:B------:R-:W-:Y:S02]  /*df50*/  HADD2.F32 R28, -RZ, R18.H0_H0 ;  /* 0x20000012ff1c7230 */ /* 0x000fe40000004100 */
[----:B------:R-:W-:Y:S02]  /*df60*/  HADD2.F32 R8, -RZ, R30.H0_H0 ;  /* 0x2000001eff087230 */ /* 0x000fe40000004100 */
[----:B------:R-:W-:Y:S02]  /*df70*/  HADD2.F32 R19, -RZ, R31.H0_H0 ;  /* 0x2000001fff137230 */ /* 0x000fe40000004100 */
[----:B------:R-:W-:Y:S02]  /*df80*/  HADD2.F32 R18, -RZ, R18.H1_H1 ;  /* 0x30000012ff127230 */ /* 0x000fe40000004100 */
[----:B------:R-:W-:-:S02]  /*df90*/  HADD2.F32 R29, -RZ, R29.H1_H1 ;  /* 0x3000001dff1d7230 */ /* 0x000fc40000004100 */
[----:B------:R-:W-:Y:S02]  /*dfa0*/  HADD2.F32 R30, -RZ, R30.H1_H1 ;  /* 0x3000001eff1e7230 */ /* 0x000fe40000004100 */
[----:B------:R-:W-:Y:S01]  /*dfb0*/  HADD2.F32 R31, -RZ, R31.H1_H1 ;  /* 0x3000001fff1f7230 */ /* 0x000fe20000004100 */
[----:B------:R-:W-:Y:S02]  /*dfc0*/  FFMA.FTZ R11, R11, R27, R24 ;  /* 0x0000001b0b0b7223 */ /* 0x000fe40000010018 */
[----:B------:R-:W-:Y:S02]  /*dfd0*/  FFMA.FTZ R16, R26, R16, R39 ;  /* 0x000000101a107223 */ /* 0x000fe40000010027 */
[----:B------:R-:W-:Y:S02]  /*dfe0*/  FFMA.FTZ R25, R29, R34, R25 ;  /* 0x000000221d197223 */ /* 0x000fe40000010019 */
[----:B------:R-:W-:Y:S02]  /*dff0*/  FFMA.FTZ R5, R8, R28, R5 ;  /* 0x0000001c08057223 */ /* 0x000fe40000010005 */
[----:B------:R-:W-:-:S02]  /*e000*/  FFMA.FTZ R18, R30, R18, R35 ;  /* 0x000000121e127223 */ /* 0x000fc40000010023 */
[----:B------:R-:W-:Y:S02]  /*e010*/  FFMA.FTZ R6, R19, R17, R6 ;  /* 0x0000001113067223 */ /* 0x000fe40000010006 */
[----:B------:R-:W-:Y:S01]  /*e020*/  FFMA.FTZ R7, R31, R36, R7 ;  /* 0x000000241f077223 */ /* 0x000fe20000010007 */
[----:B------:R-:W-:Y:S02]  /*e030*/  F2FP.PACK_AB R28, R11, R4 ;  /* 0x000000040b1c723e */ /* 0x000fe400000000ff */
[----:B------:R-:W-:Y:S02]  /*e040*/  F2FP.PACK_AB R29, R25, R16 ;  /* 0x00000010191d723e */ /* 0x000fe400000000ff */
[----:B------:R-:W-:Y:S02]  /*e050*/  F2FP.PACK_AB R30, R18, R5 ;  /* 0x00000005121e723e */ /* 0x000fe400000000ff */
[----:B------:R-:W-:Y:S02]  /*e060*/  F2FP.PACK_AB R31, R7, R6 ;  /* 0x00000006071f723e */ /* 0x000fe400000000ff */
.L_x_967:
[----:B------:R-:W-:Y:S05]  /*e070*/  BSYNC B0 ;  /* 0x0000000000007941 */ /* 0x000fea0003800000 */
.L_x_966:
[----:B-----5:R4:W-:Y:S02]  /*e080*/  STS.128 [R205], R28 ;  /* 0x0000001ccd007388 */ /* 0x0209e40000000c00 */
.L_x_965:
[----:B------:R-:W-:Y:S05]  /*e090*/  BSYNC B1 ;  /* 0x0000000000017941 */ /* 0x000fea0003800000 */
.L_x_964:
[----:B------:R1:W-:Y:S01]  /*e0a0*/  @P1 STS.128 [R205+0x2000], RZ ;  /* 0x002000ffcd001388 */ /* 0x0003e20000000c00 */
[----:B------:R-:W-:Y:S01]  /*e0b0*/  BSSY B1, `(.L_x_968) ;  /* 0x0000058000017945 */ /* 0x000fe20003800000 */
[----:B------:R-:W-:Y:S05]  /*e0c0*/  @P1 BRA `(.L_x_969) ;  /* 0x0000056000001947 */ /* 0x000fea0003800000 */
[----:B----4-:R4:W5:Y:S01]  /*e0d0*/  LDG.E.128 R28, [R20.64+0x80] ;  /* 0x00008006141c7981 */ /* 0x010962000c1e1d00 */
        /* <DEDUP_REMOVED lines=15> */
[----:B--2---:R-:W2:Y:S01]  /*e1d0*/  LDG.E.128 R24, [R24.64+0x80] ;  /* 0x0000800618187981 */ /* 0x004ea2000c1e1d00 */
[----:B------:R-:W-:Y:S02]  /*e1e0*/  LEA.HI.X R7, R5, c[0x0][0x2b4], R4, 0x1, P2 ;  /* 0x0000ad0005077a11 */ /* 0x000fe400010f0c04 */
[----:B------:R-:W-:-:S04]  /*e1f0*/  IADD3 R11, P2, R17, R0, RZ ;  /* 0x00000000110b7210 */ /* 0x000fc80007f5e0ff */
[----:B---3--:R-:W3:Y:S01]  /*e200*/  LDG.E.128 R4, [R6.64+0x80] ;  /* 0x0000800606047981 */ /* 0x008ee2000c1e1d00 */
[----:B------:R-:W-:Y:S02]  /*e210*/  LEA.HI.X.SX32 R8, R17, R2, 0x1, P2 ;  /* 0x0000000211087211 */ /* 0x000fe400010f0eff */
[----:B------:R-:W-:-:S04]  /*e220*/  LEA R16, P2, R11, c[0x0][0x2a8], 0x1 ;  /* 0x0000aa000b107a11 */ /* 0x000fc800078408ff */
[----:B------:R-:W-:-:S06]  /*e230*/  LEA.HI.X R17, R11, c[0x0][0x2ac], R8, 0x1, P2 ;  /* 0x0000ab000b117a11 */ /* 0x000fcc00010f0c08 */
[----:B----4-:R-:W4:Y:S01]  /*e240*/  LDG.E.128 R16, [R16.64+0x80] ;  /* 0x0000800610107981 */ /* 0x010f22000c1e1d00 */
[----:B--2---:R-:W-:Y:S02]  /*e250*/  HADD2.F32 R37, -RZ, R24.H0_H0 ;  /* 0x20000018ff257230 */ /* 0x004fe40000004100 */
[----:B------:R-:W-:Y:S02]  /*e260*/  HADD2.F32 R39, -RZ, R25.H0_H0 ;  /* 0x20000019ff277230 */ /* 0x000fe40000004100 */
[--C-:B---3--:R-:W-:Y:S02]  /*e270*/  HADD2.F32 R8, -RZ, R4.reuse.H0_H0 ;  /* 0x20000004ff087230 */ /* 0x108fe40000004100 */
        /* <DEDUP_REMOVED lines=23> */
[----:B----4-:R-:W-:Y:S01]  /*e3f0*/  HADD2.F32 R8, -RZ, R16.H0_H0 ;  /* 0x20000010ff087230 */ /* 0x010fe20000004100 */
        /* <DEDUP_REMOVED lines=33> */
.L_x_971:
[----:B------:R-:W-:Y:S05]  /*e610*/  BSYNC B0 ;  /* 0x0000000000007941 */ /* 0x000fea0003800000 */
.L_x_970:
[----:B-----5:R1:W-:Y:S02]  /*e620*/  STS.128 [R205+0x2000], R28 ;  /* 0x0020001ccd007388 */ /* 0x0203e40000000c00 */
.L_x_969:
[----:B------:R-:W-:Y:S05]  /*e630*/  BSYNC B1 ;  /* 0x0000000000017941 */ /* 0x000fea0003800000 */
.L_x_968:
[----:B------:R1:W-:Y:S01]  /*e640*/  @P0 STS.128 [R205+0x4000], RZ ;  /* 0x004000ffcd000388 */ /* 0x0003e20000000c00 */
[----:B------:R-:W-:Y:S05]  /*e650*/  @P0 BRA `(.L_x_963) ;  /* 0x0000056000000947 */ /* 0x000fea0003800000 */
[----:B-1--4-:R1:W5:Y:S01]  /*e660*/  LDG.E.128 R28, [R20.64+0x100] ;  /* 0x00010006141c7981 */ /* 0x012362000c1e1d00 */
        /* <DEDUP_REMOVED lines=15> */
[----:B------:R-:W4:Y:S01]  /*e760*/  LDG.E.128 R24, [R24.64+0x100] ;  /* 0x0001000618187981 */ /* 0x000f22000c1e1d00 */
[----:B------:R-:W-:Y:S02]  /*e770*/  LEA.HI.X R7, R5, c[0x0][0x2b4], R4, 0x1, P2 ;  /* 0x0000ad0005077a11 */ /* 0x000fe400010f0c04 */
[----:B------:R-:W-:-:S04]  /*e780*/  IADD3 R8, P2, R11, R0, RZ ;  /* 0x000000000b087210 */ /* 0x000fc80007f5e0ff */
[----:B--2---:R-:W2:Y:S01]  /*e790*/  LDG.E.128 R4, [R6.64+0x100] ;  /* 0x0001000606047981 */ /* 0x004ea2000c1e1d00 */
[----:B------:R-:W-:Y:S02]  /*e7a0*/  LEA.HI.X.SX32 R11, R11, R2, 0x1, P2 ;  /* 0x000000020b0b7211 */ /* 0x000fe400010f0eff */
[----:B------:R-:W-:-:S04]  /*e7b0*/  LEA R16, P2, R8, c[0x0][0x2a8], 0x1 ;  /* 0x0000aa0008107a11 */ /* 0x000fc800078408ff */
[----:B------:R-:W-:-:S06]  /*e7c0*/  LEA.HI.X R17, R8, c[0x0][0x2ac], R11, 0x1, P2 ;  /* 0x0000ab0008117a11 */ /* 0x000fcc00010f0c0b */
[----:B---3--:R-:W3:Y:S01]  /*e7d0*/  LDG.E.128 R16, [R16.64+0x100] ;  /* 0x0001000610107981 */ /* 0x008ee2000c1e1d00 */
[----:B----4-:R-:W-:Y:S02]  /*e7e0*/  HADD2.F32 R35, -RZ, R24.H0_H0 ;  /* 0x20000018ff237230 */ /* 0x010fe40000004100 */
[----:B------:R-:W-:Y:S02]  /*e7f0*/  HADD2.F32 R37, -RZ, R25.H0_H0 ;  /* 0x20000019ff257230 */ /* 0x000fe40000004100 */
[--C-:B--2---:R-:W-:Y:S02]  /*e800*/  HADD2.F32 R8, -RZ, R4.reuse.H0_H0 ;  /* 0x20000004ff087230 */ /* 0x104fe40000004100 */
[----:B------:R-:W-:Y:S02]  /*e810*/  HADD2.F32 R11, -RZ, R4.H1_H1 ;  /* 0x30000004ff0b7230 */ /* 0x000fe40000004100 */
[--C-:B------:R-:W-:Y:S02]  /*e820*/  HADD2.F32 R4, -RZ, R5.reuse.H0_H0 ;  /* 0x20000005ff047230 */ /* 0x100fe40000004100 */
[----:B-1----:R-:W-:Y:S01]  /*e830*/  HADD2.F32 R20, -RZ, R5.H1_H1 ;  /* 0x30000005ff147230 */ /* 0x002fe20000004100 */
        /* <DEDUP_REMOVED lines=11> */
[--C-:B------:R-:W-:Y:S01]  /*e8f0*/  HADD2.F32 R4, -RZ, R27.reuse.H1_H1 ;  /* 0x3000001bff047230 */ /* 0x100fe20000004100 */
        /* <DEDUP_REMOVED lines=12> */
[----:B------:R-:W-:Y:S02]  /*e9c0*/  @!P4 FADD.FTZ R20, -R20, -RZ ;  /* 0x800000ff1414c221 */ /* 0x000fe40000010100 */
[----:B------:R-:W-:Y:S01]  /*e9d0*/  FMUL.FTZ R21, R26, R21 ;  /* 0x000000151a157220 */ /* 0x000fe20000410000 */
[----:B------:R-:W-:Y:S01]  /*e9e0*/  HADD2.F32 R26, -RZ, R16.H1_H1 ;  /* 0x30000010ff1a7230 */ /* 0x000fe20000004100 */
[----:B------:R-:W-:Y:S01]  /*e9f0*/  FMUL.FTZ R6, R11, R6 ;  /* 0x000000060b067220 */ /* 0x000fe20000410000 */
[--C-:B------:R-:W-:Y:S01]  /*ea00*/  HADD2.F32 R16, -RZ, R17.reuse.H0_H0 ;  /* 0x20000011ff107230 */ /* 0x100fe20000004100 */
[----:B------:R-:W-:Y:S01]  /*ea10*/  FMUL.FTZ R25, R25, R20 ;  /* 0x0000001419197220 */ /* 0x000fe20000410000 */
[----:B------:R-:W-:Y:S01]  /*ea20*/  HADD2.F32 R34, -RZ, R17.H1_H1 ;  /* 0x30000011ff227230 */ /* 0x000fe20000004100 */
[----:B------:R-:W-:Y:S01]  /*ea30*/  FFMA.FTZ R4, R4, R8, R35 ;  /* 0x0000000804047223 */ /* 0x000fe20000010023 */
[----:B------:R-:W-:Y:S02]  /*ea40*/  HADD2.F32 R11, -RZ, R28.H1_H1 ;  /* 0x3000001cff0b7230 */ /* 0x000fe40000004100 */
[----:B------:R-:W-:-:S02]  /*ea50*/  HADD2.F32 R17, -RZ, R19.H0_H0 ;  /* 0x20000013ff117230 */ /* 0x000fc40000004100 */
[----:B------:R-:W-:Y:S02]  /*ea60*/  HADD2.F32 R36, -RZ, R19.H1_H1 ;  /* 0x30000013ff247230 */ /* 0x000fe40000004100 */
[----:B------:R-:W-:Y:S02]  /*ea70*/  HADD2.F32 R20, -RZ, R29.H0_H0 ;  /* 0x2000001dff147230 */ /* 0x000fe40000004100 */
[----:B------:R-:W-:Y:S02]  /*ea80*/  HADD2.F32 R28, -RZ, R18.H0_H0 ;  /* 0x20000012ff1c7230 */ /* 0x000fe40000004100 */
[----:B------:R-:W-:Y:S02]  /*ea90*/  HADD2.F32 R8, -RZ, R30.H0_H0 ;  /* 0x2000001eff087230 */ /* 0x000fe40000004100 */
[----:B------:R-:W-:Y:S02]  /*eaa0*/  HADD2.F32 R19, -RZ, R31.H0_H0 ;  /* 0x2000001fff137230 */ /* 0x000fe40000004100 */
[----:B------:R-:W-:-:S02]  /*eab0*/  HADD2.F32 R18, -RZ, R18.H1_H1 ;  /* 0x30000012ff127230 */ /* 0x000fc40000004100 */
[----:B------:R-:W-:Y:S02]  /*eac0*/  HADD2.F32 R29, -RZ, R29.H1_H1 ;  /* 0x3000001dff1d7230 */ /* 0x000fe40000004100 */
[----:B------:R-:W-:Y:S02]  /*ead0*/  HADD2.F32 R30, -RZ, R30.H1_H1 ;  /* 0x3000001eff1e7230 */ /* 0x000fe40000004100 */
[----:B------:R-:W-:Y:S01]  /*eae0*/  HADD2.F32 R31, -RZ, R31.H1_H1 ;  /* 0x3000001fff1f7230 */ /* 0x000fe20000004100 */
[----:B------:R-:W-:Y:S02]  /*eaf0*/  FFMA.FTZ R11, R11, R26, R24 ;  /* 0x0000001a0b0b7223 */ /* 0x000fe40000010018 */
[----:B------:R-:W-:Y:S02]  /*eb00*/  FFMA.FTZ R16, R20, R16, R37 ;  /* 0x0000001014107223 */ /* 0x000fe40000010025 */
[----:B------:R-:W-:Y:S02]  /*eb10*/  FFMA.FTZ R25, R29, R34, R25 ;  /* 0x000000221d197223 */ /* 0x000fe40000010019 */
[----:B------:R-:W-:-:S02]  /*eb20*/  FFMA.FTZ R5, R8, R28, R5 ;  /* 0x0000001c08057223 */ /* 0x000fc40000010005 */
[----:B------:R-:W-:Y:S02]  /*eb30*/  FFMA.FTZ R18, R30, R18, R21 ;  /* 0x000000121e127223 */ /* 0x000fe40000010015 */
[----:B------:R-:W-:Y:S02]  /*eb40*/  FFMA.FTZ R6, R19, R17, R6 ;  /* 0x0000001113067223 */ /* 0x000fe40000010006 */
[----:B------:R-:W-:Y:S01]  /*eb50*/  FFMA.FTZ R7, R31, R36, R7 ;  /* 0x000000241f077223 */ /* 0x000fe20000010007 */
[----:B------:R-:W-:Y:S02]  /*eb60*/  F2FP.PACK_AB R28, R11, R4 ;  /* 0x000000040b1c723e */ /* 0x000fe400000000ff */
[----:B------:R-:W-:Y:S02]  /*eb70*/  F2FP.PACK_AB R29, R25, R16 ;  /* 0x00000010191d723e */ /* 0x000fe400000000ff */
[----:B------:R-:W-:Y:S02]  /*eb80*/  F2FP.PACK_AB R30, R18, R5 ;  /* 0x00000005121e723e */ /* 0x000fe400000000ff */
[----:B------:R-:W-:-:S02]  /*eb90*/  F2FP.PACK_AB R31, R7, R6 ;  /* 0x00000006071f723e */ /* 0x000fc400000000ff */
.L_x_973:
[----:B------:R-:W-:Y:S05]  /*eba0*/  BSYNC B0 ;  /* 0x0000000000007941 */ /* 0x000fea0003800000 */
.L_x_972:
[----:B-----5:R4:W-:Y:S02]  /*ebb0*/  STS.128 [R205+0x4000], R28 ;  /* 0x0040001ccd007388 */ /* 0x0209e40000000c00 */
.L_x_963:
[----:B------:R-:W-:Y:S05]  /*ebc0*/  BSYNC B2 ;  /* 0x0000000000027941 */ /* 0x000fea0003800000 */
.L_x_962:
[----:B-12-4-:R-:W-:Y:S01]  /*ebd0*/  IADD3 R20, R156, 0x10, RZ ;  /* 0x000000109c147810 */ /* 0x016fe20007ffe0ff */
[----:B------:R-:W-:Y:S03]  /*ebe0*/  BSSY B2, `(.L_x_974) ;  /* 0x0000119000027945 */ /* 0x000fe60003800000 */
[----:B------:R-:W-:-:S04]  /*ebf0*/  ISETP.GE.AND P2, PT, R20, R3, PT ;  /* 0x000000031400720c */ /* 0x000fc80003f46270 */
[----:B------:R-:W-:-:S13]  /*ec00*/  ISETP.LT.OR P2, PT, R129, -0x87, P2 ;  /* 0xffffff798100780c */ /* 0x000fda0001741670 */
[----:B------:R-:W-:Y:S05]  /*ec10*/  @P2 BRA `(.L_x_975) ;  /* 0x0000115000002947 */ /* 0x000fea0003800000 */
[----:B------:R-:W-:Y:S01]  /*ec20*/  ISETP.GE.AND P2, PT, R12, c[0x0][0x220], PT ;  /* 0x000088000c007a0c */ /* 0x000fe20003f46270 */
[----:B------:R-:W-:-:S12]  /*ec30*/  BSSY B1, `(.L_x_976) ;  /* 0x000005b000017945 */ /* 0x000fd80003800000 */
[----:B------:R1:W-:Y:S01]  /*ec40*/  @P2 STS.128 [R205+0x800], RZ ;  /* 0x000800ffcd002388 */ /* 0x0003e20000000c00 */
        /* <DEDUP_REMOVED lines=8> */
[C---:B------:R-:W-:Y:S02]  /*ecd0*/  IADD3 R11, P4, R147.reuse, R0, RZ ;  /* 0x00000000930b7210 */ /* 0x040fe40007f9e0ff */
[----:B------:R-:W-:Y:S02]  /*ece0*/  MOV R16, RZ ;  /* 0x000000ff00107202 */ /* 0x000fe40000000f00 */
[----:B------:R-:W-:-:S03]  /*ecf0*/  LEA.HI.X.SX32 R8, R147, R2, 0x1, P4 ;  /* 0x0000000293087211 */ /* 0x000fc600020f0eff */
[----:B------:R-:W-:-:S04]  /*ed00*/  @P2 SHF.R.S32.HI R149, RZ, 0x1, R148 ;  /* 0x00000001ff952819 */ /* 0x000fc80000011494 */
[C---:B------:R-:W-:Y:S02]  /*ed10*/  @P2 IADD3 R4, -R149.reuse, RZ, RZ ;  /* 0x000000ff95042210 */ /* 0x040fe40007ffe1ff */
[C---:B------:R-:W-:Y:S02]  /*ed20*/  @P2 IADD3 R7, -R149.reuse, RZ, RZ ;  /* 0x000000ff95072210 */ /* 0x040fe40007ffe1ff */
[C---:B------:R-:W-:Y:S02]  /*ed30*/  IADD3 R5, P4, R4.reuse, R11, RZ ;  /* 0x0000000b04057210 */ /* 0x040fe40007f9e0ff */
        /* <DEDUP_REMOVED lines=24> */
[----:B------:R-:W-:Y:S01]  /*eec0*/  @!P2 FADD.FTZ R11, -R11, -RZ ;  /* 0x800000ff0b0ba221 */ /* 0x000fe20000010100 */
[----:B------:R-:W-:Y:S01]  /*eed0*/  HADD2.F32 R24, -RZ, R24.H1_H1 ;  /* 0x30000018ff187230 */ /* 0x000fe20000004100 */
[----:B------:R-:W-:Y:S01]  /*eee0*/  FMUL.FTZ R35, R35, R8 ;  /* 0x0000000823237220 */ /* 0x000fe20000410000 */
[----:B------:R-:W-:Y:S01]  /*eef0*/  HADD2.F32 R36, -RZ, R25.H1_H1 ;  /* 0x30000019ff247230 */ /* 0x000fe20000004100 */
[----:B------:R-:W-:Y:S01]  /*ef00*/  FMUL.FTZ R37, R37, R4 ;  /* 0x0000000425257220 */ /* 0x000fe20000410000 */
[----:B------:R-:W-:Y:S01]  /*ef10*/  HADD2.F32 R8, -RZ, R26.H0_H0 ;  /* 0x2000001aff087230 */ /* 0x000fe20000004100 */
[----:B------:R-:W-:Y:S01]  /*ef20*/  @!P2 FADD.FTZ R21, -R21, -RZ ;  /* 0x800000ff1515a221 */ /* 0x000fe20000010100 */
[----:B------:R-:W-:Y:S01]  /*ef30*/  HADD2.F32 R4, -RZ, R27.H1_H1 ;  /* 0x3000001bff047230 */ /* 0x000fe20000004100 */
[----:B------:R-:W-:-:S02]  /*ef40*/  @!P2 FADD.FTZ R5, -R5, -RZ ;  /* 0x800000ff0505a221 */ /* 0x000fc40000010100 */
[----:B------:R-:W-:Y:S02]  /*ef50*/  @!P2 FADD.FTZ R7, -R7, -RZ ;  /* 0x800000ff0707a221 */ /* 0x000fe40000010100 */
[----:B------:R-:W-:Y:S01]  /*ef60*/  FMUL.FTZ R24, R24, R11 ;  /* 0x0000000b18187220 */ /* 0x000fe20000410000 */
[----:B------:R-:W-:Y:S01]  /*ef70*/  HADD2.F32 R11, -RZ, R27.H0_H0 ;  /* 0x2000001bff0b7230 */ /* 0x000fe20000004100 */
[----:B------:R-:W-:Y:S01]  /*ef80*/  FMUL.FTZ R36, R36, R21 ;  /* 0x0000001524247220 */ /* 0x000fe20000410000 */
[----:B------:R-:W-:Y:S01]  /*ef90*/  HADD2.F32 R21, -RZ, R26.H1_H1 ;  /* 0x3000001aff157230 */ /* 0x000fe20000004100 */
[----:B------:R-:W-:Y:S02]  /*efa0*/  @!P2 FADD.FTZ R6, -R6, -RZ ;  /* 0x800000ff0606a221 */ /* 0x000fe40000010100 */
[----:B------:R-:W-:Y:S01]  /*efb0*/  FMUL.FTZ R5, R8, R5 ;  /* 0x0000000508057220 */ /* 0x000fe20000410000 */
[----:B---3--:R-:W-:Y:S01]  /*efc0*/  HADD2.F32 R8, -RZ, R16.H0_H0 ;  /* 0x20000010ff087230 */ /* 0x008fe20000004100 */
[----:B------:R-:W-:Y:S01]  /*efd0*/  FMUL.FTZ R7, R4, R7 ;  /* 0x0000000704077220 */ /* 0x000fe20000410000 */
[----:B-----5:R-:W-:Y:S01]  /*efe0*/  HADD2.F32 R4, -RZ, R28.H0_H0 ;  /* 0x2000001cff047230 */ /* 0x020fe20000004100 */
[----:B------:R-:W-:-:S02]  /*eff0*/  @!P2 FADD.FTZ R34, -R34, -RZ ;  /* 0x800000ff2222a221 */ /* 0x000fc40000010100 */
[----:B------:R-:W-:Y:S01]  /*f000*/  FMUL.FTZ R6, R11, R6 ;  /* 0x000000060b067220 */ /* 0x000fe20000410000 */
[----:B------:R-:W-:Y:S01]  /*f010*/  HADD2.F32 R11, -RZ, R28.H1_H1 ;  /* 0x3000001cff0b7230 */ /* 0x000fe20000004100 */
[----:B------:R-:W-:Y:S01]  /*f020*/  FMUL.FTZ R34, R21, R34 ;  /* 0x0000002215227220 */ /* 0x000fe20000410000 */
[--C-:B------:R-:W-:Y:S01]  /*f030*/  HADD2.F32 R28, -RZ, R18.reuse.H0_H0 ;  /* 0x20000012ff1c7230 */ /* 0x100fe20000004100 */
[----:B------:R-:W-:Y:S01]  /*f040*/  FFMA.FTZ R4, R4, R8, R35 ;  /* 0x0000000804047223 */ /* 0x000fe20000010023 */
[----:B------:R-:W-:Y:S02]  /*f050*/  HADD2.F32 R27, -RZ, R18.H1_H1 ;  /* 0x30000012ff1b7230 */ /* 0x000fe40000004100 */
[----:B------:R-:W-:Y:S02]  /*f060*/  HADD2.F32 R21, -RZ, R16.H1_H1 ;  /* 0x30000010ff157230 */ /* 0x000fe40000004100 */
        /* <DEDUP_REMOVED lines=21> */
.L_x_979:
[----:B------:R-:W-:Y:S05]  /*f1c0*/  BSYNC B0 ;  /* 0x0000000000007941 */ /* 0x000fea0003800000 */
.L_x_978:
[----:B-----5:R4:W-:Y:S02]  /*f1d0*/  STS.128 [R205+0x800], R28 ;  /* 0x0008001ccd007388 */ /* 0x0209e40000000c00 */
.L_x_977:
[----:B------:R-:W-:Y:S05]  /*f1e0*/  BSYNC B1 ;  /* 0x0000000000017941 */ /* 0x000fea0003800000 */
.L_x_976:
        /* <DEDUP_REMOVED lines=9> */
[----:B------:R-:W-:Y:S02]  /*f280*/  IADD3 R5, R147, 0x40, RZ ;  /* 0x0000004093057810 */ /* 0x000fe40007ffe0ff */
[----:B------:R-:W-:Y:S02]  /*f290*/  MOV R4, RZ ;  /* 0x000000ff00047202 */ /* 0x000fe40000000f00 */
[----:B------:R-:W-:Y:S02]  /*f2a0*/  IADD3 R11, P4, R5, R0, RZ ;  /* 0x00000000050b7210 */ /* 0x000fe40007f9e0ff */
[----:B------:R-:W-:-:S02]  /*f2b0*/  MOV R16, RZ ;  /* 0x000000ff00107202 */ /* 0x000fc40000000f00 */
[----:B------:R-:W-:Y:S02]  /*f2c0*/  LEA.HI.X.SX32 R8, R5, R2, 0x1, P4 ;  /* 0x0000000205087211 */ /* 0x000fe400020f0eff */
        /* <DEDUP_REMOVED lines=8> */
[----:B--2---:R-:W2:Y:S01]  /*f350*/  LDG.E.128 R24, [R24.64+0x80] ;  /* 0x0000800618187981 */ /* 0x004ea2000c1e1d00 */
[----:B------:R-:W-:Y:S02]  /*f360*/  LEA.HI.X R7, R5, c[0x0][0x2b4], R4, 0x1, P4 ;  /* 0x0000ad0005077a11 */ /* 0x000fe400020f0c04 */
[----:B------:R-:W-:-:S04]  /*f370*/  IADD3 R11, P4, R16, R11, RZ ;  /* 0x0000000b100b7210 */ /* 0x000fc80007f9e0ff */
[----:B---3--:R-:W3:Y:S01]  /*f380*/  LDG.E.128 R4, [R6.64] ;  /* 0x0000000606047981 */ /* 0x008ee2000c1e1d00 */
[----:B------:R-:W-:Y:S02]  /*f390*/  LEA.HI.X.SX32 R8, R16, R8, 0x1, P4 ;  /* 0x0000000810087211 */ /* 0x000fe400020f0eff */
[----:B------:R-:W-:-:S04]  /*f3a0*/  LEA R16, P4, R11, c[0x0][0x2a8], 0x1 ;  /* 0x0000aa000b107a11 */ /* 0x000fc800078808ff */
[----:B------:R-:W-:-:S06]  /*f3b0*/  LEA.HI.X R17, R11, c[0x0][0x2ac], R8, 0x1, P4 ;  /* 0x0000ab000b117a11 */ /* 0x000fcc00020f0c08 */
[----:B----4-:R-:W4:Y:S01]  /*f3c0*/  LDG.E.128 R16, [R16.64] ;  /* 0x0000000610107981 */ /* 0x010f22000c1e1d00 */
        /* <DEDUP_REMOVED lines=28> */
[----:B----4-:R-:W-:Y:S01]  /*f590*/  HADD2.F32 R8, -RZ, R16.H0_H0 ;  /* 0x20000010ff087230 */ /* 0x010fe20000004100 */
        /* <DEDUP_REMOVED lines=31> */
.L_x_983:
[----:B------:R-:W-:Y:S05]  /*f790*/  BSYNC B0 ;  /* 0x0000000000007941 */ /* 0x000fea0003800000 */
.L_x_982:
[----:B-----5:R1:W-:Y:S02]  /*f7a0*/  STS.128 [R205+0x2800], R28 ;  /* 0x0028001ccd007388 */ /* 0x0203e40000000c00 */
.L_x_981:
[----:B------:R-:W-:Y:S05]  /*f7b0*/  BSYNC B1 ;  /* 0x0000000000017941 */ /* 0x000fea0003800000 */
.L_x_980:
[----:B------:R1:W-:Y:S01]  /*f7c0*/  @P0 STS.128 [R205+0x4800], RZ ;  /* 0x004800ffcd000388 */ /* 0x0003e20000000c00 */
[----:B------:R-:W-:Y:S05]  /*f7d0*/  @P0 BRA `(.L_x_975) ;  /* 0x0000059000000947 */ /* 0x000fea0003800000 */
[----:B------:R1:W5:Y:S01]  /*f7e0*/  LDG.E.128 R24, [R32.64+0x100] ;  /* 0x0001000620187981 */ /* 0x000362000c1e1d00 */
        /* <DEDUP_REMOVED lines=15> */
[----:B-1--4-:R-:W-:Y:S01]  /*f8e0*/  IMAD.WIDE R28, R5, 0x2, R32 ;  /* 0x00000002051c7825 */ /* 0x012fe200078e0220 */
[----:B------:R-:W-:Y:S02]  /*f8f0*/  LEA.HI.X.SX32 R4, R4, R11, 0x1, P4 ;  /* 0x0000000b04047211 */ /* 0x000fe400020f0eff */
[----:B------:R-:W-:-:S03]  /*f900*/  LEA R6, P4, R7, c[0x0][0x2b0], 0x1 ;  /* 0x0000ac0007067a11 */ /* 0x000fc600078808ff */
[----:B------:R-:W4:Y:S01]  /*f910*/  LDG.E.128 R28, [R28.64+0x100] ;  /* 0x000100061c1c7981 */ /* 0x000f22000c1e1d00 */
        /* <DEDUP_REMOVED lines=22> */
[----:B------:R-:W-:Y:S01]  /*fa80*/  HADD2.F32 R34, -RZ, R29.H1_H1 ;  /* 0x3000001dff227230 */ /* 0x000fe20000004100 */
[----:B------:R-:W-:Y:S01]  /*fa90*/  @!P2 FADD.FTZ R11, -R11, -RZ ;  /* 0x800000ff0b0ba221 */ /* 0x000fe20000010100 */
        /* <DEDUP_REMOVED lines=9> */
[----:B------:R-:W-:Y:S01]  /*fb30*/  FMUL.FTZ R5, R8, R5 ;  /* 0x0000000508057220 */ /* 0x000fe20000410000 */
[----:B---3--:R-:W-:Y:S01]  /*fb40*/  HADD2.F32 R8, -RZ, R16.H0_H0 ;  /* 0x20000010ff087230 */ /* 0x008fe20000004100 */
[----:B------:R-:W-:Y:S01]  /*fb50*/  FMUL.FTZ R7, R4, R7 ;  /* 0x0000000704077220 */ /* 0x000fe20000410000 */
[----:B-----5:R-:W-:Y:S01]  /*fb60*/  HADD2.F32 R4, -RZ, R24.H0_H0 ;  /* 0x20000018ff047230 */ /* 0x020fe20000004100 */
[----:B------:R-:W-:-:S02]  /*fb70*/  @!P2 FADD.FTZ R32, -R32, -RZ ;  /* 0x800000ff2020a221 */ /* 0x000fc40000010100 */
[----:B------:R-:W-:Y:S01]  /*fb80*/  @!P2 FADD.FTZ R6, -R6, -RZ ;  /* 0x800000ff0606a221 */ /* 0x000fe20000010100 */
[--C-:B------:R-:W-:Y:S01]  /*fb90*/  HADD2.F32 R30, -RZ, R18.reuse.H0_H0 ;  /* 0x20000012ff1e7230 */ /* 0x100fe20000004100 */
[----:B------:R-:W-:Y:S01]  /*fba0*/  FMUL.FTZ R32, R21, R32 ;  /* 0x0000002015207220 */ /* 0x000fe20000410000 */
[----:B------:R-:W-:Y:S01]  /*fbb0*/  HADD2.F32 R31, -RZ, R18.H1_H1 ;  /* 0x30000012ff1f7230 */ /* 0x000fe20000004100 */
[----:B------:R-:W-:Y:S01]  /*fbc0*/  FMUL.FTZ R6, R11, R6 ;  /* 0x000000060b067220 */ /* 0x000fe20000410000 */
[----:B------:R-:W-:Y:S01]  /*fbd0*/  HADD2.F32 R11, -RZ, R24.H1_H1 ;  /* 0x30000018ff0b7230 */ /* 0x000fe20000004100 */
[----:B------:R-:W-:Y:S01]  /*fbe0*/  FFMA.FTZ R4, R4, R8, R33 ;  /* 0x0000000804047223 */ /* 0x000fe20000010021 */
        /* <DEDUP_REMOVED lines=22> */
.L_x_985:
[----:B------:R-:W-:Y:S05]  /*fd50*/  BSYNC B0 ;  /* 0x0000000000007941 */ /* 0x000fea0003800000 */
.L_x_984:
[----:B-----5:R1:W-:Y:S02]  /*fd60*/  STS.128 [R205+0x4800], R24 ;  /* 0x00480018cd007388 */ /* 0x0203e40000000c00 */
.L_x_975:
[----:B------:R-:W-:Y:S05]  /*fd70*/  BSYNC B2 ;  /* 0x0000000000027941 */ /* 0x000fea0003800000 */
.L_x_974:
[----:B-1----:R-:W-:Y:S01]  /*fd80*/  IADD3 R24, R156, 0x20, RZ ;  /* 0x000000209c187810 */ /* 0x002fe20007ffe0ff */
        /* <DEDUP_REMOVED lines=8> */
[----:B--2-4-:R2:W5:Y:S01]  /*fe10*/  LDG.E.128 R32, [R14.64] ;  /* 0x000000060e207981 */ /* 0x014562000c1e1d00 */
        /* <DEDUP_REMOVED lines=8> */
[C---:B------:R-:W-:Y:S02]  /*fea0*/  SHF.L.U32 R5, R149.reuse, 0x5, RZ ;  /* 0x0000000595057819 */ /* 0x040fe400000006ff */
[----:B------:R-:W-:Y:S02]  /*feb0*/  @P2 IADD3 R4, -R149, RZ, RZ ;  /* 0x000000ff95042210 */ /* 0x000fe40007ffe1ff */
[----:B------:R-:W-:Y:S02]  /*fec0*/  IADD3 R11, P4, R5, R0, RZ ;  /* 0x00000000050b7210 */ /* 0x000fe40007f9e0ff */
[----:B------:R-:W-:Y:S02]  /*fed0*/  @P2 IADD3 R7, -R149, RZ, RZ ;  /* 0x000000ff95072210 */ /* 0x000fe40007ffe1ff */
[----:B------:R-:W-:Y:S02]  /*fee0*/  LEA.HI.X.SX32 R8, R5, R2, 0x1, P4 ;  /* 0x0000000205087211 */ /* 0x000fe400020f0eff */
[----:B------:R-:W-:Y:S01]  /*fef0*/  IADD3 R5, P4, R4, R11, RZ ;  /* 0x0000000b04057210 */ /* 0x000fe20007f9e0ff */
[----:B------:R-:W-:Y:S01]  /*ff00*/  IMAD.WIDE R28, R7, 0x2, R14 ;  /* 0x00000002071c7825 */ /* 0x000fe200078e020e */
[----:B------:R-:W-:-:S02]  /*ff10*/  @P2 IADD3 R16, -R149, RZ, RZ ;  /* 0x000000ff95102210 */ /* 0x000fc40007ffe1ff */
[----:B------:R-:W-:Y:S02]  /*ff20*/  LEA.HI.X.SX32 R4, R4, R8, 0x1, P4 ;  /* 0x0000000804047211 */ /* 0x000fe400020f0eff */
[C---:B------:R-:W-:Y:S01]  /*ff30*/  LEA R6, P4, R5.reuse, c[0x0][0x2b0], 0x1 ;  /* 0x0000ac0005067a11 */ /* 0x040fe200078808ff */
[----:B------:R-:W4:Y:S03]  /*ff40*/  LDG.E.128 R28, [R28.64] ;  /* 0x000000061c1c7981 */ /* 0x000f26000c1e1d00 */
        /* <DEDUP_REMOVED lines=30> */
[----:B------:R-:W-:Y:S01]  /*10130*/  FMUL.FTZ R5, R8, R5 ;  /* 0x0000000508057220 */ /* 0x000fe20000410000 */
[----:B------:R-:W-:Y:S01]  /*10140*/  HADD2.F32 R30, -RZ, R30.H1_H1 ;  /* 0x3000001eff1e7230 */ /* 0x000fe20000004100 */
[----:B------:R-:W-:Y:S01]  /*10150*/  FMUL.FTZ R7, R4, R7 ;  /* 0x0000000704077220 */ /* 0x000fe20000410000 */
[----:B-----5:R-:W-:Y:S01]  /*10160*/  HADD2.F32 R4, -RZ, R32.H0_H0 ;  /* 0x20000020ff047230 */ /* 0x020fe20000004100 */
[----:B------:R-:W-:Y:S01]  /*10170*/  @!P2 FADD.FTZ R21, -R21, -RZ ;  /* 0x800000ff1515a221 */ /* 0x000fe20000010100 */
[----:B---3--:R-:W-:Y:S01]  /*10180*/  HADD2.F32 R8, -RZ, R16.H0_H0 ;  /* 0x20000010ff087230 */ /* 0x008fe20000004100 */
[----:B------:R-:W-:-:S02]  /*10190*/  @!P2 FADD.FTZ R6, -R6, -RZ ;  /* 0x800000ff0606a221 */ /* 0x000fc40000010100 */
[----:B------:R-:W-:Y:S01]  /*101a0*/  @!P2 FADD.FTZ R25, -R25, -RZ ;  /* 0x800000ff1919a221 */ /* 0x000fe20000010100 */
[--C-:B------:R-:W-:Y:S01]  /*101b0*/  HADD2.F32 R29, -RZ, R19.reuse.H0_H0 ;  /* 0x20000013ff1d7230 */ /* 0x100fe20000004100 */
[----:B------:R-:W-:Y:S01]  /*101c0*/  FMUL.FTZ R26, R26, R21 ;  /* 0x000000151a1a7220 */ /* 0x000fe20000410000 */
[----:B------:R-:W-:Y:S01]  /*101d0*/  HADD2.F32 R21, -RZ, R16.H1_H1 ;  /* 0x30000010ff157230 */ /* 0x000fe20000004100 */
[----:B------:R-:W-:Y:S01]  /*101e0*/  FMUL.FTZ R6, R11, R6 ;  /* 0x000000060b067220 */ /* 0x000fe20000410000 */
[----:B------:R-:W-:Y:S01]  /*101f0*/  HADD2.F32 R11, -RZ, R32.H1_H1 ;  /* 0x30000020ff0b7230 */ /* 0x000fe20000004100 */
[----:B------:R-:W-:Y:S01]  /*10200*/  FMUL.FTZ R25, R30, R25 ;  /* 0x000000191e197220 */ /* 0x000fe20000410000 */
[----:B------:R-:W-:Y:S01]  /*10210*/  HADD2.F32 R36, -RZ, R19.H1_H1 ;  /* 0x30000013ff247230 */ /* 0x000fe20000004100 */
[----:B------:R-:W-:Y:S01]  /*10220*/  FFMA.FTZ R4, R4, R8, R27 ;  /* 0x0000000804047223 */ /* 0x000fe2000001001b */
[----:B------:R-:W-:Y:S02]  /*10230*/  HADD2.F32 R30, -RZ, R33.H0_H0 ;  /* 0x20000021ff1e7230 */ /* 0x000fe40000004100 */
[----:B------:R-:W-:-:S02]  /*10240*/  HADD2.F32 R16, -RZ, R17.H0_H0 ;  /* 0x20000011ff107230 */ /* 0x000fc40000004100 */
[----:B------:R-:W-:Y:S02]  /*10250*/  HADD2.F32 R32, -RZ, R18.H0_H0 ;  /* 0x20000012ff207230 */ /* 0x000fe40000004100 */
[----:B------:R-:W-:Y:S02]  /*10260*/  HADD2.F32 R8, -RZ, R34.H0_H0 ;  /* 0x20000022ff087230 */ /* 0x000fe40000004100 */
[----:B------:R-:W-:Y:S02]  /*10270*/  HADD2.F32 R19, -RZ, R35.H0_H0 ;  /* 0x20000023ff137230 */ /* 0x000fe40000004100 */
[----:B------:R-:W-:Y:S02]  /*10280*/  HADD2.F32 R17, -RZ, R17.H1_H1 ;  /* 0x30000011ff117230 */ /* 0x000fe40000004100 */
        /* <DEDUP_REMOVED lines=15> */
.L_x_991:
[----:B------:R-:W-:Y:S05]  /*10380*/  BSYNC B0 ;  /* 0x0000000000007941 */ /* 0x000fea0003800000 */
.L_x_990:
[----:B-----5:R4:W-:Y:S02]  /*10390*/  STS.128 [R205+0x1000], R32 ;  /* 0x00100020cd007388 */ /* 0x0209e40000000c00 */
.L_x_989:
[----:B------:R-:W-:Y:S05]  /*103a0*/  BSYNC B1 ;  /* 0x0000000000017941 */ /* 0x000fea0003800000 */
.L_x_988:
[----:B------:R1:W-:Y:S01]  /*103b0*/  @P1 STS.128 [R205+0x3000], RZ ;  /* 0x003000ffcd001388 */ /* 0x0003e20000000c00 */
[----:B------:R-:W-:Y:S01]  /*103c0*/  BSSY B1, `(.L_x_992) ;  /* 0x000005b000017945 */ /* 0x000fe20003800000 */
[----:B------:R-:W-:Y:S05]  /*103d0*/  @P1 BRA `(.L_x_993) ;  /* 0x0000059000001947 */ /* 0x000fea0003800000 */
[----:B--2-4-:R2:W5:Y:S01]  /*103e0*/  LDG.E.128 R32, [R14.64+0x80] ;  /* 0x000080060e207981 */ /* 0x014562000c1e1d00 */
        /* <DEDUP_REMOVED lines=8> */
[C---:B------:R-:W-:Y:S02]  /*10470*/  LEA R5, R149.reuse, 0x40, 0x5 ;  /* 0x0000004095057811 */ /* 0x040fe400078e28ff */
        /* <DEDUP_REMOVED lines=9> */
[----:B------:R-:W4:Y:S03]  /*10510*/  LDG.E.128 R28, [R28.64+0x80] ;  /* 0x000080061c1c7981 */ /* 0x000f26000c1e1d00 */
        /* <DEDUP_REMOVED lines=67> */
.L_x_995:
[----:B------:R-:W-:Y:S05]  /*10950*/  BSYNC B0 ;  /* 0x0000000000007941 */ /* 0x000fea0003800000 */
.L_x_994:
[----:B-----5:R4:W-:Y:S02]  /*10960*/  STS.128 [R205+0x3000], R32 ;  /* 0x00300020cd007388 */ /* 0x0209e40000000c00 */
.L_x_993:
[----:B------:R-:W-:Y:S05]  /*10970*/  BSYNC B1 ;  /* 0x0000000000017941 */ /* 0x000fea0003800000 */
.L_x_992:
[----:B------:R1:W-:Y:S01]  /*10980*/  @P0 STS.128 [R205+0x5000], RZ ;  /* 0x005000ffcd000388 */ /* 0x0003e20000000c00 */
        /* <DEDUP_REMOVED lines=16> */
[----:B--2---:R-:W-:Y:S01]  /*10a90*/  IMAD.WIDE R32, R7, 0x2, R14 ;  /* 0x0000000207207825 */ /* 0x004fe200078e020e */
[----:B------:R-:W-:-:S02]  /*10aa0*/  @P2 IADD3 R16, -R149, RZ, RZ ;  /* 0x000000ff95102210 */ /* 0x000fc40007ffe1ff */
[----:B------:R-:W-:Y:S02]  /*10ab0*/  LEA.HI.X.SX32 R4, R4, R8, 0x1, P4 ;  /* 0x0000000804047211 */ /* 0x000fe400020f0eff */
[C---:B------:R-:W-:Y:S01]  /*10ac0*/  LEA R6, P4, R5.reuse, c[0x0][0x2b0], 0x1 ;  /* 0x0000ac0005067a11 */ /* 0x040fe200078808ff */
[----:B------:R-:W2:Y:S03]  /*10ad0*/  LDG.E.128 R32, [R32.64+0x100] ;  /* 0x0001000620207981 */ /* 0x000ea6000c1e1d00 */
        /* <DEDUP_REMOVED lines=11> */
[--C-:B------:R-:W-:Y:S01]  /*10b90*/  HADD2.F32 R4, -RZ, R5.reuse.H0_H0 ;  /* 0x20000005ff047230 */ /* 0x100fe20000004100 */
[----:B------:R-:W-:Y:S01]  /*10ba0*/  @!P2 FADD.FTZ R8, -R8, -RZ ;  /* 0x800000ff0808a221 */ /* 0x000fe20000010100 */
[----:B------:R-:W-:-:S02]  /*10bb0*/  HADD2.F32 R14, -RZ, R5.H1_H1 ;  /* 0x30000005ff0e7230 */ /* 0x000fc40000004100 */
[--C-:B------:R-:W-:Y:S01]  /*10bc0*/  HADD2.F32 R5, -RZ, R6.reuse.H0_H0 ;  /* 0x20000006ff057230 */ /* 0x100fe20000004100 */
[----:B------:R-:W-:Y:S01]  /*10bd0*/  @!P2 FADD.FTZ R4, -R4, -RZ ;  /* 0x800000ff0404a221 */ /* 0x000fe20000010100 */
[----:B------:R-:W-:Y:S02]  /*10be0*/  HADD2.F32 R15, -RZ, R6.H1_H1 ;  /* 0x30000006ff0f7230 */ /* 0x000fe40000004100 */
[--C-:B------:R-:W-:Y:S02]  /*10bf0*/  HADD2.F32 R6, -RZ, R7.reuse.H0_H0 ;  /* 0x20000007ff067230 */ /* 0x100fe40000004100 */
[----:B------:R-:W-:Y:S01]  /*10c00*/  HADD2.F32 R7, -RZ, R7.H1_H1 ;  /* 0x30000007ff077230 */ /* 0x000fe20000004100 */
[----:B------:R-:W-:Y:S01]  /*10c10*/  FMUL.FTZ R21, R21, R8 ;  /* 0x0000000815157220 */ /* 0x000fe20000410000 */
[----:B------:R-:W-:Y:S01]  /*10c20*/  HADD2.F32 R32, -RZ, R32.H1_H1 ;  /* 0x30000020ff207230 */ /* 0x000fe20000004100 */
[----:B------:R-:W-:Y:S01]  /*10c30*/  FMUL.FTZ R25, R25, R4 ;  /* 0x0000000419197220 */ /* 0x000fe20000410000 */
[----:B------:R-:W-:Y:S01]  /*10c40*/  HADD2.F32 R8, -RZ, R34.H0_H0 ;  /* 0x20000022ff087230 */ /* 0x000fe20000004100 */
[----:B------:R-:W-:Y:S01]  /*10c50*/  @!P2 FADD.FTZ R11, -R11, -RZ ;  /* 0x800000ff0b0ba221 */ /* 0x000fe20000010100 */
[----:B------:R-:W-:Y:S01]  /*10c60*/  HADD2.F32 R33, -RZ, R33.H1_H1 ;  /* 0x30000021ff217230 */ /* 0x000fe20000004100 */
[----:B------:R-:W-:Y:S01]  /*10c70*/  @!P2 FADD.FTZ R5, -R5, -RZ ;  /* 0x800000ff0505a221 */ /* 0x000fe20000010100 */
[----:B------:R-:W-:Y:S01]  /*10c80*/  HADD2.F32 R4, -RZ, R35.H1_H1 ;  /* 0x30000023ff047230 */ /* 0x000fe20000004100 */
[----:B------:R-:W-:-:S02]  /*10c90*/  @!P2 FADD.FTZ R14, -R14, -RZ ;  /* 0x800000ff0e0ea221 */ /* 0x000fc40000010100 */
[----:B------:R-:W-:Y:S01]  /*10ca0*/  @!P2 FADD.FTZ R7, -R7, -RZ ;  /* 0x800000ff0707a221 */ /* 0x000fe20000010100 */
[--C-:B----4-:R-:W-:Y:S01]  /*10cb0*/  HADD2.F32 R26, -RZ, R16.reuse.H1_H1 ;  /* 0x30000010ff1a7230 */ /* 0x110fe20000004100 */
[----:B------:R-:W-:Y:S01]  /*10cc0*/  FMUL.FTZ R32, R32, R11 ;  /* 0x0000000b20207220 */ /* 0x000fe20000410000 */
[----:B------:R-:W-:Y:S01]  /*10cd0*/  HADD2.F32 R11, -RZ, R35.H0_H0 ;  /* 0x20000023ff0b7230 */ /* 0x000fe20000004100 */
[----:B------:R-:W-:Y:S01]  /*10ce0*/  FMUL.FTZ R5, R8, R5 ;  /* 0x0000000508057220 */ /* 0x000fe20000410000 */
[----:B------:R-:W-:Y:S01]  /*10cf0*/  HADD2.F32 R8, -RZ, R16.H0_H0 ;  /* 0x20000010ff087230 */ /* 0x000fe20000004100 */
[----:B------:R-:W-:Y:S01]  /*10d00*/  FMUL.FTZ R33, R33, R14 ;  /* 0x0000000e21217220 */ /* 0x000fe20000410000 */
[----:B------:R-:W-:Y:S01]  /*10d10*/  HADD2.F32 R34, -RZ, R34.H1_H1 ;  /* 0x30000022ff227230 */ /* 0x000fe20000004100 */
[----:B------:R-:W-:Y:S01]  /*10d20*/  FMUL.FTZ R7, R4, R7 ;  /* 0x0000000704077220 */ /* 0x000fe20000410000 */
[--C-:B-----5:R-:W-:Y:S01]  /*10d30*/  HADD2.F32 R4, -RZ, R28.reuse.H0_H0 ;  /* 0x2000001cff047230 */ /* 0x120fe20000004100 */
[----:B------:R-:W-:Y:S01]  /*10d40*/  @!P2 FADD.FTZ R6, -R6, -RZ ;  /* 0x800000ff0606a221 */ /* 0x000fe20000010100 */
[----:B------:R-:W-:Y:S01]  /*10d50*/  HADD2.F32 R14, -RZ, R29.H0_H0 ;  /* 0x2000001dff0e7230 */ /* 0x000fe20000004100 */
[----:B------:R-:W-:Y:S01]  /*10d60*/  @!P2 FADD.FTZ R15, -R15, -RZ ;  /* 0x800000ff0f0fa221 */ /* 0x000fe20000010100 */
[--C-:B------:R-:W-:Y:S01]  /*10d70*/  HADD2.F32 R16, -RZ, R17.reuse.H0_H0 ;  /* 0x20000011ff107230 */ /* 0x100fe20000004100 */
[----:B------:R-:W-:Y:S01]  /*10d80*/  FMUL.FTZ R6, R11, R6 ;  /* 0x000000060b067220 */ /* 0x000fe20000410000 */
[----:B------:R-:W-:Y:S01]  /*10d90*/  HADD2.F32 R11, -RZ, R28.H1_H1 ;  /* 0x3000001cff0b7230 */ /* 0x000fe20000004100 */
[----:B------:R-:W-:Y:S01]  /*10da0*/  FMUL.FTZ R15, R34, R15 ;  /* 0x0000000f220f7220 */ /* 0x000fe20000410000 */
[----:B------:R-:W-:Y:S01]  /*10db0*/  HADD2.F32 R34, -RZ, R17.H1_H1 ;  /* 0x30000011ff227230 */ /* 0x000fe20000004100 */
[----:B------:R-:W-:Y:S01]  /*10dc0*/  FFMA.FTZ R4, R4, R8, R21 ;  /* 0x0000000804047223 */ /* 0x000fe20000010015 */
[----:B------:R-:W-:Y:S01]  /*10dd0*/  HADD2.F32 R28, -RZ, R18.H0_H0 ;  /* 0x20000012ff1c7230 */ /* 0x000fe20000004100 */
[----:B------:R-:W-:Y:S01]  /*10de0*/  FFMA.FTZ R14, R14, R16, R25 ;  /* 0x000000100e0e7223 */ /* 0x000fe20000010019 */
[----:B------:R-:W-:-:S02]  /*10df0*/  HADD2.F32 R8, -RZ, R30.H0_H0 ;  /* 0x2000001eff087230 */ /* 0x000fc40000004100 */
[----:B------:R-:W-:Y:S02]  /*10e00*/  HADD2.F32 R16, -RZ, R31.H0_H0 ;  /* 0x2000001fff107230 */ /* 0x000fe40000004100 */
[----:B------:R-:W-:Y:S02]  /*10e10*/  HADD2.F32 R18, -RZ, R18.H1_H1 ;  /* 0x30000012ff127230 */ /* 0x000fe40000004100 */
[--C-:B------:R-:W-:Y:S02]  /*10e20*/  HADD2.F32 R17, -RZ, R19.reuse.H0_H0 ;  /* 0x20000013ff117230 */ /* 0x100fe40000004100 */
[----:B------:R-:W-:Y:S02]  /*10e30*/  HADD2.F32 R36, -RZ, R19.H1_H1 ;  /* 0x30000013ff247230 */ /* 0x000fe40000004100 */
[----:B------:R-:W-:Y:S02]  /*10e40*/  HADD2.F32 R29, -RZ, R29.H1_H1 ;  /* 0x3000001dff1d7230 */ /* 0x000fe40000004100 */
[----:B------:R-:W-:-:S02]  /*10e50*/  HADD2.F32 R30, -RZ, R30.H1_H1 ;  /* 0x3000001eff1e7230 */ /* 0x000fc40000004100 */
[----:B------:R-:W-:Y:S01]  /*10e60*/  HADD2.F32 R31, -RZ, R31.H1_H1 ;  /* 0x3000001fff1f7230 */ /* 0x000fe20000004100 */
[----:B------:R-:W-:Y:S02]  /*10e70*/  FFMA.FTZ R11, R11, R26, R32 ;  /* 0x0000001a0b0b7223 */ /* 0x000fe40000010020 */
[----:B------:R-:W-:Y:S02]  /*10e80*/  FFMA.FTZ R29, R29, R34, R33 ;  /* 0x000000221d1d7223 */ /* 0x000fe40000010021 */
[----:B------:R-:W-:Y:S02]  /*10e90*/  FFMA.FTZ R5, R8, R28, R5 ;  /* 0x0000001c08057223 */ /* 0x000fe40000010005 */
[----:B------:R-:W-:Y:S02]  /*10ea0*/  FFMA.FTZ R18, R30, R18, R15 ;  /* 0x000000121e127223 */ /* 0x000fe4000001000f */
[----:B------:R-:W-:Y:S02]  /*10eb0*/  FFMA.FTZ R6, R16, R17, R6 ;  /* 0x0000001110067223 */ /* 0x000fe40000010006 */
[----:B------:R-:W-:Y:S01]  /*10ec0*/  FFMA.FTZ R7, R31, R36, R7 ;  /* 0x000000241f077223 */ /* 0x000fe20000010007 */
[----:B------:R-:W-:-:S02]  /*10ed0*/  F2FP.PACK_AB R28, R11, R4 ;  /* 0x000000040b1c723e */ /* 0x000fc400000000ff */
[----:B------:R-:W-:Y:S02]  /*10ee0*/  F2FP.PACK_AB R29, R29, R14 ;  /* 0x0000000e1d1d723e */ /* 0x000fe400000000ff */
[----:B------:R-:W-:Y:S02]  /*10ef0*/  F2FP.PACK_AB R30, R18, R5 ;  /* 0x00000005121e723e */ /* 0x000fe400000000ff */
[----:B------:R-:W-:Y:S02]  /*10f00*/  F2FP.PACK_AB R31, R7, R6 ;  /* 0x00000006071f723e */ /* 0x000fe400000000ff */
.L_x_997:
[----:B------:R-:W-:Y:S05]  /*10f10*/  BSYNC B0 ;  /* 0x0000000000007941 */ /* 0x000fea0003800000 */
.L_x_996:
[----:B-----5:R1:W-:Y:S02]  /*10f20*/  STS.128 [R205+0x5000], R28 ;  /* 0x0050001ccd007388 */ /* 0x0203e40000000c00 */
.L_x_987:
[----:B------:R-:W-:Y:S05]  /*10f30*/  BSYNC B2 ;  /* 0x0000000000027941 */ /* 0x000fea0003800000 */
.L_x_986:
[----:B------:R-:W-:-:S04]  /*10f40*/  IADD3 R26, R156, 0x30, RZ ;  /* 0x000000309c1a7810 */ /* 0x000fc80007ffe0ff */
        /* <DEDUP_REMOVED lines=16> */
[C---:B------:R-:W-:Y:S01]  /*11050*/  @P2 IADD3 R4, -R149.reuse, RZ, RZ ;  /* 0x000000ff95042210 */ /* 0x040fe20007ffe1ff */
[C---:B------:R-:W-:Y:S01]  /*11060*/  IMAD R3, R149.reuse, 0x30, RZ ;  /* 0x0000003095037824 */ /* 0x040fe200078e02ff */
[C---:B------:R-:W-:Y:S02]  /*11070*/  @P2 IADD3 R7, -R149.reuse, RZ, RZ ;  /* 0x000000ff95072210 */ /* 0x040fe40007ffe1ff */
[----:B------:R-:W-:Y:S02]  /*11080*/  @P2 IADD3 R11, -R149, RZ, RZ ;  /* 0x000000ff950b2210 */ /* 0x000fe40007ffe1ff */
[----:B------:R-:W-:Y:S01]  /*11090*/  IADD3 R8, P4, R3, R0, RZ ;  /* 0x0000000003087210 */ /* 0x000fe20007f9e0ff */
[----:B-1--4-:R-:W-:-:S03]  /*110a0*/  IMAD.WIDE R28, R7, 0x2, R22 ;  /* 0x00000002071c7825 */ /* 0x012fc600078e0216 */
[----:B------:R-:W-:Y:S02]  /*110b0*/  LEA.HI.X.SX32 R3, R3, R2, 0x1, P4 ;  /* 0x0000000203037211 */ /* 0x000fe400020f0eff */
[C---:B------:R-:W-:Y:S01]  /*110c0*/  IADD3 R5, P4, R4.reuse, R8, RZ ;  /* 0x0000000804057210 */ /* 0x040fe20007f9e0ff */
[----:B------:R-:W4:Y:S03]  /*110d0*/  LDG.E.128 R28, [R28.64] ;  /* 0x000000061c1c7981 */ /* 0x000f26000c1e1d00 */
[----:B------:R-:W-:Y:S02]  /*110e0*/  LEA.HI.X.SX32 R4, R4, R3, 0x1, P4 ;  /* 0x0000000304047211 */ /* 0x000fe400020f0eff */
[----:B------:R-:W-:-:S04]  /*110f0*/  LEA R6, P4, R5, c[0x0][0x2b0], 0x1 ;  /* 0x0000ac0005067a11 */ /* 0x000fc800078808ff */
[----:B------:R-:W-:Y:S02]  /*11100*/  LEA.HI.X R7, R5, c[0x0][0x2b4], R4, 0x1, P4 ;  /* 0x0000ad0005077a11 */ /* 0x000fe400020f0c04 */
[----:B------:R-:W-:-:S04]  /*11110*/  IADD3 R8, P4, R11, R8, RZ ;  /* 0x000000080b087210 */ /* 0x000fc80007f9e0ff */
[----:B--2---:R-:W2:Y:S01]  /*11120*/  LDG.E.128 R4, [R6.64] ;  /* 0x0000000606047981 */ /* 0x004ea2000c1e1d00 */
[----:B------:R-:W-:Y:S02]  /*11130*/  LEA.HI.X.SX32 R3, R11, R3, 0x1, P4 ;  /* 0x000000030b037211 */ /* 0x000fe400020f0eff */
[----:B------:R-:W-:-:S04]  /*11140*/  LEA R12, P4, R8, c[0x0][0x2a8], 0x1 ;  /* 0x0000aa00080c7a11 */ /* 0x000fc800078808ff */
[----:B------:R-:W-:-:S06]  /*11150*/  LEA.HI.X R13, R8, c[0x0][0x2ac], R3, 0x1, P4 ;  /* 0x0000ab00080d7a11 */ /* 0x000fcc00020f0c03 */
[----:B---3--:R-:W3:Y:S01]  /*11160*/  LDG.E.128 R12, [R12.64] ;  /* 0x000000060c0c7981 */ /* 0x008ee2000c1e1d00 */
[--C-:B----4-:R-:W-:Y:S02]  /*11170*/  HADD2.F32 R32, -RZ, R28.reuse.H0_H0 ;  /* 0x2000001cff207230 */ /* 0x110fe40000004100 */
[----:B------:R-:W-:Y:S02]  /*11180*/  HADD2.F32 R27, -RZ, R28.H1_H1 ;  /* 0x3000001cff1b7230 */ /* 0x000fe40000004100 */
[----:B------:R-:W-:Y:S02]  /*11190*/  HADD2.F32 R25, -RZ, R29.H0_H0 ;  /* 0x2000001dff197230 */ /* 0x000fe40000004100 */
[--C-:B--2---:R-:W-:Y:S02]  /*111a0*/  HADD2.F32 R3, -RZ, R4.reuse.H0_H0 ;  /* 0x20000004ff037230 */ /* 0x104fe40000004100 */
[----:B------:R-:W-:Y:S02]  /*111b0*/  HADD2.F32 R8, -RZ, R4.H1_H1 ;  /* 0x30000004ff087230 */ /* 0x000fe40000004100 */
[----:B------:R-:W-:-:S02]  /*111c0*/  HADD2.F32 R4, -RZ, R5.H0_H0 ;  /* 0x20000005ff047230 */ /* 0x000fc40000004100 */
[----:B------:R-:W-:Y:S01]  /*111d0*/  HADD2.F32 R11, -RZ, R5.H1_H1 ;  /* 0x30000005ff0b7230 */ /* 0x000fe20000004100 */
[----:B------:R-:W-:Y:S01]  /*111e0*/  @!P2 FADD.FTZ R3, -R3, -RZ ;  /* 0x800000ff0303a221 */ /* 0x000fe20000010100 */
[--C-:B------:R-:W-:Y:S01]  /*111f0*/  HADD2.F32 R5, -RZ, R6.reuse.H0_H0 ;  /* 0x20000006ff057230 */ /* 0x100fe20000004100 */
[----:B------:R-:W-:Y:S01]  /*11200*/  @!P2 FADD.FTZ R8, -R8, -RZ ;  /* 0x800000ff0808a221 */ /* 0x000fe20000010100 */
[----:B------:R-:W-:Y:S01]  /*11210*/  HADD2.F32 R21, -RZ, R6.H1_H1 ;  /* 0x30000006ff157230 */ /* 0x000fe20000004100 */
[----:B------:R-:W-:Y:S01]  /*11220*/  @!P2 FADD.FTZ R4, -R4, -RZ ;  /* 0x800000ff0404a221 */ /* 0x000fe20000010100 */
[--C-:B------:R-:W-:Y:S02]  /*11230*/  HADD2.F32 R6, -RZ, R7.reuse.H0_H0 ;  /* 0x20000007ff067230 */ /* 0x100fe40000004100 */
[----:B------:R-:W-:Y:S01]  /*11240*/  HADD2.F32 R7, -RZ, R7.H1_H1 ;  /* 0x30000007ff077230 */ /* 0x000fe20000004100 */
[----:B------:R-:W-:Y:S01]  /*11250*/  FMUL.FTZ R32, R32, R3 ;  /* 0x0000000320207220 */ /* 0x000fe20000410000 */
[----:B------:R-:W-:Y:S01]  /*11260*/  HADD2.F32 R28, -RZ, R29.H1_H1 ;  /* 0x3000001dff1c7230 */ /* 0x000fe20000004100 */
[----:B------:R-:W-:Y:S01]  /*11270*/  FMUL.FTZ R27, R27, R8 ;  /* 0x000000081b1b7220 */ /* 0x000fe20000410000 */
[----:B------:R-:W-:Y:S01]  /*11280*/  HADD2.F32 R8, -RZ, R30.H0_H0 ;  /* 0x2000001eff087230 */ /* 0x000fe20000004100 */
[----:B------:R-:W-:Y:S01]  /*11290*/  FMUL.FTZ R25, R25, R4 ;  /* 0x0000000419197220 */ /* 0x000fe20000410000 */
[--C-:B------:R-:W-:Y:S01]  /*112a0*/  HADD2.F32 R3, -RZ, R31.reuse.H0_H0 ;  /* 0x2000001fff037230 */ /* 0x100fe20000004100 */
[----:B------:R-:W-:Y:S01]  /*112b0*/  @!P2 FADD.FTZ R11, -R11, -RZ ;  /* 0x800000ff0b0ba221 */ /* 0x000fe20000010100 */
[----:B------:R-:W-:Y:S01]  /*112c0*/  HADD2.F32 R4, -RZ, R31.H1_H1 ;  /* 0x3000001fff047230 */ /* 0x000fe20000004100 */
[----:B------:R-:W-:-:S02]  /*112d0*/  @!P2 FADD.FTZ R5, -R5, -RZ ;  /* 0x800000ff0505a221 */ /* 0x000fc40000010100 */
[----:B------:R-:W-:Y:S02]  /*112e0*/  @!P2 FADD.FTZ R6, -R6, -RZ ;  /* 0x800000ff0606a221 */ /* 0x000fe40000010100 */
[----:B------:R-:W-:Y:S01]  /*112f0*/  @!P2 FADD.FTZ R7, -R7, -RZ ;  /* 0x800000ff0707a221 */ /* 0x000fe20000010100 */
[----:B------:R-:W-:Y:S01]  /*11300*/  HADD2.F32 R30, -RZ, R30.H1_H1 ;  /* 0x3000001eff1e7230 */ /* 0x000fe20000004100 */
[----:B------:R-:W-:Y:S01]  /*11310*/  FMUL.FTZ R28, R28, R11 ;  /* 0x0000000b1c1c7220 */ /* 0x000fe20000410000 */
[----:B---3--:R-:W-:Y:S01]  /*11320*/  HADD2.F32 R11, -RZ, R13.H0_H0 ;  /* 0x2000000dff0b7230 */ /* 0x008fe20000004100 */
[----:B------:R-:W-:Y:S01]  /*11330*/  FMUL.FTZ R5, R8, R5 ;  /* 0x0000000508057220 */ /* 0x000fe20000410000 */
[----:B-----5:R-:W-:Y:S01]  /*11340*/  HADD2.F32 R8, -RZ, R17.H0_H0 ;  /* 0x20000011ff087230 */ /* 0x020fe20000004100 */
[----:B------:R-:W-:Y:S01]  /*11350*/  FMUL.FTZ R6, R3, R6 ;  /* 0x0000000603067220 */ /* 0x000fe20000410000 */
[----:B------:R-:W-:Y:S01]  /*11360*/  HADD2.F32 R3, -RZ, R16.H0_H0 ;  /* 0x20000010ff037230 */ /* 0x000fe20000004100 */
[----:B------:R-:W-:Y:S01]  /*11370*/  FMUL.FTZ R7, R4, R7 ;  /* 0x0000000704077220 */ /* 0x000fe20000410000 */
[----:B------:R-:W-:Y:S01]  /*11380*/  HADD2.F32 R4, -RZ, R12.H0_H0 ;  /* 0x2000000cff047230 */ /* 0x000fe20000004100 */
[----:B------:R-:W-:-:S02]  /*11390*/  @!P2 FADD.FTZ R21, -R21, -RZ ;  /* 0x800000ff1515a221 */ /* 0x000fc40000010100 */
[----:B------:R-:W-:Y:S01]  /*113a0*/  FFMA.FTZ R8, R8, R11, R25 ;  /* 0x0000000b08087223 */ /* 0x000fe20000010019 */
[----:B------:R-:W-:Y:S01]  /*113b0*/  HADD2.F32 R11, -RZ, R19.H0_H0 ;  /* 0x20000013ff0b7230 */ /* 0x000fe20000004100 */
[----:B------:R-:W-:Y:S01]  /*113c0*/  FMUL.FTZ R21, R30, R21 ;  /* 0x000000151e157220 */ /* 0x000fe20000410000 */
[----:B------:R-:W-:Y:S01]  /*113d0*/  HADD2.F32 R30, -RZ, R14.H0_H0 ;  /* 0x2000000eff1e7230 */ /* 0x000fe20000004100 */
[----:B------:R-:W-:Y:S01]  /*113e0*/  FFMA.FTZ R3, R3, R4, R32 ;  /* 0x0000000403037223 */ /* 0x000fe20000010020 */
[----:B------:R-:W-:Y:S02]  /*113f0*/  HADD2.F32 R4, -RZ, R18.H0_H0 ;  /* 0x20000012ff047230 */ /* 0x000fe40000004100 */
[----:B------:R-:W-:Y:S02]  /*11400*/  HADD2.F32 R16, -RZ, R16.H1_H1 ;  /* 0x30000010ff107230 */ /* 0x000fe40000004100 */
[----:B------:R-:W-:Y:S02]  /*11410*/  HADD2.F32 R12, -RZ, R12.H1_H1 ;  /* 0x3000000cff0c7230 */ /* 0x000fe40000004100 */
[----:B------:R-:W-:-:S02]  /*11420*/  HADD2.F32 R13, -RZ, R13.H1_H1 ;  /* 0x3000000dff0d7230 */ /* 0x000fc40000004100 */
[----:B------:R-:W-:Y:S02]  /*11430*/  HADD2.F32 R14, -RZ, R14.H1_H1 ;  /* 0x3000000eff0e7230 */ /* 0x000fe40000004100 */
[--C-:B------:R-:W-:Y:S02]  /*11440*/  HADD2.F32 R29, -RZ, R15.reuse.H0_H0 ;  /* 0x2000000fff1d7230 */ /* 0x100fe40000004100 */
[----:B------:R-:W-:Y:S02]  /*11450*/  HADD2.F32 R34, -RZ, R15.H1_H1 ;  /* 0x3000000fff227230 */ /* 0x000fe40000004100 */
[----:B------:R-:W-:Y:S02]  /*11460*/  HADD2.F32 R17, -RZ, R17.H1_H1 ;  /* 0x30000011ff117230 */ /* 0x000fe40000004100 */
[----:B------:R-:W-:Y:S02]  /*11470*/  HADD2.F32 R18, -RZ, R18.H1_H1 ;  /* 0x30000012ff127230 */ /* 0x000fe40000004100 */
[----:B------:R-:W-:Y:S01]  /*11480*/  HADD2.F32 R19, -RZ, R19.H1_H1 ;  /* 0x30000013ff137230 */ /* 0x000fe20000004100 */
[----:B------:R-:W-:-:S02]  /*11490*/  FFMA.FTZ R12, R16, R12, R27 ;  /* 0x0000000c100c7223 */ /* 0x000fc4000001001b */
[----:B------:R-:W-:Y:S02]  /*114a0*/  FFMA.FTZ R13, R17, R13, R28 ;  /* 0x0000000d110d7223 */ /* 0x000fe4000001001c */
[----:B------:R-:W-:Y:S02]  /*114b0*/  FFMA.FTZ R4, R4, R30, R5 ;  /* 0x0000001e04047223 */ /* 0x000fe40000010005 */
[----:B------:R-:W-:Y:S02]  /*114c0*/  FFMA.FTZ R21, R18, R14, R21 ;  /* 0x0000000e12157223 */ /* 0x000fe40000010015 */
[----:B------:R-:W-:Y:S02]  /*114d0*/  FFMA.FTZ R6, R11, R29, R6 ;  /* 0x0000001d0b067223 */ /* 0x000fe40000010006 */
[----:B------:R-:W-:Y:S01]  /*114e0*/  FFMA.FTZ R7, R19, R34, R7 ;  /* 0x0000002213077223 */ /* 0x000fe20000010007 */
[----:B------:R-:W-:Y:S02]  /*114f0*/  F2FP.PACK_AB R16, R12, R3 ;  /* 0x000000030c10723e */ /* 0x000fe400000000ff */
[----:B------:R-:W-:-:S02]  /*11500*/  F2FP.PACK_AB R17, R13, R8 ;  /* 0x000000080d11723e */ /* 0x000fc400000000ff */
[----:B------:R-:W-:Y:S02]  /*11510*/  F2FP.PACK_AB R18, R21, R4 ;  /* 0x000000041512723e */ /* 0x000fe400000000ff */
[----:B------:R-:W-:Y:S02]  /*11520*/  F2FP.PACK_AB R19, R7, R6 ;  /* 0x000000060713723e */ /* 0x000fe400000000ff */
.L_x_1001:
[----:B------:R-:W-:Y:S05]  /*11530*/  BSYNC B0 ;  /* 0x0000000000007941 */ /* 0x000fea0003800000 */
.L_x_1000:
[----:B-----5:R1:W-:Y:S02]  /*11540*/  STS.128 [R205+0x1800], R16 ;  /* 0x00180010cd007388 */ /* 0x0203e40000000c00 */
.L_x_999:
[----:B------:R-:W-:Y:S05]  /*11550*/  BSYNC B1 ;  /* 0x0000000000017941 */ /* 0x000fea0003800000 */
.L_x_998:
[----:B------:R1:W-:Y:S01]  /*11560*/  @P1 STS.128 [R205+0x3800], RZ ;  /* 0x003800ffcd001388 */ /* 0x0003e20000000c00 */
[----:B------:R-:W-:Y:S01]  /*11570*/  BSSY B1, `(.L_x_1002) ;  /* 0x000005c000017945 */ /* 0x000fe20003800000 */
[----:B------:R-:W-:Y:S05]  /*11580*/  @P1 BRA `(.L_x_1003) ;  /* 0x000005a000001947 */ /* 0x000fea0003800000 */
[----:B-1----:R1:W5:Y:S01]  /*11590*/  LDG.E.128 R16, [R22.64+0x80] ;  /* 0x0000800616107981 */ /* 0x002362000c1e1d00 */
[----:B------:R-:W-:Y:S01]  /*115a0*/  ISETP.GE.AND P1, PT, R10, c[0x0][0x230], PT ;  /* 0x00008c000a007a0c */ /* 0x000fe20003f26270 */
[----:B------:R-:W-:-:S12]  /*115b0*/  BSSY B0, `(.L_x_1004) ;  /* 0x0000056000007945 */ /* 0x000fd80003800000 */
[----:B------:R-:W-:Y:S05]  /*115c0*/  @P1 BRA `(.L_x_1005) ;  /* 0x0000054000001947 */ /* 0x000fea0003800000 */
[-C--:B------:R-:W-:Y:S02]  /*115d0*/  ISETP.GE.AND P1, PT, R10, R149.reuse, PT ;  /* 0x000000950a00720c */ /* 0x080fe40003f26270 */
[----:B------:R-:W-:Y:S02]  /*115e0*/  MOV R7, R149 ;  /* 0x0000009500077202 */ /* 0x000fe40000000f00 */
[----:B------:R-:W-:Y:S02]  /*115f0*/  MOV R4, 0x30 ;  /* 0x0000003000047802 */ /* 0x000fe40000000f00 */
[----:B------:R-:W-:-:S07]  /*11600*/  MOV R10, RZ ;  /* 0x000000ff000a7202 */ /* 0x000fce0000000f00 */
[----:B------:R-:W-:-:S04]  /*11610*/  @P1 SHF.R.S32.HI R149, RZ, 0x1, R148 ;  /* 0x00000001ff951819 */ /* 0x000fc80000011494 */
[C---:B------:R-:W-:Y:S01]  /*11620*/  @P1 IADD3 R7, -R149.reuse, RZ, RZ ;  /* 0x000000ff95071210 */ /* 0x040fe20007ffe1ff */
[C---:B------:R-:W-:Y:S01]  /*11630*/  IMAD R3, R149.reuse, R4, 0x40 ;  /* 0x0000004095037424 */ /* 0x040fe200078e0204 */
[----:B------:R-:W-:Y:S02]  /*11640*/  MOV R4, RZ ;  /* 0x000000ff00047202 */ /* 0x000fe40000000f00 */
[----:B------:R-:W-:Y:S01]  /*11650*/  @P1 IADD3 R4, -R149, RZ, RZ ;  /* 0x000000ff95041210 */ /* 0x000fe20007ffe1ff */
[----:B----4-:R-:W-:Y:S01]  /*11660*/  IMAD.WIDE R28, R7, 0x2, R22 ;  /* 0x00000002071c7825 */ /* 0x010fe200078e0216 */
[----:B------:R-:W-:Y:S02]  /*11670*/  IADD3 R8, P2, R3, R0, RZ ;  /* 0x0000000003087210 */ /* 0x000fe40007f5e0ff */
[----:B------:R-:W-:Y:S02]  /*11680*/  @P1 IADD3 R10, -R149, RZ, RZ ;  /* 0x000000ff950a1210 */ /* 0x000fe40007ffe1ff */
[----:B------:R-:W-:Y:S01]  /*11690*/  LEA.HI.X.SX32 R3, R3, R2, 0x1, P2 ;  /* 0x0000000203037211 */ /* 0x000fe200010f0eff */
[----:B------:R-:W4:Y:S01]  /*116a0*/  LDG.E.128 R28, [R28.64+0x80] ;  /* 0x000080061c1c7981 */ /* 0x000f22000c1e1d00 */
[----:B------:R-:W-:-:S04]  /*116b0*/  IADD3 R5, P2, R4, R8, RZ ;  /* 0x0000000804057210 */ /* 0x000fc80007f5e0ff */
        /* <DEDUP_REMOVED lines=11> */
[--C-:B------:R-:W-:Y:S02]  /*11770*/  HADD2.F32 R21, -RZ, R29.reuse.H0_H0 ;  /* 0x2000001dff157230 */ /* 0x100fe40000004100 */
[----:B------:R-:W-:Y:S02]  /*11780*/  HADD2.F32 R29, -RZ, R29.H1_H1 ;  /* 0x3000001dff1d7230 */ /* 0x000fe40000004100 */
[--C-:B--2---:R-:W-:Y:S02]  /*11790*/  HADD2.F32 R3, -RZ, R4.reuse.H0_H0 ;  /* 0x20000004ff037230 */ /* 0x104fe40000004100 */
[----:B------:R-:W-:-:S02]  /*117a0*/  HADD2.F32 R8, -RZ, R4.H1_H1 ;  /* 0x30000004ff087230 */ /* 0x000fc40000004100 */
[--C-:B------:R-:W-:Y:S02]  /*117b0*/  HADD2.F32 R4, -RZ, R5.reuse.H0_H0 ;  /* 0x20000005ff047230 */ /* 0x100fe40000004100 */
        /* <DEDUP_REMOVED lines=9> */
[--C-:B------:R-:W-:Y:S01]  /*11850*/  HADD2.F32 R3, -RZ, R31.reuse.H0_H0 ;  /* 0x2000001fff037230 */ /* 0x100fe20000004100 */
[----:B------:R-:W-:Y:S01]  /*11860*/  FMUL.FTZ R25, R25, R8 ;  /* 0x0000000819197220 */ /* 0x000fe20000410000 */
[----:B------:R-:W-:Y:S01]  /*11870*/  HADD2.F32 R8, -RZ, R30.H0_H0 ;  /* 0x2000001eff087230 */ /* 0x000fe20000004100 */
[----:B------:R-:W-:Y:S01]  /*11880*/  FMUL.FTZ R21, R21, R4 ;  /* 0x0000000415157220 */ /* 0x000fe20000410000 */
[----:B------:R-:W-:Y:S01]  /*11890*/  HADD2.F32 R4, -RZ, R31.H1_H1 ;  /* 0x3000001fff047230 */ /* 0x000fe20000004100 */
[----:B------:R-:W-:-:S02]  /*118a0*/  @!P1 FADD.FTZ R10, -R10, -RZ ;  /* 0x800000ff0a0a9221 */ /* 0x000fc40000010100 */
[----:B------:R-:W-:Y:S02]  /*118b0*/  @!P1 FADD.FTZ R5, -R5, -RZ ;  /* 0x800000ff05059221 */ /* 0x000fe40000010100 */
        /* <DEDUP_REMOVED lines=11> */
[----:B------:R-:W-:Y:S01]  /*11970*/  @!P1 FADD.FTZ R11, -R11, -RZ ;  /* 0x800000ff0b0b9221 */ /* 0x000fe20000010100 */
[----:B------:R-:W-:Y:S01]  /*11980*/  HADD2.F32 R28, -RZ, R14.H0_H0 ;  /* 0x2000000eff1c7230 */ /* 0x000fe20000004100 */
[----:B------:R-:W-:Y:S01]  /*11990*/  FFMA.FTZ R8, R8, R10, R21 ;  /* 0x0000000a08087223 */ /* 0x000fe20000010015 */
[----:B------:R-:W-:Y:S01]  /*119a0*/  HADD2.F32 R10, -RZ, R19.H0_H0 ;  /* 0x20000013ff0a7230 */ /* 0x000fe20000004100 */
[----:B------:R-:W-:Y:S01]  /*119b0*/  FMUL.FTZ R11, R30, R11 ;  /* 0x0000000b1e0b7220 */ /* 0x000fe20000410000 */
[----:B------:R-:W-:Y:S01]  /*119c0*/  HADD2.F32 R30, -RZ, R13.H1_H1 ;  /* 0x3000000dff1e7230 */ /* 0x000fe20000004100 */
[----:B------:R-:W-:Y:S01]  /*119d0*/  FFMA.FTZ R3, R3, R4, R32 ;  /* 0x0000000403037223 */ /* 0x000fe20000010020 */
[----:B------:R-:W-:-:S02]  /*119e0*/  HADD2.F32 R4, -RZ, R18.H0_H0 ;  /* 0x20000012ff047230 */ /* 0x000fc40000004100 */
[----:B------:R-:W-:Y:S02]  /*119f0*/  HADD2.F32 R16, -RZ, R16.H1_H1 ;  /* 0x30000010ff107230 */ /* 0x000fe40000004100 */
[----:B------:R-:W-:Y:S02]  /*11a00*/  HADD2.F32 R12, -RZ, R12.H1_H1 ;  /* 0x3000000cff0c7230 */ /* 0x000fe40000004100 */
[----:B------:R-:W-:Y:S02]  /*11a10*/  HADD2.F32 R14, -RZ, R14.H1_H1 ;  /* 0x3000000eff0e7230 */ /* 0x000fe40000004100 */
[--C-:B------:R-:W-:Y:S02]  /*11a20*/  HADD2.F32 R13, -RZ, R15.reuse.H0_H0 ;  /* 0x2000000fff0d7230 */ /* 0x100fe40000004100 */
        /* <DEDUP_REMOVED lines=9> */
[----:B------:R-:W-:Y:S01]  /*11ac0*/  FFMA.FTZ R7, R19, R34, R7 ;  /* 0x0000002213077223 */ /* 0x000fe20000010007 */
[----:B------:R-:W-:Y:S02]  /*11ad0*/  F2FP.PACK_AB R16, R12, R3 ;  /* 0x000000030c10723e */ /* 0x000fe400000000ff */
[----:B------:R-:W-:Y:S02]  /*11ae0*/  F2FP.PACK_AB R17, R17, R8 ;  /* 0x000000081111723e */ /* 0x000fe400000000ff */
[----:B------:R-:W-:Y:S02]  /*11af0*/  F2FP.PACK_AB R18, R11, R4 ;  /* 0x000000040b12723e */ /* 0x000fe400000000ff */
[----:B------:R-:W-:Y:S02]  /*11b00*/  F2FP.PACK_AB R19, R7, R6 ;  /* 0x000000060713723e */ /* 0x000fe400000000ff */
.L_x_1005:
[----:B------:R-:W-:Y:S05]  /*11b10*/  BSYNC B0 ;  /* 0x0000000000007941 */ /* 0x000fea0003800000 */
.L_x_1004:
[----:B-----5:R1:W-:Y:S02]  /*11b20*/  STS.128 [R205+0x3800], R16 ;  /* 0x00380010cd007388 */ /* 0x0203e40000000c00 */
.L_x_1003:
[----:B------:R-:W-:Y:S05]  /*11b30*/  BSYNC B1 ;  /* 0x0000000000017941 */ /* 0x000fea0003800000 */
.L_x_1002:
[----:B------:R1:W-:Y:S01]  /*11b40*/  @P0 STS.128 [R205+0x5800], RZ ;  /* 0x005800ffcd000388 */ /* 0x0003e20000000c00 */
[----:B------:R-:W-:Y:S05]  /*11b50*/  @P0 BRA `(.L_x_951) ;  /* 0x00000d8000000947 */ /* 0x000fea0003800000 */
[----:B--2-4-:R2:W5:Y:S01]  /*11b60*/  LDG.E.128 R12, [R22.64+0x100] ;  /* 0x00010006160c7981 */ /* 0x014562000c1e1d00 */
[----:B------:R-:W-:Y:S01]  /*11b70*/  ISETP.GE.AND P0, PT, R9, c[0x0][0x230], PT ;  /* 0x00008c0009007a0c */ /* 0x000fe20003f06270 */
[----:B------:R-:W-:Y:S01]  /*11b80*/  BSSY B0, `(.L_x_1006) ;  /* 0x000005a000007945 */ /* 0x000fe20003800000 */
[----:B------:R-:W-:-:S05]  /*11b90*/  IADD3 R10, P1, R22, 0x100, RZ ;  /* 0x00000100160a7810 */ /* 0x000fca0007f3e0ff */
[----:B------:R-:W-:-:S06]  /*11ba0*/  IMAD.X R11, RZ, RZ, R23, P1 ;  /* 0x000000ffff0b7224 */ /* 0x000fcc00008e0617 */
[----:B------:R-:W-:Y:S05]  /*11bb0*/  @P0 BRA `(.L_x_1007) ;  /* 0x0000056000000947 */ /* 0x000fea0003800000 */
[-C--:B------:R-:W-:Y:S02]  /*11bc0*/  ISETP.GE.AND P0, PT, R9, R149.reuse, PT ;  /* 0x000000950900720c */ /* 0x080fe40003f06270 */
[----:B------:R-:W-:Y:S02]  /*11bd0*/  MOV R4, R149 ;  /* 0x0000009500047202 */ /* 0x000fe40000000f00 */
[----:B------:R-:W-:Y:S02]  /*11be0*/  MOV R6, 0x30 ;  /* 0x0000003000067802 */ /* 0x000fe40000000f00 */
[----:B------:R-:W-:-:S07]  /*11bf0*/  MOV R3, RZ ;  /* 0x000000ff00037202 */ /* 0x000fce0000000f00 */
[--C-:B------:R-:W-:Y:S02]  /*11c00*/  @P0 SHF.R.S32.HI R149, RZ, 0x1, R148.reuse ;  /* 0x00000001ff950819 */ /* 0x100fe40000011494 */
[--C-:B------:R-:W-:Y:S02]  /*11c10*/  @P0 SHF.R.S32.HI R5, RZ, 0x1, R148.reuse ;  /* 0x00000001ff050819 */ /* 0x100fe40000011494 */
[C---:B------:R-:W-:Y:S01]  /*11c20*/  @P0 IADD3 R4, -R149.reuse, RZ, RZ ;  /* 0x000000ff95040210 */ /* 0x040fe20007ffe1ff */
[----:B------:R-:W-:Y:S01]  /*11c30*/  IMAD R7, R149, R6, 0x80 ;  /* 0x0000008095077424 */ /* 0x000fe200078e0206 */
[----:B------:R-:W-:Y:S02]  /*11c40*/  @P0 IADD3 R3, -R5, RZ, RZ ;  /* 0x000000ff05030210 */ /* 0x000fe40007ffe1ff */
[----:B------:R-:W-:Y:S01]  /*11c50*/  @P0 SHF.R.S32.HI R148, RZ, 0x1, R148 ;  /* 0x00000001ff940819 */ /* 0x000fe20000011494 */
[----:B-1----:R-:W-:Y:S01]  /*11c60*/  IMAD.WIDE R16, R4, 0x2, R10 ;  /* 0x0000000204107825 */ /* 0x002fe200078e020a */
[----:B------:R-:W-:-:S04]  /*11c70*/  IADD3 R0, P1, R7, R0, RZ ;  /* 0x0000000007007210 */ /* 0x000fc80007f3e0ff */
[----:B------:R-:W-:Y:S01]  /*11c80*/  LEA.HI.X.SX32 R2, R7, R2, 0x1, P1 ;  /* 0x0000000207027211 */ /* 0x000fe200008f0eff */
[----:B------:R-:W4:Y:S01]  /*11c90*/  LDG.E.128 R16, [R16.64] ;  /* 0x0000000610107981 */ /* 0x000f22000c1e1d00 */
[----:B------:R-:W-:-:S04]  /*11ca0*/  IADD3 R5, P1, R3, R0, RZ ;  /* 0x0000000003057210 */ /* 0x000fc80007f3e0ff */
[----:B------:R-:W-:Y:S02]  /*11cb0*/  LEA.HI.X.SX32 R6, R3, R2, 0x1, P1 ;  /* 0x0000000203067211 */ /* 0x000fe400008f0eff */
[C---:B--2---:R-:W-:Y:S02]  /*11cc0*/  LEA R22, P1, R5.reuse, c[0x0][0x2b0], 0x1 ;  /* 0x0000ac0005167a11 */ /* 0x044fe400078208ff */
[----:B------:R-:W-:Y:S02]  /*11cd0*/  MOV R3, RZ ;  /* 0x000000ff00037202 */ /* 0x000fe40000000f00 */
[----:B------:R-:W-:Y:S02]  /*11ce0*/  LEA.HI.X R23, R5, c[0x0][0x2b4], R6, 0x1, P1 ;  /* 0x0000ad0005177a11 */ /* 0x000fe400008f0c06 */
[----:B------:R-:W-:-:S03]  /*11cf0*/  @P0 IADD3 R3, -R148, RZ, RZ ;  /* 0x000000ff94030210 */ /* 0x000fc60007ffe1ff */
[----:B------:R4:W2:Y:S01]  /*11d00*/  LDG.E.128 R4, [R22.64] ;  /* 0x0000000616047981 */ /* 0x0008a2000c1e1d00 */
[----:B------:R-:W-:-:S04]  /*11d10*/  IADD3 R0, P1, R3, R0, RZ ;  /* 0x0000000003007210 */ /* 0x000fc80007f3e0ff */
        /* <DEDUP_REMOVED lines=9> */
[----:B------:R-:W-:Y:S01]  /*11db0*/  HADD2.F32 R2, -RZ, R4.H0_H0 ;  /* 0x20000004ff027230 */ /* 0x000fe20000004100 */
[----:B------:R-:W-:Y:S01]  /*11dc0*/  @!P0 FADD.FTZ R0, -R0, -RZ ;  /* 0x800000ff00008221 */ /* 0x000fe20000010100 */
[--C-:B------:R-:W-:Y:S01]  /*11dd0*/  HADD2.F32 R3, -RZ, R6.reuse.H0_H0 ;  /* 0x20000006ff037230 */ /* 0x100fe20000004100 */
[----:B------:R-:W-:Y:S01]  /*11de0*/  @!P0 FADD.FTZ R5, -R5, -RZ ;  /* 0x800000ff05058221 */ /* 0x000fe20000010100 */
[----:B------:R-:W-:Y:S01]  /*11df0*/  HADD2.F32 R21, -RZ, R6.H1_H1 ;  /* 0x30000006ff157230 */ /* 0x000fe20000004100 */
[----:B------:R-:W-:Y:S01]  /*11e00*/  @!P0 FADD.FTZ R2, -R2, -RZ ;  /* 0x800000ff02028221 */ /* 0x000fe20000010100 */
[----:B------:R-:W-:-:S02]  /*11e10*/  HADD2.F32 R6, -RZ, R7.H0_H0 ;  /* 0x20000007ff067230 */ /* 0x000fc40000004100 */
[----:B------:R-:W-:Y:S02]  /*11e20*/  HADD2.F32 R4, -RZ, R4.H1_H1 ;  /* 0x30000004ff047230 */ /* 0x000fe40000004100 */
[----:B------:R-:W-:Y:S01]  /*11e30*/  HADD2.F32 R7, -RZ, R7.H1_H1 ;  /* 0x30000007ff077230 */ /* 0x000fe20000004100 */
[----:B------:R-:W-:Y:S01]  /*11e40*/  FMUL.FTZ R23, R23, R0 ;  /* 0x0000000017177220 */ /* 0x000fe20000410000 */
[----:B------:R-:W-:Y:S01]  /*11e50*/  HADD2.F32 R25, -RZ, R16.H1_H1 ;  /* 0x30000010ff197230 */ /* 0x000fe20000004100 */
[----:B------:R-:W-:Y:S01]  /*11e60*/  FMUL.FTZ R22, R22, R5 ;  /* 0x0000000516167220 */ /* 0x000fe20000410000 */
[--C-:B------:R-:W-:Y:S01]  /*11e70*/  HADD2.F32 R5, -RZ, R19.reuse.H0_H0 ;  /* 0x20000013ff057230 */ /* 0x100fe20000004100 */
[----:B------:R-:W-:Y:S01]  /*11e80*/  FMUL.FTZ R17, R17, R2 ;  /* 0x0000000211117220 */ /* 0x000fe20000410000 */
[----:B------:R-:W-:Y:S01]  /*11e90*/  HADD2.F32 R2, -RZ, R18.H0_H0 ;  /* 0x20000012ff027230 */ /* 0x000fe20000004100 */
[----:B------:R-:W-:Y:S01]  /*11ea0*/  @!P0 FADD.FTZ R4, -R4, -RZ ;  /* 0x800000ff04048221 */ /* 0x000fe20000010100 */
[----:B------:R-:W-:Y:S01]  /*11eb0*/  HADD2.F32 R0, -RZ, R19.H1_H1 ;  /* 0x30000013ff007230 */ /* 0x000fe20000004100 */
[----:B------:R-:W-:-:S02]  /*11ec0*/  @!P0 FADD.FTZ R3, -R3, -RZ ;  /* 0x800000ff03038221 */ /* 0x000fc40000010100 */
[----:B------:R-:W-:Y:S02]  /*11ed0*/  @!P0 FADD.FTZ R6, -R6, -RZ ;  /* 0x800000ff06068221 */ /* 0x000fe40000010100 */
[----:B------:R-:W-:Y:S01]  /*11ee0*/  @!P0 FADD.FTZ R7, -R7, -RZ ;  /* 0x800000ff07078221 */ /* 0x000fe20000010100 */
[----:B------:R-:W-:Y:S01]  /*11ef0*/  HADD2.F32 R18, -RZ, R18.H1_H1 ;  /* 0x30000012ff127230 */ /* 0x000fe20000004100 */
[----:B------:R-:W-:Y:S01]  /*11f00*/  FMUL.FTZ R25, R25, R4 ;  /* 0x0000000419197220 */ /* 0x000fe20000410000 */
[----:B-----5:R-:W-:Y:S01]  /*11f10*/  HADD2.F32 R4, -RZ, R12.H0_H0 ;  /* 0x2000000cff047230 */ /* 0x020fe20000004100 */
[----:B------:R-:W-:Y:S01]  /*11f20*/  FMUL.FTZ R3, R2, R3 ;  /* 0x0000000302037220 */ /* 0x000fe20000410000 */
[----:B---3--:R-:W-:Y:S01]  /*11f30*/  HADD2.F32 R2, -RZ, R9.H0_H0 ;  /* 0x20000009ff027230 */ /* 0x008fe20000004100 */
        /* <DEDUP_REMOVED lines=14> */
[--C-:B------:R-:W-:Y:S02]  /*12020*/  HADD2.F32 R19, -RZ, R11.reuse.H0_H0 ;  /* 0x2000000bff137230 */ /* 0x100fe40000004100 */
[----:B------:R-:W-:Y:S02]  /*12030*/  HADD2.F32 R16, -RZ, R11.H1_H1 ;  /* 0x3000000bff107230 */ /* 0x000fe40000004100 */
        /* <DEDUP_REMOVED lines=14> */
.L_x_1007:
[----:B------:R-:W-:Y:S05]  /*12120*/  BSYNC B0 ;  /* 0x0000000000007941 */ /* 0x000fea0003800000 */
.L_x_1006:
[----:B-----5:R4:W-:Y:S01]  /*12130*/  STS.128 [R205+0x5800], R12 ;  /* 0x0058000ccd007388 */ /* 0x0209e20000000c00 */
[----:B------:R-:W-:Y:S05]  /*12140*/  BRA `(.L_x_951) ;  /* 0x0000079000007947 */ /* 0x000fea0003800000 */
.L_x_913:
[----:B------:R-:W-:Y:S01]  /*12150*/  IADD3 R9, -R60, R203, RZ ;  /* 0x000000cb3c097210 */ /* 0x000fe20007ffe1ff */
[----:B------:R-:W-:Y:S03]  /*12160*/  BSSY B0, `(.L_x_1008) ;  /* 0x000001a000007945 */ /* 0x000fe60003800000 */
[----:B------:R-:W-:-:S13]  /*12170*/  ISETP.GE.AND P2, PT, R156, R9, PT ;  /* 0x000000099c00720c */ /* 0x000fda0003f46270 */
[----:B------:R-:W-:Y:S05]  /*12180*/  @P2 BRA `(.L_x_1009) ;  /* 0x0000017000002947 */ /* 0x000fea0003800000 */
[----:B------:R-:W-:Y:S02]  /*12190*/  ISETP.GE.AND P5, PT, R12, c[0x0][0x220], PT ;  /* 0x000088000c007a0c */ /* 0x000fe40003fa6270 */
[----:B------:R-:W-:-:S04]  /*121a0*/  @!P1 LEA R10, P2, R158, c[0x0][0x160], 0x1 ;  /* 0x000058009e0a9a11 */ /* 0x000fc800078408ff */
[----:B------:R-:W-:-:S07]  /*121b0*/  @!P1 LEA.HI.X R11, R158, c[0x0][0x164], R161, 0x1, P2 ;  /* 0x000059009e0b9a11 */ /* 0x000fce00010f0ca1 */
[C---:B------:R-:W-:Y:S01]  /*121c0*/  @!P5 LEA R14, P4, R158.reuse, c[0x0][0x160], 0x1 ;  /* 0x000058009e0eda11 */ /* 0x040fe200078808ff */
[----:B------:R1:W-:Y:S03]  /*121d0*/  @P5 STS.128 [R205], RZ ;  /* 0x000000ffcd005388 */ /* 0x0003e60000000c00 */
[----:B------:R-:W-:-:S05]  /*121e0*/  @!P5 LEA.HI.X R15, R158, c[0x0][0x164], R161, 0x1, P4 ;  /* 0x000059009e0fda11 */ /* 0x000fca00020f0ca1 */
        /* <DEDUP_REMOVED lines=17> */
.L_x_1009:
[----:B------:R-:W-:Y:S05]  /*12300*/  BSYNC B0 ;  /* 0x0000000000007941 */ /* 0x000fea0003800000 */
.L_x_1008:
[----:B------:R-:W-:Y:S01]  /*12310*/  IADD3 R20, R156, 0x10, RZ ;  /* 0x000000109c147810 */ /* 0x000fe20007ffe0ff */
[----:B------:R-:W-:Y:S03]  /*12320*/  BSSY B0, `(.L_x_1010) ;  /* 0x000001c000007945 */ /* 0x000fe60003800000 */
[----:B------:R-:W-:-:S13]  /*12330*/  ISETP.GE.AND P2, PT, R20, R9, PT ;  /* 0x000000091400720c */ /* 0x000fda0003f46270 */
[----:B------:R-:W-:Y:S05]  /*12340*/  @P2 BRA `(.L_x_1011) ;  /* 0x0000019000002947 */ /* 0x000fea0003800000 */
[----:B------:R-:W-:Y:S02]  /*12350*/  ISETP.GE.AND P4, PT, R12, c[0x0][0x220], PT ;  /* 0x000088000c007a0c */ /* 0x000fe40003f86270 */
[----:B------:R-:W-:-:S05]  /*12360*/  IADD3 R5, P2, R5, R158, RZ ;  /* 0x0000009e05057210 */ /* 0x000fca0007f5e0ff */
[----:B------:R-:W-:Y:S01]  /*12370*/  IMAD.X R0, R7, 0x1, R161, P2 ;  /* 0x0000000107007824 */ /* 0x000fe200010e06a1 */
[----:B------:R-:W-:-:S04]  /*12380*/  @!P1 LEA R6, P2, R5, c[0x0][0x160], 0x1 ;  /* 0x0000580005069a11 */ /* 0x000fc800078408ff */
[C---:B------:R-:W-:Y:S01]  /*12390*/  @!P1 LEA.HI.X R7, R5.reuse, c[0x0][0x164], R0, 0x1, P2 ;  /* 0x0000590005079a11 */ /* 0x040fe200010f0c00 */
[----:B------:R2:W-:Y:S01]  /*123a0*/  @P4 STS.128 [R205+0x800], RZ ;  /* 0x000800ffcd004388 */ /* 0x0005e20000000c00 */
[----:B-1----:R-:W-:-:S04]  /*123b0*/  @!P4 LEA R10, P5, R5, c[0x0][0x160], 0x1 ;  /* 0x00005800050aca11 */ /* 0x002fc800078a08ff */
[----:B------:R-:W-:-:S05]  /*123c0*/  @!P4 LEA.HI.X R11, R5, c[0x0][0x164], R0, 0x1, P5 ;  /* 0x00005900050bca11 */ /* 0x000fca00028f0c00 */
        /* <DEDUP_REMOVED lines=11> */
[----:B------:R-:W-:-:S04]  /*12480*/  LEA R4, P2, R5, c[0x0][0x160], 0x1 ;  /* 0x0000580005047a11 */ /* 0x000fc800078408ff */
[----:B------:R-:W-:-:S05]  /*12490*/  LEA.HI.X R5, R5, c[0x0][0x164], R0, 0x1, P2 ;  /* 0x0000590005057a11 */ /* 0x000fca00010f0c00 */
[----:B------:R-:W-:Y:S01]  /*124a0*/  @!PT LDS RZ, [RZ] ;  /* 0x00000000fffff984 */ /* 0x000fe20000000800 */
[----:B------:R-:W-:Y:S01]  /*124b0*/  @!PT LDS RZ, [RZ] ;  /* 0x00000000fffff984 */ /* 0x000fe20000000800 */
[----:B------:R-:W-:Y:S01]  /*124c0*/  @!PT LDS RZ, [RZ] ;  /* 0x00000000fffff984 */ /* 0x000fe20000000800 */
[----:B------:R1:W-:Y:S04]  /*124d0*/  LDGSTS.E.BYPASS.LTC128B.128 [R205+0x4800], [R4.64+0x100] ;  /* 0x0480010004cd7fae */ /* 0x0003e8000b901d46 */
.L_x_1011:
[----:B------:R-:W-:Y:S05]  /*124e0*/  BSYNC B0 ;  /* 0x0000000000007941 */ /* 0x000fea0003800000 */
.L_x_1010:
[----:B------:R-:W-:Y:S01]  /*124f0*/  IADD3 R24, R156, 0x20, RZ ;  /* 0x000000209c187810 */ /* 0x000fe20007ffe0ff */
[----:B------:R-:W-:Y:S03]  /*12500*/  BSSY B0, `(.L_x_1012) ;  /* 0x000001d000007945 */ /* 0x000fe60003800000 */
[----:B------:R-:W-:-:S13]  /*12510*/  ISETP.GE.AND P2, PT, R24, R9, PT ;  /* 0x000000091800720c */ /* 0x000fda0003f46270 */
[----:B------:R-:W-:Y:S05]  /*12520*/  @P2 BRA `(.L_x_1013) ;  /* 0x000001a000002947 */ /* 0x000fea0003800000 */
[----:B------:R-:W-:Y:S01]  /*12530*/  ISETP.GE.AND P4, PT, R12, c[0x0][0x220], PT ;  /* 0x000088000c007a0c */ /* 0x000fe20003f86270 */
[----:B------:R-:W-:Y:S01]  /*12540*/  IMAD.MOV.U32 R0, RZ, RZ, c[0x0][0x194] ;  /* 0x00006500ff007624 */ /* 0x000fe200078e00ff */
[----:B-1----:R-:W-:-:S04]  /*12550*/  LEA R5, P2, R3, R158, 0x5 ;  /* 0x0000009e03057211 */ /* 0x002fc800078428ff */
[----:B------:R-:W-:Y:S02]  /*12560*/  LEA.HI.X R0, R3, R161, R0, 0x5, P2 ;  /* 0x000000a103007211 */ /* 0x000fe400010f2c00 */
[----:B--2---:R-:W-:-:S04]  /*12570*/  @!P1 LEA R6, P2, R5, c[0x0][0x160], 0x1 ;  /* 0x0000580005069a11 */ /* 0x004fc800078408ff */
[C---:B------:R-:W-:Y:S01]  /*12580*/  @!P1 LEA.HI.X R7, R5.reuse, c[0x0][0x164], R0, 0x1, P2 ;  /* 0x0000590005079a11 */ /* 0x040fe200010f0c00 */
[----:B------:R1:W-:Y:S01]  /*12590*/  @P4 STS.128 [R205+0x1000], RZ ;  /* 0x001000ffcd004388 */ /* 0x0003e20000000c00 */
[----:B------:R-:W-:-:S04]  /*125a0*/  @!P4 LEA R10, P5, R5, c[0x0][0x160], 0x1 ;  /* 0x00005800050aca11 */ /* 0x000fc800078a08ff */
        /* <DEDUP_REMOVED lines=18> */
.L_x_1013:
[----:B------:R-:W-:Y:S05]  /*126d0*/  BSYNC B0 ;  /* 0x0000000000007941 */ /* 0x000fea0003800000 */
.L_x_1012:
[----:B------:R-:W-:-:S04]  /*126e0*/  IADD3 R26, R156, 0x30, RZ ;  /* 0x000000309c1a7810 */ /* 0x000fc80007ffe0ff */
[----:B------:R-:W-:-:S13]  /*126f0*/  ISETP.GE.AND P2, PT, R26, R9, PT ;  /* 0x000000091a00720c */ /* 0x000fda0003f46270 */
[----:B------:R-:W-:Y:S05]  /*12700*/  @P2 BRA `(.L_x_951) ;  /* 0x000001d000002947 */ /* 0x000fea0003800000 */
[----:B------:R-:W-:Y:S01]  /*12710*/  ISETP.GE.AND P4, PT, R12, c[0x0][0x220], PT ;  /* 0x000088000c007a0c */ /* 0x000fe20003f86270 */
[----:B-12---:R-:W-:Y:S01]  /*12720*/  IMAD.MOV.U32 R4, RZ, RZ, R158 ;  /* 0x000000ffff047224 */ /* 0x006fe200078e009e */
[----:B------:R-:W-:Y:S01]  /*12730*/  ULDC UR4, c[0x0][0x194] ;  /* 0x0000650000047ab9 */ /* 0x000fe20000000800 */
[----:B------:R-:W-:Y:S01]  /*12740*/  IMAD.MOV.U32 R5, RZ, RZ, R161 ;  /* 0x000000ffff057224 */ /* 0x000fe200078e00a1 */
[----:B------:R-:W-:-:S03]  /*12750*/  UIMAD UR4, UR4, 0x30, URZ ;  /* 0x00000030040478a4 */ /* 0x000fc6000f8e023f */
[----:B------:R-:W-:-:S05]  /*12760*/  IMAD.WIDE.U32 R4, R3, 0x30, R4 ;  /* 0x0000003003047825 */ /* 0x000fca00078e0004 */
[----:B------:R-:W-:Y:S01]  /*12770*/  IADD3 R0, R5, UR4, RZ ;  /* 0x0000000405007c10 */ /* 0x000fe2000fffe0ff */
[----:B------:R1:W-:Y:S01]  /*12780*/  @P4 STS.128 [R205+0x1800], RZ ;  /* 0x001800ffcd004388 */ /* 0x0003e20000000c00 */
[C---:B------:R-:W-:Y:S02]  /*12790*/  @!P4 LEA R6, P5, R4.reuse, c[0x0][0x160], 0x1 ;  /* 0x000058000406ca11 */ /* 0x040fe400078a08ff */
        /* <DEDUP_REMOVED lines=20> */
.L_x_951:
[----:B------:R-:W-:Y:S05]  /*128e0*/  BSYNC B3 ;  /* 0x0000000000037941 */ /* 0x000fea0003800000 */
.L_x_912:
[----:B------:R-:W-:Y:S01]  /*128f0*/  IADD3 R209, R134, -0x1, RZ ;  /* 0xffffffff86d17810 */ /* 0x000fe20007ffe0ff */
[----:B------:R-:W-:Y:S01]  /*12900*/  BSSY B0, `(.L_x_1014) ;  /* 0x0000023000007945 */ /* 0x000fe20003800000 */
[----:B------:R-:W-:Y:S02]  /*12910*/  LEA R208, P0, R154, c[0x0][0x168], 0x1 ;  /* 0x00005a009ad07a11 */ /* 0x000fe400078008ff */
[----:B------:R-:W-:Y:S01]  /*12920*/  LOP3.LUT R210, R150, 0xffff, RZ, 0xc0, !PT ;  /* 0x0000ffff96d27812 */ /* 0x000fe200078ec0ff */
[----:B-1----:R-:W-:Y:S01]  /*12930*/  IMAD.SHL.U32 R3, R209, 0x40, RZ ;  /* 0x00000040d1037824 */ /* 0x002fe200078e00ff */
[----:B------:R-:W-:Y:S02]  /*12940*/  LEA.HI.X R211, R154, c[0x0][0x16c], R153, 0x1, P0 ;  /* 0x00005b009ad37a11 */ /* 0x000fe400000f0c99 */
[----:B------:R-:W-:Y:S01]  /*12950*/  LOP3.LUT R44, R210, 0xff, RZ, 0xc0, !PT ;  /* 0x000000ffd22c7812 */ /* 0x000fe200078ec0ff */
[----:B--2---:R-:W-:-:S05]  /*12960*/  IMAD.IADD R5, R62, 0x1, -R3 ;  /* 0x000000013e057824 */ /* 0x004fca00078e0a03 */
[----:B------:R-:W-:-:S13]  /*12970*/  ISETP.GE.AND P1, PT, R156, R5, PT ;  /* 0x000000059c00720c */ /* 0x000fda0003f26270 */
[----:B------:R-:W-:Y:S05]  /*12980*/  @P1 BRA `(.L_x_1015) ;  /* 0x000001a000001947 */ /* 0x000fea0003800000 */
[C---:B------:R-:W-:Y:S02]  /*12990*/  LOP3.LUT R0, R44.reuse, 0x1, RZ, 0xc0, !PT ;  /* 0x000000012c007812 */ /* 0x040fe400078ec0ff */
[----:B------:R-:W-:Y:S02]  /*129a0*/  R2P PR, R44, 0x6 ;  /* 0x000000062c007804 */ /* 0x000fe40000000000 */
[----:B------:R-:W-:-:S11]  /*129b0*/  ISETP.NE.U32.AND P0, PT, R0, 0x1, PT ;  /* 0x000000010000780c */ /* 0x000fd60003f05070 */
[----:B------:R-:W-:Y:S02]  /*129c0*/  @P1 IMAD.MOV.U32 R6, RZ, RZ, R208 ;  /* 0x000000ffff061224 */ /* 0x000fe400078e00d0 */
[----:B------:R-:W-:Y:S01]  /*129d0*/  @!P0 MOV R8, R208 ;  /* 0x000000d000088202 */ /* 0x000fe20000000f00 */
[--C-:B------:R-:W-:Y:S02]  /*129e0*/  @!P0 IMAD.MOV.U32 R9, RZ, RZ, R211.reuse ;  /* 0x000000ffff098224 */ /* 0x100fe400078e00d3 */
[----:B------:R-:W-:-:S03]  /*129f0*/  @P1 IMAD.MOV.U32 R7, RZ, RZ, R211 ;  /* 0x000000ffff071224 */ /* 0x000fc600078e00d3 */
        /* <DEDUP_REMOVED lines=8> */
[----:B------:R1:W-:Y:S04]  /*12a80*/  @P1 LDGSTS.E.BYPASS.LTC128B.128 [R205+0x8000], [R6.64+0x80] ;  /* 0x0800008006cd1fae */ /* 0x0003e8000b901d46 */
[----:B------:R1:W-:Y:S01]  /*12a90*/  @!P1 STS.128 [R205+0x8000], RZ ;  /* 0x008000ffcd009388 */ /* 0x0003e20000000c00 */
[----:B------:R-:W-:Y:S05]  /*12aa0*/  @!P2 BRA `(.L_x_1016) ;  /* 0x000000700000a947 */ /* 0x000fea0003800000 */
[----:B-1----:R-:W-:Y:S02]  /*12ab0*/  MOV R6, R208 ;  /* 0x000000d000067202 */ /* 0x002fe40000000f00 */
[----:B------:R-:W-:-:S05]  /*12ac0*/  MOV R7, R211 ;  /* 0x000000d300077202 */ /* 0x000fca0000000f00 */
[----:B------:R-:W-:Y:S01]  /*12ad0*/  @!PT LDS RZ, [RZ] ;  /* 0x00000000fffff984 */ /* 0x000fe20000000800 */
[----:B------:R-:W-:Y:S01]  /*12ae0*/  @!PT LDS RZ, [RZ] ;  /* 0x00000000fffff984 */ /* 0x000fe20000000800 */
[----:B------:R-:W-:Y:S01]  /*12af0*/  @!PT LDS RZ, [RZ] ;  /* 0x00000000fffff984 */ /* 0x000fe20000000800 */
[----:B------:R1:W-:Y:S01]  /*12b00*/  LDGSTS.E.BYPASS.LTC128B.128 [R205+0xa000], [R6.64+0x100] ;  /* 0x0a00010006cd7fae */ /* 0x0003e2000b901d46 */
[----:B------:R-:W-:Y:S05]  /*12b10*/  BRA `(.L_x_1015) ;  /* 0x0000001000007947 */ /* 0x000fea0003800000 */
.L_x_1016:
[----:B------:R2:W-:Y:S02]  /*12b20*/  STS.128 [R205+0xa000], RZ ;  /* 0x00a000ffcd007388 */ /* 0x0005e40000000c00 */
.L_x_1015:
[----:B------:R-:W-:Y:S05]  /*12b30*/  BSYNC B0 ;  /* 0x0000000000007941 */ /* 0x000fea0003800000 */
.L_x_1014:
[----:B------:R-:W-:Y:S01]  /*12b40*/  ISETP.GE.AND P0, PT, R20, R5, PT ;  /* 0x000000051400720c */ /* 0x000fe20003f06270 */
[----:B------:R-:W-:-:S12]  /*12b50*/  BSSY B0, `(.L_x_1017) ;  /* 0x000001f000007945 */ /* 0x000fd80003800000 */
[----:B------:R-:W-:Y:S05]  /*12b60*/  @P0 BRA `(.L_x_1018) ;  /* 0x000001d000000947 */ /* 0x000fea0003800000 */
[C---:B------:R-:W-:Y:S02]  /*12b70*/  LOP3.LUT R0, R44.reuse, 0x1, RZ, 0xc0, !PT ;  /* 0x000000012c007812 */ /* 0x040fe400078ec0ff */
[----:B------:R-:W-:Y:S02]  /*12b80*/  LOP3.LUT P0, RZ, R44, 0x2, RZ, 0xc0, !PT ;  /* 0x000000022cff7812 */ /* 0x000fe4000780c0ff */
[----:B------:R-:W-:Y:S02]  /*12b90*/  ISETP.NE.U32.AND P1, PT, R0, 0x1, PT ;  /* 0x000000010000780c */ /* 0x000fe40003f25070 */
[----:B-1----:R-:W-:-:S05]  /*12ba0*/  IADD3 R7, P2, R200, R154, RZ ;  /* 0x0000009ac8077210 */ /* 0x002fca0007f5e0ff */
[----:B------:R-:W-:-:S04]  /*12bb0*/  IMAD.X R0, R199, 0x1, R153, P2 ;  /* 0x00000001c7007824 */ /* 0x000fc800010e0699 */
[C---:B------:R-:W-:Y:S02]  /*12bc0*/  @P0 LEA R8, P2, R7.reuse, c[0x0][0x168], 0x1 ;  /* 0x00005a0007080a11 */ /* 0x040fe400078408ff */
[C---:B------:R-:W-:Y:S02]  /*12bd0*/  @!P1 LEA R10, P4, R200.reuse, R208, 0x1 ;  /* 0x000000d0c80a9211 */ /* 0x040fe400078808ff */
[----:B------:R-:W-:Y:S02]  /*12be0*/  @P0 LEA.HI.X R9, R7, c[0x0][0x16c], R0, 0x1, P2 ;  /* 0x00005b0007090a11 */ /* 0x000fe400010f0c00 */
[----:B------:R-:W-:-:S05]  /*12bf0*/  @!P1 LEA.HI.X R11, R200, R211, R199, 0x1, P4 ;  /* 0x000000d3c80b9211 */ /* 0x000fca00020f0cc7 */
        /* <DEDUP_REMOVED lines=10> */
[----:B------:R-:W-:-:S13]  /*12ca0*/  LOP3.LUT P0, RZ, R44, 0x4, RZ, 0xc0, !PT ;  /* 0x000000042cff7812 */ /* 0x000fda000780c0ff */
[----:B------:R-:W-:Y:S05]  /*12cb0*/  @!P0 BRA `(.L_x_1019) ;  /* 0x0000007000008947 */ /* 0x000fea0003800000 */
[----:B------:R-:W-:-:S04]  /*12cc0*/  LEA R6, P0, R7, c[0x0][0x168], 0x1 ;  /* 0x00005a0007067a11 */ /* 0x000fc800078008ff */
[----:B------:R-:W-:-:S05]  /*12cd0*/  LEA.HI.X R7, R7, c[0x0][0x16c], R0, 0x1, P0 ;  /* 0x00005b0007077a11 */ /* 0x000fca00000f0c00 */
[----:B------:R-:W-:Y:S01]  /*12ce0*/  @!PT LDS RZ, [RZ] ;  /* 0x00000000fffff984 */ /* 0x000fe20000000800 */
[----:B------:R-:W-:Y:S01]  /*12cf0*/  @!PT LDS RZ, [RZ] ;  /* 0x00000000fffff984 */ /* 0x000fe20000000800 */
[----:B------:R-:W-:Y:S01]  /*12d00*/  @!PT LDS RZ, [RZ] ;  /* 0x00000000fffff984 */ /* 0x000fe20000000800 */
[----:B------:R1:W-:Y:S01]  /*12d10*/  LDGSTS.E.BYPASS.LTC128B.128 [R205+0xa800], [R6.64+0x100] ;  /* 0x0a80010006cd7fae */ /* 0x0003e2000b901d46 */
[----:B------:R-:W-:Y:S05]  /*12d20*/  BRA `(.L_x_1018) ;  /* 0x0000001000007947 */ /* 0x000fea0003800000 */
.L_x_1019:
[----:B------:R1:W-:Y:S02]  /*12d30*/  STS.128 [R205+0xa800], RZ ;  /* 0x00a800ffcd007388 */ /* 0x0003e40000000c00 */
.L_x_1018:
[----:B------:R-:W-:Y:S05]  /*12d40*/  BSYNC B0 ;  /* 0x0000000000007941 */ /* 0x000fea0003800000 */
.L_x_1017:
[----:B------:R-:W-:Y:S01]  /*12d50*/  ISETP.GE.AND P0, PT, R24, R5, PT ;  /* 0x000000051800720c */ /* 0x000fe20003f06270 */
[----:B------:R-:W-:-:S12]  /*12d60*/  BSSY B0, `(.L_x_1020) ;  /* 0x0000023000007945 */ /* 0x000fd80003800000 */
[----:B------:R-:W-:Y:S05]  /*12d70*/  @P0 BRA `(.L_x_1021) ;  /* 0x0000021000000947 */ /* 0x000fea0003800000 */
[C---:B------:R-:W-:Y:S01]  /*12d80*/  LOP3.LUT R0, R44.reuse, 0x1, RZ, 0xc0, !PT ;  /* 0x000000012c007812 */ /* 0x040fe200078ec0ff */
[----:B-1----:R-:W-:Y:S01]  /*12d90*/  IMAD.MOV.U32 R7, RZ, RZ, c[0x0][0x198] ;  /* 0x00006600ff077624 */ /* 0x002fe200078e00ff */
[----:B------:R-:W-:Y:S01]  /*12da0*/  LOP3.LUT P0, RZ, R44, 0x2, RZ, 0xc0, !PT ;  /* 0x000000022cff7812 */ /* 0x000fe2000780c0ff */
[----:B------:R-:W-:Y:S01]  /*12db0*/  IMAD.MOV.U32 R2, RZ, RZ, 0x5 ;  /* 0x00000005ff027424 */ /* 0x000fe200078e00ff */
[----:B------:R-:W-:Y:S01]  /*12dc0*/  ISETP.NE.U32.AND P1, PT, R0, 0x1, PT ;  /* 0x000000010000780c */ /* 0x000fe20003f25070 */
[----:B------:R-:W-:-:S03]  /*12dd0*/  IMAD.SHL.U32 R9, R7, 0x20, RZ ;  /* 0x0000002007097824 */ /* 0x000fc600078e00ff */
[----:B------:R-:W-:Y:S02]  /*12de0*/  SHF.L.U64.HI R2, R7, R2, c[0x0][0x19c] ;  /* 0x0000670007027619 */ /* 0x000fe40000010202 */
[----:B------:R-:W-:-:S05]  /*12df0*/  IADD3 R7, P2, R9, R154, RZ ;  /* 0x0000009a09077210 */ /* 0x000fca0007f5e0ff */
[----:B------:R-:W-:Y:S01]  /*12e00*/  IMAD.X R0, R2, 0x1, R153, P2 ;  /* 0x0000000102007824 */ /* 0x000fe200010e0699 */
[----:B------:R-:W-:Y:S02]  /*12e10*/  @P0 LEA R8, P2, R7, c[0x0][0x168], 0x1 ;  /* 0x00005a0007080a11 */ /* 0x000fe400078408ff */
[----:B------:R-:W-:-:S04]  /*12e20*/  @!P1 LEA R10, P4, R9, R208, 0x1 ;  /* 0x000000d0090a9211 */ /* 0x000fc800078808ff */
[----:B------:R-:W-:Y:S02]  /*12e30*/  @!P1 LEA.HI.X R11, R9, R211, R2, 0x1, P4 ;  /* 0x000000d3090b9211 */ /* 0x000fe400020f0c02 */
[----:B------:R-:W-:-:S03]  /*12e40*/  @P0 LEA.HI.X R9, R7, c[0x0][0x16c], R0, 0x1, P2 ;  /* 0x00005b0007090a11 */ /* 0x000fc600010f0c00 */
        /* <DEDUP_REMOVED lines=19> */
.L_x_1022:
[----:B------:R1:W-:Y:S02]  /*12f80*/  STS.128 [R205+0xb000], RZ ;  /* 0x00b000ffcd007388 */ /* 0x0003e40000000c00 */
.L_x_1021:
[----:B------:R-:W-:Y:S05]  /*12f90*/  BSYNC B0 ;  /* 0x0000000000007941 */ /* 0x000fea0003800000 */
.L_x_1020:
[----:B------:R-:W-:Y:S01]  /*12fa0*/  ISETP.GE.AND P0, PT, R26, R5, PT ;  /* 0x000000051a00720c */ /* 0x000fe20003f06270 */
[----:B------:R-:W-:-:S12]  /*12fb0*/  BSSY B0, `(.L_x_1023) ;  /* 0x0000024000007945 */ /* 0x000fd80003800000 */
[----:B------:R-:W-:Y:S05]  /*12fc0*/  @P0 BRA `(.L_x_1024) ;  /* 0x0000022000000947 */ /* 0x000fea0003800000 */
[C---:B------:R-:W-:Y:S01]  /*12fd0*/  LOP3.LUT R0, R44.reuse, 0x1, RZ, 0xc0, !PT ;  /* 0x000000012c007812 */ /* 0x040fe200078ec0ff */
[----:B-1----:R-:W-:Y:S01]  /*12fe0*/  IMAD.MOV.U32 R7, RZ, RZ, c[0x0][0x198] ;  /* 0x00006600ff077624 */ /* 0x002fe200078e00ff */
[----:B------:R-:W-:Y:S02]  /*12ff0*/  LOP3.LUT P2, RZ, R44, 0x2, RZ, 0xc0, !PT ;  /* 0x000000022cff7812 */ /* 0x000fe4000784c0ff */
[----:B------:R-:W-:Y:S01]  /*13000*/  ISETP.NE.U32.AND P4, PT, R0, 0x1, PT ;  /* 0x000000010000780c */ /* 0x000fe20003f85070 */
[----:B------:R-:W-:Y:S01]  /*13010*/  IMAD.MOV.U32 R0, RZ, RZ, c[0x0][0x19c] ;  /* 0x00006700ff007624 */ /* 0x000fe200078e00ff */
[----:B------:R-:W-:Y:S02]  /*13020*/  LOP3.LUT P1, RZ, R44, 0x4, RZ, 0xc0, !PT ;  /* 0x000000042cff7812 */ /* 0x000fe4000782c0ff */
[----:B------:R-:W-:Y:S01]  /*13030*/  MOV R152, R154 ;  /* 0x0000009a00987202 */ /* 0x000fe20000000f00 */
[----:B------:R-:W-:-:S04]  /*13040*/  IMAD R2, R0, 0x30, RZ ;  /* 0x0000003000027824 */ /* 0x000fc800078e02ff */
[----:B------:R-:W-:-:S04]  /*13050*/  IMAD.WIDE.U32 R8, R7, 0x30, R152 ;  /* 0x0000003007087825 */ /* 0x000fc800078e0098 */
[----:B------:R-:W-:Y:S01]  /*13060*/  @!P4 MOV R11, R211 ;  /* 0x000000d3000bc202 */ /* 0x000fe20000000f00 */
[----:B------:R-:W-:Y:S01]  /*13070*/  @!P4 IMAD.MOV.U32 R10, RZ, RZ, R208 ;  /* 0x000000ffff0ac224 */ /* 0x000fe200078e00d0 */
[----:B----4-:R-:W-:Y:S01]  /*13080*/  @P2 LEA R12, P5, R8, c[0x0][0x168], 0x1 ;  /* 0x00005a00080c2a11 */ /* 0x010fe200078a08ff */
[----:B------:R-:W-:Y:S02]  /*13090*/  @!P4 IMAD R0, R0, 0x60, RZ ;  /* 0x000000600000c824 */ /* 0x000fe400078e02ff */
[----:B------:R-:W-:Y:S01]  /*130a0*/  @!P4 IMAD.WIDE.U32 R6, R7, 0x60, R10 ;  /* 0x000000600706c825 */ /* 0x000fe200078e000a */
[----:B------:R-:W-:-:S03]  /*130b0*/  @P1 LEA R10, P0, R8, c[0x0][0x168], 0x1 ;  /* 0x00005a00080a1a11 */ /* 0x000fc600078008ff */
[----:B------:R-:W-:Y:S01]  /*130c0*/  IMAD.IADD R2, R9, 0x1, R2 ;  /* 0x0000000109027824 */ /* 0x000fe200078e0202 */
[----:B------:R-:W-:-:S04]  /*130d0*/  @!P4 IADD3 R7, R7, R0, RZ ;  /* 0x000000000707c210 */ /* 0x000fc80007ffe0ff */
[C-C-:B------:R-:W-:Y:S01]  /*130e0*/  @P2 LEA.HI.X R13, R8.reuse, c[0x0][0x16c], R2.reuse, 0x1, P5 ;  /* 0x00005b00080d2a11 */ /* 0x140fe200028f0c02 */
[----:B------:R-:W-:Y:S01]  /*130f0*/  @!PT LDS RZ, [RZ] ;  /* 0x00000000fffff984 */ /* 0x000fe20000000800 */
[----:B------:R-:W-:Y:S01]  /*13100*/  @!PT LDS RZ, [RZ] ;  /* 0x00000000fffff984 */ /* 0x000fe20000000800 */
[----:B------:R-:W-:Y:S01]  /*13110*/  @!PT LDS RZ, [RZ] ;  /* 0x00000000fffff984 */ /* 0x000fe20000000800 */
[----:B------:R1:W-:Y:S01]  /*13120*/  @!P4 LDGSTS.E.BYPASS.LTC128B.128 [R205+0x7800], [R6.64] ;  /* 0x0780000006cdcfae */ /* 0x0003e2000b901d46 */
[----:B------:R-:W-:-:S03]  /*13130*/  @P1 LEA.HI.X R11, R8, c[0x0][0x16c], R2, 0x1, P0 ;  /* 0x00005b00080b1a11 */ /* 0x000fc600000f0c02 */
[----:B------:R1:W-:Y:S04]  /*13140*/  @P4 STS.128 [R205+0x7800], RZ ;  /* 0x007800ffcd004388 */ /* 0x0003e80000000c00 */
[----:B------:R-:W-:Y:S01]  /*13150*/  @!PT LDS RZ, [RZ] ;  /* 0x00000000fffff984 */ /* 0x000fe20000000800 */
[----:B------:R-:W-:Y:S01]  /*13160*/  @!PT LDS RZ, [RZ] ;  /* 0x00000000fffff984 */ /* 0x000fe20000000800 */
[----:B------:R-:W-:Y:S01]  /*13170*/  @!PT LDS RZ, [RZ] ;  /* 0x00000000fffff984 */ /* 0x000fe20000000800 */
[----:B------:R1:W-:Y:S04]  /*13180*/  @P2 LDGSTS.E.BYPASS.LTC128B.128 [R205+0x9800], [R12.64+0x80] ;  /* 0x098000800ccd2fae */ /* 0x0003e8000b901d46 */
[----:B------:R1:W-:Y:S04]  /*13190*/  @!P2 STS.128 [R205+0x9800], RZ ;  /* 0x009800ffcd00a388 */ /* 0x0003e80000000c00 */
[----:B------:R-:W-:Y:S01]  /*131a0*/  @!PT LDS RZ, [RZ] ;  /* 0x00000000fffff984 */ /* 0x000fe20000000800 */
[----:B------:R-:W-:Y:S01]  /*131b0*/  @!PT LDS RZ, [RZ] ;  /* 0x00000000fffff984 */ /* 0x000fe20000000800 */
[----:B------:R-:W-:Y:S01]  /*131c0*/  @!PT LDS RZ, [RZ] ;  /* 0x00000000fffff984 */ /* 0x000fe20000000800 */
[----:B------:R1:W-:Y:S04]  /*131d0*/  @P1 LDGSTS.E.BYPASS.LTC128B.128 [R205+0xb800], [R10.64+0x100] ;  /* 0x0b8001000acd1fae */ /* 0x0003e8000b901d46 */
[----:B------:R1:W-:Y:S02]  /*131e0*/  @!P1 STS.128 [R205+0xb800], RZ ;  /* 0x00b800ffcd009388 */ /* 0x0003e40000000c00 */
.L_x_1024:
[----:B------:R-:W-:Y:S05]  /*131f0*/  BSYNC B0 ;  /* 0x0000000000007941 */ /* 0x000fea0003800000 */
.L_x_1023:
[----:B------:R-:W0:Y:S01]  /*13200*/  LDGDEPBAR ;  /* 0x00000000000079af */ /* 0x000e220000000000 */
[----:B------:R-:W-:Y:S01]  /*13210*/  ISETP.GE.AND P1, PT, R156, R5, PT ;  /* 0x000000059c00720c */ /* 0x000fe20003f26270 */
[----:B------:R-:W-:Y:S01]  /*13220*/  IMAD.SHL.U32 R88, R129, 0x2, RZ ;  /* 0x0000000281587824 */ /* 0x000fe200078e00ff */
[----:B------:R-:W-:Y:S01]  /*13230*/  SHF.R.S32.HI R2, RZ, 0x1f, R151 ;  /* 0x0000001fff027819 */ /* 0x000fe20000011497 */
[----:B------:R-:W-:Y:S01]  /*13240*/  BSSY B0, `(.L_x_1025) ;  /* 0x0000022000007945 */ /* 0x000fe20003800000 */
[----:B------:R-:W-:-:S02]  /*13250*/  LEA R164, P0, R136, c[0x0][0x170], 0x1 ;  /* 0x00005c0088a47a11 */ /* 0x000fc400078008ff */
[----:B------:R-:W-:Y:S02]  /*13260*/  LEA.HI R2, R2, R151, RZ, 0x2 ;  /* 0x0000009702027211 */ /* 0x000fe400078f10ff */
[----:B------:R-:W-:Y:S02]  /*13270*/  LOP3.LUT R88, R88, 0x6, RZ, 0xc0, !PT ;  /* 0x0000000658587812 */ /* 0x000fe400078ec0ff */
[----:B------:R-:W-:Y:S02]  /*13280*/  LEA.HI.X R165, R136, c[0x0][0x174], R133, 0x1, P0 ;  /* 0x00005d0088a57a11 */ /* 0x000fe400000f0c85 */
[----:B------:R-:W-:Y:S01]  /*13290*/  SHF.R.S32.HI R2, RZ, 0x2, R2 ;  /* 0x00000002ff027819 */ /* 0x000fe20000011402 */
[----:B------:R-:W-:-:S04]  /*132a0*/  DEPBAR.LE SB0, 0x0 ;  /* 0x000080000000791a */ /* 0x000fc80000000000 */
[----:B------:R-:W-:Y:S06]  /*132b0*/  BAR.SYNC.DEFER_BLOCKING 0x0 ;  /* 0x0000000000007b1d */ /* 0x000fec0000010000 */
[----:B------:R1:W-:Y:S04]  /*132c0*/  @P1 STS.128 [R205+0xc000], RZ ;  /* 0x00c000ffcd001388 */ /* 0x0003e80000000c00 */
[----:B------:R1:W-:Y:S04]  /*132d0*/  @P1 STS.128 [R205+0xe000], RZ ;  /* 0x00e000ffcd001388 */ /* 0x0003e80000000c00 */
[----:B------:R1:W-:Y:S01]  /*132e0*/  @P1 STS.128 [R205+0x10000], RZ ;  /* 0x010000ffcd001388 */ /* 0x0003e20000000c00 */
[----:B------:R-:W-:Y:S05]  /*132f0*/  @P1 BRA `(.L_x_1026) ;  /* 0x0000016000001947 */ /* 0x000fea0003800000 */
[C---:B------:R-:W-:Y:S02]  /*13300*/  LOP3.LUT R0, R44.reuse, 0x1, RZ, 0xc0, !PT ;  /* 0x000000012c007812 */ /* 0x040fe400078ec0ff */
[----:B------:R-:W-:-:S02]  /*13310*/  R2P PR, R44, 0x6 ;  /* 0x000000062c007804 */ /* 0x000fc40000000000 */
[----:B------:R-:W-:-:S13]  /*13320*/  ISETP.NE.U32.AND P0, PT, R0, 0x1, PT ;  /* 0x000000010000780c */ /* 0x000fda0003f05070 */
[----:B-1----:R-:W-:Y:S02]  /*13330*/  @!P0 IMAD.MOV.U32 R6, RZ, RZ, R164 ;  /* 0x000000ffff068224 */ /* 0x002fe400078e00a4 */
        /* <DEDUP_REMOVED lines=12> */
[----:B------:R-:W-:Y:S01]  /*13400*/  @!PT LDS RZ, [RZ] ;  /* 0x00000000fffff984 */ /* 0x000fe20000000800 */
[----:B------:R-:W-:Y:S01]  /*13410*/  @!PT LDS RZ, [RZ] ;  /* 0x00000000fffff984 */ /* 0x000fe20000000800 */
[----:B------:R-:W-:Y:S01]  /*13420*/  @!PT LDS RZ, [RZ] ;  /* 0x00000000fffff984 */ /* 0x000fe20000000800 */
[----:B------:R1:W-:Y:S01]  /*13430*/  LDGSTS.E.BYPASS.LTC128B.128 [R205+0x10000], [R164.64+0x100] ;  /* 0x10000100a4cd7fae */ /* 0x0003e2000b901d46 */
[----:B------:R-:W-:Y:S05]  /*13440*/  BRA `(.L_x_1026) ;  /* 0x0000001000007947 */ /* 0x000fea0003800000 */
.L_x_1027:
[----:B------:R1:W-:Y:S02]  /*13450*/  STS.128 [R205+0x10000], RZ ;  /* 0x010000ffcd007388 */ /* 0x0003e40000000c00 */
.L_x_1026:
[----:B------:R-:W-:Y:S05]  /*13460*/  BSYNC B0 ;  /* 0x0000000000007941 */ /* 0x000fea0003800000 */
.L_x_1025:
[----:B------:R-:W-:Y:S01]  /*13470*/  ISETP.GE.AND P0, PT, R20, R5, PT ;  /* 0x000000051400720c */ /* 0x000fe20003f06270 */
[----:B------:R-:W-:-:S12]  /*13480*/  BSSY B0, `(.L_x_1028) ;  /* 0x0000020000007945 */ /* 0x000fd80003800000 */
[----:B------:R1:W-:Y:S04]  /*13490*/  @P0 STS.128 [R205+0xc800], RZ ;  /* 0x00c800ffcd000388 */ /* 0x0003e80000000c00 */
[----:B------:R1:W-:Y:S04]  /*134a0*/  @P0 STS.128 [R205+0xe800], RZ ;  /* 0x00e800ffcd000388 */ /* 0x0003e80000000c00 */
[----:B------:R1:W-:Y:S01]  /*134b0*/  @P0 STS.128 [R205+0x10800], RZ ;  /* 0x010800ffcd000388 */ /* 0x0003e20000000c00 */
[----:B------:R-:W-:Y:S05]  /*134c0*/  @P0 BRA `(.L_x_1029) ;  /* 0x000001b000000947 */ /* 0x000fea0003800000 */
[C---:B------:R-:W-:Y:S02]  /*134d0*/  LOP3.LUT R0, R44.reuse, 0x1, RZ, 0xc0, !PT ;  /* 0x000000012c007812 */ /* 0x040fe400078ec0ff */
[----:B------:R-:W-:-:S02]  /*134e0*/  LOP3.LUT P1, RZ, R44, 0x2, RZ, 0xc0, !PT ;  /* 0x000000022cff7812 */ /* 0x000fc4000782c0ff */
[----:B------:R-:W-:-:S11]  /*134f0*/  ISETP.NE.U32.AND P2, PT, R0, 0x1, PT ;  /* 0x000000010000780c */ /* 0x000fd60003f45070 */
[CC--:B-1----:R-:W-:Y:S02]  /*13500*/  @P1 LEA R6, P0, R202.reuse, R164.reuse, 0x1 ;  /* 0x000000a4ca061211 */ /* 0x0c2fe400078008ff */
[C---:B------:R-:W-:Y:S02]  /*13510*/  @!P2 LEA R8, P4, R202.reuse, R164, 0x1 ;  /* 0x000000a4ca08a211 */ /* 0x040fe400078808ff */
[CCC-:B------:R-:W-:Y:S02]  /*13520*/  @P1 LEA.HI.X R7, R202.reuse, R165.reuse, R201.reuse, 0x1, P0 ;  /* 0x000000a5ca071211 */ /* 0x1c0fe400000f0cc9 */
[----:B------:R-:W-:Y:S02]  /*13530*/  @!P2 LEA.HI.X R9, R202, R165, R201, 0x1, P4 ;  /* 0x000000a5ca09a211 */ /* 0x000fe400020f0cc9 */
[----:B------:R-:W-:-:S03]  /*13540*/  LOP3.LUT P0, RZ, R44, 0x4, RZ, 0xc0, !PT ;  /* 0x000000042cff7812 */ /* 0x000fc6000780c0ff */
        /* <DEDUP_REMOVED lines=11> */
[----:B-1----:R-:W-:-:S04]  /*13600*/  LEA R6, P0, R202, R164, 0x1 ;  /* 0x000000a4ca067211 */ /* 0x002fc800078008ff */
[----:B------:R-:W-:-:S05]  /*13610*/  LEA.HI.X R7, R202, R165, R201, 0x1, P0 ;  /* 0x000000a5ca077211 */ /* 0x000fca00000f0cc9 */
[----:B------:R-:W-:Y:S01]  /*13620*/  @!PT LDS RZ, [RZ] ;  /* 0x00000000fffff984 */ /* 0x000fe20000000800 */
[----:B------:R-:W-:Y:S01]  /*13630*/  @!PT LDS RZ, [RZ] ;  /* 0x00000000fffff984 */ /* 0x000fe20000000800 */
[----:B------:R-:W-:Y:S01]  /*13640*/  @!PT LDS RZ, [RZ] ;  /* 0x00000000fffff984 */ /* 0x000fe20000000800 */
[----:B------:R1:W-:Y:S01]  /*13650*/  LDGSTS.E.BYPASS.LTC128B.128 [R205+0x10800], [R6.64+0x100] ;  /* 0x1080010006cd7fae */ /* 0x0003e2000b901d46 */
[----:B------:R-:W-:Y:S05]  /*13660*/  BRA `(.L_x_1029) ;  /* 0x0000001000007947 */ /* 0x000fea0003800000 */
.L_x_1030:
[----:B------:R1:W-:Y:S02]  /*13670*/  STS.128 [R205+0x10800], RZ ;  /* 0x010800ffcd007388 */ /* 0x0003e40000000c00 */
.L_x_1029:
[----:B------:R-:W-:Y:S05]  /*13680*/  BSYNC B0 ;  /* 0x0000000000007941 */ /* 0x000fea0003800000 */
.L_x_1028:
[----:B------:R-:W-:Y:S01]  /*13690*/  ISETP.GE.AND P0, PT, R24, R5, PT ;  /* 0x000000051800720c */ /* 0x000fe20003f06270 */
[----:B------:R-:W-:-:S12]  /*136a0*/  BSSY B0, `(.L_x_1031) ;  /* 0x0000024000007945 */ /* 0x000fd80003800000 */
[----:B------:R1:W-:Y:S04]  /*136b0*/  @P0 STS.128 [R205+0xd000], RZ ;  /* 0x00d000ffcd000388 */ /* 0x0003e80000000c00 */
[----:B------:R1:W-:Y:S04]  /*136c0*/  @P0 STS.128 [R205+0xf000], RZ ;  /* 0x00f000ffcd000388 */ /* 0x0003e80000000c00 */
[----:B------:R1:W-:Y:S01]  /*136d0*/  @P0 STS.128 [R205+0x11000], RZ ;  /* 0x011000ffcd000388 */ /* 0x0003e20000000c00 */
[----:B------:R-:W-:Y:S05]  /*136e0*/  @P0 BRA `(.L_x_1032) ;  /* 0x000001f000000947 */ /* 0x000fea0003800000 */
[C---:B------:R-:W-:Y:S01]  /*136f0*/  LOP3.LUT R0, R44.reuse, 0x1, RZ, 0xc0, !PT ;  /* 0x000000012c007812 */ /* 0x040fe200078ec0ff */
[----:B-1----:R-:W-:Y:S01]  /*13700*/  IMAD.MOV.U32 R7, RZ, RZ, c[0x0][0x1a0] ;  /* 0x00006800ff077624 */ /* 0x002fe200078e00ff */
[----:B------:R-:W-:-:S02]  /*13710*/  LOP3.LUT P1, RZ, R44, 0x2, RZ, 0xc0, !PT ;  /* 0x000000022cff7812 */ /* 0x000fc4000782c0ff */
[----:B------:R-:W-:Y:S01]  /*13720*/  ISETP.NE.U32.AND P2, PT, R0, 0x1, PT ;  /* 0x000000010000780c */ /* 0x000fe20003f45070 */
[----:B------:R-:W-:Y:S02]  /*13730*/  IMAD.MOV.U32 R0, RZ, RZ, 0x5 ;  /* 0x00000005ff007424 */ /* 0x000fe400078e00ff */
[----:B------:R-:W-:-:S03]  /*13740*/  IMAD.SHL.U32 R4, R7, 0x20, RZ ;  /* 0x0000002007047824 */ /* 0x000fc600078e00ff */
[----:B------:R-:W-:-:S05]  /*13750*/  SHF.L.U64.HI R0, R7, R0, c[0x0][0x1a4] ;  /* 0x0000690007007619 */ /* 0x000fca0000010200 */
[CC--:B------:R-:W-:Y:S02]  /*13760*/  @P1 LEA R6, P0, R4.reuse, R164.reuse, 0x1 ;  /* 0x000000a404061211 */ /* 0x0c0fe400078008ff */
        /* <DEDUP_REMOVED lines=22> */
.L_x_1033:
[----:B------:R1:W-:Y:S02]  /*138d0*/  STS.128 [R205+0x11000], RZ ;  /* 0x011000ffcd007388 */ /* 0x0003e40000000c00 */
.L_x_1032:
[----:B------:R-:W-:Y:S05]  /*138e0*/  BSYNC B0 ;  /* 0x0000000000007941 */ /* 0x000fea0003800000 */
.L_x_1031:
[----:B------:R-:W-:Y:S01]  /*138f0*/  ISETP.GE.AND P0, PT, R26, R5, PT ;  /* 0x000000051a00720c */ /* 0x000fe20003f06270 */
[----:B------:R-:W-:-:S12]  /*13900*/  BSSY B0, `(.L_x_1034) ;  /* 0x0000029000007945 */ /* 0x000fd80003800000 */
[----:B------:R1:W-:Y:S04]  /*13910*/  @P0 STS.128 [R205+0xd800], RZ ;  /* 0x00d800ffcd000388 */ /* 0x0003e80000000c00 */
[----:B------:R1:W-:Y:S04]  /*13920*/  @P0 STS.128 [R205+0xf800], RZ ;  /* 0x00f800ffcd000388 */ /* 0x0003e80000000c00 */
[----:B------:R1:W-:Y:S01]  /*13930*/  @P0 STS.128 [R205+0x11800], RZ ;  /* 0x011800ffcd000388 */ /* 0x0003e20000000c00 */
[----:B------:R-:W-:Y:S05]  /*13940*/  @P0 BRA `(.L_x_1035) ;  /* 0x0000024000000947 */ /* 0x000fea0003800000 */
[C---:B------:R-:W-:Y:S02]  /*13950*/  LOP3.LUT R0, R44.reuse, 0x1, RZ, 0xc0, !PT ;  /* 0x000000012c007812 */ /* 0x040fe400078ec0ff */
[----:B------:R-:W-:-:S02]  /*13960*/  R2P PR, R44, 0x6 ;  /* 0x000000062c007804 */ /* 0x000fc40000000000 */
[----:B------:R-:W-:-:S11]  /*13970*/  ISETP.NE.U32.AND P0, PT, R0, 0x1, PT ;  /* 0x000000010000780c */ /* 0x000fd60003f05070 */
[----:B------:R-:W-:Y:S02]  /*13980*/  @P1 MOV R4, c[0x0][0x1a0] ;  /* 0x0000680000041a02 */ /* 0x000fe40000000f00 */
[----:B-1----:R-:W-:Y:S01]  /*13990*/  @!P0 MOV R6, c[0x0][0x1a4] ;  /* 0x0000690000068a02 */ /* 0x002fe20000000f00 */
[----:B------:R-:W-:Y:S01]  /*139a0*/  @!P0 IMAD.MOV.U32 R5, RZ, RZ, c[0x0][0x1a0] ;  /* 0x00006800ff058624 */ /* 0x000fe200078e00ff */
[----:B------:R-:W-:Y:S01]  /*139b0*/  @P1 MOV R0, c[0x0][0x1a4] ;  /* 0x0000690000001a02 */ /* 0x000fe20000000f00 */
[----:B------:R-:W-:-:S04]  /*139c0*/  @P1 IMAD.WIDE.U32 R8, R4, 0x60, R164 ;  /* 0x0000006004081825 */ /* 0x000fc800078e00a4 */
[----:B------:R-:W-:-:S04]  /*139d0*/  @!P0 IMAD.WIDE.U32 R10, R5, 0x60, R164 ;  /* 0x00000060050a8825 */ /* 0x000fc800078e00a4 */
[----:B------:R-:W-:Y:S02]  /*139e0*/  @!P0 IMAD R6, R6, 0x60, RZ ;  /* 0x0000006006068824 */ /* 0x000fe400078e02ff */
[----:B------:R-:W-:Y:S02]  /*139f0*/  @P1 IMAD R0, R0, 0x60, RZ ;  /* 0x0000006000001824 */ /* 0x000fe400078e02ff */
[----:B------:R-:W-:Y:S01]  /*13a00*/  @P1 IMAD.MOV.U32 R4, RZ, RZ, R8 ;  /* 0x000000ffff041224 */ /* 0x000fe200078e0008 */
[----:B------:R-:W-:Y:S01]  /*13a10*/  @!P0 IADD3 R11, R11, R6, RZ ;  /* 0x000000060b0b8210 */ /* 0x000fe20007ffe0ff */
[----:B------:R-:W-:-:S04]  /*13a20*/  @P1 IMAD.IADD R5, R9, 0x1, R0 ;  /* 0x0000000109051824 */ /* 0x000fc800078e0200 */
        /* <DEDUP_REMOVED lines=11> */
[----:B------:R-:W-:Y:S01]  /*13ae0*/  MOV R0, c[0x0][0x1a0] ;  /* 0x0000680000007a02 */ /* 0x000fe20000000f00 */
[----:B------:R-:W-:-:S02]  /*13af0*/  ULDC UR4, c[0x0][0x1a4] ;  /* 0x0000690000047ab9 */ /* 0x000fc40000000800 */
[----:B------:R-:W-:Y:S02]  /*13b00*/  UIMAD UR4, UR4, 0x60, URZ ;  /* 0x00000060040478a4 */ /* 0x000fe4000f8e023f */
[----:B-1----:R-:W-:-:S05]  /*13b10*/  IMAD.WIDE.U32 R4, R0, 0x60, R164 ;  /* 0x0000006000047825 */ /* 0x002fca00078e00a4 */
[----:B------:R-:W-:-:S05]  /*13b20*/  IADD3 R5, R5, UR4, RZ ;  /* 0x0000000405057c10 */ /* 0x000fca000fffe0ff */
[----:B------:R-:W-:Y:S01]  /*13b30*/  @!PT LDS RZ, [RZ] ;  /* 0x00000000fffff984 */ /* 0x000fe20000000800 */
[----:B------:R-:W-:Y:S01]  /*13b40*/  @!PT LDS RZ, [RZ] ;  /* 0x00000000fffff984 */ /* 0x000fe20000000800 */
[----:B------:R-:W-:Y:S01]  /*13b50*/  @!PT LDS RZ, [RZ] ;  /* 0x00000000fffff984 */ /* 0x000fe20000000800 */
[----:B------:R1:W-:Y:S01]  /*13b60*/  LDGSTS.E.BYPASS.LTC128B.128 [R205+0x11800], [R4.64+0x100] ;  /* 0x1180010004cd7fae */ /* 0x0003e2000b901d46 */
[----:B------:R-:W-:Y:S05]  /*13b70*/  BRA `(.L_x_1035) ;  /* 0x0000001000007947 */ /* 0x000fea0003800000 */
.L_x_1036:
[----:B------:R1:W-:Y:S02]  /*13b80*/  STS.128 [R205+0x11800], RZ ;  /* 0x011800ffcd007388 */ /* 0x0003e40000000c00 */
.L_x_1035:
[----:B------:R-:W-:Y:S05]  /*13b90*/  BSYNC B0 ;  /* 0x0000000000007941 */ /* 0x000fea0003800000 */
.L_x_1034:
[C---:B------:R-:W-:Y:S01]  /*13ba0*/  IMAD.SHL.U32 R0, R63.reuse, 0x40, RZ ;  /* 0x000000403f007824 */ /* 0x040fe200078e00ff */
[----:B------:R-:W-:Y:S01]  /*13bb0*/  R2P PR, R63, 0x6 ;  /* 0x000000063f007804 */ /* 0x000fe20000000000 */
[----:B------:R-:W-:Y:S01]  /*13bc0*/  IMAD.SHL.U32 R156, R156, 0x8, RZ ;  /* 0x000000089c9c7824 */ /* 0x000fe200078e00ff */
[----:B------:R-:W0:Y:S01]  /*13bd0*/  LDGDEPBAR ;  /* 0x00000000000079af */ /* 0x000e220000000000 */
[C---:B------:R-:W-:Y:S01]  /*13be0*/  IMAD R198, R61.reuse, 0x400, R46 ;  /* 0x000004003dc67824 */ /* 0x040fe200078e022e */
[----:B-1----:R-:W-:Y:S01]  /*13bf0*/  LOP3.LUT R5, R0, 0x1c0, RZ, 0xc0, !PT ;  /* 0x000001c000057812 */ /* 0x002fe200078ec0ff */
[----:B------:R-:W-:Y:S01]  /*13c00*/  IMAD R61, R61, 0x10, R60 ;  /* 0x000000103d3d7824 */ /* 0x000fe200078e023c */
[----:B------:R-:W-:Y:S01]  /*13c10*/  ISETP.GE.AND P4, PT, R134, 0x2, PT ;  /* 0x000000028600780c */ /* 0x000fe20003f86270 */
[----:B------:R-:W-:Y:S01]  /*13c20*/  IMAD.SHL.U32 R198, R198, 0x2, RZ ;  /* 0x00000002c6c67824 */ /* 0x000fe200078e00ff */
[----:B------:R-:W-:-:S02]  /*13c30*/  LOP3.LUT R156, R5, 0x8, R156, 0xf8, !PT ;  /* 0x00000008059c7812 */ /* 0x000fc400078ef89c */
[----:B------:R-:W-:Y:S01]  /*13c40*/  SHF.R.U32.HI R197, RZ, 0x3, R5 ;  /* 0x00000003ffc57819 */ /* 0x000fe20000011605 */
[--C-:B------:R-:W-:Y:S01]  /*13c50*/  IMAD R196, R47, 0x2, R198.reuse ;  /* 0x000000022fc47824 */ /* 0x100fe200078e02c6 */
[----:B----4-:R-:W-:Y:S01]  /*13c60*/  LDSM.16.M88.4 R28, [R198] ;  /* 0x00000000c61c783b */ /* 0x010fe20000000200 */
[C---:B------:R-:W-:Y:S01]  /*13c70*/  IMAD R194, R45.reuse, 0x2, R198 ;  /* 0x000000022dc27824 */ /* 0x040fe200078e02c6 */
[----:B------:R-:W-:Y:S01]  /*13c80*/  LOP3.LUT R197, R156, R197, RZ, 0x3c, !PT ;  /* 0x000000c59cc57212 */ /* 0x000fe200078e3cff */
[----:B------:R-:W-:Y:S01]  /*13c90*/  IMAD R193, R45, 0x2, R196 ;  /* 0x000000022dc17824 */ /* 0x000fe200078e02c4 */
[----:B------:R-:W-:Y:S03]  /*13ca0*/  LDSM.16.M88.4 R56, [R196] ;  /* 0x00000000c438783b */ /* 0x000fe60000000200 */
[----:B------:R-:W-:Y:S01]  /*13cb0*/  IMAD R197, R64, 0x200, R197 ;  /* 0x0000020040c57824 */ /* 0x000fe200078e02c5 */
[----:B------:R-:W-:Y:S03]  /*13cc0*/  LDSM.16.M88.4 R24, [R194] ;  /* 0x00000000c218783b */ /* 0x000fe60000000200 */
[----:B------:R-:W-:-:S05]  /*13cd0*/  IMAD.SHL.U32 R197, R197, 0x2, RZ ;  /* 0x00000002c5c57824 */ /* 0x000fca00078e00ff */
[----:B------:R-:W1:Y:S01]  /*13ce0*/  LDSM.16.M88.4 R8, [R197+0x6000] ;  /* 0x00600000c508783b */ /* 0x000e620000000200 */
[C---:B------:R-:W-:Y:S02]  /*13cf0*/  IADD3 R0, R197.reuse, 0x6000, RZ ;  /* 0x00006000c5007810 */ /* 0x040fe40007ffe0ff */
[----:B------:R-:W-:Y:S01]  /*13d00*/  IADD3 R195, R197, 0x6020, RZ ;  /* 0x00006020c5c37810 */ /* 0x000fe20007ffe0ff */
[----:B------:R-:W4:Y:S01]  /*13d10*/  LDSM.16.M88.4 R76, [R197+0x6800] ;  /* 0x00680000c54c783b */ /* 0x000f220000000200 */
[----:B------:R-:W-:Y:S01]  /*13d20*/  @P1 IADD3 R195, R0, -0x20, RZ ;  /* 0xffffffe000c31810 */ /* 0x000fe20007ffe0ff */
[----:B------:R-:W-:Y:S02]  /*13d30*/  IMAD.MOV.U32 R0, RZ, RZ, 0x40 ;  /* 0x00000040ff007424 */ /* 0x000fe400078e00ff */
[----:B------:R-:W5:Y:S01]  /*13d40*/  LDSM.16.M88.4 R36, [R197+0x7000] ;  /* 0x00700000c524783b */ /* 0x000f620000000200 */
[C---:B------:R-:W-:Y:S02]  /*13d50*/  IADD3 R187, R195.reuse, 0x800, RZ ;  /* 0x00000800c3bb7810 */ /* 0x040fe40007ffe0ff */
[----:B------:R-:W-:Y:S01]  /*13d60*/  SEL R0, R0, 0xffffffc0, !P2 ;  /* 0xffffffc000007807 */ /* 0x000fe20005000000 */
[----:B------:R-:W2:Y:S01]  /*13d70*/  LDSM.16.M88.4 R72, [R197+0x7800] ;  /* 0x00780000c548783b */ /* 0x000ea20000000200 */
[----:B------:R-:W-:-:S02]  /*13d80*/  IADD3 R186, R195, 0x1000, RZ ;  /* 0x00001000c3ba7810 */ /* 0x000fc40007ffe0ff */
[----:B------:R-:W-:Y:S01]  /*13d90*/  IADD3 R185, R195, 0x1800, RZ ;  /* 0x00001800c3b97810 */ /* 0x000fe20007ffe0ff */
[----:B------:R-:W3:Y:S01]  /*13da0*/  LDSM.16.M88.4 R68, [R195] ;  /* 0x00000000c344783b */ /* 0x000ee20000000200 */
[----:B------:R-:W-:Y:S01]  /*13db0*/  IMAD.IADD R191, R197, 0x1, R0 ;  /* 0x00000001c5bf7824 */ /* 0x000fe200078e0200 */
[----:B------:R-:W-:Y:S01]  /*13dc0*/  IADD3 R183, R195, 0x2000, RZ ;  /* 0x00002000c3b77810 */ /* 0x000fe20007ffe0ff */
[----:B------:R-:W-:Y:S01]  /*13dd0*/  IMAD.IADD R184, R0, 0x1, R195 ;  /* 0x0000000100b87824 */ /* 0x000fe200078e02c3 */
[----:B------:R-:W2:Y:S01]  /*13de0*/  LDSM.16.M88.4 R64, [R195+0x800] ;  /* 0x00080000c340783b */ /* 0x000ea20000000200 */
[----:B------:R-:W-:Y:S02]  /*13df0*/  IADD3 R0, R61, 0x1, R2 ;  /* 0x000000013d007810 */ /* 0x000fe40007ffe002 */
[----:B------:R-:W-:Y:S01]  /*13e00*/  IADD3 R182, R195, 0x2800, RZ ;  /* 0x00002800c3b67810 */ /* 0x000fe20007ffe0ff */
[----:B---3--:R-:W3:Y:S01]  /*13e10*/  LDSM.16.M88.4 R52, [R195+0x1000] ;  /* 0x00100000c334783b */ /* 0x008ee20000000200 */
[----:B------:R-:W-:-:S02]  /*13e20*/  IADD3 R0, R62, R0, -R203 ;  /* 0x000000003e007210 */ /* 0x000fc40007ffe8cb */
[C---:B------:R-:W-:Y:S01]  /*13e30*/  IADD3 R181, R195.reuse, 0x3000, RZ ;  /* 0x00003000c3b57810 */ /* 0x040fe20007ffe0ff */
[----:B------:R-:W2:Y:S01]  /*13e40*/  LDSM.16.M88.4 R48, [R195+0x1800] ;  /* 0x00180000c330783b */ /* 0x000ea20000000200 */
[C---:B------:R-:W-:Y:S02]  /*13e50*/  IADD3 R180, R195.reuse, 0x3800, RZ ;  /* 0x00003800c3b47810 */ /* 0x040fe40007ffe0ff */
[C---:B------:R-:W-:Y:S01]  /*13e60*/  IADD3 R179, R195.reuse, 0x4000, RZ ;  /* 0x00004000c3b37810 */ /* 0x040fe20007ffe0ff */
[----:B------:R-:W2:Y:S01]  /*13e70*/  LDSM.16.M88.4 R20, [R191+0x6000] ;  /* 0x00600000bf14783b */ /* 0x000ea20000000200 */
[C---:B------:R-:W-:Y:S02]  /*13e80*/  IADD3 R178, R195.reuse, 0x4800, RZ ;  /* 0x00004800c3b27810 */ /* 0x040fe40007ffe0ff */
[C---:B------:R-:W-:Y:S01]  /*13e90*/  IADD3 R177, R195.reuse, 0x5000, RZ ;  /* 0x00005000c3b17810 */ /* 0x040fe20007ffe0ff */
[----:B------:R-:W2:Y:S01]  /*13ea0*/  LDSM.16.M88.4 R16, [R191+0x6800] ;  /* 0x00680000bf10783b */ /* 0x000ea20000000200 */
[----:B------:R-:W-:Y:S01]  /*13eb0*/  IADD3 R176, R195, 0x5800, RZ ;  /* 0x00005800c3b07810 */ /* 0x000fe20007ffe0ff */
[C---:B-1----:R-:W-:Y:S02]  /*13ec0*/  HMMA.16816.F32 R12, R28.reuse, R8, RZ ;  /* 0x000000081c0c723c */ /* 0x042fe400000018ff */
[----:B------:R-:W1:Y:S04]  /*13ed0*/  LDSM.16.M88.4 R84, [R191+0x7000] ;  /* 0x00700000bf54783b */ /* 0x000e680000000200 */
[----:B------:R-:W1:Y:S02]  /*13ee0*/  LDSM.16.M88.4 R80, [R191+0x7800] ;  /* 0x00780000bf50783b */ /* 0x000e640000000200 */
[C---:B------:R-:W-:Y:S08]  /*13ef0*/  HMMA.16816.F32 R8, R28.reuse, R10, RZ ;  /* 0x0000000a1c08723c */ /* 0x040ff000000018ff */
[C---:B----4-:R-:W-:Y:S08]  /*13f00*/  HMMA.16816.F32 R4, R28.reuse, R76, RZ ;  /* 0x0000004c1c04723c */ /* 0x050ff000000018ff */
[C---:B------:R-:W-:Y:S08]  /*13f10*/  HMMA.16816.F32 R76, R28.reuse, R78, RZ ;  /* 0x0000004e1c4c723c */ /* 0x040ff000000018ff */
[C---:B-----5:R-:W-:Y:S08]  /*13f20*/  HMMA.16816.F32 R40, R28.reuse, R36, RZ ;  /* 0x000000241c28723c */ /* 0x060ff000000018ff */
[C---:B------:R-:W-:Y:S08]  /*13f30*/  HMMA.16816.F32 R36, R28.reuse, R38, RZ ;  /* 0x000000261c24723c */ /* 0x040ff000000018ff */
[C---:B--2---:R-:W-:Y:S08]  /*13f40*/  HMMA.16816.F32 R32, R28.reuse, R72, RZ ;  /* 0x000000481c20723c */ /* 0x044ff000000018ff */
[----:B------:R-:W-:Y:S01]  /*13f50*/  HMMA.16816.F32 R28, R28, R74, RZ ;  /* 0x0000004a1c1c723c */ /* 0x000fe200000018ff */
[----:B------:R-:W-:Y:S07]  /*13f60*/  LDSM.16.M88.4 R72, [R193] ;  /* 0x00000000c148783b */ /* 0x000fee0000000200 */
[C---:B------:R-:W-:Y:S08]  /*13f70*/  HMMA.16816.F32 R12, R56.reuse, R68, R12 ;  /* 0x00000044380c723c */ /* 0x040ff0000000180c */
[C---:B------:R-:W-:Y:S01]  /*13f80*/  HMMA.16816.F32 R8, R56.reuse, R70, R8 ;  /* 0x000000463808723c */ /* 0x040fe20000001808 */
[----:B------:R-:W2:Y:S07]  /*13f90*/  LDSM.16.M88.4 R68, [R184] ;  /* 0x00000000b844783b */ /* 0x000eae0000000200 */
[C---:B------:R-:W-:Y:S08]  /*13fa0*/  HMMA.16816.F32 R4, R56.reuse, R64, R4 ;  /* 0x000000403804723c */ /* 0x040ff00000001804 */
[C---:B------:R-:W-:Y:S01]  /*13fb0*/  HMMA.16816.F32 R76, R56.reuse, R66, R76 ;  /* 0x00000042384c723c */ /* 0x040fe2000000184c */
[----:B------:R-:W4:Y:S07]  /*13fc0*/  LDSM.16.M88.4 R64, [R184+0x800] ;  /* 0x00080000b840783b */ /* 0x000f2e0000000200 */
[C---:B---3--:R-:W-:Y:S08]  /*13fd0*/  HMMA.16816.F32 R40, R56.reuse, R52, R40 ;  /* 0x000000343828723c */ /* 0x048ff00000001828 */
[C---:B------:R-:W-:Y:S01]  /*13fe0*/  HMMA.16816.F32 R36, R56.reuse, R54, R36 ;  /* 0x000000363824723c */ /* 0x040fe20000001824 */
[----:B------:R-:W-:Y:S07]  /*13ff0*/  LDSM.16.M88.4 R52, [R184+0x1800] ;  /* 0x00180000b834783b */ /* 0x000fee0000000200 */
[C---:B------:R-:W-:Y:S08]  /*14000*/  HMMA.16816.F32 R32, R56.reuse, R48, R32 ;  /* 0x000000303820723c */ /* 0x040ff00000001820 */
[----:B------:R-:W-:Y:S01]  /*14010*/  HMMA.16816.F32 R28, R56, R50, R28 ;  /* 0x00000032381c723c */ /* 0x000fe2000000181c */
[----:B------:R-:W3:Y:S07]  /*14020*/  LDSM.16.M88.4 R56, [R184+0x1000] ;  /* 0x00100000b838783b */ /* 0x000eee0000000200 */
        /* <DEDUP_REMOVED lines=16> */
[C---:B----4-:R-:W-:Y:S01]  /*14130*/  HMMA.16816.F32 R68, R72.reuse, R64, R48 ;  /* 0x000000404844723c */ /* 0x050fe20000001830 */
[----:B------:R-:W2:Y:S07]  /*14140*/  LDSM.16.M88.4 R48, [R196+0x2000] ;  /* 0x00200000c430783b */ /* 0x000eae0000000200 */
[C---:B------:R-:W-:Y:S01]  /*14150*/  HMMA.16816.F32 R76, R72.reuse, R66, R76 ;  /* 0x00000042484c723c */ /* 0x040fe2000000184c */
[----:B------:R-:W4:Y:S07]  /*14160*/  LDSM.16.M88.4 R64, [R195+0x2800] ;  /* 0x00280000c340783b */ /* 0x000f2e0000000200 */
[C---:B---3--:R-:W-:Y:S08]  /*14170*/  HMMA.16816.F32 R40, R72.reuse, R56, R40 ;  /* 0x000000384828723c */ /* 0x048ff00000001828 */
[C---:B------:R-:W-:Y:S01]  /*14180*/  HMMA.16816.F32 R36, R72.reuse, R58, R36 ;  /* 0x0000003a4824723c */ /* 0x040fe20000001824 */
[----:B------:R-:W-:Y:S07]  /*14190*/  LDSM.16.M88.4 R56, [R195+0x3800] ;  /* 0x00380000c338783b */ /* 0x000fee0000000200 */
[C---:B------:R-:W-:Y:S08]  /*141a0*/  HMMA.16816.F32 R32, R72.reuse, R52, R32 ;  /* 0x000000344820723c */ /* 0x040ff00000001820 */
[----:B------:R-:W-:Y:S01]  /*141b0*/  HMMA.16816.F32 R28, R72, R54, R28 ;  /* 0x00000036481c723c */ /* 0x000fe2000000181c */
[----:B------:R-:W3:Y:S04]  /*141c0*/  LDSM.16.M88.4 R72, [R195+0x3000] ;  /* 0x00300000c348783b */ /* 0x000ee80000000200 */
        /* <DEDUP_REMOVED lines=17> */
[C---:B----4-:R-:W-:Y:S08]  /*142e0*/  HMMA.16816.F32 R68, R48.reuse, R64, R68 ;  /* 0x000000403044723c */ /* 0x050ff00000001844 */
[C---:B------:R-:W-:Y:S01]  /*142f0*/  HMMA.16816.F32 R76, R48.reuse, R66, R76 ;  /* 0x00000042304c723c */ /* 0x040fe2000000184c */
[----:B------:R-:W4:Y:S07]  /*14300*/  LDSM.16.M88.4 R64, [R184+0x2800] ;  /* 0x00280000b840783b */ /* 0x000f2e0000000200 */
[C---:B---3--:R-:W-:Y:S08]  /*14310*/  HMMA.16816.F32 R40, R48.reuse, R72, R40 ;  /* 0x000000483028723c */ /* 0x048ff00000001828 */
[C---:B------:R-:W-:Y:S01]  /*14320*/  HMMA.16816.F32 R36, R48.reuse, R74, R36 ;  /* 0x0000004a3024723c */ /* 0x040fe20000001824 */
[----:B------:R-:W3:Y:S07]  /*14330*/  LDSM.16.M88.4 R72, [R184+0x3000] ;  /* 0x00300000b848783b */ /* 0x000eee0000000200 */
        /* <DEDUP_REMOVED lines=22> */
[----:B------:R-:W-:Y:S07]  /*144a0*/  LDSM.16.M88.4 R64, [R194+0x4000] ;  /* 0x00400000c240783b */ /* 0x000fee0000000200 */
[C---:B---3--:R-:W-:Y:S08]  /*144b0*/  HMMA.16816.F32 R40, R24.reuse, R72, R40 ;  /* 0x000000481828723c */ /* 0x048ff00000001828 */
        /* <DEDUP_REMOVED lines=56> */
[----:B------:R-:W-:Y:S02]  /*14840*/  IABS R4, c[0x0][0x2d0] ;  /* 0x0000b40000047a13 */ /* 0x000fe40000000000 */
[----:B------:R-:W-:-:S02]  /*14850*/  IADD3 R18, R3, -0x40, RZ ;  /* 0xffffffc003127810 */ /* 0x000fc40007ffe0ff */
[----:B------:R-:W1:Y:S01]  /*14860*/  I2F.RP R5, R4 ;  /* 0x0000000400057306 */ /* 0x000e620000209400 */
[----:B------:R-:W-:Y:S02]  /*14870*/  IABS R16, R3 ;  /* 0x0000000300107213 */ /* 0x000fe40000000000 */
[----:B------:R-:W-:Y:S02]  /*14880*/  IABS R6, R18 ;  /* 0x0000001200067213 */ /* 0x000fe40000000000 */
[----:B------:R-:W-:-:S03]  /*14890*/  LOP3.LUT R18, R18, c[0x0][0x2d0], RZ, 0x3c, !PT ;  /* 0x0000b40012127a12 */ /* 0x000fc600078e3cff */
        /* <DEDUP_REMOVED lines=8> */
[----:B------:R-:W-:-:S04]  /*14920*/  IMAD.HI.U32 R17, R17, R6, RZ ;  /* 0x0000000611117227 */ /* 0x000fc800078e00ff */
[----:B------:R-:W-:Y:S01]  /*14930*/  IMAD.MOV R7, RZ, RZ, -R19 ;  /* 0x000000ffff077224 */ /* 0x000fe200078e0a13 */
[----:B------:R-:W-:-:S03]  /*14940*/  IADD3 R5, -R17, RZ, RZ ;  /* 0x000000ff11057210 */ /* 0x000fc60007ffe1ff */
[C---:B------:R-:W-:Y:S02]  /*14950*/  IMAD R7, R4.reuse, R7, R16 ;  /* 0x0000000704077224 */ /* 0x040fe400078e0210 */
[----:B------:R-:W-:-:S03]  /*14960*/  IMAD R5, R4, R5, R6 ;  /* 0x0000000504057224 */ /* 0x000fc600078e0206 */
[C---:B------:R-:W-:Y:S02]  /*14970*/  ISETP.GT.U32.AND P0, PT, R4.reuse, R7, PT ;  /* 0x000000070400720c */ /* 0x040fe40003f04070 */
[----:B------:R-:W-:-:S11]  /*14980*/  ISETP.GT.U32.AND P1, PT, R4, R5, PT ;  /* 0x000000050400720c */ /* 0x000fd60003f24070 */
[--C-:B------:R-:W-:Y:S01]  /*14990*/  @!P0 IMAD.IADD R7, R7, 0x1, -R4.reuse ;  /* 0x0000000107078824 */ /* 0x100fe200078e0a04 */
[----:B------:R-:W-:Y:S01]  /*149a0*/  @!P0 IADD3 R19, R19, 0x1, RZ ;  /* 0x0000000113138810 */ /* 0x000fe20007ffe0ff */
[----:B------:R-:W-:Y:S01]  /*149b0*/  @!P1 IMAD.IADD R5, R5, 0x1, -R4 ;  /* 0x0000000105059824 */ /* 0x000fe200078e0a04 */
[----:B------:R-:W-:Y:S02]  /*149c0*/  ISETP.GE.AND P0, PT, R18, RZ, PT ;  /* 0x000000ff1200720c */ /* 0x000fe40003f06270 */
[-C--:B------:R-:W-:Y:S02]  /*149d0*/  ISETP.GE.U32.AND P6, PT, R7, R4.reuse, PT ;  /* 0x000000040700720c */ /* 0x080fe40003fc6070 */
[----:B------:R-:W-:Y:S02]  /*149e0*/  ISETP.GE.U32.AND P5, PT, R5, R4, PT ;  /* 0x000000040500720c */ /* 0x000fe40003fa6070 */
[----:B------:R-:W-:Y:S02]  /*149f0*/  LOP3.LUT R4, R3, c[0x0][0x2d0], RZ, 0x3c, !PT ;  /* 0x0000b40003047a12 */ /* 0x000fe400078e3cff */
[----:B------:R-:W-:-:S02]  /*14a00*/  @!P1 IADD3 R17, R17, 0x1, RZ ;  /* 0x0000000111119810 */ /* 0x000fc40007ffe0ff */
[----:B------:R-:W-:Y:S02]  /*14a10*/  ISETP.GE.AND P2, PT, R4, RZ, PT ;  /* 0x000000ff0400720c */ /* 0x000fe40003f46270 */
[----:B------:R-:W-:Y:S02]  /*14a20*/  ISETP.NE.AND P1, PT, RZ, c[0x0][0x2d0], PT ;  /* 0x0000b400ff007a0c */ /* 0x000fe40003f25270 */
[----:B------:R-:W-:Y:S02]  /*14a30*/  LOP3.LUT R4, RZ, c[0x0][0x2d0], RZ, 0x33, !PT ;  /* 0x0000b400ff047a12 */ /* 0x000fe400078e33ff */
[----:B------:R-:W-:Y:S02]  /*14a40*/  @P6 IADD3 R19, R19, 0x1, RZ ;  /* 0x0000000113136810 */ /* 0x000fe40007ffe0ff */
[----:B------:R-:W-:-:S05]  /*14a50*/  @P5 IADD3 R17, R17, 0x1, RZ ;  /* 0x0000000111115810 */ /* 0x000fca0007ffe0ff */
[----:B------:R-:W-:Y:S01]  /*14a60*/  @!P2 IADD3 R19, -R19, RZ, RZ ;  /* 0x000000ff1313a210 */ /* 0x000fe20007ffe1ff */
[----:B------:R-:W-:-:S03]  /*14a70*/  @!P0 IMAD.MOV R17, RZ, RZ, -R17 ;  /* 0x000000ffff118224 */ /* 0x000fc600078e0a11 */
[C---:B------:R-:W-:Y:S02]  /*14a80*/  SEL R7, R4.reuse, R19, !P1 ;  /* 0x0000001304077207 */ /* 0x040fe40004800000 */
[----:B------:R-:W-:-:S03]  /*14a90*/  SEL R4, R4, R17, !P1 ;  /* 0x0000001104047207 */ /* 0x000fc60004800000 */
[----:B------:R-:W-:-:S04]  /*14aa0*/  IMAD.WIDE R20, R7, 0x4, R206 ;  /* 0x0000000407147825 */ /* 0x000fc800078e02ce */
[----:B------:R-:W-:Y:S01]  /*14ab0*/  IMAD.WIDE R18, R4, 0x4, R206 ;  /* 0x0000000404127825 */ /* 0x000fe200078e02ce */
[----:B------:R-:W2:Y:S04]  /*14ac0*/  LDG.E R5, [R20.64] ;  /* 0x0000000614057981 */ /* 0x000ea8000c1e1900 */
[----:B------:R-:W2:Y:S01]  /*14ad0*/  LDG.E R6, [R18.64] ;  /* 0x0000000612067981 */ /* 0x000ea2000c1e1900 */
[----:B------:R-:W-:Y:S01]  /*14ae0*/  IMAD.IADD R4, R7, 0x1, -R4 ;  /* 0x0000000107047824 */ /* 0x000fe200078e0a04 */
[----:B------:R-:W-:-:S05]  /*14af0*/  MOV R7, 0x40 ;  /* 0x0000004000077802 */ /* 0x000fca0000000f00 */
[----:B------:R-:W-:-:S04]  /*14b00*/  IMAD R7, R4, c[0x0][0x2d0], -R7 ;  /* 0x0000b40004077a24 */ /* 0x000fc800078e0a07 */
[----:B------:R-:W-:Y:S01]  /*14b10*/  IMAD.WIDE.U32 R16, R7, c[0x0][0x198], RZ ;  /* 0x0000660007107a25 */ /* 0x000fe200078e00ff */
[----:B------:R-:W-:-:S05]  /*14b20*/  SHF.R.S32.HI R4, RZ, 0x1f, R7 ;  /* 0x0000001fff047819 */ /* 0x000fca0000011407 */
[----:B------:R-:W-:-:S04]  /*14b30*/  IMAD R4, R4, c[0x0][0x198], RZ ;  /* 0x0000660004047a24 */ /* 0x000fc800078e02ff */
[----:B------:R-:W-:-:S04]  /*14b40*/  IMAD R4, R7, c[0x0][0x19c], R4 ;  /* 0x0000670007047a24 */ /* 0x000fc800078e0204 */
[----:B------:R-:W-:Y:S02]  /*14b50*/  IMAD.IADD R17, R17, 0x1, R4 ;  /* 0x0000000111117824 */ /* 0x000fe400078e0204 */
[----:B--2---:R-:W-:-:S05]  /*14b60*/  IMAD.IADD R6, R6, 0x1, -R5 ;  /* 0x0000000106067824 */ /* 0x004fca00078e0a05 */
[----:B------:R-:W-:-:S05]  /*14b70*/  SHF.R.S32.HI R5, RZ, 0x1f, R6 ;  /* 0x0000001fff057819 */ /* 0x000fca0000011406 */
[----:B------:R-:W-:-:S04]  /*14b80*/  IMAD R5, R5, c[0x0][0x180], RZ ;  /* 0x0000600005057a24 */ /* 0x000fc800078e02ff */
[C---:B------:R-:W-:Y:S02]  /*14b90*/  IMAD R5, R6.reuse, c[0x0][0x184], R5 ;  /* 0x0000610006057a24 */ /* 0x040fe400078e0205 */
[----:B------:R-:W-:-:S05]  /*14ba0*/  IMAD.WIDE.U32 R6, R6, c[0x0][0x180], R16 ;  /* 0x0000600006067a25 */ /* 0x000fca00078e0010 */
[----:B------:R-:W-:Y:S01]  /*14bb0*/  IADD3 R4, R7, R5, RZ ;  /* 0x0000000507047210 */ /* 0x000fe20007ffe0ff */
[----:B------:R-:W-:Y:S01]  /*14bc0*/  IMAD.MOV.U32 R5, RZ, RZ, R6 ;  /* 0x000000ffff057224 */ /* 0x000fe200078e0006 */
[----:B------:R-:W-:Y:S05]  /*14bd0*/  BRA `(.L_x_1039) ;  /* 0x0000003000007947 */ /* 0x000fea0003800000 */
.L_x_1038:
[----:B------:R-:W-:-:S05]  /*14be0*/  IMAD.MOV.U32 R5, RZ, RZ, c[0x0][0x198] ;  /* 0x00006600ff057624 */ /* 0x000fca00078e00ff */
[----:B------:R-:W-:-:S04]  /*14bf0*/  LEA R5, -R5, RZ, 0x6 ;  /* 0x000000ff05057211 */ /* 0x000fc800078e31ff */
[----:B------:R-:W-:Y:S02]  /*14c00*/  SHF.R.S32.HI R4, RZ, 0x1f, R5 ;  /* 0x0000001fff047819 */ /* 0x000fe40000011405 */
.L_x_1039:
[C---:B------:R-:W-:Y:S02]  /*14c10*/  LOP3.LUT P2, RZ, R44.reuse, 0x2, RZ, 0xc0, !PT ;  /* 0x000000022cff7812 */ /* 0x040fe4000784c0ff */
[C---:B------:R-:W-:Y:S02]  /*14c20*/  LOP3.LUT P1, RZ, R44.reuse, 0x4, RZ, 0xc0, !PT ;  /* 0x000000042cff7812 */ /* 0x040fe4000782c0ff */
[C---:B------:R-:W-:Y:S02]  /*14c30*/  LEA R16, P5, R5.reuse, R208, 0x1 ;  /* 0x000000d005107211 */ /* 0x040fe400078a08ff */
[----:B------:R-:W-:Y:S02]  /*14c40*/  LOP3.LUT P6, RZ, R44, 0x1, RZ, 0xc0, !PT ;  /* 0x000000012cff7812 */ /* 0x000fe400078cc0ff */
[----:B------:R-:W-:-:S05]  /*14c50*/  LEA.HI.X R17, R5, R211, R4, 0x1, P5 ;  /* 0x000000d305117211 */ /* 0x000fca00028f0c04 */
[----:B------:R-:W-:-:S04]  /*14c60*/  @P2 IADD3 R6, P0, R5, R154, RZ ;  /* 0x0000009a05062210 */ /* 0x000fc80007f1e0ff */
[----:B------:R-:W-:Y:S01]  /*14c70*/  @P2 LEA R26, P5, R6, c[0x0][0x168], 0x1 ;  /* 0x00005a00061a2a11 */ /* 0x000fe200078a08ff */
[----:B------:R-:W-:Y:S01]  /*14c80*/  @P2 IMAD.X R19, R4, 0x1, R153, P0 ;  /* 0x0000000104132824 */ /* 0x000fe200000e0699 */
[----:B------:R-:W-:Y:S01]  /*14c90*/  @P1 IADD3 R7, P0, R5, R154, RZ ;  /* 0x0000009a05071210 */ /* 0x000fe20007f1e0ff */
[----:B------:R-:W-:Y:S01]  /*14ca0*/  @!PT LDS RZ, [RZ] ;  /* 0x00000000fffff984 */ /* 0x000fe20000000800 */
[----:B------:R-:W-:Y:S01]  /*14cb0*/  @!PT LDS RZ, [RZ] ;  /* 0x00000000fffff984 */ /* 0x000fe20000000800 */
[----:B------:R-:W-:Y:S01]  /*14cc0*/  @!PT LDS RZ, [RZ] ;  /* 0x00000000fffff984 */ /* 0x000fe20000000800 */
[----:B------:R1:W-:Y:S03]  /*14cd0*/  @P6 LDGSTS.E.BYPASS.LTC128B.128 [R205+0x6000], [R16.64] ;  /* 0x0600000010cd6fae */ /* 0x0003e6000b901d46 */
[----:B------:R-:W-:Y:S01]  /*14ce0*/  @P2 LEA.HI.X R27, R6, c[0x0][0x16c], R19, 0x1, P5 ;  /* 0x00005b00061b2a11 */ /* 0x000fe200028f0c13 */
[----:B------:R-:W-:Y:S01]  /*14cf0*/  @P1 IMAD.X R6, R4, 0x1, R153, P0 ;  /* 0x0000000104061824 */ /* 0x000fe200000e0699 */
[----:B------:R-:W-:Y:S01]  /*14d00*/  @P1 LEA R20, P0, R7, c[0x0][0x168], 0x1 ;  /* 0x00005a0007141a11 */ /* 0x000fe200078008ff */
[----:B------:R1:W-:Y:S01]  /*14d10*/  @!P6 STS.128 [R205+0x6000], RZ ;  /* 0x006000ffcd00e388 */ /* 0x0003e20000000c00 */
[----:B------:R-:W-:-:S02]  /*14d20*/  IADD3 R5, P5, R200, R5, RZ ;  /* 0x00000005c8057210 */ /* 0x000fc40007fbe0ff */
[----:B------:R-:W-:Y:S01]  /*14d30*/  @P1 LEA.HI.X R21, R7, c[0x0][0x16c], R6, 0x1, P0 ;  /* 0x00005b0007151a11 */ /* 0x000fe200000f0c06 */
[----:B------:R-:W-:Y:S01]  /*14d40*/  @!PT LDS RZ, [RZ] ;  /* 0x00000000fffff984 */ /* 0x000fe20000000800 */
[----:B------:R-:W-:Y:S01]  /*14d50*/  @!PT LDS RZ, [RZ] ;  /* 0x00000000fffff984 */ /* 0x000fe20000000800 */
[----:B------:R-:W-:Y:S01]  /*14d60*/  @!PT LDS RZ, [RZ] ;  /* 0x00000000fffff984 */ /* 0x000fe20000000800 */
[----:B------:R1:W-:Y:S01]  /*14d70*/  @P2 LDGSTS.E.BYPASS.LTC128B.128 [R205+0x8000], [R26.64+0x80] ;  /* 0x080000801acd2fae */ /* 0x0003e2000b901d46 */
[----:B------:R-:W-:Y:S01]  /*14d80*/  @P2 IADD3 R19, P0, R5, R154, RZ ;  /* 0x0000009a05132210 */ /* 0x000fe20007f1e0ff */
[----:B------:R-:W-:Y:S01]  /*14d90*/  IMAD.X R152, R199, 0x1, R4, P5 ;  /* 0x00000001c7987824 */ /* 0x000fe200028e0604 */
[C---:B------:R-:W-:Y:S01]  /*14da0*/  @P6 LEA R24, P5, R5.reuse, R208, 0x1 ;  /* 0x000000d005186211 */ /* 0x040fe200078a08ff */
[----:B------:R1:W-:Y:S02]  /*14db0*/  @!P2 STS.128 [R205+0x8000], RZ ;  /* 0x008000ffcd00a388 */ /* 0x0003e40000000c00 */
[----:B------:R-:W-:Y:S01]  /*14dc0*/  @P2 IMAD.X R4, R152, 0x1, R153, P0 ;  /* 0x0000000198042824 */ /* 0x000fe200000e0699 */
[----:B------:R-:W-:Y:S01]  /*14dd0*/  @P6 LEA.HI.X R25, R5, R211, R152, 0x1, P5 ;  /* 0x000000d305196211 */ /* 0x000fe200028f0c98 */
[----:B------:R-:W-:Y:S01]  /*14de0*/  @!PT LDS RZ, [RZ] ;  /* 0x00000000fffff984 */ /* 0x000fe20000000800 */
[----:B------:R-:W-:Y:S01]  /*14df0*/  @!PT LDS RZ, [RZ] ;  /* 0x00000000fffff984 */ /* 0x000fe20000000800 */
[----:B------:R-:W-:Y:S01]  /*14e00*/  @!PT LDS RZ, [RZ] ;  /* 0x00000000fffff984 */ /* 0x000fe20000000800 */
[----:B------:R1:W-:Y:S01]  /*14e10*/  @P1 LDGSTS.E.BYPASS.LTC128B.128 [R205+0xa000], [R20.64+0x100] ;  /* 0x0a00010014cd1fae */ /* 0x0003e2000b901d46 */
[----:B------:R-:W-:-:S02]  /*14e20*/  @P2 LEA R22, P5, R19, c[0x0][0x168], 0x1 ;  /* 0x00005a0013162a11 */ /* 0x000fc400078a08ff */
[-C--:B------:R-:W-:Y:S01]  /*14e30*/  @P1 IADD3 R7, P0, R5, R154.reuse, RZ ;  /* 0x0000009a05071210 */ /* 0x080fe20007f1e0ff */
[----:B------:R1:W-:Y:S01]  /*14e40*/  @!P1 STS.128 [R205+0xa000], RZ ;  /* 0x00a000ffcd009388 */ /* 0x0003e20000000c00 */
[----:B------:R-:W-:Y:S02]  /*14e50*/  @P2 LEA.HI.X R23, R19, c[0x0][0x16c], R4, 0x1, P5 ;  /* 0x00005b0013172a11 */ /* 0x000fe400028f0c04 */
[----:B------:R-:W-:Y:S01]  /*14e60*/  IADD3 R5, P5, R200, R5, RZ ;  /* 0x00000005c8057210 */ /* 0x000fe20007fbe0ff */
[----:B------:R-:W-:Y:S01]  /*14e70*/  @P1 IMAD.X R4, R152, 0x1, R153, P0 ;  /* 0x0000000198041824 */ /* 0x000fe200000e0699 */
[----:B------:R-:W-:Y:S01]  /*14e80*/  @P1 LEA R18, P0, R7, c[0x0][0x168], 0x1 ;  /* 0x00005a0007121a11 */ /* 0x000fe200078008ff */
[----:B------:R-:W-:Y:S01]  /*14e90*/  @!PT LDS RZ, [RZ] ;  /* 0x00000000fffff984 */ /* 0x000fe20000000800 */
[----:B------:R-:W-:Y:S01]  /*14ea0*/  @!PT LDS RZ, [RZ] ;  /* 0x00000000fffff984 */ /* 0x000fe20000000800 */
[----:B------:R-:W-:Y:S01]  /*14eb0*/  @!PT LDS RZ, [RZ] ;  /* 0x00000000fffff984 */ /* 0x000fe20000000800 */
[----:B------:R1:W-:Y:S02]  /*14ec0*/  @P6 LDGSTS.E.BYPASS.LTC128B.128 [R205+0x6800], [R24.64] ;  /* 0x0680000018cd6fae */ /* 0x0003e4000b901d46 */
[----:B------:R-:W-:Y:S01]  /*14ed0*/  IMAD.X R152, R199, 0x1, R152, P5 ;  /* 0x00000001c7987824 */ /* 0x000fe200028e0698 */
[----:B------:R-:W-:Y:S01]  /*14ee0*/  @P1 LEA.HI.X R19, R7, c[0x0][0x16c], R4, 0x1, P0 ;  /* 0x00005b0007131a11 */ /* 0x000fe200000f0c04 */
[----:B------:R1:W-:Y:S01]  /*14ef0*/  @!P6 STS.128 [R205+0x6800], RZ ;  /* 0x006800ffcd00e388 */ /* 0x0003e20000000c00 */
[----:B------:R-:W-:-:S02]  /*14f00*/  @P2 IADD3 R7, P0, R5, R154, RZ ;  /* 0x0000009a05072210 */ /* 0x000fc40007f1e0ff */
[C---:B------:R-:W-:Y:S01]  /*14f10*/  @P6 LEA R34, P5, R5.reuse, R208, 0x1 ;  /* 0x000000d005226211 */ /* 0x040fe200078a08ff */
[----:B------:R-:W-:Y:S01]  /*14f20*/  @!PT LDS RZ, [RZ] ;  /* 0x00000000fffff984 */ /* 0x000fe20000000800 */
[----:B------:R-:W-:Y:S01]  /*14f30*/  @!PT LDS RZ, [RZ] ;  /* 0x00000000fffff984 */ /* 0x000fe20000000800 */
[----:B------:R-:W-:Y:S01]  /*14f40*/  @!PT LDS RZ, [RZ] ;  /* 0x00000000fffff984 */ /* 0x000fe20000000800 */
[----:B------:R1:W-:Y:S02]  /*14f50*/  @P2 LDGSTS.E.BYPASS.LTC128B.128 [R205+0x8800], [R22.64+0x80] ;  /* 0x0880008016cd2fae */ /* 0x0003e4000b901d46 */
[----:B------:R-:W-:Y:S01]  /*14f60*/  @P2 IMAD.X R6, R152, 0x1, R153, P0 ;  /* 0x0000000198062824 */ /* 0x000fe200000e0699 */
[----:B------:R-:W-:Y:S01]  /*14f70*/  @P6 LEA.HI.X R35, R5, R211, R152, 0x1, P5 ;  /* 0x000000d305236211 */ /* 0x000fe200028f0c98 */
[----:B------:R1:W-:Y:S01]  /*14f80*/  @!P2 STS.128 [R205+0x8800], RZ ;  /* 0x008800ffcd00a388 */ /* 0x0003e20000000c00 */
[----:B------:R-:W-:Y:S02]  /*14f90*/  @P2 LEA R32, P5, R7, c[0x0][0x168], 0x1 ;  /* 0x00005a0007202a11 */ /* 0x000fe400078a08ff */
[----:B------:R-:W-:Y:S01]  /*14fa0*/  @P1 IADD3 R4, P0, R5, R154, RZ ;  /* 0x0000009a05041210 */ /* 0x000fe20007f1e0ff */
[----:B------:R-:W-:Y:S01]  /*14fb0*/  @!PT LDS RZ, [RZ] ;  /* 0x00000000fffff984 */ /* 0x000fe20000000800 */
[----:B------:R-:W-:Y:S01]  /*14fc0*/  @!PT LDS RZ, [RZ] ;  /* 0x00000000fffff984 */ /* 0x000fe20000000800 */
[----:B------:R-:W-:Y:S01]  /*14fd0*/  @!PT LDS RZ, [RZ] ;  /* 0x00000000fffff984 */ /* 0x000fe20000000800 */
[----:B------:R1:W-:Y:S01]  /*14fe0*/  @P1 LDGSTS.E.BYPASS.LTC128B.128 [R205+0xa800], [R18.64+0x100] ;  /* 0x0a80010012cd1fae */ /* 0x0003e2000b901d46 */
[----:B------:R-:W-:-:S02]  /*14ff0*/  @P2 LEA.HI.X R33, R7, c[0x0][0x16c], R6, 0x1, P5 ;  /* 0x00005b0007212a11 */ /* 0x000fc400028f0c06 */
[----:B------:R-:W-:Y:S01]  /*15000*/  IADD3 R5, P5, R200, R5, RZ ;  /* 0x00000005c8057210 */ /* 0x000fe20007fbe0ff */
[----:B------:R-:W-:Y:S01]  /*15010*/  @P1 IMAD.X R7, R152, 0x1, R153, P0 ;  /* 0x0000000198071824 */ /* 0x000fe200000e0699 */
[C---:B------:R-:W-:Y:S01]  /*15020*/  @P1 LEA R48, P0, R4.reuse, c[0x0][0x168], 0x1 ;  /* 0x00005a0004301a11 */ /* 0x040fe200078008ff */
[----:B------:R1:W-:Y:S02]  /*15030*/  @!P1 STS.128 [R205+0xa800], RZ ;  /* 0x00a800ffcd009388 */ /* 0x0003e40000000c00 */
[----:B------:R-:W-:Y:S01]  /*15040*/  IMAD.X R152, R199, 0x1, R152, P5 ;  /* 0x00000001c7987824 */ /* 0x000fe200028e0698 */
[----:B------:R-:W-:Y:S01]  /*15050*/  @P1 LEA.HI.X R49, R4, c[0x0][0x16c], R7, 0x1, P0 ;  /* 0x00005b0004311a11 */ /* 0x000fe200000f0c07 */
[----:B------:R-:W-:Y:S01]  /*15060*/  @!PT LDS RZ, [RZ] ;  /* 0x00000000fffff984 */ /* 0x000fe20000000800 */
[----:B------:R-:W-:Y:S01]  /*15070*/  @!PT LDS RZ, [RZ] ;  /* 0x00000000fffff984 */ /* 0x000fe20000000800 */
[----:B------:R-:W-:Y:S01]  /*15080*/  @!PT LDS RZ, [RZ] ;  /* 0x00000000fffff984 */ /* 0x000fe20000000800 */
[----:B------:R1:W-:Y:S01]  /*15090*/  @P6 LDGSTS.E.BYPASS.LTC128B.128 [R205+0x7000], [R34.64] ;  /* 0x0700000022cd6fae */ /* 0x0003e2000b901d46 */
[C---:B------:R-:W-:Y:S01]  /*150a0*/  @P6 LEA R50, P0, R5.reuse, R208, 0x1 ;  /* 0x000000d005326211 */ /* 0x040fe200078008ff */
[----:B------:R-:W-:Y:S01]  /*150b0*/  IMAD.MOV.U32 R208, RZ, RZ, R16 ;  /* 0x000000ffffd07224 */ /* 0x000fe200078e0010 */
[CC--:B------:R-:W-:Y:S01]  /*150c0*/  @P2 IADD3 R4, P5, R5.reuse, R154.reuse, RZ ;  /* 0x0000009a05042210 */ /* 0x0c0fe20007fbe0ff */
[----:B------:R1:W-:Y:S01]  /*150d0*/  @!P6 STS.128 [R205+0x7000], RZ ;  /* 0x007000ffcd00e388 */ /* 0x0003e20000000c00 */
[C---:B------:R-:W-:Y:S01]  /*150e0*/  @P6 LEA.HI.X R51, R5.reuse, R211, R152, 0x1, P0 ;  /* 0x000000d305336211 */ /* 0x040fe200000f0c98 */
[----:B------:R-:W-:Y:S01]  /*150f0*/  IMAD.MOV.U32 R211, RZ, RZ, R17 ;  /* 0x000000ffffd37224 */ /* 0x000fe200078e0011 */
[----:B------:R-:W-:Y:S01]  /*15100*/  @P1 IADD3 R5, P0, R5, R154, RZ ;  /* 0x0000009a05051210 */ /* 0x000fe20007f1e0ff */
[--C-:B------:R-:W-:Y:S01]  /*15110*/  @P2 IMAD.X R7, R152, 0x1, R153.reuse, P5 ;  /* 0x0000000198072824 */ /* 0x100fe200028e0699 */
[----:B------:R-:W-:Y:S01]  /*15120*/  @P2 LEA R6, P5, R4, c[0x0][0x168], 0x1 ;  /* 0x00005a0004062a11 */ /* 0x000fe200078a08ff */
[----:B------:R-:W-:Y:S01]  /*15130*/  @!PT LDS RZ, [RZ] ;  /* 0x00000000fffff984 */ /* 0x000fe20000000800 */
[----:B------:R-:W-:Y:S01]  /*15140*/  @!PT LDS RZ, [RZ] ;  /* 0x00000000fffff984 */ /* 0x000fe20000000800 */
[----:B------:R-:W-:Y:S01]  /*15150*/  @!PT LDS RZ, [RZ] ;  /* 0x00000000fffff984 */ /* 0x000fe20000000800 */
[----:B------:R1:W-:Y:S02]  /*15160*/  @P2 LDGSTS.E.BYPASS.LTC128B.128 [R205+0x9000], [R32.64+0x80] ;  /* 0x0900008020cd2fae */ /* 0x0003e4000b901d46 */
[----:B------:R-:W-:Y:S01]  /*15170*/  @P1 IMAD.X R152, R152, 0x1, R153, P0 ;  /* 0x0000000198981824 */ /* 0x000fe200000e0699 */
[----:B------:R-:W-:Y:S01]  /*15180*/  @P1 LEA R52, P0, R5, c[0x0][0x168], 0x1 ;  /* 0x00005a0005341a11 */ /* 0x000fe200078008ff */
[----:B------:R1:W-:Y:S01]  /*15190*/  @!P2 STS.128 [R205+0x9000], RZ ;  /* 0x009000ffcd00a388 */ /* 0x0003e20000000c00 */
[----:B------:R-:W-:-:S02]  /*151a0*/  @P2 LEA.HI.X R7, R4, c[0x0][0x16c], R7, 0x1, P5 ;  /* 0x00005b0004072a11 */ /* 0x000fc400028f0c07 */
[----:B------:R-:W-:Y:S01]  /*151b0*/  @P1 LEA.HI.X R53, R5, c[0x0][0x16c], R152, 0x1, P0 ;  /* 0x00005b0005351a11 */ /* 0x000fe200000f0c98 */
        /* <DEDUP_REMOVED lines=8> */
[----:B------:R1:W-:Y:S04]  /*15240*/  @P6 LDGSTS.E.BYPASS.LTC128B.128 [R205+0x7800], [R50.64] ;  /* 0x0780000032cd6fae */ /* 0x0003e8000b901d46 */
[----:B------:R1:W-:Y:S04]  /*15250*/  @!P6 STS.128 [R205+0x7800], RZ ;  /* 0x007800ffcd00e388 */ /* 0x0003e80000000c00 */
        /* <DEDUP_REMOVED lines=9> */
[----:B------:R1:W-:Y:S04]  /*152f0*/  @!P1 STS.128 [R205+0xb800], RZ ;  /* 0x00b800ffcd009388 */ /* 0x0003e80000000c00 */
[----:B------:R-:W0:Y:S02]  /*15300*/  LDGDEPBAR ;  /* 0x00000000000079af */ /* 0x000e240000000000 */
.L_x_1037:
[----:B------:R-:W-:Y:S02]  /*15310*/  IMAD.IADD R5, R3, 0x1, R88 ;  /* 0x0000000103057824 */ /* 0x000fe400078e0258 */
[----:B------:R-:W-:-:S03]  /*15320*/  IMAD.SHL.U32 R192, R46, 0x2, RZ ;  /* 0x000000022ec07824 */ /* 0x000fc600078e00ff */
[----:B------:R-:W-:Y:S01]  /*15330*/  IADD3 R3, R5, 0x1, RZ ;  /* 0x0000000105037810 */ /* 0x000fe20007ffe0ff */
[--C-:B------:R-:W-:Y:S01]  /*15340*/  IMAD R190, R47, 0x2, R192.reuse ;  /* 0x000000022fbe7824 */ /* 0x100fe200078e02c0 */
[----:B-1----:R-:W-:Y:S01]  /*15350*/  IADD3 R7, R5, 0x8, RZ ;  /* 0x0000000805077810 */ /* 0x002fe20007ffe0ff */
[----:B------:R-:W-:Y:S01]  /*15360*/  IMAD R189, R45, 0x2, R192 ;  /* 0x000000022dbd7824 */ /* 0x000fe200078e02c0 */
[----:B------:R-:W-:Y:S01]  /*15370*/  ISETP.GE.AND P6, PT, R3, R0, PT ;  /* 0x000000000300720c */ /* 0x000fe20003fc6270 */
[----:B------:R-:W-:Y:S01]  /*15380*/  IMAD R188, R45, 0x2, R190 ;  /* 0x000000022dbc7824 */ /* 0x000fe200078e02be */
[----:B------:R-:W-:Y:S01]  /*15390*/  ISETP.GE.AND P1, PT, R3, R2, PT ;  /* 0x000000020300720c */ /* 0x000fe20003f26270 */
[----:B------:R-:W-:Y:S01]  /*153a0*/  LDSM.16.MT88.4 R100, [R192+0x10000] ;  /* 0x01000000c064783b */ /* 0x000fe20000004200 */
[----:B------:R-:W-:Y:S02]  /*153b0*/  ISETP.GE.AND P0, PT, R7, R0, PT ;  /* 0x000000000700720c */ /* 0x000fe40003f06270 */
[----:B------:R-:W-:Y:S01]  /*153c0*/  IADD3 R3, R5, 0x9, RZ ;  /* 0x0000000905037810 */ /* 0x000fe20007ffe0ff */
[----:B------:R-:W-:Y:S01]  /*153d0*/  LDSM.16.MT88.4 R84, [R189+0xe000] ;  /* 0x00e00000bd54783b */ /* 0x000fe20000004200 */
[----:B------:R-:W-:-:S02]  /*153e0*/  ISETP.GE.AND P2, PT, R7, R2, PT ;  /* 0x000000020700720c */ /* 0x000fc40003f46270 */
[----:B------:R-:W-:Y:S01]  /*153f0*/  IADD3 R7, R5, 0x10, RZ ;  /* 0x0000001005077810 */ /* 0x000fe20007ffe0ff */
[----:B------:R-:W-:Y:S01]  /*15400*/  LDSM.16.MT88.4 R52, [R189+0xc000] ;  /* 0x00c00000bd34783b */ /* 0x000fe20000004200 */
[----:B------:R-:W-:Y:S02]  /*15410*/  FSEL R6, R8, -INF , !P0 ;  /* 0xff80000008067808 */ /* 0x000fe40004000000 */
[C---:B------:R-:W-:Y:S01]  /*15420*/  ISETP.GE.AND P5, PT, R3.reuse, R0, PT ;  /* 0x000000000300720c */ /* 0x040fe20003fa6270 */
[----:B------:R-:W-:Y:S01]  /*15430*/  LDSM.16.MT88.4 R60, [R188+0xc000] ;  /* 0x00c00000bc3c783b */ /* 0x000fe20000004200 */
[----:B------:R-:W-:Y:S02]  /*15440*/  ISETP.GE.AND P0, PT, R3, R2, PT ;  /* 0x000000020300720c */ /* 0x000fe40003f06270 */
[----:B------:R-:W-:Y:S01]  /*15450*/  FSEL R32, R10, -INF , !P2 ;  /* 0xff8000000a207808 */ /* 0x000fe20005000000 */
[----:B------:R-:W-:Y:S01]  /*15460*/  LDSM.16.MT88.4 R92, [R188+0xe000] ;  /* 0x00e00000bc5c783b */ /* 0x000fe20000004200 */
[----:B------:R-:W-:-:S02]  /*15470*/  IADD3 R3, R5, 0x11, RZ ;  /* 0x0000001105037810 */ /* 0x000fc40007ffe0ff */
[----:B------:R-:W-:Y:S01]  /*15480*/  ISETP.GE.AND P2, PT, R7, R0, PT ;  /* 0x000000000700720c */ /* 0x000fe20003f46270 */
[----:B------:R-:W-:Y:S01]  /*15490*/  LDSM.16.MT88.4 R124, [R190+0x10000] ;  /* 0x01000000be7c783b */ /* 0x000fe20000004200 */
[----:B------:R-:W-:Y:S02]  /*154a0*/  FSEL R4, R9, -INF , !P5 ;  /* 0xff80000009047808 */ /* 0x000fe40006800000 */
[----:B------:R-:W-:Y:S01]  /*154b0*/  FSEL R26, R11, -INF , !P0 ;  /* 0xff8000000b1a7808 */ /* 0x000fe20004000000 */
[----:B------:R-:W-:Y:S01]  /*154c0*/  LDSM.16.MT88.4 R112, [R189+0x10000] ;  /* 0x01000000bd70783b */ /* 0x000fe20000004200 */
[----:B------:R-:W-:Y:S02]  /*154d0*/  ISETP.GE.AND P5, PT, R7, R2, PT ;  /* 0x000000020700720c */ /* 0x000fe40003fa6270 */
[----:B------:R-:W-:Y:S01]  /*154e0*/  ISETP.GE.AND P0, PT, R3, R0, PT ;  /* 0x000000000300720c */ /* 0x000fe20003f06270 */
[----:B------:R-:W-:Y:S01]  /*154f0*/  LDSM.16.MT88.4 R140, [R190+0xc800] ;  /* 0x00c80000be8c783b */ /* 0x000fe20000004200 */
[----:B------:R-:W-:-:S02]  /*15500*/  FSEL R24, R68, -INF , !P2 ;  /* 0xff80000044187808 */ /* 0x000fc40005000000 */
[----:B------:R-:W-:Y:S02]  /*15510*/  IADD3 R7, R5, 0x18, RZ ;  /* 0x0000001805077810 */ /* 0x000fe40007ffe0ff */
[----:B------:R-:W-:Y:S02]  /*15520*/  ISETP.GE.AND P2, PT, R3, R2, PT ;  /* 0x000000020300720c */ /* 0x000fe40003f46270 */
[----:B------:R-:W-:Y:S02]  /*15530*/  IADD3 R3, R5, 0x19, RZ ;  /* 0x0000001905037810 */ /* 0x000fe40007ffe0ff */
[----:B------:R-:W-:Y:S02]  /*15540*/  FSEL R44, R13, -INF , !P6 ;  /* 0xff8000000d2c7808 */ /* 0x000fe40007000000 */
[----:B------:R-:W-:Y:S02]  /*15550*/  ISETP.GE.AND P6, PT, R5, R0, PT ;  /* 0x000000000500720c */ /* 0x000fe40003fc6270 */
[----:B------:R-:W-:-:S02]  /*15560*/  FSEL R18, R70, -INF , !P5 ;  /* 0xff80000046127808 */ /* 0x000fc40006800000 */
[----:B------:R-:W-:Y:S02]  /*15570*/  FSEL R22, R69, -INF , !P0 ;  /* 0xff80000045167808 */ /* 0x000fe40004000000 */
[C---:B------:R-:W-:Y:S02]  /*15580*/  ISETP.GE.AND P5, PT, R7.reuse, R0, PT ;  /* 0x000000000700720c */ /* 0x040fe40003fa6270 */
[----:B------:R-:W-:Y:S02]  /*15590*/  ISETP.GE.AND P0, PT, R7, R2, PT ;  /* 0x000000020700720c */ /* 0x000fe40003f06270 */
[----:B------:R-:W-:Y:S02]  /*155a0*/  FSEL R16, R71, -INF , !P2 ;  /* 0xff80000047107808 */ /* 0x000fe40005000000 */
[----:B------:R-:W-:Y:S01]  /*155b0*/  FSEL R34, R15, -INF , !P1 ;  /* 0xff8000000f227808 */ /* 0x000fe20004800000 */
[----:B------:R-:W-:Y:S01]  /*155c0*/  LDSM.16.MT88.4 R68, [R192+0xe000] ;  /* 0x00e00000c044783b */ /* 0x000fe20000004200 */
[----:B------:R-:W-:-:S02]  /*155d0*/  ISETP.GE.AND P1, PT, R3, R0, PT ;  /* 0x000000000300720c */ /* 0x000fc40003f26270 */
[----:B------:R-:W-:Y:S02]  /*155e0*/  ISETP.GE.AND P2, PT, R3, R2, PT ;  /* 0x000000020300720c */ /* 0x000fe40003f46270 */
[----:B------:R-:W-:Y:S02]  /*155f0*/  IADD3 R9, R5, 0x20, RZ ;  /* 0x0000002005097810 */ /* 0x000fe40007ffe0ff */
[----:B------:R-:W-:Y:S02]  /*15600*/  FSEL R3, R12, -INF , !P6 ;  /* 0xff8000000c037808 */ /* 0x000fe40007000000 */
[----:B------:R-:W-:Y:S02]  /*15610*/  FSEL R20, R76, -INF , !P5 ;  /* 0xff8000004c147808 */ /* 0x000fe40006800000 */
[----:B------:R-:W-:Y:S02]  /*15620*/  FSEL R10, R78, -INF , !P0 ;  /* 0xff8000004e0a7808 */ /* 0x000fe40004000000 */
[----:B------:R-:W-:-:S02]  /*15630*/  ISETP.GE.AND P5, PT, R9, R0, PT ;  /* 0x000000000900720c */ /* 0x000fc40003fa6270 */
[----:B------:R-:W-:Y:S02]  /*15640*/  ISETP.GE.AND P0, PT, R9, R2, PT ;  /* 0x000000020900720c */ /* 0x000fe40003f06270 */
[----:B------:R-:W-:Y:S02]  /*15650*/  FMNMX.FTZ R9, R3, R44, !PT ;  /* 0x0000002c03097209 */ /* 0x000fe40007810000 */
[----:B------:R-:W-:Y:S02]  /*15660*/  IADD3 R7, R5, 0x21, RZ ;  /* 0x0000002105077810 */ /* 0x000fe40007ffe0ff */
[----:B------:R-:W-:Y:S02]  /*15670*/  FMNMX.FTZ R9, R6, R9, !PT ;  /* 0x0000000906097209 */ /* 0x000fe40007810000 */
[----:B------:R-:W-:Y:S02]  /*15680*/  FSEL R12, R77, -INF , !P1 ;  /* 0xff8000004d0c7808 */ /* 0x000fe40004800000 */
[----:B------:R-:W-:-:S02]  /*15690*/  ISETP.GE.AND P6, PT, R7, R0, PT ;  /* 0x000000000700720c */ /* 0x000fc40003fc6270 */
[-C--:B------:R-:W-:Y:S02]  /*156a0*/  ISETP.GE.AND P1, PT, R7, R2.reuse, PT ;  /* 0x000000020700720c */ /* 0x080fe40003f26270 */
[----:B------:R-:W-:Y:S02]  /*156b0*/  FSEL R8, R79, -INF , !P2 ;  /* 0xff8000004f087808 */ /* 0x000fe40005000000 */
[C---:B------:R-:W-:Y:S01]  /*156c0*/  IADD3 R7, R5.reuse, 0x28, RZ ;  /* 0x0000002805077810 */ /* 0x040fe20007ffe0ff */
[----:B------:R-:W-:Y:S01]  /*156d0*/  LDSM.16.MT88.4 R76, [R190+0xe000] ;  /* 0x00e00000be4c783b */ /* 0x000fe20000004200 */
[----:B------:R-:W-:Y:S02]  /*156e0*/  ISETP.GE.AND P2, PT, R5, R2, PT ;  /* 0x000000020500720c */ /* 0x000fe40003f46270 */
[----:B------:R-:W-:Y:S02]  /*156f0*/  FMNMX.FTZ R9, R4, R9, !PT ;  /* 0x0000000904097209 */ /* 0x000fe40007810000 */
[----:B------:R-:W-:-:S02]  /*15700*/  FSEL R166, R40, -INF , !P5 ;  /* 0xff80000028a67808 */ /* 0x000fc40006800000 */
[----:B------:R-:W-:Y:S02]  /*15710*/  FSEL R222, R42, -INF , !P0 ;  /* 0xff8000002ade7808 */ /* 0x000fe40004000000 */
[C---:B------:R-:W-:Y:S02]  /*15720*/  ISETP.GE.AND P5, PT, R7.reuse, R0, PT ;  /* 0x000000000700720c */ /* 0x040fe40003fa6270 */
[----:B------:R-:W-:Y:S02]  /*15730*/  ISETP.GE.AND P0, PT, R7, R2, PT ;  /* 0x000000020700720c */ /* 0x000fe40003f06270 */
[----:B------:R-:W-:Y:S02]  /*15740*/  FMNMX.FTZ R7, R24, R9, !PT ;  /* 0x0000000918077209 */ /* 0x000fe40007810000 */
[----:B------:R-:W-:Y:S02]  /*15750*/  FSEL R14, R14, -INF , !P2 ;  /* 0xff8000000e0e7808 */ /* 0x000fe40005000000 */
[----:B------:R-:W-:-:S02]  /*15760*/  FMNMX.FTZ R7, R22, R7, !PT ;  /* 0x0000000716077209 */ /* 0x000fc40007810000 */
[----:B------:R-:W-:Y:S02]  /*15770*/  FMNMX.FTZ R13, R14, R34, !PT ;  /* 0x000000220e0d7209 */ /* 0x000fe40007810000 */
[----:B------:R-:W-:Y:S02]  /*15780*/  FMNMX.FTZ R15, R20, R7, !PT ;  /* 0x00000007140f7209 */ /* 0x000fe40007810000 */
[----:B------:R-:W-:Y:S02]  /*15790*/  FMNMX.FTZ R13, R32, R13, !PT ;  /* 0x0000000d200d7209 */ /* 0x000fe40007810000 */
[----:B------:R-:W-:Y:S02]  /*157a0*/  FMNMX.FTZ R15, R12, R15, !PT ;  /* 0x0000000f0c0f7209 */ /* 0x000fe40007810000 */
[----:B------:R-:W-:Y:S02]  /*157b0*/  FMNMX.FTZ R13, R26, R13, !PT ;  /* 0x0000000d1a0d7209 */ /* 0x000fe40007810000 */
[----:B------:R-:W-:-:S02]  /*157c0*/  IADD3 R9, R5, 0x29, RZ ;  /* 0x0000002905097810 */ /* 0x000fc40007ffe0ff */
[----:B------:R-:W-:Y:S02]  /*157d0*/  FSEL R226, R41, -INF , !P6 ;  /* 0xff80000029e27808 */ /* 0x000fe40007000000 */
[----:B------:R-:W-:Y:S02]  /*157e0*/  FMNMX.FTZ R15, R166, R15, !PT ;  /* 0x0000000fa60f7209 */ /* 0x000fe40007810000 */
[----:B------:R-:W-:Y:S02]  /*157f0*/  FMNMX.FTZ R13, R18, R13, !PT ;  /* 0x0000000d120d7209 */ /* 0x000fe40007810000 */
[----:B------:R-:W-:Y:S02]  /*15800*/  ISETP.GE.AND P6, PT, R9, R0, PT ;  /* 0x000000000900720c */ /* 0x000fe40003fc6270 */
[----:B------:R-:W-:Y:S02]  /*15810*/  IADD3 R11, R5, 0x30, RZ ;  /* 0x00000030050b7810 */ /* 0x000fe40007ffe0ff */
[----:B------:R-:W-:-:S02]  /*15820*/  FSEL R162, R36, -INF , !P5 ;  /* 0xff80000024a27808 */ /* 0x000fc40006800000 */
[----:B------:R-:W-:Y:S02]  /*15830*/  FMNMX.FTZ R15, R226, R15, !PT ;  /* 0x0000000fe20f7209 */ /* 0x000fe40007810000 */
[----:B------:R-:W-:Y:S02]  /*15840*/  FMNMX.FTZ R13, R16, R13, !PT ;  /* 0x0000000d100d7209 */ /* 0x000fe40007810000 */
[----:B------:R-:W-:Y:S02]  /*15850*/  ISETP.GE.AND P2, PT, R9, R2, PT ;  /* 0x000000020900720c */ /* 0x000fe40003f46270 */
[----:B------:R-:W-:Y:S02]  /*15860*/  FSEL R170, R43, -INF , !P1 ;  /* 0xff8000002baa7808 */ /* 0x000fe40004800000 */
[----:B------:R-:W-:Y:S02]  /*15870*/  IADD3 R9, R5, 0x31, RZ ;  /* 0x0000003105097810 */ /* 0x000fe40007ffe0ff */
[----:B------:R-:W-:-:S02]  /*15880*/  ISETP.GE.AND P1, PT, R11, R0, PT ;  /* 0x000000000b00720c */ /* 0x000fc40003f26270 */
[----:B------:R-:W-:Y:S02]  /*15890*/  FSEL R224, R37, -INF , !P6 ;  /* 0xff80000025e07808 */ /* 0x000fe40007000000 */
[----:B------:R-:W-:Y:S02]  /*158a0*/  FMNMX.FTZ R15, R162, R15, !PT ;  /* 0x0000000fa20f7209 */ /* 0x000fe40007810000 */
[----:B------:R-:W-:Y:S02]  /*158b0*/  FMNMX.FTZ R13, R10, R13, !PT ;  /* 0x0000000d0a0d7209 */ /* 0x000fe40007810000 */
[----:B------:R-:W-:Y:S02]  /*158c0*/  IADD3 R7, R5, 0x38, RZ ;  /* 0x0000003805077810 */ /* 0x000fe40007ffe0ff */
[----:B------:R-:W-:Y:S02]  /*158d0*/  ISETP.GE.AND P5, PT, R9, R0, PT ;  /* 0x000000000900720c */ /* 0x000fe40003fa6270 */
[----:B------:R-:W-:-:S02]  /*158e0*/  FSEL R218, R80, -INF , !P1 ;  /* 0xff80000050da7808 */ /* 0x000fc40004800000 */
[----:B------:R-:W-:Y:S02]  /*158f0*/  FMNMX.FTZ R15, R224, R15, !PT ;  /* 0x0000000fe00f7209 */ /* 0x000fe40007810000 */
[----:B------:R-:W-:Y:S02]  /*15900*/  FMNMX.FTZ R13, R8, R13, !PT ;  /* 0x0000000d080d7209 */ /* 0x000fe40007810000 */
[----:B------:R-:W-:Y:S02]  /*15910*/  IADD3 R5, R5, 0x39, RZ ;  /* 0x0000003905057810 */ /* 0x000fe40007ffe0ff */
[----:B------:R-:W-:Y:S02]  /*15920*/  ISETP.GE.AND P1, PT, R7, R0, PT ;  /* 0x000000000700720c */ /* 0x000fe40003f26270 */
[----:B------:R-:W-:Y:S02]  /*15930*/  FSEL R216, R81, -INF , !P5 ;  /* 0xff80000051d87808 */ /* 0x000fe40006800000 */
[----:B------:R-:W-:-:S02]  /*15940*/  FMNMX.FTZ R15, R218, R15, !PT ;  /* 0x0000000fda0f7209 */ /* 0x000fc40007810000 */
[----:B------:R-:W-:Y:S02]  /*15950*/  FMNMX.FTZ R13, R222, R13, !PT ;  /* 0x0000000dde0d7209 */ /* 0x000fe40007810000 */
[----:B------:R-:W-:Y:S02]  /*15960*/  ISETP.GE.AND P5, PT, R5, R0, PT ;  /* 0x000000000500720c */ /* 0x000fe40003fa6270 */
[----:B------:R-:W-:Y:S02]  /*15970*/  FSEL R214, R28, -INF , !P1 ;  /* 0xff8000001cd67808 */ /* 0x000fe40004800000 */
[----:B------:R-:W-:Y:S02]  /*15980*/  FMNMX.FTZ R15, R216, R15, !PT ;  /* 0x0000000fd80f7209 */ /* 0x000fe40007810000 */
[----:B------:R-:W-:Y:S02]  /*15990*/  FSEL R220, R38, -INF , !P0 ;  /* 0xff80000026dc7808 */ /* 0x000fe40004000000 */
[----:B------:R-:W-:-:S02]  /*159a0*/  FMNMX.FTZ R13, R170, R13, !PT ;  /* 0x0000000daa0d7209 */ /* 0x000fc40007810000 */
[----:B------:R-:W-:Y:S02]  /*159b0*/  FSEL R212, R29, -INF , !P5 ;  /* 0xff8000001dd47808 */ /* 0x000fe40006800000 */
[----:B------:R-:W-:Y:S02]  /*159c0*/  FMNMX.FTZ R15, R214, R15, !PT ;  /* 0x0000000fd60f7209 */ /* 0x000fe40007810000 */
[----:B------:R-:W-:Y:S02]  /*159d0*/  ISETP.GE.AND P0, PT, R11, R2, PT ;  /* 0x000000020b00720c */ /* 0x000fe40003f06270 */
[----:B------:R-:W-:Y:S02]  /*159e0*/  FSEL R174, R39, -INF , !P2 ;  /* 0xff80000027ae7808 */ /* 0x000fe40005000000 */
[----:B------:R-:W-:Y:S01]  /*159f0*/  FMNMX.FTZ R13, R220, R13, !PT ;  /* 0x0000000ddc0d7209 */ /* 0x000fe20007810000 */
[----:B------:R-:W-:Y:S01]  /*15a00*/  LDSM.16.MT88.4 R36, [R192+0xc000] ;  /* 0x00c00000c024783b */ /* 0x000fe20000004200 */
[----:B------:R-:W-:-:S02]  /*15a10*/  FMNMX.FTZ R11, R212, R15, !PT ;  /* 0x0000000fd40b7209 */ /* 0x000fc40007810000 */
[-C--:B------:R-:W-:Y:S02]  /*15a20*/  ISETP.GE.AND P1, PT, R9, R2.reuse, PT ;  /* 0x000000020900720c */ /* 0x080fe40003f26270 */
[----:B------:R-:W-:Y:S01]  /*15a30*/  FSEL R172, R82, -INF , !P0 ;  /* 0xff80000052ac7808 */ /* 0x000fe20004000000 */
[----:B------:R-:W1:Y:S01]  /*15a40*/  SHFL.BFLY PT, R28, R11, 0x2, 0x1f ;  /* 0x0c401f000b1c7f89 */ /* 0x000e6200000e0000 */
[----:B------:R-:W-:Y:S02]  /*15a50*/  FMNMX.FTZ R13, R174, R13, !PT ;  /* 0x0000000dae0d7209 */ /* 0x000fe40007810000 */
[----:B------:R-:W-:Y:S02]  /*15a60*/  ISETP.GE.AND P0, PT, R7, R2, PT ;  /* 0x000000020700720c */ /* 0x000fe40003f06270 */
[----:B------:R-:W-:Y:S02]  /*15a70*/  FSEL R146, R83, -INF , !P1 ;  /* 0xff80000053927808 */ /* 0x000fe40004800000 */
[----:B------:R-:W-:-:S02]  /*15a80*/  FMNMX.FTZ R13, R172, R13, !PT ;  /* 0x0000000dac0d7209 */ /* 0x000fc40007810000 */
[----:B------:R-:W-:Y:S02]  /*15a90*/  ISETP.GE.AND P1, PT, R5, R2, PT ;  /* 0x000000020500720c */ /* 0x000fe40003f26270 */
[----:B------:R-:W-:Y:S02]  /*15aa0*/  FSEL R144, R30, -INF , !P0 ;  /* 0xff8000001e907808 */ /* 0x000fe40004000000 */
[----:B------:R-:W-:Y:S02]  /*15ab0*/  FMNMX.FTZ R13, R146, R13, !PT ;  /* 0x0000000d920d7209 */ /* 0x000fe40007810000 */
[----:B------:R-:W-:Y:S02]  /*15ac0*/  FSEL R168, R31, -INF , !P1 ;  /* 0xff8000001fa87808 */ /* 0x000fe40004800000 */
[----:B------:R-:W-:-:S04]  /*15ad0*/  FMNMX.FTZ R13, R144, R13, !PT ;  /* 0x0000000d900d7209 */ /* 0x000fc80007810000 */
[----:B------:R-:W-:Y:S02]  /*15ae0*/  FMNMX.FTZ R30, R168, R13, !PT ;  /* 0x0000000da81e7209 */ /* 0x000fe40007810000 */
[----:B-1----:R-:W-:-:S03]  /*15af0*/  FMNMX.FTZ R11, R11, R28, !PT ;  /* 0x0000001c0b0b7209 */ /* 0x002fc60007810000 */
[----:B------:R-:W1:Y:S04]  /*15b00*/  SHFL.BFLY PT, R5, R30, 0x2, 0x1f ;  /* 0x0c401f001e057f89 */ /* 0x000e6800000e0000 */
[----:B------:R-:W2:Y:S01]  /*15b10*/  SHFL.BFLY PT, R132, R11, 0x1, 0x1f ;  /* 0x0c201f000b847f89 */ /* 0x000ea200000e0000 */
[----:B-1----:R-:W-:Y:S02]  /*15b20*/  FMNMX.FTZ R28, R30, R5, !PT ;  /* 0x000000051e1c7209 */ /* 0x002fe40007810000 */
[----:B--2---:R-:W-:-:S03]  /*15b30*/  FMNMX.FTZ R132, R11, R132, !PT ;  /* 0x000000840b847209 */ /* 0x004fc60007810000 */
[----:B------:R-:W1:Y:S01]  /*15b40*/  SHFL.BFLY PT, R5, R28, 0x1, 0x1f ;  /* 0x0c201f001c057f89 */ /* 0x000e6200000e0000 */
[C---:B------:R-:W-:Y:S01]  /*15b50*/  FSETP.NEU.FTZ.AND P0, PT, R132.reuse, -INF , PT ;  /* 0xff8000008400780b */ /* 0x040fe20003f1d000 */
[----:B------:R-:W-:-:S05]  /*15b60*/  FMUL.FTZ R145, R132, c[0x0][0x23c] ;  /* 0x00008f0084917a20 */ /* 0x000fca0000410000 */
[----:B------:R-:W-:-:S05]  /*15b70*/  FSEL R145, R145, RZ, P0 ;  /* 0x000000ff91917208 */ /* 0x000fca0000000000 */
[--C-:B------:R-:W-:Y:S02]  /*15b80*/  FFMA.FTZ R157, R3, c[0x0][0x23c], -R145.reuse ;  /* 0x00008f00039d7a23 */ /* 0x100fe40000010891 */
[--C-:B------:R-:W-:Y:S02]  /*15b90*/  FFMA.FTZ R155, R6, c[0x0][0x23c], -R145.reuse ;  /* 0x00008f00069b7a23 */ /* 0x100fe40000010891 */
[--C-:B------:R-:W-:Y:S02]  /*15ba0*/  FFMA.FTZ R150, R4, c[0x0][0x23c], -R145.reuse ;  /* 0x00008f0004967a23 */ /* 0x100fe40000010891 */
[--C-:B------:R-:W-:Y:S01]  /*15bb0*/  FFMA.FTZ R156, R44, c[0x0][0x23c], -R145.reuse ;  /* 0x00008f002c9c7a23 */ /* 0x100fe20000010891 */
[----:B------:R-:W-:Y:S01]  /*15bc0*/  MUFU.EX2 R157, R157 ;  /* 0x0000009d009d7308 */ /* 0x000fe20000000800 */
[--C-:B------:R-:W-:Y:S01]  /*15bd0*/  FFMA.FTZ R153, R24, c[0x0][0x23c], -R145.reuse ;  /* 0x00008f0018997a23 */ /* 0x100fe20000010891 */
[----:B-1----:R-:W-:Y:S01]  /*15be0*/  FMNMX.FTZ R3, R28, R5, !PT ;  /* 0x000000051c037209 */ /* 0x002fe20007810000 */
[--C-:B------:R-:W-:Y:S01]  /*15bf0*/  FFMA.FTZ R148, R22, c[0x0][0x23c], -R145.reuse ;  /* 0x00008f0016947a23 */ /* 0x100fe20000010891 */
[----:B------:R-:W1:Y:S01]  /*15c00*/  LDSM.16.MT88.4 R4, [R190+0xc000] ;  /* 0x00c00000be04783b */ /* 0x000e620000004200 */
[--C-:B------:R-:W-:Y:S01]  /*15c10*/  FFMA.FTZ R149, R20, c[0x0][0x23c], -R145.reuse ;  /* 0x00008f0014957a23 */ /* 0x100fe20000010891 */
[C---:B------:R-:W-:Y:S01]  /*15c20*/  FSETP.NEU.FTZ.AND P0, PT, R3.reuse, -INF , PT ;  /* 0xff8000000300780b */ /* 0x040fe20003f1d000 */
[----:B------:R-:W-:Y:S01]  /*15c30*/  FMUL.FTZ R167, R3, c[0x0][0x23c] ;  /* 0x00008f0003a77a20 */ /* 0x000fe20000410000 */
[----:B------:R-:W2:Y:S01]  /*15c40*/  MUFU.EX2 R156, R156 ;  /* 0x0000009c009c7308 */ /* 0x000ea20000000800 */
[--C-:B------:R-:W-:Y:S01]  /*15c50*/  FFMA.FTZ R138, R12, c[0x0][0x23c], -R145.reuse ;  /* 0x00008f000c8a7a23 */ /* 0x100fe20000010891 */
[----:B------:R-:W-:Y:S01]  /*15c60*/  LDSM.16.MT88.4 R20, [R192+0xc800] ;  /* 0x00c80000c014783b */ /* 0x000fe20000004200 */
[--C-:B------:R-:W-:Y:S01]  /*15c70*/  FFMA.FTZ R161, R166, c[0x0][0x23c], -R145.reuse ;  /* 0x00008f00a6a17a23 */ /* 0x100fe20000010891 */
[----:B------:R-:W-:Y:S01]  /*15c80*/  FSEL R167, R167, RZ, P0 ;  /* 0x000000ffa7a77208 */ /* 0x000fe20000000000 */
[--C-:B------:R-:W-:Y:S01]  /*15c90*/  FFMA.FTZ R166, R226, c[0x0][0x23c], -R145.reuse ;  /* 0x00008f00e2a67a23 */ /* 0x100fe20000010891 */
[----:B------:R-:W-:Y:S01]  /*15ca0*/  LDSM.16.MT88.4 R28, [R188+0xc800] ;  /* 0x00c80000bc1c783b */ /* 0x000fe20000004200 */
[----:B------:R-:W-:Y:S01]  /*15cb0*/  FFMA.FTZ R162, R162, c[0x0][0x23c], -R145 ;  /* 0x00008f00a2a27a23 */ /* 0x000fe20000010891 */
[----:B------:R-:W-:Y:S01]  /*15cc0*/  MUFU.EX2 R155, R155 ;  /* 0x0000009b009b7308 */ /* 0x000fe20000000800 */
[----:B------:R-:W-:-:S02]  /*15cd0*/  FFMA.FTZ R158, R14, c[0x0][0x23c], -R167 ;  /* 0x00008f000e9e7a23 */ /* 0x000fc400000108a7 */
[--C-:B------:R-:W-:Y:S01]  /*15ce0*/  FFMA.FTZ R159, R34, c[0x0][0x23c], -R167.reuse ;  /* 0x00008f00229f7a23 */ /* 0x100fe200000108a7 */
[----:B------:R-:W-:Y:S01]  /*15cf0*/  LDSM.16.MT88.4 R12, [R188+0xe800] ;  /* 0x00e80000bc0c783b */ /* 0x000fe20000004200 */
[--C-:B------:R-:W-:Y:S02]  /*15d00*/  FFMA.FTZ R160, R32, c[0x0][0x23c], -R167.reuse ;  /* 0x00008f0020a07a23 */ /* 0x100fe400000108a7 */
[--C-:B------:R-:W-:Y:S01]  /*15d10*/  FFMA.FTZ R151, R26, c[0x0][0x23c], -R167.reuse ;  /* 0x00008f001a977a23 */ /* 0x100fe200000108a7 */
[----:B------:R-:W3:Y:S01]  /*15d20*/  MUFU.EX2 R150, R150 ;  /* 0x0000009600967308 */ /* 0x000ee20000000800 */
[----:B--2---:R-:W-:Y:S01]  /*15d30*/  F2FP.PACK_AB R116, R156, R157 ;  /* 0x0000009d9c74723e */ /* 0x004fe200000000ff */
[--C-:B------:R-:W-:Y:S01]  /*15d40*/  FFMA.FTZ R154, R18, c[0x0][0x23c], -R167.reuse ;  /* 0x00008f00129a7a23 */ /* 0x100fe200000108a7 */
[----:B------:R-:W-:Y:S01]  /*15d50*/  LDSM.16.MT88.4 R32, [R189+0xc800] ;  /* 0x00c80000bd20783b */ /* 0x000fe20000004200 */
[--C-:B------:R-:W-:Y:S02]  /*15d60*/  FFMA.FTZ R139, R16, c[0x0][0x23c], -R167.reuse ;  /* 0x00008f00108b7a23 */ /* 0x100fe400000108a7 */
[--C-:B------:R-:W-:Y:S01]  /*15d70*/  FFMA.FTZ R152, R10, c[0x0][0x23c], -R167.reuse ;  /* 0x00008f000a987a23 */ /* 0x100fe200000108a7 */
[----:B------:R-:W-:Y:S01]  /*15d80*/  LDSM.16.MT88.4 R16, [R189+0xe800] ;  /* 0x00e80000bd10783b */ /* 0x000fe20000004200 */
[----:B------:R-:W-:Y:S01]  /*15d90*/  MUFU.EX2 R158, R158 ;  /* 0x0000009e009e7308 */ /* 0x000fe20000000800 */
[----:B------:R-:W-:-:S02]  /*15da0*/  FFMA.FTZ R135, R8, c[0x0][0x23c], -R167 ;  /* 0x00008f0008877a23 */ /* 0x000fc400000108a7 */
[----:B------:R-:W-:Y:S01]  /*15db0*/  LDSM.16.MT88.4 R8, [R192+0xe800] ;  /* 0x00e80000c008783b */ /* 0x000fe20000004200 */
[----:B------:R-:W-:Y:S02]  /*15dc0*/  FFMA.FTZ R163, R224, c[0x0][0x23c], -R145 ;  /* 0x00008f00e0a37a23 */ /* 0x000fe40000010891 */
[--C-:B------:R-:W-:Y:S01]  /*15dd0*/  FFMA.FTZ R169, R222, c[0x0][0x23c], -R167.reuse ;  /* 0x00008f00dea97a23 */ /* 0x100fe200000108a7 */
[----:B------:R-:W-:Y:S01]  /*15de0*/  LDSM.16.MT88.4 R24, [R190+0xe800] ;  /* 0x00e80000be18783b */ /* 0x000fe20000004200 */
[----:B------:R-:W2:Y:S01]  /*15df0*/  MUFU.EX2 R159, R159 ;  /* 0x0000009f009f7308 */ /* 0x000ea20000000800 */
[----:B---3--:R-:W-:Y:S01]  /*15e00*/  F2FP.PACK_AB R118, R150, R155 ;  /* 0x0000009b9676723e */ /* 0x008fe200000000ff */
[--C-:B------:R-:W-:Y:S02]  /*15e10*/  FFMA.FTZ R170, R170, c[0x0][0x23c], -R167.reuse ;  /* 0x00008f00aaaa7a23 */ /* 0x100fe400000108a7 */
[--C-:B------:R-:W-:Y:S02]  /*15e20*/  FFMA.FTZ R171, R220, c[0x0][0x23c], -R167.reuse ;  /* 0x00008f00dcab7a23 */ /* 0x100fe400000108a7 */
[----:B------:R-:W-:-:S02]  /*15e30*/  FFMA.FTZ R174, R174, c[0x0][0x23c], -R167 ;  /* 0x00008f00aeae7a23 */ /* 0x000fc400000108a7 */
[----:B------:R-:W-:Y:S01]  /*15e40*/  MUFU.EX2 R160, R160 ;  /* 0x000000a000a07308 */ /* 0x000fe20000000800 */
[----:B------:R-:W-:Y:S02]  /*15e50*/  FFMA.FTZ R175, R214, c[0x0][0x23c], -R145 ;  /* 0x00008f00d6af7a23 */ /* 0x000fe40000010891 */
[--C-:B------:R-:W-:Y:S02]  /*15e60*/  FFMA.FTZ R172, R172, c[0x0][0x23c], -R167.reuse ;  /* 0x00008f00acac7a23 */ /* 0x100fe400000108a7 */
[--C-:B------:R-:W-:Y:S02]  /*15e70*/  FFMA.FTZ R213, R146, c[0x0][0x23c], -R167.reuse ;  /* 0x00008f0092d57a23 */ /* 0x100fe400000108a7 */
[----:B------:R-:W-:Y:S01]  /*15e80*/  FFMA.FTZ R214, R144, c[0x0][0x23c], -R167 ;  /* 0x00008f0090d67a23 */ /* 0x000fe200000108a7 */
[----:B------:R-:W3:Y:S01]  /*15e90*/  MUFU.EX2 R151, R151 ;  /* 0x0000009700977308 */ /* 0x000ee20000000800 */
[----:B--2---:R-:W-:Y:S01]  /*15ea0*/  F2FP.PACK_AB R117, R159, R158 ;  /* 0x0000009e9f75723e */ /* 0x004fe200000000ff */
[----:B------:R-:W-:-:S02]  /*15eb0*/  FFMA.FTZ R173, R218, c[0x0][0x23c], -R145 ;  /* 0x00008f00daad7a23 */ /* 0x000fc40000010891 */
[--C-:B------:R-:W-:Y:S02]  /*15ec0*/  FFMA.FTZ R216, R216, c[0x0][0x23c], -R145.reuse ;  /* 0x00008f00d8d87a23 */ /* 0x100fe40000010891 */
[----:B------:R-:W-:Y:S02]  /*15ed0*/  FFMA.FTZ R212, R212, c[0x0][0x23c], -R145 ;  /* 0x00008f00d4d47a23 */ /* 0x000fe40000010891 */
[----:B------:R-:W-:Y:S01]  /*15ee0*/  MUFU.EX2 R153, R153 ;  /* 0x0000009900997308 */ /* 0x000fe20000000800 */
[----:B------:R-:W-:Y:S01]  /*15ef0*/  FFMA.FTZ R167, R168, c[0x0][0x23c], -R167 ;  /* 0x00008f00a8a77a23 */ /* 0x000fe200000108a7 */
[----:B------:R-:W-:Y:S01]  /*15f00*/  LDSM.16.MT88.4 R144, [R190+0xd800] ;  /* 0x00d80000be90783b */ /* 0x000fe20000004200 */
[----:B------:R-:W-:Y:S02]  /*15f10*/  FADD.FTZ R156, R157, R156 ;  /* 0x0000009c9d9c7221 */ /* 0x000fe40000010000 */
[----:B------:R-:W-:Y:S02]  /*15f20*/  FADD.FTZ R159, R158, R159 ;  /* 0x0000009f9e9f7221 */ /* 0x000fe40000010000 */
[----:B------:R-:W-:Y:S01]  /*15f30*/  FADD.FTZ R155, R155, R156 ;  /* 0x0000009c9b9b7221 */ /* 0x000fe20000010000 */
[----:B---3--:R-:W-:Y:S01]  /*15f40*/  F2FP.PACK_AB R119, R151, R160 ;  /* 0x000000a09777723e */ /* 0x008fe200000000ff */
[----:B------:R-:W2:Y:S01]  /*15f50*/  MUFU.EX2 R148, R148 ;  /* 0x0000009400947308 */ /* 0x000ea20000000800 */
[----:B------:R-:W-:-:S02]  /*15f60*/  FADD.FTZ R160, R160, R159 ;  /* 0x0000009fa0a07221 */ /* 0x000fc40000010000 */
[----:B------:R-:W-:Y:S02]  /*15f70*/  FADD.FTZ R150, R150, R155 ;  /* 0x0000009b96967221 */ /* 0x000fe40000010000 */
[----:B------:R-:W-:Y:S01]  /*15f80*/  FADD.FTZ R151, R151, R160 ;  /* 0x000000a097977221 */ /* 0x000fe20000010000 */
[C---:B-1----:R-:W-:Y:S02]  /*15f90*/  HMMA.16816.F32 R40, R116.reuse, R4, RZ ;  /* 0x000000047428723c */ /* 0x042fe400000018ff */
[----:B------:R-:W-:Y:S06]  /*15fa0*/  MUFU.EX2 R149, R149 ;  /* 0x0000009500957308 */ /* 0x000fec0000000800 */
[C---:B------:R-:W-:Y:S01]  /*15fb0*/  HMMA.16816.F32 R44, R116.reuse, R6, RZ ;  /* 0x00000006742c723c */ /* 0x040fe200000018ff */
[----:B------:R-:W1:Y:S01]  /*15fc0*/  LDSM.16.MT88.4 R4, [R188+0x10000] ;  /* 0x01000000bc04783b */ /* 0x000e620000004200 */
[----:B------:R-:W-:Y:S06]  /*15fd0*/  MUFU.EX2 R138, R138 ;  /* 0x0000008a008a7308 */ /* 0x000fec0000000800 */
[C---:B------:R-:W-:Y:S02]  /*15fe0*/  HMMA.16816.F32 R64, R116.reuse, R68, RZ ;  /* 0x000000447440723c */ /* 0x040fe400000018ff */
[----:B------:R-:W-:Y:S06]  /*15ff0*/  MUFU.EX2 R154, R154 ;  /* 0x0000009a009a7308 */ /* 0x000fec0000000800 */
[C---:B------:R-:W-:Y:S02]  /*16000*/  HMMA.16816.F32 R80, R116.reuse, R84, RZ ;  /* 0x000000547450723c */ /* 0x040fe400000018ff */
[----:B------:R-:W3:Y:S06]  /*16010*/  MUFU.EX2 R139, R139 ;  /* 0x0000008b008b7308 */ /* 0x000eec0000000800 */
[C---:B------:R-:W-:Y:S02]  /*16020*/  HMMA.16816.F32 R68, R116.reuse, R70, RZ ;  /* 0x000000467444723c */ /* 0x040fe400000018ff */
[----:B------:R-:W-:Y:S06]  /*16030*/  MUFU.EX2 R152, R152 ;  /* 0x0000009800987308 */ /* 0x000fec0000000800 */
[C---:B------:R-:W-:Y:S02]  /*16040*/  HMMA.16816.F32 R84, R116.reuse, R86, RZ ;  /* 0x000000567454723c */ /* 0x040fe400000018ff */
[----:B------:R-:W4:Y:S06]  /*16050*/  MUFU.EX2 R135, R135 ;  /* 0x0000008700877308 */ /* 0x000f2c0000000800 */
        /* <DEDUP_REMOVED lines=31> */
[----:B------:R-:W4:Y:S06]  /*16250*/  MUFU.EX2 R167, R167 ;  /* 0x000000a700a77308 */ /* 0x000f2c0000000800 */
[C---:B-1----:R-:W-:Y:S07]  /*16260*/  HMMA.16816.F32 R120, R116.reuse, R4, RZ ;  /* 0x000000047478723c */ /* 0x042fee00000018ff */
[----:B--2---:R-:W-:Y:S01]  /*16270*/  F2FP.PACK_AB R4, R148, R153 ;  /* 0x000000999404723e */ /* 0x004fe200000000ff */
[----:B------:R-:W-:Y:S01]  /*16280*/  HMMA.16816.F32 R116, R116, R6, RZ ;  /* 0x000000067474723c */ /* 0x000fe200000018ff */
[----:B---3--:R-:W-:Y:S01]  /*16290*/  F2FP.PACK_AB R5, R139, R154 ;  /* 0x0000009a8b05723e */ /* 0x008fe200000000ff */
[----:B------:R-:W-:-:S02]  /*162a0*/  FADD.FTZ R153, R153, R150 ;  /* 0x0000009699997221 */ /* 0x000fc40000010000 */
[----:B------:R-:W-:Y:S02]  /*162b0*/  FADD.FTZ R154, R154, R151 ;  /* 0x000000979a9a7221 */ /* 0x000fe40000010000 */
[----:B------:R-:W-:Y:S01]  /*162c0*/  FADD.FTZ R148, R148, R153 ;  /* 0x0000009994947221 */ /* 0x000fe20000010000 */
[----:B------:R-:W-:Y:S01]  /*162d0*/  F2FP.PACK_AB R6, R138, R149 ;  /* 0x000000958a06723e */ /* 0x000fe200000000ff */
[----:B------:R-:W-:Y:S01]  /*162e0*/  FADD.FTZ R139, R139, R154 ;  /* 0x0000009a8b8b7221 */ /* 0x000fe20000010000 */
[----:B----4-:R-:W-:Y:S01]  /*162f0*/  F2FP.PACK_AB R7, R135, R152 ;  /* 0x000000988707723e */ /* 0x010fe200000000ff */
[----:B------:R-:W-:Y:S02]  /*16300*/  FADD.FTZ R149, R149, R148 ;  /* 0x0000009495957221 */ /* 0x000fe40000010000 */
[----:B------:R-:W-:Y:S02]  /*16310*/  FADD.FTZ R152, R152, R139 ;  /* 0x0000008b98987221 */ /* 0x000fe40000010000 */
[----:B------:R-:W-:-:S02]  /*16320*/  FADD.FTZ R138, R138, R149 ;  /* 0x000000958a8a7221 */ /* 0x000fc40000010000 */
[----:B------:R-:W-:Y:S01]  /*16330*/  HMMA.16816.F32 R64, R4, R8, R64 ;  /* 0x000000080440723c */ /* 0x000fe20000001840 */
[----:B------:R-:W-:-:S07]  /*16340*/  FADD.FTZ R152, R135, R152 ;  /* 0x0000009887987221 */ /* 0x000fce0000010000 */
[C---:B------:R-:W-:Y:S01]  /*16350*/  HMMA.16816.F32 R68, R4.reuse, R10, R68 ;  /* 0x0000000a0444723c */ /* 0x040fe20000001844 */
[----:B------:R-:W1:Y:S07]  /*16360*/  LDSM.16.MT88.4 R8, [R190+0x10800] ;  /* 0x01080000be08783b */ /* 0x000e6e0000004200 */
[C---:B------:R-:W-:Y:S08]  /*16370*/  HMMA.16816.F32 R80, R4.reuse, R16, R80 ;  /* 0x000000100450723c */ /* 0x040ff00000001850 */
[C---:B------:R-:W-:Y:S01]  /*16380*/  HMMA.16816.F32 R84, R4.reuse, R18, R84 ;  /* 0x000000120454723c */ /* 0x040fe20000001854 */
[----:B------:R-:W2:Y:S07]  /*16390*/  LDSM.16.MT88.4 R16, [R189+0x10800] ;  /* 0x01080000bd10783b */ /* 0x000eae0000004200 */
[C---:B------:R-:W-:Y:S08]  /*163a0*/  HMMA.16816.F32 R128, R4.reuse, R20, R128 ;  /* 0x000000140480723c */ /* 0x040ff00000001880 */
[C---:B------:R-:W-:Y:S01]  /*163b0*/  HMMA.16816.F32 R36, R4.reuse, R22, R36 ;  /* 0x000000160424723c */ /* 0x040fe20000001824 */
[----:B------:R-:W3:Y:S07]  /*163c0*/  LDSM.16.MT88.4 R20, [R192+0x10800] ;  /* 0x01080000c014783b */ /* 0x000eee0000004200 */
[C---:B------:R-:W-:Y:S08]  /*163d0*/  HMMA.16816.F32 R88, R4.reuse, R12, R88 ;  /* 0x0000000c0458723c */ /* 0x040ff00000001858 */
[C---:B------:R-:W-:Y:S01]  /*163e0*/  HMMA.16816.F32 R92, R4.reuse, R14, R92 ;  /* 0x0000000e045c723c */ /* 0x040fe2000000185c */
[----:B------:R-:W4:Y:S07]  /*163f0*/  LDSM.16.MT88.4 R12, [R188+0x10800] ;  /* 0x01080000bc0c783b */ /* 0x000f2e0000004200 */
[C---:B-1----:R-:W-:Y:S08]  /*16400*/  HMMA.16816.F32 R104, R4.reuse, R8, R104 ;  /* 0x000000080468723c */ /* 0x042ff00000001868 */
[C---:B------:R-:W-:Y:S01]  /*16410*/  HMMA.16816.F32 R124, R4.reuse, R10, R124 ;  /* 0x0000000a047c723c */ /* 0x040fe2000000187c */
[----:B------:R-:W1:Y:S07]  /*16420*/  LDSM.16.MT88.4 R8, [R192+0xd000] ;  /* 0x00d00000c008783b */ /* 0x000e6e0000004200 */
[C---:B--2---:R-:W-:Y:S08]  /*16430*/  HMMA.16816.F32 R108, R4.reuse, R16, R108 ;  /* 0x00000010046c723c */ /* 0x044ff0000000186c */
[C---:B------:R-:W-:Y:S01]  /*16440*/  HMMA.16816.F32 R112, R4.reuse, R18, R112 ;  /* 0x000000120470723c */ /* 0x040fe20000001870 */
[----:B------:R-:W2:Y:S07]  /*16450*/  LDSM.16.MT88.4 R16, [R190+0xd000] ;  /* 0x00d00000be10783b */ /* 0x000eae0000004200 */
        /* <DEDUP_REMOVED lines=13> */
[C---:B------:R-:W-:Y:S01]  /*16530*/  HMMA.16816.F32 R100, R4.reuse, R22, R100 ;  /* 0x000000160464723c */ /* 0x040fe20000001864 */
[----:B------:R-:W-:Y:S07]  /*16540*/  LDSM.16.MT88.4 R20, [R192+0x11000] ;  /* 0x01100000c014783b */ /* 0x000fee0000004200 */
[C---:B----4-:R-:W-:Y:S08]  /*16550*/  HMMA.16816.F32 R120, R4.reuse, R12, R120 ;  /* 0x0000000c0478723c */ /* 0x050ff00000001878 */
[----:B------:R-:W-:Y:S01]  /*16560*/  HMMA.16816.F32 R116, R4, R14, R116 ;  /* 0x0000000e0474723c */ /* 0x000fe20000001874 */
[----:B------:R-:W3:Y:S06]  /*16570*/  LDSM.16.MT88.4 R12, [R192+0xf000] ;  /* 0x00f00000c00c783b */ /* 0x000eec0000004200 */
[----:B-----5:R-:W-:Y:S01]  /*16580*/  F2FP.PACK_AB R4, R166, R161 ;  /* 0x000000a1a604723e */ /* 0x020fe200000000ff */
[----:B------:R-:W-:Y:S01]  /*16590*/  FADD.FTZ R161, R161, R138 ;  /* 0x0000008aa1a17221 */ /* 0x000fe20000010000 */
[----:B------:R-:W-:-:S02]  /*165a0*/  F2FP.PACK_AB R6, R163, R162 ;  /* 0x000000a2a306723e */ /* 0x000fc400000000ff */
[----:B------:R-:W-:Y:S01]  /*165b0*/  F2FP.PACK_AB R5, R170, R169 ;  /* 0x000000a9aa05723e */ /* 0x000fe200000000ff */
[----:B------:R-:W-:Y:S01]  /*165c0*/  FADD.FTZ R169, R169, R152 ;  /* 0x00000098a9a97221 */ /* 0x000fe20000010000 */
[----:B------:R-:W-:Y:S01]  /*165d0*/  F2FP.PACK_AB R7, R174, R171 ;  /* 0x000000abae07723e */ /* 0x000fe200000000ff */
[----:B------:R-:W-:Y:S02]  /*165e0*/  FADD.FTZ R161, R166, R161 ;  /* 0x000000a1a6a17221 */ /* 0x000fe40000010000 */
[----:B------:R-:W-:Y:S02]  /*165f0*/  FADD.FTZ R170, R170, R169 ;  /* 0x000000a9aaaa7221 */ /* 0x000fe40000010000 */
[----:B------:R-:W-:Y:S02]  /*16600*/  FADD.FTZ R162, R162, R161 ;  /* 0x000000a1a2a27221 */ /* 0x000fe40000010000 */
[----:B-1----:R-:W-:Y:S01]  /*16610*/  HMMA.16816.F32 R128, R4, R8, R128 ;  /* 0x000000080480723c */ /* 0x002fe20000001880 */
[----:B------:R-:W-:-:S02]  /*16620*/  FADD.FTZ R171, R171, R170 ;  /* 0x000000aaabab7221 */ /* 0x000fc40000010000 */
[----:B------:R-:W-:Y:S02]  /*16630*/  FADD.FTZ R162, R163, R162 ;  /* 0x000000a2a3a27221 */ /* 0x000fe40000010000 */
[----:B------:R-:W-:-:S03]  /*16640*/  FADD.FTZ R171, R174, R171 ;  /* 0x000000abaeab7221 */ /* 0x000fc60000010000 */
[C---:B------:R-:W-:Y:S01]  /*16650*/  HMMA.16816.F32 R36, R4.reuse, R10, R36 ;  /* 0x0000000a0424723c */ /* 0x040fe20000001824 */
[----:B------:R-:W1:Y:S07]  /*16660*/  LDSM.16.MT88.4 R8, [R189+0xf000] ;  /* 0x00f00000bd08783b */ /* 0x000e6e0000004200 */
[C---:B--2---:R-:W-:Y:S08]  /*16670*/  HMMA.16816.F32 R40, R4.reuse, R16, R40 ;  /* 0x000000100428723c */ /* 0x044ff00000001828 */
[C---:B------:R-:W-:Y:S01]  /*16680*/  HMMA.16816.F32 R44, R4.reuse, R18, R44 ;  /* 0x00000012042c723c */ /* 0x040fe2000000182c */
[----:B------:R-:W2:Y:S07]  /*16690*/  LDSM.16.MT88.4 R16, [R188+0xf000] ;  /* 0x00f00000bc10783b */ /* 0x000eae0000004200 */
[C---:B---3--:R-:W-:Y:S08]  /*166a0*/  HMMA.16816.F32 R64, R4.reuse, R12, R64 ;  /* 0x0000000c0440723c */ /* 0x048ff00000001840 */
[C---:B------:R-:W-:Y:S01]  /*166b0*/  HMMA.16816.F32 R68, R4.reuse, R14, R68 ;  /* 0x0000000e0444723c */ /* 0x040fe20000001844 */
[----:B------:R-:W3:Y:S07]  /*166c0*/  LDSM.16.MT88.4 R12, [R190+0x11000] ;  /* 0x01100000be0c783b */ /* 0x000eee0000004200 */
[C---:B------:R-:W-:Y:S08]  /*166d0*/  HMMA.16816.F32 R96, R4.reuse, R20, R96 ;  /* 0x000000140460723c */ /* 0x040ff00000001860 */
[C---:B-1----:R-:W-:Y:S08]  /*166e0*/  HMMA.16816.F32 R80, R4.reuse, R8, R80 ;  /* 0x000000080450723c */ /* 0x042ff00000001850 */
        /* <DEDUP_REMOVED lines=8> */
[C---:B------:R-:W-:Y:S01]  /*16770*/  HMMA.16816.F32 R100, R4.reuse, R22, R100 ;  /* 0x000000160464723c */ /* 0x040fe20000001864 */
[----:B------:R-:W-:Y:S07]  /*16780*/  LDSM.16.MT88.4 R20, [R188+0xf800] ;  /* 0x00f80000bc14783b */ /* 0x000fee0000004200 */
        /* <DEDUP_REMOVED lines=8> */
[----:B------:R-:W4:Y:S07]  /*16810*/  LDSM.16.MT88.4 R32, [R188+0xd800] ;  /* 0x00d80000bc20783b */ /* 0x000f2e0000004200 */
[C---:B------:R-:W-:Y:S08]  /*16820*/  HMMA.16816.F32 R56, R4.reuse, R28, R56 ;  /* 0x0000001c0438723c */ /* 0x040ff00000001838 */
[C---:B------:R-:W-:Y:S01]  /*16830*/  HMMA.16816.F32 R60, R4.reuse, R30, R60 ;  /* 0x0000001e043c723c */ /* 0x040fe2000000183c */
[----:B------:R-:W5:Y:S07]  /*16840*/  LDSM.16.MT88.4 R28, [R190+0xf800] ;  /* 0x00f80000be1c783b */ /* 0x000f6e0000004200 */
[C---:B------:R-:W-:Y:S08]  /*16850*/  HMMA.16816.F32 R72, R4.reuse, R24, R72 ;  /* 0x000000180448723c */ /* 0x040ff00000001848 */
[----:B------:R-:W-:Y:S01]  /*16860*/  HMMA.16816.F32 R76, R4, R26, R76 ;  /* 0x0000001a044c723c */ /* 0x000fe2000000184c */
[----:B------:R-:W2:Y:S06]  /*16870*/  LDSM.16.MT88.4 R24, [R189+0xf800] ;  /* 0x00f80000bd18783b */ /* 0x000eac0000004200 */
[----:B------:R-:W-:Y:S01]  /*16880*/  F2FP.PACK_AB R4, R216, R173 ;  /* 0x000000add804723e */ /* 0x000fe200000000ff */
        /* <DEDUP_REMOVED lines=8> */
[----:B---3--:R-:W-:Y:S01]  /*16910*/  HMMA.16816.F32 R128, R4, R12, R128 ;  /* 0x0000000c0480723c */ /* 0x008fe20000001880 */
[----:B------:R-:W-:-:S02]  /*16920*/  FADD.FTZ R214, R214, R213 ;  /* 0x000000d5d6d67221 */ /* 0x000fc40000010000 */
[----:B------:R-:W-:Y:S02]  /*16930*/  FADD.FTZ R215, R212, R175 ;  /* 0x000000afd4d77221 */ /* 0x000fe40000010000 */
[----:B------:R-:W-:-:S03]  /*16940*/  FADD.FTZ R213, R167, R214 ;  /* 0x000000d6a7d57221 */ /* 0x000fc60000010000 */
[C---:B------:R-:W-:Y:S01]  /*16950*/  HMMA.16816.F32 R36, R4.reuse, R14, R36 ;  /* 0x0000000e0424723c */ /* 0x040fe20000001824 */
[----:B------:R-:W3:Y:S07]  /*16960*/  LDSM.16.MT88.4 R12, [R190+0x11800] ;  /* 0x01180000be0c783b */ /* 0x000eee0000004200 */
[C---:B-1----:R-:W-:Y:S08]  /*16970*/  HMMA.16816.F32 R64, R4.reuse, R8, R64 ;  /* 0x000000080440723c */ /* 0x042ff00000001840 */
[C---:B------:R-:W-:Y:S01]  /*16980*/  HMMA.16816.F32 R68, R4.reuse, R10, R68 ;  /* 0x0000000a0444723c */ /* 0x040fe20000001844 */
[----:B------:R-:W1:Y:S07]  /*16990*/  LDSM.16.MT88.4 R8, [R189+0x11800] ;  /* 0x01180000bd08783b */ /* 0x000e6e0000004200 */
[C---:B--2---:R-:W-:Y:S08]  /*169a0*/  HMMA.16816.F32 R96, R4.reuse, R16, R96 ;  /* 0x000000100460723c */ /* 0x044ff00000001860 */
[C---:B------:R-:W-:Y:S01]  /*169b0*/  HMMA.16816.F32 R100, R4.reuse, R18, R100 ;  /* 0x000000120464723c */ /* 0x040fe20000001864 */
[----:B------:R-:W2:Y:S07]  /*169c0*/  LDSM.16.MT88.4 R16, [R188+0x11800] ;  /* 0x01180000bc10783b */ /* 0x000eae0000004200 */
[C---:B------:R-:W-:Y:S08]  /*169d0*/  HMMA.16816.F32 R40, R4.reuse, R144, R40 ;  /* 0x000000900428723c */ /* 0x040ff00000001828 */
[C---:B------:R-:W-:Y:S08]  /*169e0*/  HMMA.16816.F32 R44, R4.reuse, R146, R44 ;  /* 0x00000092042c723c */ /* 0x040ff0000000182c */
[C---:B------:R-:W-:Y:S08]  /*169f0*/  HMMA.16816.F32 R48, R4.reuse, R140, R48 ;  /* 0x0000008c0430723c */ /* 0x040ff00000001830 */
[C---:B------:R-:W-:Y:S08]  /*16a00*/  HMMA.16816.F32 R52, R4.reuse, R142, R52 ;  /* 0x0000008e0434723c */ /* 0x040ff00000001834 */
[C---:B----4-:R-:W-:Y:S08]  /*16a10*/  HMMA.16816.F32 R56, R4.reuse, R32, R56 ;  /* 0x000000200438723c */ /* 0x050ff00000001838 */
        /* <DEDUP_REMOVED lines=9> */
[C---:B-1----:R-:W-:Y:S08]  /*16ab0*/  HMMA.16816.F32 R108, R4.reuse, R8, R108 ;  /* 0x00000008046c723c */ /* 0x042ff0000000186c */
[C---:B------:R-:W-:Y:S08]  /*16ac0*/  HMMA.16816.F32 R112, R4.reuse, R10, R112 ;  /* 0x0000000a0470723c */ /* 0x040ff00000001870 */
[C---:B--2---:R-:W-:Y:S08]  /*16ad0*/  HMMA.16816.F32 R120, R4.reuse, R16, R120 ;  /* 0x000000100478723c */ /* 0x044ff00000001878 */
[----:B------:R-:W-:Y:S01]  /*16ae0*/  HMMA.16816.F32 R116, R4, R18, R116 ;  /* 0x000000120474723c */ /* 0x000fe20000001874 */
[----:B------:R-:W-:Y:S07]  /*16af0*/  @!P4 BRA `(.L_x_1040) ;  /* 0x00003e700000c947 */ /* 0x000fee0003800000 */
[----:B------:R-:W-:-:S04]  /*16b00*/  DEPBAR.LE SB0, 0x0 ;  /* 0x000080000000791a */ /* 0x000fc80000000000 */
[----:B------:R-:W-:Y:S01]  /*16b10*/  ULDC.64 UR4, c[0x0][0x118] ;  /* 0x0000460000047ab9 */ /* 0x000fe20000000a00 */
[----:B------:R-:W-:Y:S01]  /*16b20*/  IADD3 R209, R134, -0x2, RZ ;  /* 0xfffffffe86d17810 */ /* 0x000fe20007ffe0ff */
[----:B------:R-:W-:Y:S06]  /*16b30*/  BAR.SYNC.DEFER_BLOCKING 0x0 ;  /* 0x0000000000007b1d */ /* 0x000fec0000010000 */
[----:B------:R-:W-:Y:S05]  /*16b40*/  @!P3 BRA `(.L_x_1041) ;  /* 0x000003b00000b947 */ /* 0x000fea0003800000 */
[----:B------:R-:W-:Y:S01]  /*16b50*/  IABS R4, c[0x0][0x2d0] ;  /* 0x0000b40000047a13 */ /* 0x000fe20000000000 */
[----:B------:R-:W-:-:S03]  /*16b60*/  IMAD.SHL.U32 R5, R209, 0x40, RZ ;  /* 0x00000040d1057824 */ /* 0x000fc600078e00ff */
[----:B------:R-:W1:Y:S02]  /*16b70*/  I2F.RP R9, R4 ;  /* 0x0000000400097306 */ /* 0x000e640000209400 */
[C---:B------:R-:W-:Y:S02]  /*16b80*/  IADD3 R12, R5.reuse, 0x40, RZ ;  /* 0x00000040050c7810 */ /* 0x040fe40007ffe0ff */
[----:B------:R-:W-:Y:S02]  /*16b90*/  IABS R6, R5 ;  /* 0x0000000500067213 */ /* 0x000fe40000000000 */
[----:B------:R-:W-:Y:S02]  /*16ba0*/  IABS R8, R12 ;  /* 0x0000000c00087213 */ /* 0x000fe40000000000 */
[----:B------:R-:W-:Y:S02]  /*16bb0*/  LOP3.LUT R12, R12, c[0x0][0x2d0], RZ, 0x3c, !PT ;  /* 0x0000b4000c0c7a12 */ /* 0x000fe400078e3cff */
[----:B------:R-:W-:-:S02]  /*16bc0*/  LOP3.LUT R5, R5, c[0x0][0x2d0], RZ, 0x3c, !PT ;  /* 0x0000b40005057a12 */ /* 0x000fc400078e3cff */
[----:B------:R-:W-:Y:S02]  /*16bd0*/  ISETP.GE.AND P2, PT, R12, RZ, PT ;  /* 0x000000ff0c00720c */ /* 0x000fe40003f46270 */
[----:B------:R-:W-:Y:S01]  /*16be0*/  ISETP.GE.AND P0, PT, R5, RZ, PT ;  /* 0x000000ff0500720c */ /* 0x000fe20003f06270 */
        /* <DEDUP_REMOVED lines=12> */
[----:B------:R-:W-:-:S03]  /*16cb0*/  IMAD R7, R4, R7, R6 ;  /* 0x0000000704077224 */ /* 0x000fc600078e0206 */
[C---:B------:R-:W-:Y:S02]  /*16cc0*/  ISETP.GT.U32.AND P4, PT, R4.reuse, R9, PT ;  /* 0x000000090400720c */ /* 0x040fe40003f84070 */
[----:B------:R-:W-:-:S11]  /*16cd0*/  ISETP.GT.U32.AND P1, PT, R4, R7, PT ;  /* 0x000000070400720c */ /* 0x000fd60003f24070 */
[----:B------:R-:W-:Y:S01]  /*16ce0*/  @!P4 IMAD.IADD R9, R9, 0x1, -R4 ;  /* 0x000000010909c824 */ /* 0x000fe200078e0a04 */
[----:B------:R-:W-:Y:S02]  /*16cf0*/  @!P4 IADD3 R11, R11, 0x1, RZ ;  /* 0x000000010b0bc810 */ /* 0x000fe40007ffe0ff */
[-C--:B------:R-:W-:Y:S02]  /*16d00*/  @!P1 IADD3 R7, R7, -R4.reuse, RZ ;  /* 0x8000000407079210 */ /* 0x080fe40007ffe0ff */
[-C--:B------:R-:W-:Y:S02]  /*16d10*/  ISETP.GE.U32.AND P6, PT, R9, R4.reuse, PT ;  /* 0x000000040900720c */ /* 0x080fe40003fc6070 */
[----:B------:R-:W-:Y:S02]  /*16d20*/  ISETP.GE.U32.AND P5, PT, R7, R4, PT ;  /* 0x000000040700720c */ /* 0x000fe40003fa6070 */
[----:B------:R-:W-:Y:S02]  /*16d30*/  @!P1 IADD3 R10, R10, 0x1, RZ ;  /* 0x000000010a0a9810 */ /* 0x000fe40007ffe0ff */
[----:B------:R-:W-:-:S02]  /*16d40*/  ISETP.NE.AND P1, PT, RZ, c[0x0][0x2d0], PT ;  /* 0x0000b400ff007a0c */ /* 0x000fc40003f25270 */
[----:B------:R-:W-:-:S05]  /*16d50*/  LOP3.LUT R4, RZ, c[0x0][0x2d0], RZ, 0x33, !PT ;  /* 0x0000b400ff047a12 */ /* 0x000fca00078e33ff */
        /* <DEDUP_REMOVED lines=18> */
[----:B--2---:R-:W-:-:S05]  /*16e80*/  IMAD.IADD R6, R6, 0x1, -R5 ;  /* 0x0000000106067824 */ /* 0x004fca00078e0a05 */
[----:B------:R-:W-:-:S05]  /*16e90*/  SHF.R.S32.HI R5, RZ, 0x1f, R6 ;  /* 0x0000001fff057819 */ /* 0x000fca0000011406 */
[----:B------:R-:W-:-:S04]  /*16ea0*/  IMAD R5, R5, c[0x0][0x188], RZ ;  /* 0x0000620005057a24 */ /* 0x000fc800078e02ff */
[C---:B------:R-:W-:Y:S02]  /*16eb0*/  IMAD R5, R6.reuse, c[0x0][0x18c], R5 ;  /* 0x0000630006057a24 */ /* 0x040fe400078e0205 */
[----:B------:R-:W-:-:S04]  /*16ec0*/  IMAD.WIDE.U32 R6, R6, c[0x0][0x188], R8 ;  /* 0x0000620006067a25 */ /* 0x000fc800078e0008 */
[----:B------:R-:W-:Y:S01]  /*16ed0*/  IMAD.IADD R4, R7, 0x1, R5 ;  /* 0x0000000107047824 */ /* 0x000fe200078e0205 */
[----:B------:R-:W-:Y:S01]  /*16ee0*/  MOV R5, R6 ;  /* 0x0000000600057202 */ /* 0x000fe20000000f00 */
[----:B------:R-:W-:Y:S05]  /*16ef0*/  BRA `(.L_x_1042) ;  /* 0x0000003000007947 */ /* 0x000fea0003800000 */
.L_x_1041:
[----:B------:R-:W-:-:S05]  /*16f00*/  IMAD.MOV.U32 R5, RZ, RZ, c[0x0][0x1a0] ;  /* 0x00006800ff057624 */ /* 0x000fca00078e00ff */
[----:B------:R-:W-:-:S04]  /*16f10*/  LEA R5, -R5, RZ, 0x6 ;  /* 0x000000ff05057211 */ /* 0x000fc800078e31ff */
[----:B------:R-:W-:Y:S02]  /*16f20*/  SHF.R.S32.HI R4, RZ, 0x1f, R5 ;  /* 0x0000001fff047819 */ /* 0x000fe40000011405 */
.L_x_1042:
[----:B------:R-:W-:Y:S02]  /*16f30*/  LOP3.LUT R6, R210, 0xff, RZ, 0xc0, !PT ;  /* 0x000000ffd2067812 */ /* 0x000fe400078ec0ff */
[C---:B------:R-:W-:Y:S02]  /*16f40*/  LEA R220, P0, R5.reuse, R164, 0x1 ;  /* 0x000000a405dc7211 */ /* 0x040fe400078008ff */
[C---:B------:R-:W-:Y:S02]  /*16f50*/  LOP3.LUT P4, RZ, R6.reuse, 0x2, RZ, 0xc0, !PT ;  /* 0x0000000206ff7812 */ /* 0x040fe4000788c0ff */
[----:B------:R-:W-:Y:S02]  /*16f60*/  LOP3.LUT P2, RZ, R6, 0x4, RZ, 0xc0, !PT ;  /* 0x0000000406ff7812 */ /* 0x000fe4000784c0ff */
[----:B------:R-:W-:Y:S02]  /*16f70*/  IADD3 R7, P1, R202, R5, RZ ;  /* 0x00000005ca077210 */ /* 0x000fe40007f3e0ff */
[----:B------:R-:W-:-:S07]  /*16f80*/  LEA.HI.X R221, R5, R165, R4, 0x1, P0 ;  /* 0x000000a505dd7211 */ /* 0x000fce00000f0c04 */
[CC--:B------:R-:W-:Y:S02]  /*16f90*/  @P4 IADD3 R9, P5, R5.reuse, R136.reuse, RZ ;  /* 0x0000008805094210 */ /* 0x0c0fe40007fbe0ff */
[----:B------:R-:W-:Y:S02]  /*16fa0*/  @P2 IADD3 R5, P0, R5, R136, RZ ;  /* 0x0000008805052210 */ /* 0x000fe40007f1e0ff */
[----:B------:R-:W-:Y:S01]  /*16fb0*/  @P4 LEA R18, P6, R9, c[0x0][0x170], 0x1 ;  /* 0x00005c0009124a11 */ /* 0x000fe200078c08ff */
[--C-:B------:R-:W-:Y:S01]  /*16fc0*/  @P4 IMAD.X R8, R4, 0x1, R133.reuse, P5 ;  /* 0x0000000104084824 */ /* 0x100fe200028e0685 */
[----:B------:R-:W-:Y:S01]  /*16fd0*/  LOP3.LUT P5, RZ, R6, 0x1, RZ, 0xc0, !PT ;  /* 0x0000000106ff7812 */ /* 0x000fe200078ac0ff */
[----:B------:R-:W-:Y:S02]  /*16fe0*/  IMAD.X R6, R201, 0x1, R4, P1 ;  /* 0x00000001c9067824 */ /* 0x000fe400008e0604 */
[----:B------:R-:W-:Y:S01]  /*16ff0*/  @P2 IMAD.X R4, R4, 0x1, R133, P0 ;  /* 0x0000000104042824 */ /* 0x000fe200000e0685 */
[----:B------:R-:W-:-:S02]  /*17000*/  @P4 LEA.HI.X R19, R9, c[0x0][0x174], R8, 0x1, P6 ;  /* 0x00005d0009134a11 */ /* 0x000fc400030f0c08 */
[----:B------:R-:W-:Y:S02]  /*17010*/  @P2 LEA R12, P0, R5, c[0x0][0x170], 0x1 ;  /* 0x00005c00050c2a11 */ /* 0x000fe400078008ff */
[-C--:B------:R-:W-:Y:S02]  /*17020*/  @P4 IADD3 R9, P1, R7, R136.reuse, RZ ;  /* 0x0000008807094210 */ /* 0x080fe40007f3e0ff */
[----:B------:R-:W-:Y:S02]  /*17030*/  @P2 LEA.HI.X R13, R5, c[0x0][0x174], R4, 0x1, P0 ;  /* 0x00005d00050d2a11 */ /* 0x000fe400000f0c04 */
[----:B------:R-:W-:Y:S01]  /*17040*/  @P2 IADD3 R5, P0, R7, R136, RZ ;  /* 0x0000008807052210 */ /* 0x000fe20007f1e0ff */
[----:B------:R-:W-:Y:S01]  /*17050*/  @P4 IMAD.X R4, R6, 0x1, R133, P1 ;  /* 0x0000000106044824 */ /* 0x000fe200008e0685 */
[----:B------:R-:W-:Y:S01]  /*17060*/  @P4 LEA R14, P1, R9, c[0x0][0x170], 0x1 ;  /* 0x00005c00090e4a11 */ /* 0x000fe200078208ff */
[----:B------:R-:W-:Y:S01]  /*17070*/  @!PT LDS RZ, [RZ] ;  /* 0x00000000fffff984 */ /* 0x000fe20000000800 */
[----:B------:R-:W-:Y:S01]  /*17080*/  @!PT LDS RZ, [RZ] ;  /* 0x00000000fffff984 */ /* 0x000fe20000000800 */
[----:B------:R-:W-:Y:S01]  /*17090*/  @!PT LDS RZ, [RZ] ;  /* 0x00000000fffff984 */ /* 0x000fe20000000800 */
[----:B------:R1:W-:Y:S01]  /*170a0*/  @P5 LDGSTS.E.BYPASS.LTC128B.128 [R205+0xc000], [R220.64] ;  /* 0x0c000000dccd5fae */ /* 0x0003e2000b901d44 */
[----:B------:R-:W-:-:S02]  /*170b0*/  @P5 LEA R16, P6, R7, R164, 0x1 ;  /* 0x000000a407105211 */ /* 0x000fc400078c08ff */
[----:B------:R-:W-:Y:S01]  /*170c0*/  @P4 LEA.HI.X R15, R9, c[0x0][0x174], R4, 0x1, P1 ;  /* 0x00005d00090f4a11 */ /* 0x000fe200008f0c04 */
[----:B------:R-:W-:Y:S01]  /*170d0*/  @P2 IMAD.X R4, R6, 0x1, R133, P0 ;  /* 0x0000000106042824 */ /* 0x000fe200000e0685 */
[C---:B------:R-:W-:Y:S01]  /*170e0*/  @P2 LEA R10, P0, R5.reuse, c[0x0][0x170], 0x1 ;  /* 0x00005c00050a2a11 */ /* 0x040fe200078008ff */
[----:B------:R-:W-:Y:S01]  /*170f0*/  @!P5 STS.128 [R205+0xc000], RZ ;  /* 0x00c000ffcd00d388 */ /* 0x000fe20000000c00 */
[----:B------:R-:W-:Y:S02]  /*17100*/  IADD3 R9, P1, R202, R7, RZ ;  /* 0x00000007ca097210 */ /* 0x000fe40007f3e0ff */
[----:B------:R-:W-:Y:S01]  /*17110*/  @P2 LEA.HI.X R11, R5, c[0x0][0x174], R4, 0x1, P0 ;  /* 0x00005d00050b2a11 */ /* 0x000fe200000f0c04 */
[----:B------:R-:W-:Y:S01]  /*17120*/  @!PT LDS RZ, [RZ] ;  /* 0x00000000fffff984 */ /* 0x000fe20000000800 */
[----:B------:R-:W-:Y:S01]  /*17130*/  @!PT LDS RZ, [RZ] ;  /* 0x00000000fffff984 */ /* 0x000fe20000000800 */
[----:B------:R-:W-:Y:S01]  /*17140*/  @!PT LDS RZ, [RZ] ;  /* 0x00000000fffff984 */ /* 0x000fe20000000800 */
[----:B------:R2:W-:Y:S01]  /*17150*/  @P4 LDGSTS.E.BYPASS.LTC128B.128 [R205+0xe000], [R18.64+0x80] ;  /* 0x0e00008012cd4fae */ /* 0x0005e2000b901d44 */
[--C-:B------:R-:W-:Y:S01]  /*17160*/  @P5 LEA.HI.X R17, R7, R165, R6.reuse, 0x1, P6 ;  /* 0x000000a507115211 */ /* 0x100fe200030f0c06 */
[----:B------:R-:W-:Y:S01]  /*17170*/  IMAD.X R6, R201, 0x1, R6, P1 ;  /* 0x00000001c9067824 */ /* 0x000fe200008e0606 */
[C---:B------:R-:W-:Y:S01]  /*17180*/  @P4 IADD3 R8, P0, R9.reuse, R136, RZ ;  /* 0x0000008809084210 */ /* 0x040fe20007f1e0ff */
[----:B------:R-:W-:Y:S01]  /*17190*/  @!P4 STS.128 [R205+0xe000], RZ ;  /* 0x00e000ffcd00c388 */ /* 0x000fe20000000c00 */
[----:B------:R-:W-:-:S02]  /*171a0*/  @P5 LEA R22, P1, R9, R164, 0x1 ;  /* 0x000000a409165211 */ /* 0x000fc400078208ff */
[----:B------:R-:W-:Y:S01]  /*171b0*/  IADD3 R5, P6, R202, R9, RZ ;  /* 0x00000009ca057210 */ /* 0x000fe20007fde0ff */
[----:B------:R-:W-:Y:S01]  /*171c0*/  @P4 IMAD.X R7, R6, 0x1, R133, P0 ;  /* 0x0000000106074824 */ /* 0x000fe200000e0685 */
[C---:B------:R-:W-:Y:S01]  /*171d0*/  @P4 LEA R20, P0, R8.reuse, c[0x0][0x170], 0x1 ;  /* 0x00005c0008144a11 */ /* 0x040fe200078008ff */
[----:B------:R-:W-:Y:S01]  /*171e0*/  @!PT LDS RZ, [RZ] ;  /* 0x00000000fffff984 */ /* 0x000fe20000000800 */
[----:B------:R-:W-:Y:S01]  /*171f0*/  @!PT LDS RZ, [RZ] ;  /* 0x00000000fffff984 */ /* 0x000fe20000000800 */
[----:B------:R-:W-:Y:S01]  /*17200*/  @!PT LDS RZ, [RZ] ;  /* 0x00000000fffff984 */ /* 0x000fe20000000800 */
[----:B------:R3:W-:Y:S01]  /*17210*/  @P2 LDGSTS.E.BYPASS.LTC128B.128 [R205+0x10000], [R12.64+0x100] ;  /* 0x100001000ccd2fae */ /* 0x0007e2000b901d44 */
[C-C-:B------:R-:W-:Y:S02]  /*17220*/  @P5 LEA.HI.X R23, R9.reuse, R165, R6.reuse, 0x1, P1 ;  /* 0x000000a509175211 */ /* 0x140fe400008f0c06 */
[----:B------:R-:W-:Y:S01]  /*17230*/  @P2 IADD3 R4, P1, R9, R136, RZ ;  /* 0x0000008809042210 */ /* 0x000fe20007f3e0ff */
[----:B------:R-:W-:Y:S01]  /*17240*/  @!P2 STS.128 [R205+0x10000], RZ ;  /* 0x010000ffcd00a388 */ /* 0x000fe20000000c00 */
[----:B------:R-:W-:Y:S01]  /*17250*/  @P4 LEA.HI.X R21, R8, c[0x0][0x174], R7, 0x1, P0 ;  /* 0x00005d0008154a11 */ /* 0x000fe200000f0c07 */
[----:B------:R-:W-:Y:S01]  /*17260*/  IMAD.X R8, R201, 0x1, R6, P6 ;  /* 0x00000001c9087824 */ /* 0x000fe200030e0606 */
[C---:B------:R-:W-:Y:S01]  /*17270*/  @P5 LEA R24, P0, R5.reuse, R164, 0x1 ;  /* 0x000000a405185211 */ /* 0x040fe200078008ff */
[----:B------:R-:W-:Y:S01]  /*17280*/  @P2 IMAD.X R7, R6, 0x1, R133, P1 ;  /* 0x0000000106072824 */ /* 0x000fe200008e0685 */
[----:B------:R-:W-:Y:S01]  /*17290*/  @P2 LEA R26, P1, R4, c[0x0][0x170], 0x1 ;  /* 0x00005c00041a2a11 */ /* 0x000fe200078208ff */
[----:B------:R-:W-:Y:S01]  /*172a0*/  @!PT LDS RZ, [RZ] ;  /* 0x00000000fffff984 */ /* 0x000fe20000000800 */
[----:B------:R-:W-:Y:S01]  /*172b0*/  @!PT LDS RZ, [RZ] ;  /* 0x00000000fffff984 */ /* 0x000fe20000000800 */
[----:B------:R-:W-:Y:S01]  /*172c0*/  @!PT LDS RZ, [RZ] ;  /* 0x00000000fffff984 */ /* 0x000fe20000000800 */
[----:B------:R2:W-:Y:S01]  /*172d0*/  @P5 LDGSTS.E.BYPASS.LTC128B.128 [R205+0xc800], [R16.64] ;  /* 0x0c80000010cd5fae */ /* 0x0005e2000b901d44 */
[----:B------:R-:W-:-:S02]  /*172e0*/  @P4 IADD3 R6, P6, R5, R136, RZ ;  /* 0x0000008805064210 */ /* 0x000fc40007fde0ff */
[C---:B------:R-:W-:Y:S01]  /*172f0*/  @P5 LEA.HI.X R25, R5.reuse, R165, R8, 0x1, P0 ;  /* 0x000000a505195211 */ /* 0x040fe200000f0c08 */
[----:B------:R-:W-:Y:S01]  /*17300*/  @!P5 STS.128 [R205+0xc800], RZ ;  /* 0x00c800ffcd00d388 */ /* 0x000fe20000000c00 */
[----:B------:R-:W-:Y:S02]  /*17310*/  @P2 IADD3 R5, P0, R5, R136, RZ ;  /* 0x0000008805052210 */ /* 0x000fe40007f1e0ff */
[----:B------:R-:W-:Y:S01]  /*17320*/  @P2 LEA.HI.X R27, R4, c[0x0][0x174], R7, 0x1, P1 ;  /* 0x00005d00041b2a11 */ /* 0x000fe200008f0c07 */
[C-C-:B------:R-:W-:Y:S01]  /*17330*/  @P4 IMAD.X R7, R8.reuse, 0x1, R133.reuse, P6 ;  /* 0x0000000108074824 */ /* 0x140fe200030e0685 */
[----:B------:R-:W-:Y:S01]  /*17340*/  @!PT LDS RZ, [RZ] ;  /* 0x00000000fffff984 */ /* 0x000fe20000000800 */
[----:B------:R-:W-:Y:S01]  /*17350*/  @!PT LDS RZ, [RZ] ;  /* 0x00000000fffff984 */ /* 0x000fe20000000800 */
[----:B------:R-:W-:Y:S01]  /*17360*/  @!PT LDS RZ, [RZ] ;  /* 0x00000000fffff984 */ /* 0x000fe20000000800 */
[----:B------:R3:W-:Y:S01]  /*17370*/  @P4 LDGSTS.E.BYPASS.LTC128B.128 [R205+0xe800], [R14.64+0x80] ;  /* 0x0e8000800ecd4fae */ /* 0x0007e2000b901d44 */
[----:B------:R-:W-:Y:S01]  /*17380*/  @P2 IMAD.X R8, R8, 0x1, R133, P0 ;  /* 0x0000000108082824 */ /* 0x000fe200000e0685 */
[----:B------:R-:W-:Y:S02]  /*17390*/  @P2 LEA R136, P0, R5, c[0x0][0x170], 0x1 ;  /* 0x00005c0005882a11 */ /* 0x000fe400078008ff */
[----:B------:R-:W-:Y:S01]  /*173a0*/  @!P4 STS.128 [R205+0xe800], RZ ;  /* 0x00e800ffcd00c388 */ /* 0x000fe20000000c00 */
[----:B------:R-:W-:-:S02]  /*173b0*/  @P4 LEA R4, P1, R6, c[0x0][0x170], 0x1 ;  /* 0x00005c0006044a11 */ /* 0x000fc400078208ff */
[----:B------:R-:W-:Y:S01]  /*173c0*/  @P2 LEA.HI.X R137, R5, c[0x0][0x174], R8, 0x1, P0 ;  /* 0x00005d0005892a11 */ /* 0x000fe200000f0c08 */
[----:B------:R-:W-:Y:S01]  /*173d0*/  @!PT LDS RZ, [RZ] ;  /* 0x00000000fffff984 */ /* 0x000fe20000000800 */
[----:B------:R-:W-:Y:S01]  /*173e0*/  @!PT LDS RZ, [RZ] ;  /* 0x00000000fffff984 */ /* 0x000fe20000000800 */
[----:B------:R-:W-:Y:S01]  /*173f0*/  @!PT LDS RZ, [RZ] ;  /* 0x00000000fffff984 */ /* 0x000fe20000000800 */
[----:B------:R4:W-:Y:S01]  /*17400*/  @P2 LDGSTS.E.BYPASS.LTC128B.128 [R205+0x10800], [R10.64+0x100] ;  /* 0x108001000acd2fae */ /* 0x0009e2000b901d44 */
[----:B------:R-:W-:Y:S02]  /*17410*/  @P4 LEA.HI.X R5, R6, c[0x0][0x174], R7, 0x1, P1 ;  /* 0x00005d0006054a11 */ /* 0x000fe400008f0c07 */
[----:B------:R-:W-:Y:S01]  /*17420*/  ISETP.GE.AND P0, PT, R134, 0x3, PT ;  /* 0x000000038600780c */ /* 0x000fe20003f06270 */
[----:B------:R-:W-:Y:S04]  /*17430*/  @!P2 STS.128 [R205+0x10800], RZ ;  /* 0x010800ffcd00a388 */ /* 0x000fe80000000c00 */
[----:B------:R-:W-:Y:S01]  /*17440*/  @!PT LDS RZ, [RZ] ;  /* 0x00000000fffff984 */ /* 0x000fe20000000800 */
[----:B------:R-:W-:Y:S01]  /*17450*/  @!PT LDS RZ, [RZ] ;  /* 0x00000000fffff984 */ /* 0x000fe20000000800 */
[----:B------:R-:W-:Y:S01]  /*17460*/  @!PT LDS RZ, [RZ] ;  /* 0x00000000fffff984 */ /* 0x000fe20000000800 */
[----:B------:R5:W-:Y:S04]  /*17470*/  @P5 LDGSTS.E.BYPASS.LTC128B.128 [R205+0xd000], [R22.64] ;  /* 0x0d00000016cd5fae */ /* 0x000be8000b901d44 */
[----:B------:R-:W-:Y:S04]  /*17480*/  @!P5 STS.128 [R205+0xd000], RZ ;  /* 0x00d000ffcd00d388 */ /* 0x000fe80000000c00 */
[----:B------:R-:W-:Y:S01]  /*17490*/  @!PT LDS RZ, [RZ] ;  /* 0x00000000fffff984 */ /* 0x000fe20000000800 */
[----:B------:R-:W-:Y:S01]  /*174a0*/  @!PT LDS RZ, [RZ] ;  /* 0x00000000fffff984 */ /* 0x000fe20000000800 */
[----:B------:R-:W-:Y:S01]  /*174b0*/  @!PT LDS RZ, [RZ] ;  /* 0x00000000fffff984 */ /* 0x000fe20000000800 */
[----:B------:R5:W-:Y:S04]  /*174c0*/  @P4 LDGSTS.E.BYPASS.LTC128B.128 [R205+0xf000], [R20.64+0x80] ;  /* 0x0f00008014cd4fae */ /* 0x000be8000b901d44 */
        /* <DEDUP_REMOVED lines=21> */
[----:B------:R-:W-:Y:S04]  /*17620*/  LDSM.16.M88.4 R148, [R198] ;  /* 0x00000000c694783b */ /* 0x000fe80000000200 */
[----:B-----5:R-:W5:Y:S04]  /*17630*/  LDSM.16.M88.4 R20, [R197+0x6000] ;  /* 0x00600000c514783b */ /* 0x020f680000000200 */
[----:B---3--:R-:W2:Y:S04]  /*17640*/  LDSM.16.M88.4 R12, [R197+0x6800] ;  /* 0x00680000c50c783b */ /* 0x008ea80000000200 */
[----:B------:R-:W3:Y:S04]  /*17650*/  LDSM.16.M88.4 R156, [R197+0x7000] ;  /* 0x00700000c59c783b */ /* 0x000ee80000000200 */
[----:B------:R-:W-:Y:S04]  /*17660*/  LDSM.16.M88.4 R144, [R196] ;  /* 0x00000000c490783b */ /* 0x000fe80000000200 */
[----:B------:R-:W3:Y:S04]  /*17670*/  LDSM.16.M88.4 R32, [R195] ;  /* 0x00000000c320783b */ /* 0x000ee80000000200 */
[----:B------:R-:W3:Y:S04]  /*17680*/  LDSM.16.M88.4 R168, [R197+0x7800] ;  /* 0x00780000c5a8783b */ /* 0x000ee80000000200 */
[----:B------:R-:W3:Y:S04]  /*17690*/  LDSM.16.M88.4 R28, [R187] ;  /* 0x00000000bb1c783b */ /* 0x000ee80000000200 */
[----:B-1----:R-:W1:Y:S04]  /*176a0*/  LDSM.16.M88.4 R4, [R186] ;  /* 0x00000000ba04783b */ /* 0x002e680000000200 */
[----:B------:R-:W-:Y:S04]  /*176b0*/  LDSM.16.M88.4 R164, [R194] ;  /* 0x00000000c2a4783b */ /* 0x000fe80000000200 */
[----:B------:R-:W1:Y:S01]  /*176c0*/  LDSM.16.M88.4 R140, [R191+0x6000] ;  /* 0x00600000bf8c783b */ /* 0x000e620000000200 */
[C---:B-----5:R-:W-:Y:S03]  /*176d0*/  HMMA.16816.F32 R24, R148.reuse, R20, RZ ;  /* 0x000000149418723c */ /* 0x060fe600000018ff */
[----:B------:R-:W5:Y:S04]  /*176e0*/  LDSM.16.M88.4 R216, [R185] ;  /* 0x00000000b9d8783b */ /* 0x000f680000000200 */
[----:B------:R-:W1:Y:S01]  /*176f0*/  LDSM.16.M88.4 R136, [R191+0x6800] ;  /* 0x00680000bf88783b */ /* 0x000e620000000200 */
[C---:B--2---:R-:W-:Y:S03]  /*17700*/  HMMA.16816.F32 R16, R148.reuse, R12, RZ ;  /* 0x0000000c9410723c */ /* 0x044fe600000018ff */
[----:B----4-:R-:W2:Y:S04]  /*17710*/  LDSM.16.M88.4 R8, [R191+0x7000] ;  /* 0x00700000bf08783b */ /* 0x010ea80000000200 */
[----:B------:R-:W-:Y:S01]  /*17720*/  LDSM.16.M88.4 R172, [R193] ;  /* 0x00000000c1ac783b */ /* 0x000fe20000000200 */
[C---:B---3--:R-:W-:Y:S03]  /*17730*/  HMMA.16816.F32 R160, R148.reuse, R156, RZ ;  /* 0x0000009c94a0723c */ /* 0x048fe600000018ff */
[----:B------:R-:W3:Y:S04]  /*17740*/  S2R R133, SR_TID.X ;  /* 0x0000000000857919 */ /* 0x000ee80000002100 */
[----:B------:R-:W0:Y:S01]  /*17750*/  LDGDEPBAR ;  /* 0x00000000000079af */ /* 0x000e220000000000 */
[C---:B------:R-:W-:Y:S08]  /*17760*/  HMMA.16816.F32 R20, R148.reuse, R22, RZ ;  /* 0x000000169414723c */ /* 0x040ff000000018ff */
[C---:B------:R-:W-:Y:S08]  /*17770*/  HMMA.16816.F32 R12, R148.reuse, R14, RZ ;  /* 0x0000000e940c723c */ /* 0x040ff000000018ff */
[----:B------:R-:W-:Y:S08]  /*17780*/  HMMA.16816.F32 R156, R148, R158, RZ ;  /* 0x0000009e949c723c */ /* 0x000ff000000018ff */
[----:B------:R-:W-:Y:S08]  /*17790*/  HMMA.16816.F32 R24, R144, R32, R24 ;  /* 0x000000209018723c */ /* 0x000ff00000001818 */
[C---:B------:R-:W-:Y:S08]  /*177a0*/  HMMA.16816.F32 R152, R148.reuse, R168, RZ ;  /* 0x000000a89498723c */ /* 0x040ff000000018ff */
[----:B------:R-:W-:Y:S01]  /*177b0*/  HMMA.16816.F32 R148, R148, R170, RZ ;  /* 0x000000aa9494723c */ /* 0x000fe200000018ff */
[----:B------:R-:W-:Y:S07]  /*177c0*/  LDSM.16.M88.4 R168, [R191+0x7800] ;  /* 0x00780000bfa8783b */ /* 0x000fee0000000200 */
[C---:B------:R-:W-:Y:S01]  /*177d0*/  HMMA.16816.F32 R20, R144.reuse, R34, R20 ;  /* 0x000000229014723c */ /* 0x040fe20000001814 */
[----:B------:R-:W4:Y:S07]  /*177e0*/  LDSM.16.M88.4 R32, [R184] ;  /* 0x00000000b820783b */ /* 0x000f2e0000000200 */
[C---:B------:R-:W-:Y:S08]  /*177f0*/  HMMA.16816.F32 R16, R144.reuse, R28, R16 ;  /* 0x0000001c9010723c */ /* 0x040ff00000001810 */
[C---:B------:R-:W-:Y:S01]  /*17800*/  HMMA.16816.F32 R12, R144.reuse, R30, R12 ;  /* 0x0000001e900c723c */ /* 0x040fe2000000180c */
[----:B------:R-:W2:Y:S07]  /*17810*/  LDSM.16.M88.4 R28, [R184+0x800] ;  /* 0x00080000b81c783b */ /* 0x000eae0000000200 */
[C---:B-1----:R-:W-:Y:S08]  /*17820*/  HMMA.16816.F32 R160, R144.reuse, R4, R160 ;  /* 0x0000000490a0723c */ /* 0x042ff000000018a0 */
[----:B------:R-:W-:Y:S01]  /*17830*/  HMMA.16816.F32 R156, R144, R6, R156 ;  /* 0x00000006909c723c */ /* 0x000fe2000000189c */
[----:B------:R-:W1:Y:S07]  /*17840*/  LDSM.16.M88.4 R4, [R184+0x1000] ;  /* 0x00100000b804783b */ /* 0x000e6e0000000200 */
[----:B------:R-:W-:Y:S08]  /*17850*/  HMMA.16816.F32 R24, R164, R140, R24 ;  /* 0x0000008ca418723c */ /* 0x000ff00000001818 */
[C---:B-----5:R-:W-:Y:S08]  /*17860*/  HMMA.16816.F32 R152, R144.reuse, R216, R152 ;  /* 0x000000d89098723c */ /* 0x060ff00000001898 */
[----:B------:R-:W-:Y:S01]  /*17870*/  HMMA.16816.F32 R148, R144, R218, R148 ;  /* 0x000000da9094723c */ /* 0x000fe20000001894 */
[----:B------:R-:W-:Y:S04]  /*17880*/  LDSM.16.M88.4 R144, [R198+0x2000] ;  /* 0x00200000c690783b */ /* 0x000fe80000000200 */
[----:B------:R-:W-:Y:S03]  /*17890*/  LDSM.16.M88.4 R216, [R184+0x1800] ;  /* 0x00180000b8d8783b */ /* 0x000fe60000000200 */
[C---:B------:R-:W-:Y:S01]  /*178a0*/  HMMA.16816.F32 R20, R164.reuse, R142, R20 ;  /* 0x0000008ea414723c */ /* 0x040fe20000001814 */
[----:B------:R-:W5:Y:S07]  /*178b0*/  LDSM.16.M88.4 R140, [R197+0x8000] ;  /* 0x00800000c58c783b */ /* 0x000f6e0000000200 */
[C---:B------:R-:W-:Y:S08]  /*178c0*/  HMMA.16816.F32 R16, R164.reuse, R136, R16 ;  /* 0x00000088a410723c */ /* 0x040ff00000001810 */
[C---:B------:R-:W-:Y:S01]  /*178d0*/  HMMA.16816.F32 R12, R164.reuse, R138, R12 ;  /* 0x0000008aa40c723c */ /* 0x040fe2000000180c */
[----:B------:R-:W1:Y:S07]  /*178e0*/  LDSM.16.M88.4 R136, [R197+0x8800] ;  /* 0x00880000c588783b */ /* 0x000e6e0000000200 */
[C---:B--2---:R-:W-:Y:S08]  /*178f0*/  HMMA.16816.F32 R160, R164.reuse, R8, R160 ;  /* 0x00000008a4a0723c */ /* 0x044ff000000018a0 */
[----:B------:R-:W-:Y:S01]  /*17900*/  HMMA.16816.F32 R156, R164, R10, R156 ;  /* 0x0000000aa49c723c */ /* 0x000fe2000000189c */
[----:B------:R-:W2:Y:S07]  /*17910*/  LDSM.16.M88.4 R8, [R197+0x9000] ;  /* 0x00900000c508783b */ /* 0x000eae0000000200 */
[----:B----4-:R-:W-:Y:S08]  /*17920*/  HMMA.16816.F32 R24, R172, R32, R24 ;  /* 0x00000020ac18723c */ /* 0x010ff00000001818 */
[C---:B------:R-:W-:Y:S08]  /*17930*/  HMMA.16816.F32 R152, R164.reuse, R168, R152 ;  /* 0x000000a8a498723c */ /* 0x040ff00000001898 */
[----:B------:R-:W-:Y:S01]  /*17940*/  HMMA.16816.F32 R148, R164, R170, R148 ;  /* 0x000000aaa494723c */ /* 0x000fe20000001894 */
[----:B------:R-:W-:Y:S04]  /*17950*/  LDSM.16.M88.4 R164, [R196+0x2000] ;  /* 0x00200000c4a4783b */ /* 0x000fe80000000200 */
[----:B------:R-:W-:Y:S03]  /*17960*/  LDSM.16.M88.4 R168, [R197+0x9800] ;  /* 0x00980000c5a8783b */ /* 0x000fe60000000200 */
[C---:B------:R-:W-:Y:S01]  /*17970*/  HMMA.16816.F32 R20, R172.reuse, R34, R20 ;  /* 0x00000022ac14723c */ /* 0x040fe20000001814 */
[----:B------:R-:W4:Y:S07]  /*17980*/  LDSM.16.M88.4 R32, [R183] ;  /* 0x00000000b720783b */ /* 0x000f2e0000000200 */
[C---:B------:R-:W-:Y:S08]  /*17990*/  HMMA.16816.F32 R16, R172.reuse, R28, R16 ;  /* 0x0000001cac10723c */ /* 0x040ff00000001810 */
[C---:B------:R-:W-:Y:S01]  /*179a0*/  HMMA.16816.F32 R12, R172.reuse, R30, R12 ;  /* 0x0000001eac0c723c */ /* 0x040fe2000000180c */
[----:B------:R-:W2:Y:S07]  /*179b0*/  LDSM.16.M88.4 R28, [R182] ;  /* 0x00000000b61c783b */ /* 0x000eae0000000200 */
[C---:B-1----:R-:W-:Y:S08]  /*179c0*/  HMMA.16816.F32 R160, R172.reuse, R4, R160 ;  /* 0x00000004aca0723c */ /* 0x042ff000000018a0 */
[----:B------:R-:W-:Y:S01]  /*179d0*/  HMMA.16816.F32 R156, R172, R6, R156 ;  /* 0x00000006ac9c723c */ /* 0x000fe2000000189c */
[----:B------:R-:W1:Y:S07]  /*179e0*/  LDSM.16.M88.4 R4, [R181] ;  /* 0x00000000b504783b */ /* 0x000e6e0000000200 */
[----:B-----5:R-:W-:Y:S08]  /*179f0*/  HMMA.16816.F32 R24, R144, R140, R24 ;  /* 0x0000008c9018723c */ /* 0x020ff00000001818 */
[C---:B------:R-:W-:Y:S08]  /*17a00*/  HMMA.16816.F32 R152, R172.reuse, R216, R152 ;  /* 0x000000d8ac98723c */ /* 0x040ff00000001898 */
[----:B------:R-:W-:Y:S01]  /*17a10*/  HMMA.16816.F32 R148, R172, R218, R148 ;  /* 0x000000daac94723c */ /* 0x000fe20000001894 */
[----:B------:R-:W-:Y:S04]  /*17a20*/  LDSM.16.M88.4 R172, [R191+0x8000] ;  /* 0x00800000bfac783b */ /* 0x000fe80000000200 */
[----:B------:R-:W-:Y:S03]  /*17a30*/  LDSM.16.M88.4 R216, [R180] ;  /* 0x00000000b4d8783b */ /* 0x000fe60000000200 */
[C---:B------:R-:W-:Y:S01]  /*17a40*/  HMMA.16816.F32 R20, R144.reuse, R142, R20 ;  /* 0x0000008e9014723c */ /* 0x040fe20000001814 */
[----:B------:R-:W-:Y:S07]  /*17a50*/  LDSM.16.M88.4 R140, [R191+0x8800] ;  /* 0x00880000bf8c783b */ /* 0x000fee0000000200 */
[C---:B------:R-:W-:Y:S08]  /*17a60*/  HMMA.16816.F32 R16, R144.reuse, R136, R16 ;  /* 0x000000889010723c */ /* 0x040ff00000001810 */
[C---:B------:R-:W-:Y:S01]  /*17a70*/  HMMA.16816.F32 R12, R144.reuse, R138, R12 ;  /* 0x0000008a900c723c */ /* 0x040fe2000000180c */
[----:B------:R-:W5:Y:S07]  /*17a80*/  LDSM.16.M88.4 R136, [R194+0x2000] ;  /* 0x00200000c288783b */ /* 0x000f6e0000000200 */
        /* <DEDUP_REMOVED lines=9> */
[----:B------:R-:W4:Y:S07]  /*17b20*/  LDSM.16.M88.4 R32, [R184+0x2000] ;  /* 0x00200000b820783b */ /* 0x000f2e0000000200 */
[C---:B------:R-:W-:Y:S08]  /*17b30*/  HMMA.16816.F32 R16, R164.reuse, R28, R16 ;  /* 0x0000001ca410723c */ /* 0x040ff00000001810 */
[C---:B------:R-:W-:Y:S01]  /*17b40*/  HMMA.16816.F32 R12, R164.reuse, R30, R12 ;  /* 0x0000001ea40c723c */ /* 0x040fe2000000180c */
[----:B------:R-:W-:Y:S07]  /*17b50*/  LDSM.16.M88.4 R28, [R184+0x2800] ;  /* 0x00280000b81c783b */ /* 0x000fee0000000200 */
[C---:B-1----:R-:W-:Y:S08]  /*17b60*/  HMMA.16816.F32 R160, R164.reuse, R4, R160 ;  /* 0x00000004a4a0723c */ /* 0x042ff000000018a0 */
[----:B------:R-:W-:Y:S01]  /*17b70*/  HMMA.16816.F32 R156, R164, R6, R156 ;  /* 0x00000006a49c723c */ /* 0x000fe2000000189c */
[----:B------:R-:W1:Y:S07]  /*17b80*/  LDSM.16.M88.4 R4, [R184+0x3000] ;  /* 0x00300000b804783b */ /* 0x000e6e0000000200 */
        /* <DEDUP_REMOVED lines=9> */
[----:B------:R-:W-:Y:S07]  /*17c20*/  LDSM.16.M88.4 R140, [R197+0xa000] ;  /* 0x00a00000c58c783b */ /* 0x000fee0000000200 */
[C---:B--2---:R-:W-:Y:S08]  /*17c30*/  HMMA.16816.F32 R160, R136.reuse, R8, R160 ;  /* 0x0000000888a0723c */ /* 0x044ff000000018a0 */
[----:B------:R-:W-:Y:S01]  /*17c40*/  HMMA.16816.F32 R156, R136, R10, R156 ;  /* 0x0000000a889c723c */ /* 0x000fe2000000189c */
[----:B------:R-:W2:Y:S07]  /*17c50*/  LDSM.16.M88.4 R8, [R198+0x4000] ;  /* 0x00400000c608783b */ /* 0x000eae0000000200 */
[----:B----4-:R-:W-:Y:S08]  /*17c60*/  HMMA.16816.F32 R24, R144, R32, R24 ;  /* 0x000000209018723c */ /* 0x010ff00000001818 */
[C---:B------:R-:W-:Y:S08]  /*17c70*/  HMMA.16816.F32 R152, R136.reuse, R168, R152 ;  /* 0x000000a88898723c */ /* 0x040ff00000001898 */
[----:B------:R-:W-:Y:S01]  /*17c80*/  HMMA.16816.F32 R148, R136, R170, R148 ;  /* 0x000000aa8894723c */ /* 0x000fe20000001894 */
[----:B------:R-:W-:Y:S04]  /*17c90*/  LDSM.16.M88.4 R136, [R197+0xa800] ;  /* 0x00a80000c588783b */ /* 0x000fe80000000200 */
[----:B------:R-:W-:Y:S03]  /*17ca0*/  LDSM.16.M88.4 R168, [R177] ;  /* 0x00000000b1a8783b */ /* 0x000fe60000000200 */
[C---:B------:R-:W-:Y:S01]  /*17cb0*/  HMMA.16816.F32 R20, R144.reuse, R34, R20 ;  /* 0x000000229014723c */ /* 0x040fe20000001814 */
[----:B------:R-:W-:Y:S07]  /*17cc0*/  LDSM.16.M88.4 R32, [R197+0xb000] ;  /* 0x00b00000c520783b */ /* 0x000fee0000000200 */
[C---:B-1----:R-:W-:Y:S08]  /*17cd0*/  HMMA.16816.F32 R160, R144.reuse, R4, R160 ;  /* 0x0000000490a0723c */ /* 0x042ff000000018a0 */
[C---:B------:R-:W-:Y:S01]  /*17ce0*/  HMMA.16816.F32 R156, R144.reuse, R6, R156 ;  /* 0x00000006909c723c */ /* 0x040fe2000000189c */
[----:B------:R-:W1:Y:S07]  /*17cf0*/  LDSM.16.M88.4 R4, [R179] ;  /* 0x00000000b304783b */ /* 0x000e6e0000000200 */
[C---:B------:R-:W-:Y:S08]  /*17d00*/  HMMA.16816.F32 R16, R144.reuse, R28, R16 ;  /* 0x0000001c9010723c */ /* 0x040ff00000001810 */
[----:B------:R-:W-:Y:S01]  /*17d10*/  HMMA.16816.F32 R12, R144, R30, R12 ;  /* 0x0000001e900c723c */ /* 0x000fe2000000180c */
[----:B------:R-:W4:Y:S07]  /*17d20*/  LDSM.16.M88.4 R28, [R197+0xb800] ;  /* 0x00b80000c51c783b */ /* 0x000f2e0000000200 */
[----:B--2---:R-:W-:Y:S08]  /*17d30*/  HMMA.16816.F32 R24, R8, R140, R24 ;  /* 0x0000008c0818723c */ /* 0x004ff00000001818 */
[C---:B------:R-:W-:Y:S08]  /*17d40*/  HMMA.16816.F32 R152, R144.reuse, R164, R152 ;  /* 0x000000a49098723c */ /* 0x040ff00000001898 */
[----:B------:R-:W-:Y:S01]  /*17d50*/  HMMA.16816.F32 R148, R144, R166, R148 ;  /* 0x000000a69094723c */ /* 0x000fe20000001894 */
[----:B------:R-:W-:Y:S04]  /*17d60*/  LDSM.16.M88.4 R144, [R194+0x4000] ;  /* 0x00400000c290783b */ /* 0x000fe80000000200 */
[----:B------:R-:W-:Y:S03]  /*17d70*/  LDSM.16.M88.4 R164, [R176] ;  /* 0x00000000b0a4783b */ /* 0x000fe60000000200 */
[----:B------:R-:W-:Y:S01]  /*17d80*/  HMMA.16816.F32 R20, R8, R142, R20 ;  /* 0x0000008e0814723c */ /* 0x000fe20000001814 */
[----:B------:R-:W2:Y:S07]  /*17d90*/  LDSM.16.M88.4 R140, [R191+0xa000] ;  /* 0x00a00000bf8c783b */ /* 0x000eae0000000200 */
[----:B-1----:R-:W-:Y:S08]  /*17da0*/  HMMA.16816.F32 R24, R172, R4, R24 ;  /* 0x00000004ac18723c */ /* 0x002ff00000001818 */
[C---:B------:R-:W-:Y:S08]  /*17db0*/  HMMA.16816.F32 R16, R8.reuse, R136, R16 ;  /* 0x000000880810723c */ /* 0x040ff00000001810 */
[C---:B------:R-:W-:Y:S01]  /*17dc0*/  HMMA.16816.F32 R12, R8.reuse, R138, R12 ;  /* 0x0000008a080c723c */ /* 0x040fe2000000180c */
[----:B------:R-:W-:Y:S07]  /*17dd0*/  LDSM.16.M88.4 R136, [R191+0xa800] ;  /* 0x00a80000bf88783b */ /* 0x000fee0000000200 */
[C---:B------:R-:W-:Y:S08]  /*17de0*/  HMMA.16816.F32 R160, R8.reuse, R32, R160 ;  /* 0x0000002008a0723c */ /* 0x040ff000000018a0 */
[C---:B------:R-:W-:Y:S01]  /*17df0*/  HMMA.16816.F32 R156, R8.reuse, R34, R156 ;  /* 0x00000022089c723c */ /* 0x040fe2000000189c */
[----:B------:R-:W-:Y:S07]  /*17e00*/  LDSM.16.M88.4 R32, [R191+0xb000] ;  /* 0x00b00000bf20783b */ /* 0x000fee0000000200 */
[C---:B----4-:R-:W-:Y:S08]  /*17e10*/  HMMA.16816.F32 R152, R8.reuse, R28, R152 ;  /* 0x0000001c0898723c */ /* 0x050ff00000001898 */
[----:B------:R-:W-:Y:S01]  /*17e20*/  HMMA.16816.F32 R148, R8, R30, R148 ;  /* 0x0000001e0894723c */ /* 0x000fe20000001894 */
[----:B------:R-:W-:Y:S04]  /*17e30*/  LDSM.16.M88.4 R8, [R193+0x4000] ;  /* 0x00400000c108783b */ /* 0x000fe80000000200 */
[----:B------:R-:W-:Y:S03]  /*17e40*/  LDSM.16.M88.4 R28, [R191+0xb800] ;  /* 0x00b80000bf1c783b */ /* 0x000fe60000000200 */
[----:B------:R-:W-:Y:S01]  /*17e50*/  HMMA.16816.F32 R20, R172, R6, R20 ;  /* 0x00000006ac14723c */ /* 0x000fe20000001814 */
[----:B------:R-:W1:Y:S07]  /*17e60*/  LDSM.16.M88.4 R4, [R184+0x4000] ;  /* 0x00400000b804783b */ /* 0x000e6e0000000200 */
[----:B--2---:R-:W-:Y:S08]  /*17e70*/  HMMA.16816.F32 R24, R144, R140, R24 ;  /* 0x0000008c9018723c */ /* 0x004ff00000001818 */
[C---:B------:R-:W-:Y:S08]  /*17e80*/  HMMA.16816.F32 R160, R172.reuse, R168, R160 ;  /* 0x000000a8aca0723c */ /* 0x040ff000000018a0 */
[C---:B------:R-:W-:Y:S08]  /*17e90*/  HMMA.16816.F32 R156, R172.reuse, R170, R156 ;  /* 0x000000aaac9c723c */ /* 0x040ff0000000189c */
[C---:B------:R-:W-:Y:S08]  /*17ea0*/  HMMA.16816.F32 R152, R172.reuse, R164, R152 ;  /* 0x000000a4ac98723c */ /* 0x040ff00000001898 */
[C---:B------:R-:W-:Y:S08]  /*17eb0*/  HMMA.16816.F32 R16, R172.reuse, R216, R16 ;  /* 0x000000d8ac10723c */ /* 0x040ff00000001810 */
[C---:B------:R-:W-:Y:S08]  /*17ec0*/  HMMA.16816.F32 R12, R172.reuse, R218, R12 ;  /* 0x000000daac0c723c */ /* 0x040ff0000000180c */
[----:B------:R-:W-:Y:S01]  /*17ed0*/  HMMA.16816.F32 R148, R172, R166, R148 ;  /* 0x000000a6ac94723c */ /* 0x000fe20000001894 */
[----:B------:R-:W2:Y:S07]  /*17ee0*/  LDSM.16.M88.4 R164, [R184+0x4800] ;  /* 0x00480000b8a4783b */ /* 0x000eae0000000200 */
[----:B------:R-:W-:Y:S08]  /*17ef0*/  HMMA.16816.F32 R20, R144, R142, R20 ;  /* 0x0000008e9014723c */ /* 0x000ff00000001814 */
[----:B-1----:R-:W-:Y:S07]  /*17f00*/  HMMA.16816.F32 R24, R8, R4, R24 ;  /* 0x000000040818723c */ /* 0x002fee0000001818 */
[----:B---3--:R-:W-:Y:S01]  /*17f10*/  IMAD.SHL.U32 R4, R133, 0x2, RZ ;  /* 0x0000000285047824 */ /* 0x008fe200078e00ff */
[----:B------:R-:W-:Y:S04]  /*17f20*/  HMMA.16816.F32 R160, R144, R32, R160 ;  /* 0x0000002090a0723c */ /* 0x000fe800000018a0 */
[----:B------:R-:W-:-:S04]  /*17f30*/  LOP3.LUT R4, R4, 0x6, RZ, 0xc0, !PT ;  /* 0x0000000604047812 */ /* 0x000fc800078ec0ff */
[C---:B------:R-:W-:Y:S01]  /*17f40*/  HMMA.16816.F32 R156, R144.reuse, R34, R156 ;  /* 0x00000022909c723c */ /* 0x040fe2000000189c */
[----:B------:R-:W1:Y:S07]  /*17f50*/  LDSM.16.M88.4 R32, [R184+0x5000] ;  /* 0x00500000b820783b */ /* 0x000e6e0000000200 */
[C---:B------:R-:W-:Y:S07]  /*17f60*/  HMMA.16816.F32 R152, R144.reuse, R28, R152 ;  /* 0x0000001c9098723c */ /* 0x040fee0000001898 */
[----:B------:R-:W-:Y:S01]  /*17f70*/  IMAD R29, R209, 0x40, R4 ;  /* 0x00000040d11d7824 */ /* 0x000fe200078e0204 */
[----:B------:R-:W-:Y:S04]  /*17f80*/  HMMA.16816.F32 R16, R144, R136, R16 ;  /* 0x000000889010723c */ /* 0x000fe80000001810 */
[----:B------:R-:W-:-:S03]  /*17f90*/  IADD3 R5, R29, 0x1, RZ ;  /* 0x000000011d057810 */ /* 0x000fc60007ffe0ff */
[----:B------:R-:W-:Y:S01]  /*17fa0*/  IADD3 R137, R29, 0x11, RZ ;  /* 0x000000111d897810 */ /* 0x000fe20007ffe0ff */
[----:B------:R-:W-:Y:S01]  /*17fb0*/  HMMA.16816.F32 R12, R144, R138, R12 ;  /* 0x0000008a900c723c */ /* 0x000fe2000000180c */
[C---:B------:R-:W-:Y:S02]  /*17fc0*/  ISETP.GE.AND P5, PT, R5.reuse, R0, PT ;  /* 0x000000000500720c */ /* 0x040fe40003fa6270 */
[----:B------:R-:W-:Y:S02]  /*17fd0*/  ISETP.GE.AND P1, PT, R5, R2, PT ;  /* 0x000000020500720c */ /* 0x000fe40003f26270 */
[----:B------:R-:W-:Y:S02]  /*17fe0*/  IADD3 R5, R29, 0x9, RZ ;  /* 0x000000091d057810 */ /* 0x000fe40007ffe0ff */
[----:B------:R-:W-:Y:S01]  /*17ff0*/  FSEL R134, R25, -INF , !P5 ;  /* 0xff80000019867808 */ /* 0x000fe20006800000 */
[----:B------:R-:W-:Y:S01]  /*18000*/  HMMA.16816.F32 R20, R8, R6, R20 ;  /* 0x000000060814723c */ /* 0x000fe20000001814 */
[----:B------:R-:W-:-:S02]  /*18010*/  ISETP.GE.AND P2, PT, R5, R0, PT ;  /* 0x000000000500720c */ /* 0x000fc40003f46270 */
[----:B------:R-:W-:Y:S02]  /*18020*/  ISETP.GE.AND P5, PT, R5, R2, PT ;  /* 0x000000020500720c */ /* 0x000fe40003fa6270 */
[C---:B------:R-:W-:Y:S02]  /*18030*/  IADD3 R25, R29.reuse, 0x10, RZ ;  /* 0x000000101d197810 */ /* 0x040fe40007ffe0ff */
[----:B------:R-:W-:Y:S01]  /*18040*/  IADD3 R7, R29, 0x8, RZ ;  /* 0x000000081d077810 */ /* 0x000fe20007ffe0ff */
[----:B--2---:R-:W-:Y:S03]  /*18050*/  HMMA.16816.F32 R16, R8, R164, R16 ;  /* 0x000000a40810723c */ /* 0x004fe60000001810 */
[C---:B------:R-:W-:Y:S02]  /*18060*/  ISETP.GE.AND P4, PT, R7.reuse, R0, PT ;  /* 0x000000000700720c */ /* 0x040fe40003f86270 */
[----:B------:R-:W-:-:S02]  /*18070*/  ISETP.GE.AND P6, PT, R7, R2, PT ;  /* 0x000000020700720c */ /* 0x000fc40003fc6270 */
[----:B------:R-:W2:Y:S01]  /*18080*/  LDSM.16.M88.4 R4, [R184+0x5800] ;  /* 0x00580000b804783b */ /* 0x000ea20000000200 */
[----:B------:R-:W-:Y:S01]  /*18090*/  HMMA.16816.F32 R12, R8, R166, R12 ;  /* 0x000000a6080c723c */ /* 0x000fe2000000180c */
[----:B------:R-:W-:-:S04]  /*180a0*/  DEPBAR.LE SB0, 0x0 ;  /* 0x000080000000791a */ /* 0x000fc80000000000 */
[----:B------:R-:W-:Y:S02]  /*180b0*/  IMAD.MOV.U32 R164, RZ, RZ, R220 ;  /* 0x000000ffffa47224 */ /* 0x000fe400078e00dc */
[----:B------:R-:W-:Y:S01]  /*180c0*/  IMAD.MOV.U32 R165, RZ, RZ, R221 ;  /* 0x000000ffffa57224 */ /* 0x000fe200078e00dd */
[C---:B-1----:R-:W-:Y:S01]  /*180d0*/  HMMA.16816.F32 R160, R8.reuse, R32, R160 ;  /* 0x0000002008a0723c */ /* 0x042fe200000018a0 */
[----:B------:R-:W-:Y:S02]  /*180e0*/  FSEL R142, R20, -INF , !P4 ;  /* 0xff800000148e7808 */ /* 0x000fe40006000000 */
[----:B------:R-:W-:Y:S02]  /*180f0*/  FSEL R135, R22, -INF , !P6 ;  /* 0xff80000016877808 */ /* 0x000fe40007000000 */
[----:B------:R-:W-:Y:S01]  /*18100*/  FSEL R140, R21, -INF , !P2 ;  /* 0xff800000158c7808 */ /* 0x000fe20005000000 */
[----:B------:R-:W-:Y:S01]  /*18110*/  BAR.SYNC.DEFER_BLOCKING 0x0 ;  /* 0x0000000000007b1d */ /* 0x000fe20000010000 */
[----:B------:R-:W-:Y:S01]  /*18120*/  ISETP.GE.AND P4, PT, R25, R2, PT ;  /* 0x000000021900720c */ /* 0x000fe20003f86270 */
[----:B------:R-:W-:Y:S01]  /*18130*/  HMMA.16816.F32 R156, R8, R34, R156 ;  /* 0x00000022089c723c */ /* 0x000fe2000000189c */
[----:B------:R-:W-:-:S02]  /*18140*/  ISETP.GE.AND P6, PT, R137, R0, PT ;  /* 0x000000008900720c */ /* 0x000fc40003fc6270 */
[----:B------:R-:W-:Y:S02]  /*18150*/  IADD3 R21, R29, 0x18, RZ ;  /* 0x000000181d157810 */ /* 0x000fe40007ffe0ff */
[----:B------:R-:W-:Y:S02]  /*18160*/  FSEL R33, R23, -INF , !P5 ;  /* 0xff80000017217808 */ /* 0x000fe40006800000 */
[----:B------:R-:W-:Y:S01]  /*18170*/  IADD3 R23, R29, 0x19, RZ ;  /* 0x000000191d177810 */ /* 0x000fe20007ffe0ff */
[----:B------:R-:W-:Y:S01]  /*18180*/  HMMA.16816.F32 R148, R144, R30, R148 ;  /* 0x0000001e9094723c */ /* 0x000fe20000001894 */
[----:B------:R-:W-:Y:S02]  /*18190*/  ISETP.GE.AND P2, PT, R137, R2, PT ;  /* 0x000000028900720c */ /* 0x000fe40003f46270 */
[----:B------:R-:W-:Y:S02]  /*181a0*/  ISETP.GE.AND P5, PT, R21, R0, PT ;  /* 0x000000001500720c */ /* 0x000fe40003fa6270 */
[----:B------:R-:W-:-:S02]  /*181b0*/  FSEL R28, R17, -INF , !P6 ;  /* 0xff800000111c7808 */ /* 0x000fc40007000000 */
[----:B------:R-:W-:Y:S02]  /*181c0*/  FSEL R31, R27, -INF , !P1 ;  /* 0xff8000001b1f7808 */ /* 0x000fe40004800000 */
[----:B------:R-:W-:Y:S02]  /*181d0*/  ISETP.GE.AND P1, PT, R25, R0, PT ;  /* 0x000000001900720c */ /* 0x000fe40003f26270 */
[----:B------:R-:W-:Y:S02]  /*181e0*/  FSEL R25, R18, -INF , !P4 ;  /* 0xff80000012197808 */ /* 0x000fe40006000000 */
[----:B------:R-:W-:Y:S02]  /*181f0*/  FSEL R30, R16, -INF , !P1 ;  /* 0xff800000101e7808 */ /* 0x000fe40004800000 */
[----:B------:R-:W-:Y:S02]  /*18200*/  ISETP.GE.AND P1, PT, R21, R2, PT ;  /* 0x000000021500720c */ /* 0x000fe40003f26270 */
[----:B------:R-:W-:-:S02]  /*18210*/  ISETP.GE.AND P4, PT, R23, R0, PT ;  /* 0x000000001700720c */ /* 0x000fc40003f86270 */
[----:B------:R-:W-:Y:S02]  /*18220*/  ISETP.GE.AND P6, PT, R23, R2, PT ;  /* 0x000000021700720c */ /* 0x000fe40003fc6270 */
[----:B------:R-:W-:Y:S02]  /*18230*/  IADD3 R17, R29, 0x20, RZ ;  /* 0x000000201d117810 */ /* 0x000fe40007ffe0ff */
[----:B------:R-:W-:Y:S02]  /*18240*/  FSEL R27, R19, -INF , !P2 ;  /* 0xff800000131b7808 */ /* 0x000fe40005000000 */
[----:B------:R-:W-:Y:S02]  /*18250*/  FSEL R22, R12, -INF , !P5 ;  /* 0xff8000000c167808 */ /* 0x000fe40006800000 */
[C---:B------:R-:W-:Y:S02]  /*18260*/  ISETP.GE.AND P2, PT, R17.reuse, R0, PT ;  /* 0x000000001100720c */ /* 0x040fe40003f46270 */
[----:B------:R-:W-:-:S02]  /*18270*/  ISETP.GE.AND P5, PT, R17, R2, PT ;  /* 0x000000021100720c */ /* 0x000fc40003fa6270 */
[----:B------:R-:W-:Y:S02]  /*18280*/  FSEL R23, R14, -INF , !P1 ;  /* 0xff8000000e177808 */ /* 0x000fe40004800000 */
[----:B------:R-:W-:Y:S02]  /*18290*/  FSEL R20, R13, -INF , !P4 ;  /* 0xff8000000d147808 */ /* 0x000fe40006000000 */
[----:B------:R-:W-:Y:S02]  /*182a0*/  FSEL R21, R15, -INF , !P6 ;  /* 0xff8000000f157808 */ /* 0x000fe40007000000 */
[C---:B------:R-:W-:Y:S01]  /*182b0*/  IADD3 R19, R29.reuse, 0x21, RZ ;  /* 0x000000211d137810 */ /* 0x040fe20007ffe0ff */
[----:B--2---:R-:W-:Y:S01]  /*182c0*/  HMMA.16816.F32 R12, R8, R4, R152 ;  /* 0x00000004080c723c */ /* 0x004fe20000001898 */
[----:B------:R-:W-:Y:S02]  /*182d0*/  IADD3 R17, R29, 0x28, RZ ;  /* 0x000000281d117810 */ /* 0x000fe40007ffe0ff */
[----:B------:R-:W-:-:S02]  /*182e0*/  ISETP.GE.AND P4, PT, R19, R2, PT ;  /* 0x000000021300720c */ /* 0x000fc40003f86270 */
[-C--:B------:R-:W-:Y:S02]  /*182f0*/  ISETP.GE.AND P6, PT, R17, R0.reuse, PT ;  /* 0x000000001100720c */ /* 0x080fe40003fc6270 */
[----:B------:R-:W-:Y:S02]  /*18300*/  IADD3 R5, R29, 0x30, RZ ;  /* 0x000000301d057810 */ /* 0x000fe40007ffe0ff */
[----:B------:R-:W-:Y:S02]  /*18310*/  FSEL R167, R163, -INF , !P4 ;  /* 0xff800000a3a77808 */ /* 0x000fe40006000000 */
[----:B------:R-:W-:Y:S02]  /*18320*/  FSEL R168, R156, -INF , !P6 ;  /* 0xff8000009ca87808 */ /* 0x000fe40007000000 */
[C---:B------:R-:W-:Y:S02]  /*18330*/  ISETP.GE.AND P4, PT, R5.reuse, R0, PT ;  /* 0x000000000500720c */ /* 0x040fe40003f86270 */
[----:B------:R-:W-:-:S02]  /*18340*/  ISETP.GE.AND P6, PT, R5, R2, PT ;  /* 0x000000020500720c */ /* 0x000fc40003fc6270 */
[----:B------:R-:W-:Y:S01]  /*18350*/  HMMA.16816.F32 R4, R8, R6, R148 ;  /* 0x000000060804723c */ /* 0x000fe20000001894 */
[----:B------:R-:W-:Y:S02]  /*18360*/  FSEL R166, R160, -INF , !P2 ;  /* 0xff800000a0a67808 */ /* 0x000fe40005000000 */
[----:B------:R-:W-:Y:S02]  /*18370*/  ISETP.GE.AND P1, PT, R19, R0, PT ;  /* 0x000000001300720c */ /* 0x000fe40003f26270 */
[----:B------:R-:W-:Y:S02]  /*18380*/  ISETP.GE.AND P2, PT, R17, R2, PT ;  /* 0x000000021100720c */ /* 0x000fe40003f46270 */
[----:B------:R-:W-:Y:S02]  /*18390*/  IADD3 R17, R29, 0x29, RZ ;  /* 0x000000291d117810 */ /* 0x000fe40007ffe0ff */
[----:B------:R-:W-:Y:S02]  /*183a0*/  FSEL R169, R162, -INF , !P5 ;  /* 0xff800000a2a97808 */ /* 0x000fe40006800000 */
[----:B------:R-:W-:-:S02]  /*183b0*/  FSEL R170, R161, -INF , !P1 ;  /* 0xff800000a1aa7808 */ /* 0x000fc40004800000 */
[C---:B------:R-:W-:Y:S02]  /*183c0*/  ISETP.GE.AND P5, PT, R17.reuse, R0, PT ;  /* 0x000000001100720c */ /* 0x040fe40003fa6270 */
[----:B------:R-:W-:Y:S02]  /*183d0*/  ISETP.GE.AND P1, PT, R17, R2, PT ;  /* 0x000000021100720c */ /* 0x000fe40003f26270 */
[----:B------:R-:W-:Y:S02]  /*183e0*/  IADD3 R17, R29, 0x31, RZ ;  /* 0x000000311d117810 */ /* 0x000fe40007ffe0ff */
[----:B------:R-:W-:Y:S02]  /*183f0*/  FSEL R171, R158, -INF , !P2 ;  /* 0xff8000009eab7808 */ /* 0x000fe40005000000 */
[----:B------:R-:W-:Y:S02]  /*18400*/  FSEL R172, R157, -INF , !P5 ;  /* 0xff8000009dac7808 */ /* 0x000fe40006800000 */
[----:B------:R-:W-:-:S02]  /*18410*/  FSEL R163, R159, -INF , !P1 ;  /* 0xff8000009fa37808 */ /* 0x000fc40004800000 */
[----:B------:R-:W-:Y:S02]  /*18420*/  FSEL R154, R12, -INF , !P4 ;  /* 0xff8000000c9a7808 */ /* 0x000fe40006000000 */
[C---:B------:R-:W-:Y:S02]  /*18430*/  ISETP.GE.AND P2, PT, R17.reuse, R0, PT ;  /* 0x000000001100720c */ /* 0x040fe40003f46270 */
[----:B------:R-:W-:Y:S02]  /*18440*/  ISETP.GE.AND P5, PT, R17, R2, PT ;  /* 0x000000021100720c */ /* 0x000fe40003fa6270 */
[C---:B------:R-:W-:Y:S02]  /*18450*/  ISETP.GE.AND P1, PT, R29.reuse, R0, PT ;  /* 0x000000001d00720c */ /* 0x040fe40003f26270 */
[C---:B------:R-:W-:Y:S02]  /*18460*/  IADD3 R9, R29.reuse, 0x38, RZ ;  /* 0x000000381d097810 */ /* 0x040fe40007ffe0ff */
[----:B------:R-:W-:-:S02]  /*18470*/  ISETP.GE.AND P4, PT, R29, R2, PT ;  /* 0x000000021d00720c */ /* 0x000fc40003f86270 */
[----:B------:R-:W-:Y:S02]  /*18480*/  IADD3 R29, R29, 0x39, RZ ;  /* 0x000000391d1d7810 */ /* 0x000fe40007ffe0ff */
[----:B------:R-:W-:Y:S02]  /*18490*/  FSEL R151, R14, -INF , !P6 ;  /* 0xff8000000e977808 */ /* 0x000fe40007000000 */
[----:B------:R-:W-:Y:S02]  /*184a0*/  FSEL R152, R13, -INF , !P2 ;  /* 0xff8000000d987808 */ /* 0x000fe40005000000 */
[----:B------:R-:W-:Y:S02]  /*184b0*/  FSEL R137, R15, -INF , !P5 ;  /* 0xff8000000f897808 */ /* 0x000fe40006800000 */
[----:B------:R-:W-:Y:S02]  /*184c0*/  FSEL R24, R24, -INF , !P1 ;  /* 0xff80000018187808 */ /* 0x000fe40004800000 */
[----:B------:R-:W-:-:S02]  /*184d0*/  ISETP.GE.AND P6, PT, R9, R0, PT ;  /* 0x000000000900720c */ /* 0x000fc40003fc6270 */
[----:B------:R-:W-:Y:S02]  /*184e0*/  ISETP.GE.AND P2, PT, R9, R2, PT ;  /* 0x000000020900720c */ /* 0x000fe40003f46270 */
[C---:B------:R-:W-:Y:S02]  /*184f0*/  ISETP.GE.AND P5, PT, R29.reuse, R0, PT ;  /* 0x000000001d00720c */ /* 0x040fe40003fa6270 */
[----:B------:R-:W-:Y:S02]  /*18500*/  ISETP.GE.AND P1, PT, R29, R2, PT ;  /* 0x000000021d00720c */ /* 0x000fe40003f26270 */
[----:B------:R-:W-:Y:S02]  /*18510*/  FSEL R26, R26, -INF , !P4 ;  /* 0xff8000001a1a7808 */ /* 0x000fe40006000000 */
[----:B------:R-:W-:Y:S02]  /*18520*/  FSEL R138, R4, -INF , !P6 ;  /* 0xff800000048a7808 */ /* 0x000fe40007000000 */
[----:B------:R-:W-:-:S02]  /*18530*/  FSEL R139, R6, -INF , !P2 ;  /* 0xff800000068b7808 */ /* 0x000fc40005000000 */
[----:B------:R-:W-:Y:S02]  /*18540*/  FSEL R136, R5, -INF , !P5 ;  /* 0xff80000005887808 */ /* 0x000fe40006800000 */
[----:B------:R-:W-:Y:S01]  /*18550*/  FSEL R149, R7, -INF , !P1 ;  /* 0xff80000007957808 */ /* 0x000fe20004800000 */
[----:B------:R-:W-:Y:S05]  /*18560*/  @!P0 BRA `(.L_x_1043) ;  /* 0x00000a8000008947 */ /* 0x000fea0003800000 */
[----:B------:R-:W-:Y:S05]  /*18570*/  @!P3 BRA `(.L_x_1044) ;  /* 0x000003b00000b947 */ /* 0x000fea0003800000 */
[----:B------:R-:W-:Y:S01]  /*18580*/  IABS R0, c[0x0][0x2d0] ;  /* 0x0000b40000007a13 */ /* 0x000fe20000000000 */
[----:B------:R-:W-:-:S03]  /*18590*/  IMAD.SHL.U32 R2, R209, 0x40, RZ ;  /* 0x00000040d1027824 */ /* 0x000fc600078e00ff */
[----:B------:R-:W1:Y:S02]  /*185a0*/  I2F.RP R7, R0 ;  /* 0x0000000000077306 */ /* 0x000e640000209400 */
[C---:B------:R-:W-:Y:S02]  /*185b0*/  IADD3 R9, R2.reuse, -0x40, RZ ;  /* 0xffffffc002097810 */ /* 0x040fe40007ffe0ff */
        /* <DEDUP_REMOVED lines=55> */
.L_x_1044:
[----:B------:R-:W-:-:S05]  /*18930*/  IMAD.MOV.U32 R5, RZ, RZ, c[0x0][0x198] ;  /* 0x00006600ff057624 */ /* 0x000fca00078e00ff */
[----:B------:R-:W-:-:S04]  /*18940*/  LEA R5, -R5, RZ, 0x6 ;  /* 0x000000ff05057211 */ /* 0x000fc800078e31ff */
[----:B------:R-:W-:Y:S02]  /*18950*/  SHF.R.S32.HI R0, RZ, 0x1f, R5 ;  /* 0x0000001fff007819 */ /* 0x000fe40000011405 */
.L_x_1045:
[----:B------:R-:W-:Y:S02]  /*18960*/  SHF.R.S32.HI R2, RZ, 0x1f, R133 ;  /* 0x0000001fff027819 */ /* 0x000fe40000011485 */
[C---:B------:R-:W-:Y:S02]  /*18970*/  LEA R34, P2, R5.reuse, R208, 0x1 ;  /* 0x000000d005227211 */ /* 0x040fe400078408ff */
[----:B------:R-:W-:Y:S02]  /*18980*/  LEA.HI R2, R2, R133, RZ, 0x3 ;  /* 0x0000008502027211 */ /* 0x000fe400078f18ff */
[----:B------:R-:W-:Y:S02]  /*18990*/  LEA.HI.X R35, R5, R211, R0, 0x1, P2 ;  /* 0x000000d305237211 */ /* 0x000fe400010f0c00 */
[----:B------:R-:W-:-:S05]  /*189a0*/  LOP3.LUT R2, R2, 0xfffffff8, RZ, 0xc0, !PT ;  /* 0xfffffff802027812 */ /* 0x000fca00078ec0ff */
[----:B------:R-:W-:-:S04]  /*189b0*/  IMAD.IADD R2, R133, 0x1, -R2 ;  /* 0x0000000185027824 */ /* 0x000fc800078e0a02 */
[----:B------:R-:W-:-:S05]  /*189c0*/  IMAD.SHL.U32 R4, R2, 0x8, RZ ;  /* 0x0000000802047824 */ /* 0x000fca00078e00ff */
[C---:B------:R-:W-:Y:S02]  /*189d0*/  ISETP.GE.AND P5, PT, R4.reuse, c[0x0][0x220], PT ;  /* 0x0000880004007a0c */ /* 0x040fe40003fa6270 */
[C---:B------:R-:W-:Y:S02]  /*189e0*/  IADD3 R2, R4.reuse, 0x40, RZ ;  /* 0x0000004004027810 */ /* 0x040fe40007ffe0ff */
[----:B------:R-:W-:Y:S02]  /*189f0*/  IADD3 R4, R4, 0x80, RZ ;  /* 0x0000008004047810 */ /* 0x000fe40007ffe0ff */
[----:B------:R-:W-:Y:S02]  /*18a00*/  ISETP.GE.AND P4, PT, R2, c[0x0][0x220], PT ;  /* 0x0000880002007a0c */ /* 0x000fe40003f86270 */
[----:B------:R-:W-:-:S04]  /*18a10*/  ISETP.GE.AND P0, PT, R4, c[0x0][0x220], PT ;  /* 0x0000880004007a0c */ /* 0x000fc80003f06270 */
[----:B------:R-:W-:Y:S01]  /*18a20*/  SEL R4, RZ, 0x3fffc, P0 ;  /* 0x0003fffcff047807 */ /* 0x000fe20000000000 */
[----:B------:R-:W-:Y:S01]  /*18a30*/  @!PT LDS RZ, [RZ] ;  /* 0x00000000fffff984 */ /* 0x000fe20000000800 */
[----:B------:R-:W-:Y:S01]  /*18a40*/  @!PT LDS RZ, [RZ] ;  /* 0x00000000fffff984 */ /* 0x000fe20000000800 */
[----:B------:R-:W-:Y:S01]  /*18a50*/  @!PT LDS RZ, [RZ] ;  /* 0x00000000fffff984 */ /* 0x000fe20000000800 */
[----:B------:R1:W-:Y:S01]  /*18a60*/  @!P5 LDGSTS.E.BYPASS.LTC128B.128 [R205+0x6000], [R34.64] ;  /* 0x0600000022cddfae */ /* 0x0003e2000b901d44 */
[-C--:B------:R-:W-:Y:S02]  /*18a70*/  @!P5 IADD3 R9, P1, R200, R5.reuse, RZ ;  /* 0x00000005c809d210 */ /* 0x080fe40007f3e0ff */
[----:B------:R-:W-:Y:S01]  /*18a80*/  LOP3.LUT P6, RZ, R4, 0x4, RZ, 0xc0, !PT ;  /* 0x0000000404ff7812 */ /* 0x000fe200078cc0ff */
[----:B------:R1:W-:Y:S02]  /*18a90*/  @P5 STS.128 [R205+0x6000], RZ ;  /* 0x006000ffcd005388 */ /* 0x0003e40000000c00 */
[----:B------:R-:W-:Y:S01]  /*18aa0*/  @!P5 IMAD.X R2, R199, 0x1, R0, P1 ;  /* 0x00000001c702d824 */ /* 0x000fe200008e0600 */
[----:B------:R-:W-:Y:S01]  /*18ab0*/  @!P5 LEA R18, P1, R9, R208, 0x1 ;  /* 0x000000d00912d211 */ /* 0x000fe200078208ff */
[----:B------:R-:W-:Y:S01]  /*18ac0*/  @!PT LDS RZ, [RZ] ;  /* 0x00000000fffff984 */ /* 0x000fe20000000800 */
[----:B------:R-:W-:Y:S01]  /*18ad0*/  @!PT LDS RZ, [RZ] ;  /* 0x00000000fffff984 */ /* 0x000fe20000000800 */
[----:B------:R-:W-:Y:S01]  /*18ae0*/  @!PT LDS RZ, [RZ] ;  /* 0x00000000fffff984 */ /* 0x000fe20000000800 */
[----:B------:R1:W-:Y:S01]  /*18af0*/  @!P4 LDGSTS.E.BYPASS.LTC128B.128 [R205+0x8000], [R34.64+0x80] ;  /* 0x0800008022cdcfae */ /* 0x0003e2000b901d44 */
[----:B------:R-:W-:-:S02]  /*18b00*/  @!P4 IADD3 R7, P0, R200, R5, RZ ;  /* 0x00000005c807c210 */ /* 0x000fc40007f1e0ff */
[----:B------:R-:W-:Y:S01]  /*18b10*/  @!P5 LEA.HI.X R19, R9, R211, R2, 0x1, P1 ;  /* 0x000000d30913d211 */ /* 0x000fe200008f0c02 */
[----:B------:R1:W-:Y:S01]  /*18b20*/  @P4 STS.128 [R205+0x8000], RZ ;  /* 0x008000ffcd004388 */ /* 0x0003e20000000c00 */
[C---:B------:R-:W-:Y:S01]  /*18b30*/  IADD3 R9, P2, P1, R200.reuse, R5, R200 ;  /* 0x00000005c8097210 */ /* 0x040fe2000795e0c8 */
[----:B------:R-:W-:Y:S01]  /*18b40*/  @!P4 IMAD.X R2, R199, 0x1, R0, P0 ;  /* 0x00000001c702c824 */ /* 0x000fe200000e0600 */
[----:B------:R-:W-:Y:S01]  /*18b50*/  @!P4 LEA R12, P0, R7, R208, 0x1 ;  /* 0x000000d0070cc211 */ /* 0x000fe200078008ff */
[----:B------:R-:W-:Y:S01]  /*18b60*/  @!PT LDS RZ, [RZ] ;  /* 0x00000000fffff984 */ /* 0x000fe20000000800 */
[----:B------:R-:W-:Y:S01]  /*18b70*/  @!PT LDS RZ, [RZ] ;  /* 0x00000000fffff984 */ /* 0x000fe20000000800 */
[----:B------:R-:W-:Y:S01]  /*18b80*/  @!PT LDS RZ, [RZ] ;  /* 0x00000000fffff984 */ /* 0x000fe20000000800 */
[----:B------:R1:W-:Y:S01]  /*18b90*/  @P6 LDGSTS.E.BYPASS.LTC128B.128 [R205+0xa000], [R34.64+0x100] ;  /* 0x0a00010022cd6fae */ /* 0x0003e2000b901d44 */
[----:B------:R-:W-:Y:S02]  /*18ba0*/  IADD3.X R4, R199, R0, R199, P2, P1 ;  /* 0x00000000c7047210 */ /* 0x000fe400017e24c7 */
[----:B------:R-:W-:Y:S01]  /*18bb0*/  @!P4 LEA.HI.X R13, R7, R211, R2, 0x1, P0 ;  /* 0x000000d3070dc211 */ /* 0x000fe200000f0c02 */
[----:B------:R1:W-:Y:S01]  /*18bc0*/  @!P6 STS.128 [R205+0xa000], RZ ;  /* 0x00a000ffcd00e388 */ /* 0x0003e20000000c00 */
[----:B------:R-:W-:-:S02]  /*18bd0*/  IADD3 R7, P1, R200, R9, RZ ;  /* 0x00000009c8077210 */ /* 0x000fc40007f3e0ff */
[CC--:B------:R-:W-:Y:S01]  /*18be0*/  @!P4 LEA R10, P0, R9.reuse, R208.reuse, 0x1 ;  /* 0x000000d0090ac211 */ /* 0x0c0fe200078008ff */
[----:B------:R-:W-:Y:S01]  /*18bf0*/  @!PT LDS RZ, [RZ] ;  /* 0x00000000fffff984 */ /* 0x000fe20000000800 */
[----:B------:R-:W-:Y:S01]  /*18c00*/  @!PT LDS RZ, [RZ] ;  /* 0x00000000fffff984 */ /* 0x000fe20000000800 */
[----:B------:R-:W-:Y:S01]  /*18c10*/  @!PT LDS RZ, [RZ] ;  /* 0x00000000fffff984 */ /* 0x000fe20000000800 */
[----:B------:R1:W-:Y:S01]  /*18c20*/  @!P5 LDGSTS.E.BYPASS.LTC128B.128 [R205+0x6800], [R18.64] ;  /* 0x0680000012cddfae */ /* 0x0003e2000b901d44 */
[-C--:B------:R-:W-:Y:S01]  /*18c30*/  @!P5 LEA R16, P2, R9, R208.reuse, 0x1 ;  /* 0x000000d00910d211 */ /* 0x080fe200078408ff */
[--C-:B------:R-:W-:Y:S01]  /*18c40*/  IMAD.X R2, R199, 0x1, R4.reuse, P1 ;  /* 0x00000001c7027824 */ /* 0x100fe200008e0604 */
[-CC-:B------:R-:W-:Y:S01]  /*18c50*/  @!P4 LEA.HI.X R11, R9, R211.reuse, R4.reuse, 0x1, P0 ;  /* 0x000000d3090bc211 */ /* 0x180fe200000f0c04 */
[----:B------:R1:W-:Y:S01]  /*18c60*/  @P5 STS.128 [R205+0x6800], RZ ;  /* 0x006800ffcd005388 */ /* 0x0003e20000000c00 */
[-C--:B------:R-:W-:Y:S02]  /*18c70*/  @!P5 LEA R14, P1, R7, R208.reuse, 0x1 ;  /* 0x000000d0070ed211 */ /* 0x080fe400078208ff */
[C---:B------:R-:W-:Y:S01]  /*18c80*/  @P6 LEA R8, P0, R9.reuse, R208, 0x1 ;  /* 0x000000d009086211 */ /* 0x040fe200078008ff */
[----:B------:R-:W-:Y:S01]  /*18c90*/  @!PT LDS RZ, [RZ] ;  /* 0x00000000fffff984 */ /* 0x000fe20000000800 */
[----:B------:R-:W-:Y:S01]  /*18ca0*/  @!PT LDS RZ, [RZ] ;  /* 0x00000000fffff984 */ /* 0x000fe20000000800 */
[----:B------:R-:W-:Y:S01]  /*18cb0*/  @!PT LDS RZ, [RZ] ;  /* 0x00000000fffff984 */ /* 0x000fe20000000800 */
[----:B------:R1:W-:Y:S01]  /*18cc0*/  @!P4 LDGSTS.E.BYPASS.LTC128B.128 [R205+0x8800], [R12.64+0x80] ;  /* 0x088000800ccdcfae */ /* 0x0003e2000b901d44 */
[----:B------:R-:W-:-:S02]  /*18cd0*/  @!P5 LEA.HI.X R17, R9, R211, R4, 0x1, P2 ;  /* 0x000000d30911d211 */ /* 0x000fc400010f0c04 */
[-C--:B------:R-:W-:Y:S01]  /*18ce0*/  @!P5 LEA.HI.X R15, R7, R211.reuse, R2, 0x1, P1 ;  /* 0x000000d3070fd211 */ /* 0x080fe200008f0c02 */
[----:B------:R1:W-:Y:S01]  /*18cf0*/  @P4 STS.128 [R205+0x8800], RZ ;  /* 0x008800ffcd004388 */ /* 0x0003e20000000c00 */
[----:B------:R-:W-:Y:S02]  /*18d00*/  @P6 LEA.HI.X R9, R9, R211, R4, 0x1, P0 ;  /* 0x000000d309096211 */ /* 0x000fe400000f0c04 */
[CC--:B------:R-:W-:Y:S02]  /*18d10*/  @!P4 LEA R144, P1, R7.reuse, R208.reuse, 0x1 ;  /* 0x000000d00790c211 */ /* 0x0c0fe400078208ff */
[----:B------:R-:W-:Y:S02]  /*18d20*/  @P6 IADD3 R5, P2, R200, R5, RZ ;  /* 0x00000005c8056210 */ /* 0x000fe40007f5e0ff */
[C---:B------:R-:W-:Y:S02]  /*18d30*/  @P6 LEA R6, P0, R7.reuse, R208, 0x1 ;  /* 0x000000d007066211 */ /* 0x040fe400078008ff */
[-C--:B------:R-:W-:Y:S01]  /*18d40*/  @!P4 LEA.HI.X R145, R7, R211.reuse, R2, 0x1, P1 ;  /* 0x000000d30791c211 */ /* 0x080fe200008f0c02 */
[----:B------:R-:W-:Y:S01]  /*18d50*/  @P6 IMAD.X R0, R199, 0x1, R0, P2 ;  /* 0x00000001c7006824 */ /* 0x000fe200010e0600 */
[----:B------:R-:W-:-:S02]  /*18d60*/  @P6 LEA.HI.X R7, R7, R211, R2, 0x1, P0 ;  /* 0x000000d307076211 */ /* 0x000fc400000f0c02 */
[----:B------:R-:W-:Y:S01]  /*18d70*/  @P6 LEA R4, P0, R5, R208, 0x1 ;  /* 0x000000d005046211 */ /* 0x000fe200078008ff */
[----:B------:R-:W-:-:S03]  /*18d80*/  IMAD.MOV.U32 R208, RZ, RZ, R34 ;  /* 0x000000ffffd07224 */ /* 0x000fc600078e0022 */
[----:B------:R-:W-:Y:S01]  /*18d90*/  @P6 LEA.HI.X R5, R5, R211, R0, 0x1, P0 ;  /* 0x000000d305056211 */ /* 0x000fe200000f0c00 */
[----:B------:R-:W-:-:S04]  /*18da0*/  IMAD.MOV.U32 R211, RZ, RZ, R35 ;  /* 0x000000ffffd37224 */ /* 0x000fc800078e0023 */
        /* <DEDUP_REMOVED lines=35> */
[----:B------:R-:W0:Y:S02]  /*18fe0*/  LDGDEPBAR ;  /* 0x00000000000079af */ /* 0x000e240000000000 */
.L_x_1043:
[----:B-1----:R-:W-:Y:S01]  /*18ff0*/  FMNMX.FTZ R5, R132, R24, !PT ;  /* 0x0000001884057209 */ /* 0x002fe20007810000 */
[----:B------:R-:W-:Y:S01]  /*19000*/  LDSM.16.MT88.4 R12, [R190+0xc000] ;  /* 0x00c00000be0c783b */ /* 0x000fe20000004200 */
[----:B------:R-:W-:-:S02]  /*19010*/  FMNMX.FTZ R0, R3, R26, !PT ;  /* 0x0000001a03007209 */ /* 0x000fc40007810000 */
[----:B------:R-:W-:Y:S01]  /*19020*/  FMNMX.FTZ R5, R134, R5, !PT ;  /* 0x0000000586057209 */ /* 0x000fe20007810000 */
[----:B------:R-:W-:Y:S01]  /*19030*/  LDSM.16.MT88.4 R16, [R192+0xc000] ;  /* 0x00c00000c010783b */ /* 0x000fe20000004200 */
        /* <DEDUP_REMOVED lines=41> */
[C---:B------:R-:W-:Y:S01]  /*192d0*/  FMUL.FTZ R150, R145.reuse, c[0x0][0x23c] ;  /* 0x00008f0091967a20 */ /* 0x040fe20000410000 */
[----:B------:R-:W-:Y:S02]  /*192e0*/  FSEL R5, R146, RZ, P1 ;  /* 0x000000ff92057208 */ /* 0x000fe40000800000 */
[----:B------:R-:W-:Y:S02]  /*192f0*/  FSEL R6, R145, RZ, P0 ;  /* 0x000000ff91067208 */ /* 0x000fe40000000000 */
[----:B------:R-:W-:Y:S01]  /*19300*/  FSEL R153, R153, RZ, P1 ;  /* 0x000000ff99997208 */ /* 0x000fe20000800000 */
[----:B------:R-:W-:Y:S01]  /*19310*/  FADD.FTZ R4, R132, -R5 ;  /* 0x8000000584047221 */ /* 0x000fe20000010000 */
[----:B------:R-:W-:Y:S01]  /*19320*/  FSEL R150, R150, RZ, P0 ;  /* 0x000000ff96967208 */ /* 0x000fe20000000000 */
[----:B------:R-:W-:-:S02]  /*19330*/  FADD.FTZ R6, R3, -R6 ;  /* 0x8000000603067221 */ /* 0x000fc40000010000 */
[--C-:B------:R-:W-:Y:S02]  /*19340*/  FFMA.FTZ R141, R140, c[0x0][0x23c], -R153.reuse ;  /* 0x00008f008c8d7a23 */ /* 0x100fe40000010899 */
[--C-:B------:R-:W-:Y:S02]  /*19350*/  FFMA.FTZ R144, R24, c[0x0][0x23c], -R153.reuse ;  /* 0x00008f0018907a23 */ /* 0x100fe40000010899 */
[--C-:B------:R-:W-:Y:S02]  /*19360*/  FFMA.FTZ R143, R134, c[0x0][0x23c], -R153.reuse ;  /* 0x00008f00868f7a23 */ /* 0x100fe40000010899 */
[----:B------:R-:W-:Y:S01]  /*19370*/  FFMA.FTZ R142, R142, c[0x0][0x23c], -R153 ;  /* 0x00008f008e8e7a23 */ /* 0x000fe20000010899 */
[----:B------:R-:W-:Y:S01]  /*19380*/  MUFU.EX2 R141, R141 ;  /* 0x0000008d008d7308 */ /* 0x000fe20000000800 */
[--C-:B------:R-:W-:Y:S02]  /*19390*/  FFMA.FTZ R140, R26, c[0x0][0x23c], -R150.reuse ;  /* 0x00008f001a8c7a23 */ /* 0x100fe40000010896 */
[----:B------:R-:W-:-:S02]  /*193a0*/  FFMA.FTZ R2, R31, c[0x0][0x23c], -R150 ;  /* 0x00008f001f027a23 */ /* 0x000fc40000010896 */
[--C-:B------:R-:W-:Y:S02]  /*193b0*/  FFMA.FTZ R0, R135, c[0x0][0x23c], -R150.reuse ;  /* 0x00008f0087007a23 */ /* 0x100fe40000010896 */
[----:B------:R-:W-:Y:S01]  /*193c0*/  FFMA.FTZ R147, R33, c[0x0][0x23c], -R150 ;  /* 0x00008f0021937a23 */ /* 0x000fe20000010896 */
[----:B------:R-:W-:Y:S01]  /*193d0*/  MUFU.EX2 R144, R144 ;  /* 0x0000009000907308 */ /* 0x000fe20000000800 */
[----:B------:R-:W-:Y:S01]  /*193e0*/  FMUL.FTZ R148, R4, c[0x0][0x23c] ;  /* 0x00008f0004947a20 */ /* 0x000fe20000410000 */
[----:B------:R-:W-:Y:S01]  /*193f0*/  LDSM.16.MT88.4 R132, [R190+0xc800] ;  /* 0x00c80000be84783b */ /* 0x000fe20000004200 */
[----:B------:R-:W-:Y:S02]  /*19400*/  FMUL.FTZ R3, R6, c[0x0][0x23c] ;  /* 0x00008f0006037a20 */ /* 0x000fe40000410000 */
[--C-:B------:R-:W-:Y:S01]  /*19410*/  FFMA.FTZ R155, R30, c[0x0][0x23c], -R153.reuse ;  /* 0x00008f001e9b7a23 */ /* 0x100fe20000010899 */
[----:B------:R-:W-:Y:S01]  /*19420*/  LDSM.16.MT88.4 R32, [R189+0xc800] ;  /* 0x00c80000bd20783b */ /* 0x000fe20000004200 */
[--C-:B------:R-:W-:Y:S01]  /*19430*/  FFMA.FTZ R156, R28, c[0x0][0x23c], -R153.reuse ;  /* 0x00008f001c9c7a23 */ /* 0x100fe20000010899 */
[----:B------:R-:W1:Y:S01]  /*19440*/  MUFU.EX2 R143, R143 ;  /* 0x0000008f008f7308 */ /* 0x000e620000000800 */
[--C-:B------:R-:W-:Y:S01]  /*19450*/  FFMA.FTZ R157, R22, c[0x0][0x23c], -R153.reuse ;  /* 0x00008f00169d7a23 */ /* 0x100fe20000010899 */
[----:B------:R-:W-:Y:S01]  /*19460*/  LDSM.16.MT88.4 R28, [R188+0xc800] ;  /* 0x00c80000bc1c783b */ /* 0x000fe20000004200 */
[----:B------:R-:W-:-:S02]  /*19470*/  FFMA.FTZ R158, R20, c[0x0][0x23c], -R153 ;  /* 0x00008f00149e7a23 */ /* 0x000fc40000010899 */
[--C-:B------:R-:W-:Y:S02]  /*19480*/  FFMA.FTZ R159, R25, c[0x0][0x23c], -R150.reuse ;  /* 0x00008f00199f7a23 */ /* 0x100fe40000010896 */
[--C-:B------:R-:W-:Y:S01]  /*19490*/  FFMA.FTZ R162, R27, c[0x0][0x23c], -R150.reuse ;  /* 0x00008f001ba27a23 */ /* 0x100fe20000010896 */
[----:B------:R-:W2:Y:S01]  /*194a0*/  MUFU.EX2 R142, R142 ;  /* 0x0000008e008e7308 */ /* 0x000ea20000000800 */
[--C-:B------:R-:W-:Y:S01]  /*194b0*/  FFMA.FTZ R160, R23, c[0x0][0x23c], -R150.reuse ;  /* 0x00008f0017a07a23 */ /* 0x100fe20000010896 */
[----:B------:R-:W-:Y:S01]  /*194c0*/  LDSM.16.MT88.4 R24, [R192+0xe800] ;  /* 0x00e80000c018783b */ /* 0x000fe20000004200 */
[--C-:B------:R-:W-:Y:S02]  /*194d0*/  FFMA.FTZ R161, R21, c[0x0][0x23c], -R150.reuse ;  /* 0x00008f0015a17a23 */ /* 0x100fe40000010896 */
[--C-:B------:R-:W-:Y:S01]  /*194e0*/  FFMA.FTZ R173, R170, c[0x0][0x23c], -R153.reuse ;  /* 0x00008f00aaad7a23 */ /* 0x100fe20000010899 */
[----:B------:R-:W-:Y:S01]  /*194f0*/  LDSM.16.MT88.4 R20, [R190+0xe800] ;  /* 0x00e80000be14783b */ /* 0x000fe20000004200 */
[----:B------:R-:W-:Y:S01]  /*19500*/  FFMA.FTZ R175, R172, c[0x0][0x23c], -R153 ;  /* 0x00008f00acaf7a23 */ /* 0x000fe20000010899 */
[----:B------:R-:W-:Y:S01]  /*19510*/  MUFU.EX2 R140, R140 ;  /* 0x0000008c008c7308 */ /* 0x000fe20000000800 */
[----:B-1----:R-:W-:Y:S01]  /*19520*/  F2FP.PACK_AB R4, R143, R144 ;  /* 0x000000908f04723e */ /* 0x002fe200000000ff */
[----:B------:R-:W-:-:S02]  /*19530*/  FFMA.FTZ R170, R167, c[0x0][0x23c], -R150 ;  /* 0x00008f00a7aa7a23 */ /* 0x000fc40000010896 */
[--C-:B------:R-:W-:Y:S02]  /*19540*/  FFMA.FTZ R166, R166, c[0x0][0x23c], -R153.reuse ;  /* 0x00008f00a6a67a23 */ /* 0x100fe40000010899 */
[----:B------:R-:W-:Y:S02]  /*19550*/  FFMA.FTZ R168, R168, c[0x0][0x23c], -R153 ;  /* 0x00008f00a8a87a23 */ /* 0x000fe40000010899 */
[----:B------:R-:W1:Y:S01]  /*19560*/  MUFU.EX2 R2, R2 ;  /* 0x0000000200027308 */ /* 0x000e620000000800 */
[----:B--2---:R-:W-:Y:S01]  /*19570*/  F2FP.PACK_AB R6, R141, R142 ;  /* 0x0000008e8d06723e */ /* 0x004fe200000000ff */
[--C-:B------:R-:W-:Y:S02]  /*19580*/  FFMA.FTZ R169, R169, c[0x0][0x23c], -R150.reuse ;  /* 0x00008f00a9a97a23 */ /* 0x100fe40000010896 */
[--C-:B------:R-:W-:Y:S02]  /*19590*/  FFMA.FTZ R167, R171, c[0x0][0x23c], -R150.reuse ;  /* 0x00008f00aba77a23 */ /* 0x100fe40000010896 */
[----:B------:R-:W-:-:S02]  /*195a0*/  FFMA.FTZ R172, R163, c[0x0][0x23c], -R150 ;  /* 0x00008f00a3ac7a23 */ /* 0x000fc40000010896 */
[----:B------:R-:W-:Y:S01]  /*195b0*/  MUFU.EX2 R0, R0 ;  /* 0x0000000000007308 */ /* 0x000fe20000000800 */
[--C-:B------:R-:W-:Y:S02]  /*195c0*/  FFMA.FTZ R163, R152, c[0x0][0x23c], -R153.reuse ;  /* 0x00008f0098a37a23 */ /* 0x100fe40000010899 */
[--C-:B------:R-:W-:Y:S02]  /*195d0*/  FFMA.FTZ R154, R154, c[0x0][0x23c], -R153.reuse ;  /* 0x00008f009a9a7a23 */ /* 0x100fe40000010899 */
[----:B------:R-:W-:Y:S02]  /*195e0*/  FFMA.FTZ R152, R138, c[0x0][0x23c], -R153 ;  /* 0x00008f008a987a23 */ /* 0x000fe40000010899 */
[--C-:B------:R-:W-:Y:S01]  /*195f0*/  FFMA.FTZ R151, R151, c[0x0][0x23c], -R150.reuse ;  /* 0x00008f0097977a23 */ /* 0x100fe20000010896 */
[----:B------:R-:W2:Y:S01]  /*19600*/  MUFU.EX2 R147, R147 ;  /* 0x0000009300937308 */ /* 0x000ea20000000800 */
[----:B-1----:R-:W-:Y:S01]  /*19610*/  F2FP.PACK_AB R5, R2, R140 ;  /* 0x0000008c0205723e */ /* 0x002fe200000000ff */
[----:B------:R-:W-:-:S02]  /*19620*/  FFMA.FTZ R174, R137, c[0x0][0x23c], -R150 ;  /* 0x00008f0089ae7a23 */ /* 0x000fc40000010896 */
[--C-:B------:R-:W-:Y:S02]  /*19630*/  FFMA.FTZ R171, R139, c[0x0][0x23c], -R150.reuse ;  /* 0x00008f008bab7a23 */ /* 0x100fe40000010896 */
[----:B------:R-:W-:Y:S02]  /*19640*/  FFMA.FTZ R153, R136, c[0x0][0x23c], -R153 ;  /* 0x00008f0088997a23 */ /* 0x000fe40000010899 */
[----:B------:R-:W1:Y:S01]  /*19650*/  MUFU.EX2 R148, R148 ;  /* 0x0000009400947308 */ /* 0x000e620000000800 */
[----:B------:R-:W-:Y:S01]  /*19660*/  FFMA.FTZ R150, R149, c[0x0][0x23c], -R150 ;  /* 0x00008f0095967a23 */ /* 0x000fe20000010896 */
[----:B------:R-:W-:Y:S06]  /*19670*/  LDSM.16.MT88.4 R136, [R190+0xd800] ;  /* 0x00d80000be88783b */ /* 0x000fec0000004200 */
[----:B------:R-:W3:Y:S01]  /*19680*/  MUFU.EX2 R3, R3 ;  /* 0x0000000300037308 */ /* 0x000ee20000000800 */
[----:B--2---:R-:W-:Y:S01]  /*19690*/  F2FP.PACK_AB R7, R147, R0 ;  /* 0x000000009307723e */ /* 0x004fe200000000ff */
[----:B-1----:R-:W-:-:S06]  /*196a0*/  FMUL.FTZ R40, R40, R148 ;  /* 0x0000009428287220 */ /* 0x002fcc0000410000 */
[----:B------:R-:W-:Y:S01]  /*196b0*/  MUFU.EX2 R155, R155 ;  /* 0x0000009b009b7308 */ /* 0x000fe20000000800 */
[-C--:B------:R-:W-:Y:S02]  /*196c0*/  FMUL.FTZ R41, R41, R148.reuse ;  /* 0x0000009429297220 */ /* 0x080fe40000410000 */
[-C--:B------:R-:W-:Y:S02]  /*196d0*/  FMUL.FTZ R44, R44, R148.reuse ;  /* 0x000000942c2c7220 */ /* 0x080fe40000410000 */
[----:B------:R-:W-:Y:S02]  /*196e0*/  FMUL.FTZ R45, R45, R148 ;  /* 0x000000942d2d7220 */ /* 0x000fe40000410000 */
[-C--:B---3--:R-:W-:Y:S01]  /*196f0*/  FMUL.FTZ R42, R42, R3.reuse ;  /* 0x000000032a2a7220 */ /* 0x088fe20000410000 */
[----:B------:R-:W1:Y:S01]  /*19700*/  MUFU.EX2 R156, R156 ;  /* 0x0000009c009c7308 */ /* 0x000e620000000800 */
        /* <DEDUP_REMOVED lines=11> */
[----:B------:R-:W2:Y:S01]  /*197c0*/  LDSM.16.MT88.4 R12, [R192+0xe000] ;  /* 0x00e00000c00c783b */ /* 0x000ea20000004200 */
        /* <DEDUP_REMOVED lines=13> */
[----:B------:R-:W3:Y:S01]  /*198a0*/  LDSM.16.MT88.4 R16, [R188+0xc000] ;  /* 0x00c00000bc10783b */ /* 0x000ee20000004200 */
        /* <DEDUP_REMOVED lines=14> */
[----:B------:R-:W1:Y:S01]  /*19990*/  MUFU.EX2 R161, R161 ;  /* 0x000000a100a17308 */ /* 0x000e620000000800 */
[-C--:B------:R-:W-:Y:S02]  /*199a0*/  FMUL.FTZ R71, R71, R3.reuse ;  /* 0x0000000347477220 */ /* 0x080fe40000410000 */
[C---:B--2---:R-:W-:Y:S01]  /*199b0*/  HMMA.16816.F32 R64, R4.reuse, R12, R64 ;  /* 0x0000000c0440723c */ /* 0x044fe20000001840 */
[-C--:B------:R-:W-:Y:S02]  /*199c0*/  FMUL.FTZ R56, R56, R148.reuse ;  /* 0x0000009438387220 */ /* 0x080fe40000410000 */
[-C--:B------:R-:W-:Y:S02]  /*199d0*/  FMUL.FTZ R57, R57, R148.reuse ;  /* 0x0000009439397220 */ /* 0x080fe40000410000 */
[-C--:B------:R-:W-:Y:S01]  /*199e0*/  FMUL.FTZ R58, R58, R3.reuse ;  /* 0x000000033a3a7220 */ /* 0x080fe20000410000 */
[----:B------:R-:W-:Y:S01]  /*199f0*/  MUFU.EX2 R166, R166 ;  /* 0x000000a600a67308 */ /* 0x000fe20000000800 */
[----:B------:R-:W-:Y:S01]  /*19a00*/  FMUL.FTZ R59, R59, R3 ;  /* 0x000000033b3b7220 */ /* 0x000fe20000410000 */
[----:B------:R-:W-:Y:S01]  /*19a10*/  HMMA.16816.F32 R68, R4, R14, R68 ;  /* 0x0000000e0444723c */ /* 0x000fe20000001844 */
[----:B------:R-:W2:Y:S01]  /*19a20*/  LDSM.16.MT88.4 R12, [R188+0xe000] ;  /* 0x00e00000bc0c783b */ /* 0x000ea20000004200 */
[----:B------:R-:W-:-:S02]  /*19a30*/  FMUL.FTZ R60, R60, R148 ;  /* 0x000000943c3c7220 */ /* 0x000fc40000410000 */
[-C--:B------:R-:W-:Y:S02]  /*19a40*/  FMUL.FTZ R61, R61, R148.reuse ;  /* 0x000000943d3d7220 */ /* 0x080fe40000410000 */
[-C--:B------:R-:W-:Y:S01]  /*19a50*/  FMUL.FTZ R62, R62, R3.reuse ;  /* 0x000000033e3e7220 */ /* 0x080fe20000410000 */
[----:B------:R-:W1:Y:S01]  /*19a60*/  MUFU.EX2 R173, R173 ;  /* 0x000000ad00ad7308 */ /* 0x000e620000000800 */
[-C--:B------:R-:W-:Y:S02]  /*19a70*/  FMUL.FTZ R63, R63, R3.reuse ;  /* 0x000000033f3f7220 */ /* 0x080fe40000410000 */
[-C--:B------:R-:W-:Y:S01]  /*19a80*/  FMUL.FTZ R72, R72, R148.reuse ;  /* 0x0000009448487220 */ /* 0x080fe20000410000 */
[----:B---3--:R-:W-:Y:S01]  /*19a90*/  HMMA.16816.F32 R56, R4, R16, R56 ;  /* 0x000000100438723c */ /* 0x008fe20000001838 */
[----:B------:R-:W-:Y:S02]  /*19aa0*/  FMUL.FTZ R73, R73, R148 ;  /* 0x0000009449497220 */ /* 0x000fe40000410000 */
[-C--:B------:R-:W-:Y:S01]  /*19ab0*/  FMUL.FTZ R74, R74, R3.reuse ;  /* 0x000000034a4a7220 */ /* 0x080fe20000410000 */
[----:B------:R-:W-:Y:S01]  /*19ac0*/  MUFU.EX2 R168, R168 ;  /* 0x000000a800a87308 */ /* 0x000fe20000000800 */
[----:B------:R-:W-:-:S02]  /*19ad0*/  FMUL.FTZ R75, R75, R3 ;  /* 0x000000034b4b7220 */ /* 0x000fc40000410000 */
[-C--:B------:R-:W-:Y:S01]  /*19ae0*/  FMUL.FTZ R76, R76, R148.reuse ;  /* 0x000000944c4c7220 */ /* 0x080fe20000410000 */
[C---:B------:R-:W-:Y:S01]  /*19af0*/  HMMA.16816.F32 R60, R4.reuse, R18, R60 ;  /* 0x00000012043c723c */ /* 0x040fe2000000183c */
[-C--:B------:R-:W-:Y:S01]  /*19b00*/  FMUL.FTZ R77, R77, R148.reuse ;  /* 0x000000944d4d7220 */ /* 0x080fe20000410000 */
[----:B------:R-:W3:Y:S01]  /*19b10*/  LDSM.16.MT88.4 R16, [R189+0xe000] ;  /* 0x00e00000bd10783b */ /* 0x000ee20000004200 */
        /* <DEDUP_REMOVED lines=14> */
[----:B------:R-:W1:Y:S01]  /*19c00*/  MUFU.EX2 R170, R170 ;  /* 0x000000aa00aa7308 */ /* 0x000e620000000800 */
[----:B------:R-:W-:-:S02]  /*19c10*/  FMUL.FTZ R95, R95, R3 ;  /* 0x000000035f5f7220 */ /* 0x000fc40000410000 */
        /* <DEDUP_REMOVED lines=76> */
[----:B-1----:R-:W-:Y:S01]  /*1a0e0*/  F2FP.PACK_AB R4, R156, R155 ;  /* 0x0000009b9c04723e */ /* 0x002fe200000000ff */
        /* <DEDUP_REMOVED lines=9> */
[----:B--2---:R-:W-:Y:S01]  /*1a180*/  HMMA.16816.F32 R128, R4, R12, R128 ;  /* 0x0000000c0480723c */ /* 0x004fe20000001880 */
[----:B------:R-:W-:Y:S02]  /*1a190*/  FADD.FTZ R3, R158, R157 ;  /* 0x0000009d9e037221 */ /* 0x000fe40000010000 */
[----:B------:R-:W-:-:S05]  /*1a1a0*/  FADD.FTZ R0, R161, R0 ;  /* 0x00000000a1007221 */ /* 0x000fca0000010000 */
[C---:B------:R-:W-:Y:S01]  /*1a1b0*/  HMMA.16816.F32 R36, R4.reuse, R14, R36 ;  /* 0x0000000e0424723c */ /* 0x040fe20000001824 */
[----:B------:R-:W1:Y:S07]  /*1a1c0*/  LDSM.16.MT88.4 R12, [R192+0x10800] ;  /* 0x01080000c00c783b */ /* 0x000e6e0000004200 */
[C---:B------:R-:W-:Y:S08]  /*1a1d0*/  HMMA.16816.F32 R64, R4.reuse, R24, R64 ;  /* 0x000000180440723c */ /* 0x040ff00000001840 */
[C---:B------:R-:W-:Y:S01]  /*1a1e0*/  HMMA.16816.F32 R68, R4.reuse, R26, R68 ;  /* 0x0000001a0444723c */ /* 0x040fe20000001844 */
[----:B------:R-:W2:Y:S07]  /*1a1f0*/  LDSM.16.MT88.4 R24, [R190+0x10800] ;  /* 0x01080000be18783b */ /* 0x000eae0000004200 */
[C---:B------:R-:W-:Y:S08]  /*1a200*/  HMMA.16816.F32 R72, R4.reuse, R20, R72 ;  /* 0x000000140448723c */ /* 0x040ff00000001848 */
        /* <DEDUP_REMOVED lines=23> */
[C---:B----4-:R-:W-:Y:S08]  /*1a380*/  HMMA.16816.F32 R108, R4.reuse, R20, R108 ;  /* 0x00000014046c723c */ /* 0x050ff0000000186c */
[C---:B------:R-:W-:Y:S01]  /*1a390*/  HMMA.16816.F32 R112, R4.reuse, R22, R112 ;  /* 0x000000160470723c */ /* 0x040fe20000001870 */
[----:B------:R-:W-:Y:S07]  /*1a3a0*/  LDSM.16.MT88.4 R20, [R190+0xf000] ;  /* 0x00f00000be14783b */ /* 0x000fee0000004200 */
        /* <DEDUP_REMOVED lines=92> */
.L_x_1040:
[----:B------:R-:W-:-:S13]  /*1a970*/  ISETP.GE.AND P0, PT, R209, 0x1, PT ;  /* 0x00000001d100780c */ /* 0x000fda0003f06270 */
[----:B------:R-:W-:Y:S05]  /*1a980*/  @!P0 BRA `(.L_x_1046) ;  /* 0x000037b000008947 */ /* 0x000fea0003800000 */
[----:B------:R-:W-:Y:S01]  /*1a990*/  ULDC UR5, c[0x0][0x1a0] ;  /* 0x0000680000057ab9 */ /* 0x000fe20000000800 */
[----:B------:R-:W-:Y:S01]  /*1a9a0*/  IMAD.MOV.U32 R0, RZ, RZ, R3 ;  /* 0x000000ffff007224 */ /* 0x000fe200078e0003 */
[----:B------:R-:W-:Y:S01]  /*1a9b0*/  ULEA UR5, -UR5, URZ, 0x6 ;  /* 0x0000003f05057291 */ /* 0x000fe2000f8e313f */
[----:B------:R-:W-:Y:S01]  /*1a9c0*/  IMAD.MOV.U32 R133, RZ, RZ, R132 ;  /* 0x000000ffff857224 */ /* 0x000fe200078e0084 */
[----:B------:R-:W-:Y:S02]  /*1a9d0*/  ULDC.64 UR6, c[0x0][0x118] ;  /* 0x0000460000067ab9 */ /* 0x000fe40000000a00 */
[----:B------:R-:W-:Y:S02]  /*1a9e0*/  USHF.R.S32.HI UR4, URZ, 0x1f, UR5 ;  /* 0x0000001f3f047899 */ /* 0x000fe40008011405 */
[----:B------:R-:W-:-:S04]  /*1a9f0*/  MOV R214, UR5 ;  /* 0x0000000500d67c02 */ /* 0x000fc80008000f00 */
[----:B------:R-:W-:Y:S02]  /*1aa00*/  MOV R212, UR4 ;  /* 0x0000000400d47c02 */ /* 0x000fe40008000f00 */
.L_x_1050:
        /* <DEDUP_REMOVED lines=59> */
[----:B------:R-:W-:Y:S01]  /*1adc0*/  IMAD.WIDE.U32 R6, R5, c[0x0][0x188], R6 ;  /* 0x0000620005067a25 */ /* 0x000fe200078e0006 */
[----:B------:R-:W-:Y:S05]  /*1add0*/  SHF.R.S32.HI R3, RZ, 0x1f, R5 ;  /* 0x0000001fff037819 */ /* 0x000fea0000011405 */
[----:B------:R-:W-:Y:S02]  /*1ade0*/  IMAD R2, R3, c[0x0][0x188], RZ ;  /* 0x0000620003027a24 */ /* 0x000fe400078e02ff */
[----:B------:R-:W-:Y:S02]  /*1adf0*/  IMAD.MOV.U32 R3, RZ, RZ, R6 ;  /* 0x000000ffff037224 */ /* 0x000fe400078e0006 */
[----:B------:R-:W-:Y:S04]  /*1ae00*/  IMAD R2, R5, c[0x0][0x18c], R2 ;  /* 0x0000630005027a24 */ /* 0x000fe800078e0202 */
[----:B------:R-:W-:Y:S02]  /*1ae10*/  IMAD.IADD R4, R7, 0x1, R2 ;  /* 0x0000000107047824 */ /* 0x000fe400078e0202 */
.L_x_1047:
[C---:B------:R-:W-:Y:S02]  /*1ae20*/  LOP3.LUT P6, RZ, R210.reuse, 0x1, RZ, 0xc0, !PT ;  /* 0x00000001d2ff7812 */ /* 0x040fe400078cc0ff */
[CC--:B------:R-:W-:Y:S02]  /*1ae30*/  LEA R2, P1, R3.reuse, R164.reuse, 0x1 ;  /* 0x000000a403027211 */ /* 0x0c0fe400078208ff */
[----:B------:R-:W-:Y:S02]  /*1ae40*/  LOP3.LUT P5, RZ, R210, 0x2, RZ, 0xc0, !PT ;  /* 0x00000002d2ff7812 */ /* 0x000fe400078ac0ff */
[----:B------:R-:W-:Y:S02]  /*1ae50*/  IADD3 R7, P0, R202, R3, RZ ;  /* 0x00000003ca077210 */ /* 0x000fe40007f1e0ff */
[--C-:B------:R-:W-:Y:S02]  /*1ae60*/  LEA.HI.X R3, R3, R165, R4.reuse, 0x1, P1 ;  /* 0x000000a503037211 */ /* 0x100fe400008f0c04 */
[----:B------:R-:W-:Y:S01]  /*1ae70*/  LOP3.LUT P4, RZ, R210, 0x4, RZ, 0xc0, !PT ;  /* 0x00000004d2ff7812 */ /* 0x000fe2000788c0ff */
[----:B------:R-:W-:Y:S01]  /*1ae80*/  IMAD.X R6, R201, 0x1, R4, P0 ;  /* 0x00000001c9067824 */ /* 0x000fe200000e0604 */
[C---:B------:R-:W-:Y:S01]  /*1ae90*/  IADD3 R5, P0, R202.reuse, R7, RZ ;  /* 0x00000007ca057210 */ /* 0x040fe20007f1e0ff */
[----:B------:R-:W-:Y:S01]  /*1aea0*/  @!PT LDS RZ, [RZ] ;  /* 0x00000000fffff984 */ /* 0x000fe20000000800 */
[----:B------:R-:W-:Y:S01]  /*1aeb0*/  @!PT LDS RZ, [RZ] ;  /* 0x00000000fffff984 */ /* 0x000fe20000000800 */
[----:B------:R-:W-:Y:S01]  /*1aec0*/  @!PT LDS RZ, [RZ] ;  /* 0x00000000fffff984 */ /* 0x000fe20000000800 */
[----:B------:R1:W-:Y:S01]  /*1aed0*/  @P6 LDGSTS.E.BYPASS.LTC128B.128 [R205+0xc000], [R2.64] ;  /* 0x0c00000002cd6fae */ /* 0x0003e2000b901d46 */
[CC--:B------:R-:W-:Y:S03]  /*1aee0*/  @P6 LEA R14, P2, R7.reuse, R164.reuse, 0x1 ;  /* 0x000000a4070e6211 */ /* 0x0c0fe600078408ff */
[----:B------:R-:W-:Y:S01]  /*1aef0*/  @!P6 STS.128 [R205+0xc000], RZ ;  /* 0x00c000ffcd00e388 */ /* 0x000fe20000000c00 */
[-CC-:B------:R-:W-:Y:S01]  /*1af00*/  @P6 LEA.HI.X R15, R7, R165.reuse, R6.reuse, 0x1, P2 ;  /* 0x000000a5070f6211 */ /* 0x180fe200010f0c06 */
[--C-:B------:R-:W-:Y:S01]  /*1af10*/  IMAD.X R4, R201, 0x1, R6.reuse, P0 ;  /* 0x00000001c9047824 */ /* 0x100fe200000e0606 */
[-C--:B------:R-:W-:Y:S01]  /*1af20*/  @P5 LEA R10, P1, R7, R164.reuse, 0x1 ;  /* 0x000000a4070a5211 */ /* 0x080fe200078208ff */
[----:B------:R-:W-:Y:S01]  /*1af30*/  @!PT LDS RZ, [RZ] ;  /* 0x00000000fffff984 */ /* 0x000fe20000000800 */
[----:B------:R-:W-:Y:S01]  /*1af40*/  @!PT LDS RZ, [RZ] ;  /* 0x00000000fffff984 */ /* 0x000fe20000000800 */
[----:B------:R-:W-:Y:S01]  /*1af50*/  @!PT LDS RZ, [RZ] ;  /* 0x00000000fffff984 */ /* 0x000fe20000000800 */
[----:B------:R1:W-:Y:S01]  /*1af60*/  @P5 LDGSTS.E.BYPASS.LTC128B.128 [R205+0xe000], [R2.64+0x80] ;  /* 0x0e00008002cd5fae */ /* 0x0003e2000b901d46 */
[-C--:B------:R-:W-:Y:S02]  /*1af70*/  @P6 LEA R12, P2, R5, R164.reuse, 0x1 ;  /* 0x000000a4050c6211 */ /* 0x080fe400078408ff */
[CC--:B------:R-:W-:Y:S01]  /*1af80*/  @P5 LEA.HI.X R11, R7.reuse, R165.reuse, R6, 0x1, P1 ;  /* 0x000000a5070b5211 */ /* 0x0c0fe200008f0c06 */
[----:B------:R-:W-:Y:S01]  /*1af90*/  @!P5 STS.128 [R205+0xe000], RZ ;  /* 0x00e000ffcd00d388 */ /* 0x000fe20000000c00 */
[-C--:B------:R-:W-:Y:S02]  /*1afa0*/  @P4 LEA R8, P0, R7, R164.reuse, 0x1 ;  /* 0x000000a407084211 */ /* 0x080fe400078008ff */
[-C--:B------:R-:W-:Y:S01]  /*1afb0*/  @P6 LEA.HI.X R13, R5, R165.reuse, R4, 0x1, P2 ;  /* 0x000000a5050d6211 */ /* 0x080fe200010f0c04 */
[----:B------:R-:W-:Y:S01]  /*1afc0*/  @!PT LDS RZ, [RZ] ;  /* 0x00000000fffff984 */ /* 0x000fe20000000800 */
[----:B------:R-:W-:Y:S01]  /*1afd0*/  @!PT LDS RZ, [RZ] ;  /* 0x00000000fffff984 */ /* 0x000fe20000000800 */
[----:B------:R-:W-:Y:S01]  /*1afe0*/  @!PT LDS RZ, [RZ] ;  /* 0x00000000fffff984 */ /* 0x000fe20000000800 */
[----:B------:R1:W-:Y:S01]  /*1aff0*/  @P4 LDGSTS.E.BYPASS.LTC128B.128 [R205+0x10000], [R2.64+0x100] ;  /* 0x1000010002cd4fae */ /* 0x0003e2000b901d46 */
[-C--:B------:R-:W-:Y:S02]  /*1b000*/  @P4 LEA.HI.X R9, R7, R165.reuse, R6, 0x1, P0 ;  /* 0x000000a507094211 */ /* 0x080fe400000f0c06 */
[CC--:B------:R-:W-:Y:S01]  /*1b010*/  @P5 LEA R16, P1, R5.reuse, R164.reuse, 0x1 ;  /* 0x000000a405105211 */ /* 0x0c0fe200078208ff */
[----:B------:R-:W-:Y:S01]  /*1b020*/  @!P4 STS.128 [R205+0x10000], RZ ;  /* 0x010000ffcd00c388 */ /* 0x000fe20000000c00 */
[CC--:B------:R-:W-:Y:S02]  /*1b030*/  @P4 LEA R20, P0, R5.reuse, R164.reuse, 0x1 ;  /* 0x000000a405144211 */ /* 0x0c0fe400078008ff */
[C-C-:B------:R-:W-:Y:S01]  /*1b040*/  @P5 LEA.HI.X R17, R5.reuse, R165, R4.reuse, 0x1, P1 ;  /* 0x000000a505115211 */ /* 0x140fe200008f0c04 */
[----:B------:R-:W-:Y:S01]  /*1b050*/  @!PT LDS RZ, [RZ] ;  /* 0x00000000fffff984 */ /* 0x000fe20000000800 */
[----:B------:R-:W-:Y:S01]  /*1b060*/  @!PT LDS RZ, [RZ] ;  /* 0x00000000fffff984 */ /* 0x000fe20000000800 */
[----:B------:R-:W-:Y:S01]  /*1b070*/  @!PT LDS RZ, [RZ] ;  /* 0x00000000fffff984 */ /* 0x000fe20000000800 */
[----:B------:R2:W-:Y:S01]  /*1b080*/  @P6 LDGSTS.E.BYPASS.LTC128B.128 [R205+0xc800], [R14.64] ;  /* 0x0c8000000ecd6fae */ /* 0x0005e2000b901d46 */
[----:B------:R-:W-:Y:S02]  /*1b090*/  IADD3 R6, P2, R202, R5, RZ ;  /* 0x00000005ca067210 */ /* 0x000fe40007f5e0ff */
[-CC-:B------:R-:W-:Y:S01]  /*1b0a0*/  @P4 LEA.HI.X R21, R5, R165.reuse, R4.reuse, 0x1, P0 ;  /* 0x000000a505154211 */ /* 0x180fe200000f0c04 */
[----:B------:R-:W-:Y:S01]  /*1b0b0*/  @!P6 STS.128 [R205+0xc800], RZ ;  /* 0x00c800ffcd00e388 */ /* 0x000fe20000000c00 */
[CC--:B------:R-:W-:Y:S01]  /*1b0c0*/  @P5 LEA R22, P1, R6.reuse, R164.reuse, 0x1 ;  /* 0x000000a406165211 */ /* 0x0c0fe200078208ff */
[----:B------:R-:W-:Y:S01]  /*1b0d0*/  IMAD.X R4, R201, 0x1, R4, P2 ;  /* 0x00000001c9047824 */ /* 0x000fe200010e0604 */
[CC--:B------:R-:W-:Y:S01]  /*1b0e0*/  @P6 LEA R28, P2, R6.reuse, R164.reuse, 0x1 ;  /* 0x000000a4061c6211 */ /* 0x0c0fe200078408ff */
[----:B------:R-:W-:Y:S01]  /*1b0f0*/  @!PT LDS RZ, [RZ] ;  /* 0x00000000fffff984 */ /* 0x000fe20000000800 */
[----:B------:R-:W-:Y:S01]  /*1b100*/  @!PT LDS RZ, [RZ] ;  /* 0x00000000fffff984 */ /* 0x000fe20000000800 */
[----:B------:R-:W-:Y:S01]  /*1b110*/  @!PT LDS RZ, [RZ] ;  /* 0x00000000fffff984 */ /* 0x000fe20000000800 */
[----:B------:R3:W-:Y:S01]  /*1b120*/  @P5 LDGSTS.E.BYPASS.LTC128B.128 [R205+0xe800], [R10.64+0x80] ;  /* 0x0e8000800acd5fae */ /* 0x0007e2000b901d46 */
[C---:B------:R-:W-:Y:S02]  /*1b130*/  @P4 LEA R30, P0, R6.reuse, R164, 0x1 ;  /* 0x000000a4061e4211 */ /* 0x040fe400078008ff */
[CCC-:B------:R-:W-:Y:S01]  /*1b140*/  @P6 LEA.HI.X R29, R6.reuse, R165.reuse, R4.reuse, 0x1, P2 ;  /* 0x000000a5061d6211 */ /* 0x1c0fe200010f0c04 */
[----:B------:R-:W-:Y:S01]  /*1b150*/  @!P5 STS.128 [R205+0xe800], RZ ;  /* 0x00e800ffcd00d388 */ /* 0x000fe20000000c00 */
[CCC-:B------:R-:W-:Y:S02]  /*1b160*/  @P5 LEA.HI.X R23, R6.reuse, R165.reuse, R4.reuse, 0x1, P1 ;  /* 0x000000a506175211 */ /* 0x1c0fe400008f0c04 */
[----:B------:R-:W-:Y:S01]  /*1b170*/  @P4 LEA.HI.X R31, R6, R165, R4, 0x1, P0 ;  /* 0x000000a5061f4211 */ /* 0x000fe200000f0c04 */
[----:B------:R-:W-:Y:S01]  /*1b180*/  @!PT LDS RZ, [RZ] ;  /* 0x00000000fffff984 */ /* 0x000fe20000000800 */
[----:B------:R-:W-:Y:S01]  /*1b190*/  @!PT LDS RZ, [RZ] ;  /* 0x00000000fffff984 */ /* 0x000fe20000000800 */
[----:B------:R-:W-:Y:S01]  /*1b1a0*/  @!PT LDS RZ, [RZ] ;  /* 0x00000000fffff984 */ /* 0x000fe20000000800 */
[----:B------:R3:W-:Y:S01]  /*1b1b0*/  @P4 LDGSTS.E.BYPASS.LTC128B.128 [R205+0x10800], [R8.64+0x100] ;  /* 0x1080010008cd4fae */ /* 0x0007e2000b901d46 */
[----:B------:R-:W-:Y:S03]  /*1b1c0*/  ISETP.GE.AND P0, PT, R209, 0x2, PT ;  /* 0x00000002d100780c */ /* 0x000fe60003f06270 */
        /* <DEDUP_REMOVED lines=32> */
[----:B------:R-:W1:Y:S04]  /*1b3d0*/  LDSM.16.M88.4 R140, [R197+0x6000] ;  /* 0x00600000c58c783b */ /* 0x000e680000000200 */
[----:B----4-:R-:W2:Y:S04]  /*1b3e0*/  LDSM.16.M88.4 R16, [R197+0x6800] ;  /* 0x00680000c510783b */ /* 0x010ea80000000200 */
[----:B------:R-:W5:Y:S04]  /*1b3f0*/  LDSM.16.M88.4 R24, [R197+0x7000] ;  /* 0x00700000c518783b */ /* 0x000f680000000200 */
[----:B------:R-:W0:Y:S04]  /*1b400*/  LDGDEPBAR ;  /* 0x00000000000079af */ /* 0x000e280000000000 */
[----:B------:R-:W4:Y:S04]  /*1b410*/  LDSM.16.M88.4 R32, [R197+0x7800] ;  /* 0x00780000c520783b */ /* 0x000f280000000200 */
[----:B------:R-:W-:Y:S04]  /*1b420*/  LDSM.16.M88.4 R144, [R196] ;  /* 0x00000000c490783b */ /* 0x000fe80000000200 */
[----:B------:R-:W4:Y:S04]  /*1b430*/  LDSM.16.M88.4 R148, [R195] ;  /* 0x00000000c394783b */ /* 0x000f280000000200 */
[----:B------:R-:W4:Y:S04]  /*1b440*/  LDSM.16.M88.4 R152, [R187] ;  /* 0x00000000bb98783b */ /* 0x000f280000000200 */
[----:B------:R-:W4:Y:S04]  /*1b450*/  LDSM.16.M88.4 R156, [R186] ;  /* 0x00000000ba9c783b */ /* 0x000f280000000200 */
[----:B------:R-:W4:Y:S01]  /*1b460*/  LDSM.16.M88.4 R160, [R185] ;  /* 0x00000000b9a0783b */ /* 0x000f220000000200 */
[C---:B-1----:R-:W-:Y:S03]  /*1b470*/  HMMA.16816.F32 R4, R136.reuse, R140, RZ ;  /* 0x0000008c8804723c */ /* 0x042fe600000018ff */
[----:B------:R-:W-:Y:S04]  /*1b480*/  LDSM.16.M88.4 R164, [R191+0x6000] ;  /* 0x00600000bfa4783b */ /* 0x000fe80000000200 */
[----:B------:R-:W-:Y:S01]  /*1b490*/  LDSM.16.M88.4 R168, [R191+0x6800] ;  /* 0x00680000bfa8783b */ /* 0x000fe20000000200 */
[C---:B---3--:R-:W-:Y:S03]  /*1b4a0*/  HMMA.16816.F32 R8, R136.reuse, R142, RZ ;  /* 0x0000008e8808723c */ /* 0x048fe600000018ff */
[----:B------:R-:W1:Y:S04]  /*1b4b0*/  LDSM.16.M88.4 R140, [R194] ;  /* 0x00000000c28c783b */ /* 0x000e680000000200 */
[----:B------:R-:W-:Y:S01]  /*1b4c0*/  LDSM.16.M88.4 R172, [R191+0x7800] ;  /* 0x00780000bfac783b */ /* 0x000fe20000000200 */
[C---:B--2---:R-:W-:Y:S08]  /*1b4d0*/  HMMA.16816.F32 R12, R136.reuse, R16, RZ ;  /* 0x00000010880c723c */ /* 0x044ff000000018ff */
[C---:B------:R-:W-:Y:S08]  /*1b4e0*/  HMMA.16816.F32 R16, R136.reuse, R18, RZ ;  /* 0x000000128810723c */ /* 0x040ff000000018ff */
[C---:B-----5:R-:W-:Y:S08]  /*1b4f0*/  HMMA.16816.F32 R20, R136.reuse, R24, RZ ;  /* 0x000000188814723c */ /* 0x060ff000000018ff */
[C---:B------:R-:W-:Y:S08]  /*1b500*/  HMMA.16816.F32 R24, R136.reuse, R26, RZ ;  /* 0x0000001a8818723c */ /* 0x040ff000000018ff */
[C---:B----4-:R-:W-:Y:S08]  /*1b510*/  HMMA.16816.F32 R28, R136.reuse, R32, RZ ;  /* 0x00000020881c723c */ /* 0x050ff000000018ff */
[----:B------:R-:W-:Y:S01]  /*1b520*/  HMMA.16816.F32 R32, R136, R34, RZ ;  /* 0x000000228820723c */ /* 0x000fe200000018ff */
[----:B------:R-:W2:Y:S07]  /*1b530*/  LDSM.16.M88.4 R136, [R191+0x7000] ;  /* 0x00700000bf88783b */ /* 0x000eae0000000200 */
[C---:B------:R-:W-:Y:S08]  /*1b540*/  HMMA.16816.F32 R4, R144.reuse, R148, R4 ;  /* 0x000000949004723c */ /* 0x040ff00000001804 */
[C---:B------:R-:W-:Y:S01]  /*1b550*/  HMMA.16816.F32 R8, R144.reuse, R150, R8 ;  /* 0x000000969008723c */ /* 0x040fe20000001808 */
[----:B------:R-:W-:Y:S07]  /*1b560*/  LDSM.16.M88.4 R148, [R193] ;  /* 0x00000000c194783b */ /* 0x000fee0000000200 */
[C---:B------:R-:W-:Y:S08]  /*1b570*/  HMMA.16816.F32 R12, R144.reuse, R152, R12 ;  /* 0x00000098900c723c */ /* 0x040ff0000000180c */
[C---:B------:R-:W-:Y:S01]  /*1b580*/  HMMA.16816.F32 R16, R144.reuse, R154, R16 ;  /* 0x0000009a9010723c */ /* 0x040fe20000001810 */
[----:B------:R-:W3:Y:S07]  /*1b590*/  LDSM.16.M88.4 R152, [R184] ;  /* 0x00000000b898783b */ /* 0x000eee0000000200 */
[C---:B------:R-:W-:Y:S08]  /*1b5a0*/  HMMA.16816.F32 R20, R144.reuse, R156, R20 ;  /* 0x0000009c9014723c */ /* 0x040ff00000001814 */
[C---:B------:R-:W-:Y:S01]  /*1b5b0*/  HMMA.16816.F32 R24, R144.reuse, R158, R24 ;  /* 0x0000009e9018723c */ /* 0x040fe20000001818 */
[----:B------:R-:W4:Y:S07]  /*1b5c0*/  LDSM.16.M88.4 R156, [R184+0x800] ;  /* 0x00080000b89c783b */ /* 0x000f2e0000000200 */
[C---:B------:R-:W-:Y:S08]  /*1b5d0*/  HMMA.16816.F32 R28, R144.reuse, R160, R28 ;  /* 0x000000a0901c723c */ /* 0x040ff0000000181c */
[----:B------:R-:W-:Y:S01]  /*1b5e0*/  HMMA.16816.F32 R32, R144, R162, R32 ;  /* 0x000000a29020723c */ /* 0x000fe20000001820 */
[----:B------:R-:W5:Y:S04]  /*1b5f0*/  LDSM.16.M88.4 R144, [R184+0x1000] ;  /* 0x00100000b890783b */ /* 0x000f680000000200 */
[----:B------:R-:W3:Y:S03]  /*1b600*/  LDSM.16.M88.4 R160, [R184+0x1800] ;  /* 0x00180000b8a0783b */ /* 0x000ee60000000200 */
[C---:B-1----:R-:W-:Y:S08]  /*1b610*/  HMMA.16816.F32 R4, R140.reuse, R164, R4 ;  /* 0x000000a48c04723c */ /* 0x042ff00000001804 */
[C---:B------:R-:W-:Y:S01]  /*1b620*/  HMMA.16816.F32 R8, R140.reuse, R166, R8 ;  /* 0x000000a68c08723c */ /* 0x040fe20000001808 */
[----:B------:R-:W-:Y:S07]  /*1b630*/  LDSM.16.M88.4 R164, [R197+0x8000] ;  /* 0x00800000c5a4783b */ /* 0x000fee0000000200 */
[C---:B------:R-:W-:Y:S08]  /*1b640*/  HMMA.16816.F32 R12, R140.reuse, R168, R12 ;  /* 0x000000a88c0c723c */ /* 0x040ff0000000180c */
[C---:B------:R-:W-:Y:S01]  /*1b650*/  HMMA.16816.F32 R16, R140.reuse, R170, R16 ;  /* 0x000000aa8c10723c */ /* 0x040fe20000001810 */
[----:B------:R-:W-:Y:S07]  /*1b660*/  LDSM.16.M88.4 R168, [R197+0x8800] ;  /* 0x00880000c5a8783b */ /* 0x000fee0000000200 */
[C---:B--2---:R-:W-:Y:S08]  /*1b670*/  HMMA.16816.F32 R20, R140.reuse, R136, R20 ;  /* 0x000000888c14723c */ /* 0x044ff00000001814 */
[C---:B------:R-:W-:Y:S01]  /*1b680*/  HMMA.16816.F32 R24, R140.reuse, R138, R24 ;  /* 0x0000008a8c18723c */ /* 0x040fe20000001818 */
[----:B------:R-:W1:Y:S07]  /*1b690*/  LDSM.16.M88.4 R136, [R198+0x2000] ;  /* 0x00200000c688783b */ /* 0x000e6e0000000200 */
[C---:B------:R-:W-:Y:S08]  /*1b6a0*/  HMMA.16816.F32 R28, R140.reuse, R172, R28 ;  /* 0x000000ac8c1c723c */ /* 0x040ff0000000181c */
[----:B------:R-:W-:Y:S01]  /*1b6b0*/  HMMA.16816.F32 R32, R140, R174, R32 ;  /* 0x000000ae8c20723c */ /* 0x000fe20000001820 */
[----:B------:R-:W2:Y:S04]  /*1b6c0*/  LDSM.16.M88.4 R140, [R197+0x9000] ;  /* 0x00900000c58c783b */ /* 0x000ea80000000200 */
[----:B------:R-:W1:Y:S03]  /*1b6d0*/  LDSM.16.M88.4 R172, [R197+0x9800] ;  /* 0x00980000c5ac783b */ /* 0x000e660000000200 */
[C---:B---3--:R-:W-:Y:S08]  /*1b6e0*/  HMMA.16816.F32 R4, R148.reuse, R152, R4 ;  /* 0x000000989404723c */ /* 0x048ff00000001804 */
[C---:B------:R-:W-:Y:S01]  /*1b6f0*/  HMMA.16816.F32 R8, R148.reuse, R154, R8 ;  /* 0x0000009a9408723c */ /* 0x040fe20000001808 */
[----:B------:R-:W-:Y:S07]  /*1b700*/  LDSM.16.M88.4 R152, [R183] ;  /* 0x00000000b798783b */ /* 0x000fee0000000200 */
[C---:B----4-:R-:W-:Y:S08]  /*1b710*/  HMMA.16816.F32 R12, R148.reuse, R156, R12 ;  /* 0x0000009c940c723c */ /* 0x050ff0000000180c */
[C---:B------:R-:W-:Y:S01]  /*1b720*/  HMMA.16816.F32 R16, R148.reuse, R158, R16 ;  /* 0x0000009e9410723c */ /* 0x040fe20000001810 */
[----:B------:R-:W-:Y:S07]  /*1b730*/  LDSM.16.M88.4 R156, [R182] ;  /* 0x00000000b69c783b */ /* 0x000fee0000000200 */
[C---:B-----5:R-:W-:Y:S08]  /*1b740*/  HMMA.16816.F32 R20, R148.reuse, R144, R20 ;  /* 0x000000909414723c */ /* 0x060ff00000001814 */
[C---:B------:R-:W-:Y:S01]  /*1b750*/  HMMA.16816.F32 R24, R148.reuse, R146, R24 ;  /* 0x000000929418723c */ /* 0x040fe20000001818 */
[----:B------:R-:W3:Y:S07]  /*1b760*/  LDSM.16.M88.4 R144, [R196+0x2000] ;  /* 0x00200000c490783b */ /* 0x000eee0000000200 */
[C---:B------:R-:W-:Y:S08]  /*1b770*/  HMMA.16816.F32 R28, R148.reuse, R160, R28 ;  /* 0x000000a0941c723c */ /* 0x040ff0000000181c */
[----:B------:R-:W-:Y:S01]  /*1b780*/  HMMA.16816.F32 R32, R148, R162, R32 ;  /* 0x000000a29420723c */ /* 0x000fe20000001820 */
[----:B------:R-:W4:Y:S04]  /*1b790*/  LDSM.16.M88.4 R148, [R181] ;  /* 0x00000000b594783b */ /* 0x000f280000000200 */
[----:B------:R-:W5:Y:S03]  /*1b7a0*/  LDSM.16.M88.4 R160, [R180] ;  /* 0x00000000b4a0783b */ /* 0x000f660000000200 */
        /* <DEDUP_REMOVED lines=15> */
[----:B------:R-:W-:Y:S07]  /*1b8a0*/  LDSM.16.M88.4 R152, [R184+0x2000] ;  /* 0x00200000b898783b */ /* 0x000fee0000000200 */
[C---:B------:R-:W-:Y:S08]  /*1b8b0*/  HMMA.16816.F32 R12, R144.reuse, R156, R12 ;  /* 0x0000009c900c723c */ /* 0x040ff0000000180c */
[C---:B------:R-:W-:Y:S01]  /*1b8c0*/  HMMA.16816.F32 R16, R144.reuse, R158, R16 ;  /* 0x0000009e9010723c */ /* 0x040fe20000001810 */
[----:B------:R-:W-:Y:S07]  /*1b8d0*/  LDSM.16.M88.4 R156, [R184+0x2800] ;  /* 0x00280000b89c783b */ /* 0x000fee0000000200 */
[C---:B----4-:R-:W-:Y:S08]  /*1b8e0*/  HMMA.16816.F32 R20, R144.reuse, R148, R20 ;  /* 0x000000949014723c */ /* 0x050ff00000001814 */
[C---:B------:R-:W-:Y:S01]  /*1b8f0*/  HMMA.16816.F32 R24, R144.reuse, R150, R24 ;  /* 0x000000969018723c */ /* 0x040fe20000001818 */
[----:B------:R-:W3:Y:S07]  /*1b900*/  LDSM.16.M88.4 R148, [R193+0x2000] ;  /* 0x00200000c194783b */ /* 0x000eee0000000200 */
[C---:B-----5:R-:W-:Y:S08]  /*1b910*/  HMMA.16816.F32 R28, R144.reuse, R160, R28 ;  /* 0x000000a0901c723c */ /* 0x060ff0000000181c */
[----:B------:R-:W-:Y:S01]  /*1b920*/  HMMA.16816.F32 R32, R144, R162, R32 ;  /* 0x000000a29020723c */ /* 0x000fe20000001820 */
[----:B------:R-:W4:Y:S04]  /*1b930*/  LDSM.16.M88.4 R144, [R184+0x3000] ;  /* 0x00300000b890783b */ /* 0x000f280000000200 */
[----:B------:R-:W5:Y:S03]  /*1b940*/  LDSM.16.M88.4 R160, [R184+0x3800] ;  /* 0x00380000b8a0783b */ /* 0x000f660000000200 */
        /* <DEDUP_REMOVED lines=16> */
[C---:B------:R-:W-:Y:S08]  /*1ba50*/  HMMA.16816.F32 R12, R148.reuse, R156, R12 ;  /* 0x0000009c940c723c */ /* 0x040ff0000000180c */
[C---:B------:R-:W-:Y:S01]  /*1ba60*/  HMMA.16816.F32 R16, R148.reuse, R158, R16 ;  /* 0x0000009e9410723c */ /* 0x040fe20000001810 */
[----:B------:R-:W-:Y:S07]  /*1ba70*/  LDSM.16.M88.4 R156, [R178] ;  /* 0x00000000b29c783b */ /* 0x000fee0000000200 */
[C---:B----4-:R-:W-:Y:S08]  /*1ba80*/  HMMA.16816.F32 R20, R148.reuse, R144, R20 ;  /* 0x000000909414723c */ /* 0x050ff00000001814 */
[C---:B------:R-:W-:Y:S01]  /*1ba90*/  HMMA.16816.F32 R24, R148.reuse, R146, R24 ;  /* 0x000000929418723c */ /* 0x040fe20000001818 */
[----:B------:R-:W3:Y:S07]  /*1baa0*/  LDSM.16.M88.4 R144, [R196+0x4000] ;  /* 0x00400000c490783b */ /* 0x000eee0000000200 */
[C---:B-----5:R-:W-:Y:S08]  /*1bab0*/  HMMA.16816.F32 R28, R148.reuse, R160, R28 ;  /* 0x000000a0941c723c */ /* 0x060ff0000000181c */
        /* <DEDUP_REMOVED lines=29> */
[C---:B-1----:R-:W-:Y:S01]  /*1bc90*/  HMMA.16816.F32 R4, R140.reuse, R164, R4 ;  /* 0x000000a48c04723c */ /* 0x042fe20000001804 */
[----:B------:R-:W-:Y:S04]  /*1bca0*/  DEPBAR.LE SB0, 0x0 ;  /* 0x000080000000791a */ /* 0x000fe80000000000 */
[----:B------:R-:W-:Y:S02]  /*1bcb0*/  BAR.SYNC.DEFER_BLOCKING 0x0 ;  /* 0x0000000000007b1d */ /* 0x000fe40000010000 */
[----:B------:R-:W-:Y:S01]  /*1bcc0*/  IMAD.MOV.U32 R164, RZ, RZ, R2 ;  /* 0x000000ffffa47224 */ /* 0x000fe200078e0002 */
[C---:B------:R-:W-:Y:S05]  /*1bcd0*/  HMMA.16816.F32 R8, R140.reuse, R166, R8 ;  /* 0x000000a68c08723c */ /* 0x040fea0000001808 */
[----:B------:R-:W-:Y:S03]  /*1bce0*/  IMAD.MOV.U32 R165, RZ, RZ, R3 ;  /* 0x000000ffffa57224 */ /* 0x000fe600078e0003 */
[C---:B------:R-:W-:Y:S08]  /*1bcf0*/  HMMA.16816.F32 R12, R140.reuse, R168, R12 ;  /* 0x000000a88c0c723c */ /* 0x040ff0000000180c */
[C---:B------:R-:W-:Y:S08]  /*1bd00*/  HMMA.16816.F32 R16, R140.reuse, R170, R16 ;  /* 0x000000aa8c10723c */ /* 0x040ff00000001810 */
[C---:B--2---:R-:W-:Y:S08]  /*1bd10*/  HMMA.16816.F32 R20, R140.reuse, R136, R20 ;  /* 0x000000888c14723c */ /* 0x044ff00000001814 */
[C---:B------:R-:W-:Y:S08]  /*1bd20*/  HMMA.16816.F32 R24, R140.reuse, R138, R24 ;  /* 0x0000008a8c18723c */ /* 0x040ff00000001818 */
[C---:B------:R-:W-:Y:S08]  /*1bd30*/  HMMA.16816.F32 R28, R140.reuse, R172, R28 ;  /* 0x000000ac8c1c723c */ /* 0x040ff0000000181c */
[----:B------:R-:W-:Y:S08]  /*1bd40*/  HMMA.16816.F32 R32, R140, R174, R32 ;  /* 0x000000ae8c20723c */ /* 0x000ff00000001820 */
[C---:B---3--:R-:W-:Y:S08]  /*1bd50*/  HMMA.16816.F32 R4, R148.reuse, R152, R4 ;  /* 0x000000989404723c */ /* 0x048ff00000001804 */
[C---:B------:R-:W-:Y:S08]  /*1bd60*/  HMMA.16816.F32 R8, R148.reuse, R154, R8 ;  /* 0x0000009a9408723c */ /* 0x040ff00000001808 */
[C---:B------:R-:W-:Y:S08]  /*1bd70*/  HMMA.16816.F32 R12, R148.reuse, R156, R12 ;  /* 0x0000009c940c723c */ /* 0x040ff0000000180c */
[C---:B------:R-:W-:Y:S08]  /*1bd80*/  HMMA.16816.F32 R16, R148.reuse, R158, R16 ;  /* 0x0000009e9410723c */ /* 0x040ff00000001810 */
[C---:B----4-:R-:W-:Y:S08]  /*1bd90*/  HMMA.16816.F32 R20, R148.reuse, R144, R20 ;  /* 0x000000909414723c */ /* 0x050ff00000001814 */
[C---:B------:R-:W-:Y:S08]  /*1bda0*/  HMMA.16816.F32 R24, R148.reuse, R146, R24 ;  /* 0x000000929418723c */ /* 0x040ff00000001818 */
[C---:B-----5:R-:W-:Y:S08]  /*1bdb0*/  HMMA.16816.F32 R28, R148.reuse, R160, R28 ;  /* 0x000000a0941c723c */ /* 0x060ff0000000181c */
[----:B------:R-:W-:Y:S01]  /*1bdc0*/  HMMA.16816.F32 R32, R148, R162, R32 ;  /* 0x000000a29420723c */ /* 0x000fe20000001820 */
[----:B------:R-:W-:-:S07]  /*1bdd0*/  @!P0 BRA `(.L_x_1048) ;  /* 0x000009c000008947 */ /* 0x000fce0003800000 */
[----:B------:R-:W-:Y:S02]  /*1bde0*/  ULDC UR5, c[0x0][0x198] ;  /* 0x0000660000057ab9 */ /* 0x000fe40000000800 */
[----:B------:R-:W-:Y:S04]  /*1bdf0*/  ULEA UR5, -UR5, URZ, 0x6 ;  /* 0x0000003f05057291 */ /* 0x000fe8000f8e313f */
[----:B------:R-:W-:Y:S02]  /*1be00*/  USHF.R.S32.HI UR4, URZ, 0x1f, UR5 ;  /* 0x0000001f3f047899 */ /* 0x000fe40008011405 */
[----:B------:R-:W-:Y:S04]  /*1be10*/  MOV R137, UR5 ;  /* 0x0000000500897c02 */ /* 0x000fe80008000f00 */
[----:B------:R-:W-:Y:S01]  /*1be20*/  MOV R2, UR4 ;  /* 0x0000000400027c02 */ /* 0x000fe20008000f00 */
[----:B------:R-:W-:-:S05]  /*1be30*/  @!P3 BRA `(.L_x_1049) ;  /* 0x000003d00000b947 */ /* 0x000fca0003800000 */
        /* <DEDUP_REMOVED lines=24> */
[--C-:B------:R-:W-:Y:S01]  /*1bfc0*/  @!P0 IMAD.IADD R135, R135, 0x1, -R3.reuse ;  /* 0x0000000187878824 */ /* 0x100fe200078e0a03 */
[----:B------:R-:W-:Y:S04]  /*1bfd0*/  @!P0 IADD3 R136, R136, 0x1, RZ ;  /* 0x0000000188888810 */ /* 0x000fe80007ffe0ff */
        /* <DEDUP_REMOVED lines=34> */
[----:B------:R-:W-:Y:S05]  /*1c200*/  IMAD.MOV.U32 R137, RZ, RZ, R136 ;  /* 0x000000ffff897224 */ /* 0x000fea00078e0088 */
.L_x_1049:
[CC--:B------:R-:W-:Y:S02]  /*1c210*/  LEA R142, P1, R137.reuse, R208.reuse, 0x1 ;  /* 0x000000d0898e7211 */ /* 0x0c0fe400078208ff */
[C---:B------:R-:W-:Y:S02]  /*1c220*/  IADD3 R135, P0, R200.reuse, R137, RZ ;  /* 0x00000089c8877210 */ /* 0x040fe40007f1e0ff */
[--C-:B------:R-:W-:Y:S02]  /*1c230*/  LEA.HI.X R143, R137, R211, R2.reuse, 0x1, P1 ;  /* 0x000000d3898f7211 */ /* 0x100fe400008f0c02 */
[-C--:B------:R-:W-:Y:S01]  /*1c240*/  @P6 LEA R140, P2, R135, R208.reuse, 0x1 ;  /* 0x000000d0878c6211 */ /* 0x080fe200078408ff */
[----:B------:R-:W-:Y:S01]  /*1c250*/  IMAD.X R132, R199, 0x1, R2, P0 ;  /* 0x00000001c7847824 */ /* 0x000fe200000e0602 */
[CC--:B------:R-:W-:Y:S01]  /*1c260*/  @P5 LEA R136, P1, R135.reuse, R208.reuse, 0x1 ;  /* 0x000000d087885211 */ /* 0x0c0fe200078208ff */
[----:B------:R-:W-:Y:S01]  /*1c270*/  @!PT LDS RZ, [RZ] ;  /* 0x00000000fffff984 */ /* 0x000fe20000000800 */
[----:B------:R-:W-:Y:S01]  /*1c280*/  @!PT LDS RZ, [RZ] ;  /* 0x00000000fffff984 */ /* 0x000fe20000000800 */
[----:B------:R-:W-:Y:S01]  /*1c290*/  @!PT LDS RZ, [RZ] ;  /* 0x00000000fffff984 */ /* 0x000fe20000000800 */
[----:B------:R1:W-:Y:S01]  /*1c2a0*/  @P6 LDGSTS.E.BYPASS.LTC128B.128 [R205+0x6000], [R142.64] ;  /* 0x060000008ecd6fae */ /* 0x0003e2000b901d46 */
[C---:B------:R-:W-:Y:S02]  /*1c2b0*/  IADD3 R3, P0, R200.reuse, R135, RZ ;  /* 0x00000087c8037210 */ /* 0x040fe40007f1e0ff */
[CCC-:B------:R-:W-:Y:S01]  /*1c2c0*/  @P6 LEA.HI.X R141, R135.reuse, R211.reuse, R132.reuse, 0x1, P2 ;  /* 0x000000d3878d6211 */ /* 0x1c0fe200010f0c84 */
[----:B------:R1:W-:Y:S01]  /*1c2d0*/  @!P6 STS.128 [R205+0x6000], RZ ;  /* 0x006000ffcd00e388 */ /* 0x0003e20000000c00 */
        /* <DEDUP_REMOVED lines=8> */
[-C--:B------:R-:W-:Y:S01]  /*1c360*/  @P4 LEA.HI.X R135, R135, R211.reuse, R132, 0x1, P0 ;  /* 0x000000d387874211 */ /* 0x080fe200000f0c84 */
[----:B------:R1:W-:Y:S01]  /*1c370*/  @!P5 STS.128 [R205+0x8000], RZ ;  /* 0x008000ffcd00d388 */ /* 0x0003e20000000c00 */
[CCC-:B------:R-:W-:Y:S02]  /*1c380*/  @P6 LEA.HI.X R139, R3.reuse, R211.reuse, R2.reuse, 0x1, P2 ;  /* 0x000000d3038b6211 */ /* 0x1c0fe400010f0c02 */
[CC--:B------:R-:W-:Y:S01]  /*1c390*/  @P5 LEA R146, P1, R3.reuse, R208.reuse, 0x1 ;  /* 0x000000d003925211 */ /* 0x0c0fe200078208ff */
[----:B------:R-:W-:Y:S01]  /*1c3a0*/  @!PT LDS RZ, [RZ] ;  /* 0x00000000fffff984 */ /* 0x000fe20000000800 */
[----:B------:R-:W-:Y:S01]  /*1c3b0*/  @!PT LDS RZ, [RZ] ;  /* 0x00000000fffff984 */ /* 0x000fe20000000800 */
[----:B------:R-:W-:Y:S01]  /*1c3c0*/  @!PT LDS RZ, [RZ] ;  /* 0x00000000fffff984 */ /* 0x000fe20000000800 */
[----:B------:R1:W-:Y:S01]  /*1c3d0*/  @P4 LDGSTS.E.BYPASS.LTC128B.128 [R205+0xa000], [R142.64+0x100] ;  /* 0x0a0001008ecd4fae */ /* 0x0003e2000b901d46 */
[CC--:B------:R-:W-:Y:S02]  /*1c3e0*/  @P4 LEA R144, P0, R3.reuse, R208.reuse, 0x1 ;  /* 0x000000d003904211 */ /* 0x0c0fe400078008ff */
[CCC-:B------:R-:W-:Y:S01]  /*1c3f0*/  @P5 LEA.HI.X R147, R3.reuse, R211.reuse, R2.reuse, 0x1, P1 ;  /* 0x000000d303935211 */ /* 0x1c0fe200008f0c02 */
[----:B------:R1:W-:Y:S01]  /*1c400*/  @!P4 STS.128 [R205+0xa000], RZ ;  /* 0x00a000ffcd00c388 */ /* 0x0003e20000000c00 */
[--C-:B------:R-:W-:Y:S02]  /*1c410*/  @P4 LEA.HI.X R145, R3, R211, R2.reuse, 0x1, P0 ;  /* 0x000000d303914211 */ /* 0x100fe400000f0c02 */
[----:B------:R-:W-:Y:S01]  /*1c420*/  IADD3 R132, P2, R200, R3, RZ ;  /* 0x00000003c8847210 */ /* 0x000fe20007f5e0ff */
[----:B------:R-:W-:Y:S01]  /*1c430*/  @!PT LDS RZ, [RZ] ;  /* 0x00000000fffff984 */ /* 0x000fe20000000800 */
[----:B------:R-:W-:Y:S01]  /*1c440*/  @!PT LDS RZ, [RZ] ;  /* 0x00000000fffff984 */ /* 0x000fe20000000800 */
[----:B------:R-:W-:Y:S01]  /*1c450*/  @!PT LDS RZ, [RZ] ;  /* 0x00000000fffff984 */ /* 0x000fe20000000800 */
[----:B------:R1:W-:Y:S03]  /*1c460*/  @P6 LDGSTS.E.BYPASS.LTC128B.128 [R205+0x6800], [R140.64] ;  /* 0x068000008ccd6fae */ /* 0x0003e6000b901d46 */
[CC--:B------:R-:W-:Y:S01]  /*1c470*/  @P5 LEA R148, P1, R132.reuse, R208.reuse, 0x1 ;  /* 0x000000d084945211 */ /* 0x0c0fe200078208ff */
[----:B------:R1:W-:Y:S01]  /*1c480*/  @!P6 STS.128 [R205+0x6800], RZ ;  /* 0x006800ffcd00e388 */ /* 0x0003e20000000c00 */
[CC--:B------:R-:W-:Y:S01]  /*1c490*/  @P4 LEA R152, P0, R132.reuse, R208.reuse, 0x1 ;  /* 0x000000d084984211 */ /* 0x0c0fe200078008ff */
[----:B------:R-:W-:Y:S01]  /*1c4a0*/  IMAD.X R2, R199, 0x1, R2, P2 ;  /* 0x00000001c7027824 */ /* 0x000fe200010e0602 */
[C---:B------:R-:W-:Y:S01]  /*1c4b0*/  @P6 LEA R150, P2, R132.reuse, R208, 0x1 ;  /* 0x000000d084966211 */ /* 0x040fe200078408ff */
[----:B------:R-:W-:Y:S01]  /*1c4c0*/  @!PT LDS RZ, [RZ] ;  /* 0x00000000fffff984 */ /* 0x000fe20000000800 */
[----:B------:R-:W-:Y:S01]  /*1c4d0*/  @!PT LDS RZ, [RZ] ;  /* 0x00000000fffff984 */ /* 0x000fe20000000800 */
[----:B------:R-:W-:Y:S01]  /*1c4e0*/  @!PT LDS RZ, [RZ] ;  /* 0x00000000fffff984 */ /* 0x000fe20000000800 */
[----:B------:R1:W-:Y:S01]  /*1c4f0*/  @P5 LDGSTS.E.BYPASS.LTC128B.128 [R205+0x8800], [R136.64+0x80] ;  /* 0x0880008088cd5fae */ /* 0x0003e2000b901d46 */
[----:B------:R-:W-:Y:S02]  /*1c500*/  IMAD.MOV.U32 R208, RZ, RZ, R142 ;  /* 0x000000ffffd07224 */ /* 0x000fe400078e008e */
[CCC-:B------:R-:W-:Y:S01]  /*1c510*/  @P6 LEA.HI.X R151, R132.reuse, R211.reuse, R2.reuse, 0x1, P2 ;  /* 0x000000d384976211 */ /* 0x1c0fe200010f0c02 */
[----:B------:R1:W-:Y:S01]  /*1c520*/  @!P5 STS.128 [R205+0x8800], RZ ;  /* 0x008800ffcd00d388 */ /* 0x0003e20000000c00 */
[CCC-:B------:R-:W-:Y:S02]  /*1c530*/  @P5 LEA.HI.X R149, R132.reuse, R211.reuse, R2.reuse, 0x1, P1 ;  /* 0x000000d384955211 */ /* 0x1c0fe400008f0c02 */
[----:B------:R-:W-:Y:S01]  /*1c540*/  @P4 LEA.HI.X R153, R132, R211, R2, 0x1, P0 ;  /* 0x000000d384994211 */ /* 0x000fe200000f0c02 */
[----:B------:R-:W-:Y:S01]  /*1c550*/  @!PT LDS RZ, [RZ] ;  /* 0x00000000fffff984 */ /* 0x000fe20000000800 */
[----:B------:R-:W-:Y:S01]  /*1c560*/  @!PT LDS RZ, [RZ] ;  /* 0x00000000fffff984 */ /* 0x000fe20000000800 */
[----:B------:R-:W-:Y:S01]  /*1c570*/  @!PT LDS RZ, [RZ] ;  /* 0x00000000fffff984 */ /* 0x000fe20000000800 */
[----:B------:R1:W-:Y:S01]  /*1c580*/  @P4 LDGSTS.E.BYPASS.LTC128B.128 [R205+0xa800], [R134.64+0x100] ;  /* 0x0a80010086cd4fae */ /* 0x0003e2000b901d46 */
[----:B------:R-:W-:Y:S03]  /*1c590*/  IMAD.MOV.U32 R211, RZ, RZ, R143 ;  /* 0x000000ffffd37224 */ /* 0x000fe600078e008f */
        /* <DEDUP_REMOVED lines=32> */
.L_x_1048:
        /* <DEDUP_REMOVED lines=410> */
.L_x_1046:
[----:B------:R-:W1:Y:S01]  /*1e140*/  SHFL.BFLY PT, R2, R215, 0x2, 0x1f ;  /* 0x0c401f00d7027f89 */ /* 0x000e6200000e0000 */
[----:B------:R-:W-:Y:S01]  /*1e150*/  MOV R4, 0x3f800000 ;  /* 0x3f80000000047802 */ /* 0x000fe20000000f00 */
[----:B------:R-:W-:Y:S01]  /*1e160*/  ULDC.U8 UR4, c[0x0][0x328] ;  /* 0x0000ca0000047ab9 */ /* 0x000fe20000000000 */
[----:B------:R-:W-:Y:S01]  /*1e170*/  MOV R5, 0x3f800000 ;  /* 0x3f80000000057802 */ /* 0x000fe20000000f00 */
[----:B------:R-:W2:Y:S01]  /*1e180*/  SHFL.BFLY PT, R0, R213, 0x2, 0x1f ;  /* 0x0c401f00d5007f89 */ /* 0x000ea200000e0000 */
[----:B-1----:R-:W-:-:S02]  /*1e190*/  FADD.FTZ R9, R2, R215 ;  /* 0x000000d702097221 */ /* 0x002fc40000010000 */
[----:B--2---:R-:W-:-:S03]  /*1e1a0*/  FADD.FTZ R7, R0, R213 ;  /* 0x000000d500077221 */ /* 0x004fc60000010000 */
[----:B------:R-:W1:Y:S04]  /*1e1b0*/  SHFL.BFLY PT, R2, R9, 0x1, 0x1f ;  /* 0x0c201f0009027f89 */ /* 0x000e6800000e0000 */
[----:B------:R-:W2:Y:S01]  /*1e1c0*/  SHFL.BFLY PT, R0, R7, 0x1, 0x1f ;  /* 0x0c201f0007007f89 */ /* 0x000ea200000e0000 */
[----:B-1----:R-:W-:Y:S02]  /*1e1d0*/  FADD.FTZ R2, R9, R2 ;  /* 0x0000000209027221 */ /* 0x002fe40000010000 */
[----:B--2---:R-:W-:-:S03]  /*1e1e0*/  FADD.FTZ R0, R7, R0 ;  /* 0x0000000007007221 */ /* 0x004fc60000010000 */
[----:B------:R-:W-:Y:S02]  /*1e1f0*/  FSETP.NE.FTZ.AND P4, PT, R2, RZ, PT ;  /* 0x000000ff0200720b */ /* 0x000fe40003f95000 */
[----:B------:R-:W-:-:S11]  /*1e200*/  FSETP.NE.FTZ.AND P3, PT, R0, RZ, PT ;  /* 0x000000ff0000720b */ /* 0x000fd60003f75000 */
[----:B------:R-:W1:Y:S08]  /*1e210*/  @P4 MUFU.RCP R4, R2 ;  /* 0x0000000200044308 */ /* 0x000e700000001000 */
[----:B------:R-:W2:Y:S01]  /*1e220*/  @P3 MUFU.RCP R5, R0 ;  /* 0x0000000000053308 */ /* 0x000ea20000001000 */
[----:B-1----:R-:W-:-:S07]  /*1e230*/  FMUL.FTZ R128, R4, R128 ;  /* 0x0000008004807220 */ /* 0x002fce0000410000 */
[----:B------:R-:W-:Y:S01]  /*1e240*/  @P3 MUFU.LG2 R0, R0 ;  /* 0x0000000000003308 */ /* 0x000fe20000000c00 */
[C---:B------:R-:W-:Y:S02]  /*1e250*/  FMUL.FTZ R129, R4.reuse, R129 ;  /* 0x0000008104817220 */ /* 0x040fe40000410000 */
[C---:B------:R-:W-:Y:S02]  /*1e260*/  FMUL.FTZ R36, R4.reuse, R36 ;  /* 0x0000002404247220 */ /* 0x040fe40000410000 */
[C---:B------:R-:W-:Y:S01]  /*1e270*/  FMUL.FTZ R37, R4.reuse, R37 ;  /* 0x0000002504257220 */ /* 0x040fe20000410000 */
[----:B------:R-:W-:Y:S01]  /*1e280*/  F2FP.PACK_AB R128, R129, R128 ;  /* 0x000000808180723e */ /* 0x000fe200000000ff */
[C---:B------:R-:W-:Y:S02]  /*1e290*/  FMUL.FTZ R40, R4.reuse, R40 ;  /* 0x0000002804287220 */ /* 0x040fe40000410000 */
[C---:B------:R-:W-:Y:S01]  /*1e2a0*/  FMUL.FTZ R41, R4.reuse, R41 ;  /* 0x0000002904297220 */ /* 0x040fe20000410000 */
[----:B------:R-:W-:Y:S01]  /*1e2b0*/  F2FP.PACK_AB R36, R37, R36 ;  /* 0x000000242524723e */ /* 0x000fe200000000ff */
[----:B------:R-:W-:-:S02]  /*1e2c0*/  FMUL.FTZ R44, R4, R44 ;  /* 0x0000002c042c7220 */ /* 0x000fc40000410000 */
[C---:B------:R-:W-:Y:S01]  /*1e2d0*/  FMUL.FTZ R45, R4.reuse, R45 ;  /* 0x0000002d042d7220 */ /* 0x040fe20000410000 */
[----:B------:R-:W-:Y:S01]  /*1e2e0*/  F2FP.PACK_AB R40, R41, R40 ;  /* 0x000000282928723e */ /* 0x000fe200000000ff */
        /* <DEDUP_REMOVED lines=58> */
[----:B------:R-:W-:Y:S01]  /*1e690*/  FMUL.FTZ R117, R4, R117 ;  /* 0x0000007504757220 */ /* 0x000fe20000410000 */
[----:B------:R-:W-:Y:S01]  /*1e6a0*/  F2FP.PACK_AB R120, R121, R120 ;  /* 0x000000787978723e */ /* 0x000fe200000000ff */
[----:B------:R-:W1:Y:S01]  /*1e6b0*/  S2R R4, SR_TID.X ;  /* 0x0000000000047919 */ /* 0x000e620000002100 */
[----:B--2---:R-:W-:-:S02]  /*1e6c0*/  FMUL.FTZ R131, R5, R131 ;  /* 0x0000008305837220 */ /* 0x004fc40000410000 */
        /* <DEDUP_REMOVED lines=15> */
[C---:B------:R-:W-:Y:S01]  /*1e7c0*/  FMUL.FTZ R54, R5.reuse, R54 ;  /* 0x0000003605367220 */ /* 0x040fe20000410000 */
[----:B-1----:R-:W-:Y:S01]  /*1e7d0*/  SHF.R.S32.HI R7, RZ, 0x1f, R4 ;  /* 0x0000001fff077819 */ /* 0x002fe20000011404 */
[----:B------:R-:W-:Y:S01]  /*1e7e0*/  FMUL.FTZ R59, R5, R59 ;  /* 0x0000003b053b7220 */ /* 0x000fe20000410000 */
[----:B------:R-:W-:Y:S01]  /*1e7f0*/  F2FP.PACK_AB R50, R51, R50 ;  /* 0x000000323332723e */ /* 0x000fe200000000ff */
[----:B------:R-:W-:Y:S01]  /*1e800*/  FMUL.FTZ R58, R5, R58 ;  /* 0x0000003a053a7220 */ /* 0x000fe20000410000 */
[----:B------:R-:W-:Y:S01]  /*1e810*/  LEA.HI R6, R7, R4, RZ, 0x2 ;  /* 0x0000000407067211 */ /* 0x000fe200078f10ff */
[----:B------:R-:W-:Y:S01]  /*1e820*/  FMUL.FTZ R63, R5, R63 ;  /* 0x0000003f053f7220 */ /* 0x000fe20000410000 */
[----:B------:R-:W-:Y:S01]  /*1e830*/  F2FP.PACK_AB R54, R55, R54 ;  /* 0x000000363736723e */ /* 0x000fe200000000ff */
[C---:B------:R-:W-:Y:S01]  /*1e840*/  FMUL.FTZ R62, R5.reuse, R62 ;  /* 0x0000003e053e7220 */ /* 0x040fe20000410000 */
[--C-:B------:R-:W-:Y:S01]  /*1e850*/  SHF.R.S32.HI R9, RZ, 0x2, R6.reuse ;  /* 0x00000002ff097819 */ /* 0x100fe20000011406 */
[C---:B------:R-:W-:Y:S01]  /*1e860*/  FMUL.FTZ R67, R5.reuse, R67 ;  /* 0x0000004305437220 */ /* 0x040fe20000410000 */
[----:B------:R-:W-:Y:S01]  /*1e870*/  SHF.R.S32.HI R8, RZ, 0x1f, R6 ;  /* 0x0000001fff087819 */ /* 0x000fe20000011406 */
[----:B------:R-:W-:Y:S01]  /*1e880*/  FMUL.FTZ R66, R5, R66 ;  /* 0x0000004205427220 */ /* 0x000fe20000410000 */
[----:B------:R-:W-:Y:S01]  /*1e890*/  F2FP.PACK_AB R58, R59, R58 ;  /* 0x0000003a3b3a723e */ /* 0x000fe200000000ff */
[C---:B------:R-:W-:Y:S01]  /*1e8a0*/  FMUL.FTZ R71, R5.reuse, R71 ;  /* 0x0000004705477220 */ /* 0x040fe20000410000 */
[----:B------:R-:W-:Y:S01]  /*1e8b0*/  LEA.HI R8, R8, R9, RZ, 0x3 ;  /* 0x0000000908087211 */ /* 0x000fe200078f18ff */
[----:B------:R-:W-:Y:S01]  /*1e8c0*/  FMUL.FTZ R70, R5, R70 ;  /* 0x0000004605467220 */ /* 0x000fe20000410000 */
[----:B------:R-:W-:Y:S01]  /*1e8d0*/  F2FP.PACK_AB R62, R63, R62 ;  /* 0x0000003e3f3e723e */ /* 0x000fe200000000ff */
[C---:B------:R-:W-:Y:S01]  /*1e8e0*/  FMUL.FTZ R75, R5.reuse, R75 ;  /* 0x0000004b054b7220 */ /* 0x040fe20000410000 */
[----:B------:R-:W-:Y:S01]  /*1e8f0*/  LOP3.LUT R8, R8, 0xfffffff8, RZ, 0xc0, !PT ;  /* 0xfffffff808087812 */ /* 0x000fe200078ec0ff */
[----:B------:R-:W-:Y:S01]  /*1e900*/  FMUL.FTZ R74, R5, R74 ;  /* 0x0000004a054a7220 */ /* 0x000fe20000410000 */
[----:B------:R-:W-:Y:S01]  /*1e910*/  F2FP.PACK_AB R66, R67, R66 ;  /* 0x000000424342723e */ /* 0x000fe200000000ff */
[----:B------:R-:W-:Y:S01]  /*1e920*/  FMUL.FTZ R79, R5, R79 ;  /* 0x0000004f054f7220 */ /* 0x000fe20000410000 */
[----:B------:R-:W-:Y:S01]  /*1e930*/  IADD3 R8, R9, -R8, RZ ;  /* 0x8000000809087210 */ /* 0x000fe20007ffe0ff */
[C---:B------:R-:W-:Y:S01]  /*1e940*/  FMUL.FTZ R78, R5.reuse, R78 ;  /* 0x0000004e054e7220 */ /* 0x040fe20000410000 */
[----:B------:R-:W-:Y:S01]  /*1e950*/  LOP3.LUT R9, R6, 0x3ffffffc, RZ, 0xc0, !PT ;  /* 0x3ffffffc06097812 */ /* 0x000fe200078ec0ff */
[C---:B------:R-:W-:Y:S01]  /*1e960*/  FMUL.FTZ R83, R5.reuse, R83 ;  /* 0x0000005305537220 */ /* 0x040fe20000410000 */
[----:B------:R-:W-:Y:S01]  /*1e970*/  SHF.L.U32 R10, R8, 0x6, RZ ;  /* 0x00000006080a7819 */ /* 0x000fe200000006ff */
[----:B------:R-:W-:Y:S01]  /*1e980*/  FMUL.FTZ R82, R5, R82 ;  /* 0x0000005205527220 */ /* 0x000fe20000410000 */
[----:B------:R-:W-:Y:S01]  /*1e990*/  IADD3 R9, -R9, R4, RZ ;  /* 0x0000000409097210 */ /* 0x000fe20007ffe1ff */
[C---:B------:R-:W-:Y:S01]  /*1e9a0*/  FMUL.FTZ R87, R5.reuse, R87 ;  /* 0x0000005705577220 */ /* 0x040fe20000410000 */
[----:B------:R-:W-:Y:S01]  /*1e9b0*/  LOP3.LUT R10, R10, 0x1c0, RZ, 0xc0, !PT ;  /* 0x000001c00a0a7812 */ /* 0x000fe200078ec0ff */
[C---:B------:R-:W-:Y:S01]  /*1e9c0*/  FMUL.FTZ R86, R5.reuse, R86 ;  /* 0x0000005605567220 */ /* 0x040fe20000410000 */
[----:B------:R-:W-:Y:S01]  /*1e9d0*/  LOP3.LUT R11, R8, 0x1, RZ, 0xc0, !PT ;  /* 0x00000001080b7812 */ /* 0x000fe200078ec0ff */
[C---:B------:R-:W-:Y:S01]  /*1e9e0*/  FMUL.FTZ R91, R5.reuse, R91 ;  /* 0x0000005b055b7220 */ /* 0x040fe20000410000 */
[----:B------:R-:W-:Y:S01]  /*1e9f0*/  LEA.HI R10, R10, R10, RZ, 0x1d ;  /* 0x0000000a0a0a7211 */ /* 0x000fe200078fe8ff */
[----:B------:R-:W-:Y:S01]  /*1ea00*/  FMUL.FTZ R90, R5, R90 ;  /* 0x0000005a055a7220 */ /* 0x000fe20000410000 */
[----:B------:R-:W-:Y:S01]  /*1ea10*/  ISETP.NE.U32.AND P0, PT, R11, 0x1, PT ;  /* 0x000000010b00780c */ /* 0x000fe20003f05070 */
[----:B------:R-:W-:Y:S01]  /*1ea20*/  FMUL.FTZ R95, R5, R95 ;  /* 0x0000005f055f7220 */ /* 0x000fe20000410000 */
[----:B------:R-:W-:Y:S01]  /*1ea30*/  F2FP.PACK_AB R70, R71, R70 ;  /* 0x000000464746723e */ /* 0x000fe200000000ff */
[C---:B------:R-:W-:Y:S01]  /*1ea40*/  FMUL.FTZ R94, R5.reuse, R94 ;  /* 0x0000005e055e7220 */ /* 0x040fe20000410000 */
[----:B------:R-:W-:Y:S01]  /*1ea50*/  R2P PR, R8, 0x6 ;  /* 0x0000000608007804 */ /* 0x000fe20000000000 */
[C---:B------:R-:W-:Y:S01]  /*1ea60*/  FMUL.FTZ R99, R5.reuse, R99 ;  /* 0x0000006305637220 */ /* 0x040fe20000410000 */
[----:B------:R-:W-:Y:S01]  /*1ea70*/  MOV R8, 0x20 ;  /* 0x0000002000087802 */ /* 0x000fe20000000f00 */
[----:B------:R-:W-:Y:S01]  /*1ea80*/  FMUL.FTZ R98, R5, R98 ;  /* 0x0000006205627220 */ /* 0x000fe20000410000 */
[----:B------:R-:W-:Y:S01]  /*1ea90*/  F2FP.PACK_AB R74, R75, R74 ;  /* 0x0000004a4b4a723e */ /* 0x000fe200000000ff */
[C---:B------:R-:W-:Y:S01]  /*1eaa0*/  FMUL.FTZ R103, R5.reuse, R103 ;  /* 0x0000006705677220 */ /* 0x040fe20000410000 */
[----:B------:R-:W-:Y:S01]  /*1eab0*/  SEL R8, R8, 0xffffffe0, !P1 ;  /* 0xffffffe008087807 */ /* 0x000fe20004800000 */
        /* <DEDUP_REMOVED lines=22> */
[----:B------:R-:W-:-:S02]  /*1ec20*/  FMUL.FTZ R119, R5, R119 ;  /* 0x0000007705777220 */ /* 0x000fc40000410000 */
[----:B------:R-:W-:Y:S01]  /*1ec30*/  FMUL.FTZ R118, R5, R118 ;  /* 0x0000007605767220 */ /* 0x000fe20000410000 */
[----:B------:R-:W-:Y:S02]  /*1ec40*/  LEA.HI R5, R7, R4, RZ, 0x5 ;  /* 0x0000000407057211 */ /* 0x000fe400078f28ff */
[----:B------:R-:W-:Y:S02]  /*1ec50*/  F2FP.PACK_AB R122, R123, R122 ;  /* 0x0000007a7b7a723e */ /* 0x000fe400000000ff */
[----:B------:R-:W-:Y:S02]  /*1ec60*/  SHF.R.S32.HI R6, RZ, 0x5, R5 ;  /* 0x00000005ff067819 */ /* 0x000fe40000011405 */
[----:B------:R-:W-:Y:S02]  /*1ec70*/  F2FP.PACK_AB R118, R119, R118 ;  /* 0x000000767776723e */ /* 0x000fe400000000ff */
[----:B------:R-:W-:-:S04]  /*1ec80*/  LEA R9, R6, R9, 0x9 ;  /* 0x0000000906097211 */ /* 0x000fc800078e48ff */
[----:B------:R-:W-:Y:S02]  /*1ec90*/  LEA R9, R9, R10, 0x1 ;  /* 0x0000000a09097211 */ /* 0x000fe400078e08ff */
[----:B------:R-:W-:Y:S02]  /*1eca0*/  MOV R10, 0x40 ;  /* 0x00000040000a7802 */ /* 0x000fe40000000f00 */
[----:B------:R-:W-:Y:S02]  /*1ecb0*/  SHF.L.U32 R9, R9, 0x1, RZ ;  /* 0x0000000109097819 */ /* 0x000fe400000006ff */
[----:B------:R-:W-:Y:S02]  /*1ecc0*/  SEL R10, R10, 0xffffffc0, !P2 ;  /* 0xffffffc00a0a7807 */ /* 0x000fe40005000000 */
[C---:B------:R-:W-:Y:S01]  /*1ecd0*/  IADD3 R11, R9.reuse, -0x10, RZ ;  /* 0xfffffff0090b7810 */ /* 0x040fe20007ffe0ff */
[----:B------:R-:W-:Y:S01]  /*1ece0*/  STS [R9], R128 ;  /* 0x0000008009007388 */ /* 0x000fe20000000800 */
[----:B------:R-:W-:-:S02]  /*1ecf0*/  @P0 IADD3 R11, R9, 0x10, RZ ;  /* 0x00000010090b0810 */ /* 0x000fc40007ffe0ff */
[C---:B------:R-:W-:Y:S01]  /*1ed00*/  IADD3 R13, R9.reuse, R8, RZ ;  /* 0x00000008090d7210 */ /* 0x040fe20007ffe0ff */
[----:B------:R-:W-:Y:S01]  /*1ed10*/  STS [R9+0x400], R130 ;  /* 0x0004008209007388 */ /* 0x000fe20000000800 */
[-C--:B------:R-:W-:Y:S02]  /*1ed20*/  IADD3 R15, R8, R11.reuse, RZ ;  /* 0x0000000b080f7210 */ /* 0x080fe40007ffe0ff */
[-C--:B------:R-:W-:Y:S01]  /*1ed30*/  IADD3 R17, R9, R10.reuse, RZ ;  /* 0x0000000a09117210 */ /* 0x080fe20007ffe0ff */
[----:B------:R-:W-:Y:S01]  /*1ed40*/  STS [R11], R36 ;  /* 0x000000240b007388 */ /* 0x000fe20000000800 */
[----:B------:R-:W-:Y:S01]  /*1ed50*/  IADD3 R19, R10, R11, RZ ;  /* 0x0000000b0a137210 */ /* 0x000fe20007ffe0ff */
[----:B------:R1:W2:Y:S01]  /*1ed60*/  @P4 MUFU.LG2 R8, R2 ;  /* 0x0000000200084308 */ /* 0x0002a20000000c00 */
[-C--:B------:R-:W-:Y:S01]  /*1ed70*/  IADD3 R21, R13, R10.reuse, RZ ;  /* 0x0000000a0d157210 */ /* 0x080fe20007ffe0ff */
[----:B------:R-:W-:Y:S01]  /*1ed80*/  STS [R11+0x400], R38 ;  /* 0x000400260b007388 */ /* 0x000fe20000000800 */
[----:B------:R-:W-:-:S02]  /*1ed90*/  IADD3 R23, R15, R10, RZ ;  /* 0x0000000a0f177210 */ /* 0x000fc40007ffe0ff */
[----:B------:R-:W-:Y:S01]  /*1eda0*/  ISETP.NE.AND P0, PT, RZ, UR4, PT ;  /* 0x00000004ff007c0c */ /* 0x000fe2000bf05270 */
[----:B------:R-:W-:Y:S04]  /*1edb0*/  STS [R13], R40 ;  /* 0x000000280d007388 */ /* 0x000fe80000000800 */
[----:B------:R-:W-:Y:S04]  /*1edc0*/  STS [R13+0x400], R42 ;  /* 0x0004002a0d007388 */ /* 0x000fe80000000800 */
[----:B------:R-:W-:Y:S01]  /*1edd0*/  STS [R15], R44 ;  /* 0x0000002c0f007388 */ /* 0x000fe20000000800 */
[----:B-1----:R-:W-:-:S03]  /*1ede0*/  MOV R2, 0x7f800000 ;  /* 0x7f80000000027802 */ /* 0x002fc60000000f00 */
[----:B------:R-:W-:Y:S04]  /*1edf0*/  STS [R15+0x400], R46 ;  /* 0x0004002e0f007388 */ /* 0x000fe80000000800 */
[----:B------:R-:W-:Y:S04]  /*1ee00*/  STS [R17], R48 ;  /* 0x0000003011007388 */ /* 0x000fe80000000800 */
[----:B------:R-:W-:Y:S04]  /*1ee10*/  STS [R17+0x400], R50 ;  /* 0x0004003211007388 */ /* 0x000fe80000000800 */
[----:B------:R-:W-:Y:S04]  /*1ee20*/  STS [R19], R52 ;  /* 0x0000003413007388 */ /* 0x000fe80000000800 */
[----:B------:R-:W-:Y:S04]  /*1ee30*/  STS [R19+0x400], R54 ;  /* 0x0004003613007388 */ /* 0x000fe80000000800 */
[----:B------:R1:W-:Y:S04]  /*1ee40*/  STS [R21], R56 ;  /* 0x0000003815007388 */ /* 0x0003e80000000800 */
[----:B------:R-:W-:Y:S04]  /*1ee50*/  STS [R21+0x400], R58 ;  /* 0x0004003a15007388 */ /* 0x000fe80000000800 */
[----:B------:R-:W-:Y:S04]  /*1ee60*/  STS [R23], R60 ;  /* 0x0000003c17007388 */ /* 0x000fe80000000800 */
[----:B------:R-:W-:Y:S04]  /*1ee70*/  STS [R23+0x400], R62 ;  /* 0x0004003e17007388 */ /* 0x000fe80000000800 */
[----:B------:R-:W-:Y:S04]  /*1ee80*/  STS [R9+0x2000], R64 ;  /* 0x0020004009007388 */ /* 0x000fe80000000800 */
[----:B------:R-:W-:Y:S04]  /*1ee90*/  STS [R9+0x2400], R66 ;  /* 0x0024004209007388 */ /* 0x000fe80000000800 */
[----:B------:R-:W-:Y:S01]  /*1eea0*/  STS [R11+0x2000], R68 ;  /* 0x002000440b007388 */ /* 0x000fe20000000800 */
[----:B-1----:R-:W-:-:S03]  /*1eeb0*/  MOV R56, 0x7f800000 ;  /* 0x7f80000000387802 */ /* 0x002fc60000000f00 */
        /* <DEDUP_REMOVED lines=21> */
[----:B--2---:R-:W-:-:S02]  /*1f010*/  @P4 FMUL.FTZ R9, R8, 0.69314718246459960938 ;  /* 0x3f31721808094820 */ /* 0x004fc40000410000 */
[----:B------:R-:W-:Y:S01]  /*1f020*/  @P3 FMUL.FTZ R8, R0, 0.69314718246459960938 ;  /* 0x3f31721800083820 */ /* 0x000fe20000410000 */
[----:B------:R1:W-:Y:S01]  /*1f030*/  STS [R17+0x4000], R108 ;  /* 0x0040006c11007388 */ /* 0x0003e20000000800 */
[----:B------:R-:W-:Y:S02]  /*1f040*/  @P4 FFMA.FTZ R2, R132, c[0x0][0x238], R9 ;  /* 0x00008e0084024a23 */ /* 0x000fe40000010009 */
[----:B------:R-:W-:Y:S01]  /*1f050*/  @P3 FFMA.FTZ R56, R3, c[0x0][0x238], R8 ;  /* 0x00008e0003383a23 */ /* 0x000fe20000010008 */
[----:B------:R1:W-:Y:S04]  /*1f060*/  STS [R17+0x4400], R110 ;  /* 0x0044006e11007388 */ /* 0x0003e80000000800 */
[----:B------:R1:W-:Y:S04]  /*1f070*/  STS [R19+0x4000], R112 ;  /* 0x0040007013007388 */ /* 0x0003e80000000800 */
[----:B------:R1:W-:Y:S04]  /*1f080*/  STS [R19+0x4400], R114 ;  /* 0x0044007213007388 */ /* 0x0003e80000000800 */
[----:B------:R1:W-:Y:S04]  /*1f090*/  STS [R21+0x4000], R120 ;  /* 0x0040007815007388 */ /* 0x0003e80000000800 */
[----:B------:R1:W-:Y:S04]  /*1f0a0*/  STS [R21+0x4400], R122 ;  /* 0x0044007a15007388 */ /* 0x0003e80000000800 */
[----:B------:R1:W-:Y:S04]  /*1f0b0*/  STS [R23+0x4000], R116 ;  /* 0x0040007417007388 */ /* 0x0003e80000000800 */
[----:B------:R1:W-:Y:S01]  /*1f0c0*/  STS [R23+0x4400], R118 ;  /* 0x0044007617007388 */ /* 0x0003e20000000800 */
[----:B------:R-:W-:Y:S05]  /*1f0d0*/  @!P0 BRA `(.L_x_1051) ;  /* 0x0000007000008947 */ /* 0x000fea0003800000 */
[----:B------:R-:W2:Y:S01]  /*1f0e0*/  S2R R3, SR_CTAID.Y ;  /* 0x0000000000037919 */ /* 0x000ea20000002600 */
[----:B------:R-:W-:-:S03]  /*1f0f0*/  ISETP.NE.AND P0, PT, R204, -0x1, PT ;  /* 0xffffffffcc00780c */ /* 0x000fc60003f05270 */
[----:B------:R-:W3:Y:S01]  /*1f100*/  S2R R58, SR_CTAID.Z ;  /* 0x00000000003a7919 */ /* 0x000ee20000002700 */
[----:B--2---:R-:W-:-:S05]  /*1f110*/  IMAD R57, R3, c[0x0][0x214], RZ ;  /* 0x0000850003397a24 */ /* 0x004fca00078e02ff */
[----:B------:R-:W-:-:S05]  /*1f120*/  SEL R57, R57, R204, !P0 ;  /* 0x000000cc39397207 */ /* 0x000fca0004000000 */
[----:B---3--:R-:W-:Y:S01]  /*1f130*/  IMAD R57, R58, c[0x0][0x234], R57 ;  /* 0x00008d003a397a24 */ /* 0x008fe200078e0239 */
[----:B------:R-:W-:Y:S05]  /*1f140*/  BRA `(.L_x_1052) ;  /* 0x0000004000007947 */ /* 0x000fea0003800000 */
.L_x_1051:
[----:B------:R-:W2:Y:S04]  /*1f150*/  S2R R58, SR_CTAID.Z ;  /* 0x00000000003a7919 */ /* 0x000ea80000002700 */
[----:B------:R-:W2:Y:S02]  /*1f160*/  S2R R3, SR_CTAID.Y ;  /* 0x0000000000037919 */ /* 0x000ea40000002600 */
[----:B--2---:R-:W-:-:S04]  /*1f170*/  IMAD R57, R3, c[0x0][0x1c0], R58 ;  /* 0x0000700003397a24 */ /* 0x004fc800078e023a */
[----:B------:R-:W-:Y:S02]  /*1f180*/  IMAD R57, R57, c[0x0][0x214], RZ ;  /* 0x0000850039397a24 */ /* 0x000fe400078e02ff */
.L_x_1052:
[----:B------:R-:W-:Y:S01]  /*1f190*/  BAR.SYNC.DEFER_BLOCKING 0x0 ;  /* 0x0000000000007b1d */ /* 0x000fe20000010000 */
[----:B------:R-:W-:Y:S01]  /*1f1a0*/  LOP3.LUT R5, R5, 0xffffffe0, RZ, 0xc0, !PT ;  /* 0xffffffe005057812 */ /* 0x000fe200078ec0ff */
[----:B------:R-:W-:Y:S01]  /*1f1b0*/  IMAD.WIDE.U32 R64, R3, c[0x0][0x1e0], RZ ;  /* 0x0000780003407a25 */ /* 0x000fe200078e00ff */
[----:B------:R-:W-:Y:S02]  /*1f1c0*/  SHF.R.S32.HI R63, RZ, 0x1f, R6 ;  /* 0x0000001fff3f7819 */ /* 0x000fe40000011406 */
[----:B------:R-:W-:Y:S01]  /*1f1d0*/  ISETP.NE.AND P0, PT, R204, -0x1, PT ;  /* 0xffffffffcc00780c */ /* 0x000fe20003f05270 */
[----:B------:R-:W2:Y:S01]  /*1f1e0*/  S2R R0, SR_TID.X ;  /* 0x0000000000007919 */ /* 0x000ea20000002100 */
[----:B------:R-:W-:Y:S01]  /*1f1f0*/  IMAD.IADD R5, R4, 0x1, -R5 ;  /* 0x0000000104057824 */ /* 0x000fe200078e0a05 */
[----:B------:R-:W-:Y:S01]  /*1f200*/  LEA.HI R63, R63, R6, RZ, 0x2 ;  /* 0x000000063f3f7211 */ /* 0x000fe200078f10ff */
[----:B------:R-:W-:Y:S01]  /*1f210*/  ULDC.64 UR4, c[0x0][0x118] ;  /* 0x0000460000047ab9 */ /* 0x000fe20000000a00 */
[----:B------:R-:W-:Y:S02]  /*1f220*/  BSSY B0, `(.L_x_1053) ;  /* 0x000002d000007945 */ /* 0x000fe40003800000 */
[----:B------:R-:W-:-:S02]  /*1f230*/  LOP3.LUT P1, RZ, R5, 0x3, RZ, 0xc0, !PT ;  /* 0x0000000305ff7812 */ /* 0x000fc4000782c0ff */
[----:B------:R-:W-:-:S05]  /*1f240*/  LOP3.LUT R63, R63, 0xffffffc, RZ, 0xc0, !PT ;  /* 0x0ffffffc3f3f7812 */ /* 0x000fca00078ec0ff */
[----:B------:R-:W-:Y:S01]  /*1f250*/  IMAD.IADD R63, R6, 0x1, -R63 ;  /* 0x00000001063f7824 */ /* 0x000fe200078e0a3f */
[----:B------:R3:W4:Y:S04]  /*1f260*/  LDS.128 R48, [R205] ;  /* 0x00000000cd307984 */ /* 0x0007280000000c00 */
[----:B------:R3:W1:Y:S01]  /*1f270*/  LDS.128 R44, [R205+0x800] ;  /* 0x00080000cd2c7984 */ /* 0x0006620000000c00 */
[----:B--2---:R-:W-:-:S03]  /*1f280*/  SHF.R.S32.HI R59, RZ, 0x1f, R0 ;  /* 0x0000001fff3b7819 */ /* 0x004fc60000011400 */
[----:B------:R3:W2:Y:S01]  /*1f290*/  LDS.128 R40, [R205+0x1000] ;  /* 0x00100000cd287984 */ /* 0x0006a20000000c00 */
[----:B------:R-:W-:-:S03]  /*1f2a0*/  LEA.HI R61, R59, R0, RZ, 0x5 ;  /* 0x000000003b3d7211 */ /* 0x000fc600078f28ff */
[----:B------:R3:W1:Y:S01]  /*1f2b0*/  LDS.128 R36, [R205+0x1800] ;  /* 0x00180000cd247984 */ /* 0x0006620000000c00 */
[----:B------:R-:W-:-:S03]  /*1f2c0*/  LOP3.LUT R61, R61, 0xffffffe0, RZ, 0xc0, !PT ;  /* 0xffffffe03d3d7812 */ /* 0x000fc600078ec0ff */
[----:B------:R3:W1:Y:S02]  /*1f2d0*/  LDS.128 R32, [R205+0x2000] ;  /* 0x00200000cd207984 */ /* 0x0006640000000c00 */
[----:B------:R-:W-:Y:S02]  /*1f2e0*/  IMAD.IADD R60, R0, 0x1, -R61 ;  /* 0x00000001003c7824 */ /* 0x000fe400078e0a3d */
[----:B------:R3:W1:Y:S01]  /*1f2f0*/  LDS.128 R28, [R205+0x2800] ;  /* 0x00280000cd1c7984 */ /* 0x0006620000000c00 */
[----:B------:R-:W-:-:S03]  /*1f300*/  SHF.R.S32.HI R61, RZ, 0x1f, R3 ;  /* 0x0000001fff3d7819 */ /* 0x000fc60000011403 */
[----:B------:R3:W1:Y:S01]  /*1f310*/  LDS.128 R24, [R205+0x3000] ;  /* 0x00300000cd187984 */ /* 0x0006620000000c00 */
[----:B------:R-:W-:Y:S01]  /*1f320*/  SHF.R.S32.HI R5, RZ, 0x1f, R60 ;  /* 0x0000001fff057819 */ /* 0x000fe2000001143c */
[----:B------:R-:W-:Y:S02]  /*1f330*/  IMAD R62, R61, c[0x0][0x1e0], RZ ;  /* 0x000078003d3e7a24 */ /* 0x000fe400078e02ff */
[----:B-1----:R3:W1:Y:S01]  /*1f340*/  LDS.128 R20, [R205+0x3800] ;  /* 0x00380000cd147984 */ /* 0x0026620000000c00 */
[----:B------:R-:W-:Y:S01]  /*1f350*/  LEA.HI R5, R5, R60, RZ, 0x2 ;  /* 0x0000003c05057211 */ /* 0x000fe200078f10ff */
[----:B------:R-:W-:Y:S02]  /*1f360*/  IMAD.WIDE.U32 R60, R204, c[0x0][0x1e8], RZ ;  /* 0x00007a00cc3c7a25 */ /* 0x000fe400078e00ff */
[----:B------:R3:W1:Y:S01]  /*1f370*/  LDS.128 R16, [R205+0x4000] ;  /* 0x00400000cd107984 */ /* 0x0006620000000c00 */
[----:B------:R-:W-:Y:S01]  /*1f380*/  SHF.R.S32.HI R6, RZ, 0x2, R5 ;  /* 0x00000002ff067819 */ /* 0x000fe20000011405 */
[----:B------:R-:W-:Y:S01]  /*1f390*/  IMAD R62, R3, c[0x0][0x1e4], R62 ;  /* 0x00007900033e7a24 */ /* 0x000fe200078e023e */
[----:B------:R-:W-:Y:S01]  /*1f3a0*/  SEL R3, R64, R60, !P0 ;  /* 0x0000003c40037207 */ /* 0x000fe20004000000 */
[----:B------:R3:W1:Y:S01]  /*1f3b0*/  LDS.128 R12, [R205+0x4800] ;  /* 0x00480000cd0c7984 */ /* 0x0006620000000c00 */
[----:B------:R-:W-:-:S02]  /*1f3c0*/  IMAD R204, R204, c[0x0][0x1ec], R61 ;  /* 0x00007b00cccc7a24 */ /* 0x000fc400078e023d */
[----:B------:R-:W-:Y:S01]  /*1f3d0*/  @!P0 IMAD.IADD R204, R65, 0x1, R62 ;  /* 0x0000000141cc8824 */ /* 0x000fe200078e023e */
[----:B------:R3:W1:Y:S01]  /*1f3e0*/  LDS.128 R8, [R205+0x5000] ;  /* 0x00500000cd087984 */ /* 0x0006620000000c00 */
[----:B------:R-:W-:-:S03]  /*1f3f0*/  IMAD R5, R63, 0x10, R6 ;  /* 0x000000103f057824 */ /* 0x000fc600078e0206 */
[----:B------:R3:W1:Y:S01]  /*1f400*/  LDS.128 R52, [R205+0x5800] ;  /* 0x00580000cd347984 */ /* 0x0006620000000c00 */
[----:B------:R-:W-:Y:S05]  /*1f410*/  @P1 BRA `(.L_x_1054) ;  /* 0x000000d000001947 */ /* 0x000fea0003800000 */
[----:B----4-:R-:W4:Y:S01]  /*1f420*/  S2R R6, SR_CTAID.X ;  /* 0x0000000000067919 */ /* 0x010f220000002500 */
[----:B------:R-:W-:Y:S01]  /*1f430*/  IADD3 R61, R5, 0x8, RZ ;  /* 0x00000008053d7810 */ /* 0x000fe20007ffe0ff */
[C---:B----4-:R-:W-:Y:S02]  /*1f440*/  IMAD R62, R6.reuse, 0x40, R57 ;  /* 0x00000040063e7824 */ /* 0x050fe400078e0239 */
[----:B------:R-:W-:-:S03]  /*1f450*/  IMAD R6, R6, -0x40, R203 ;  /* 0xffffffc006067824 */ /* 0x000fc600078e02cb */
[----:B------:R-:W-:Y:S02]  /*1f460*/  SHF.R.S32.HI R60, RZ, 0x1f, R62 ;  /* 0x0000001fff3c7819 */ /* 0x000fe4000001143e */
[C---:B------:R-:W-:Y:S02]  /*1f470*/  IADD3 R57, P0, R5.reuse, R62, RZ ;  /* 0x0000003e05397210 */ /* 0x040fe40007f1e0ff */
[-C--:B------:R-:W-:Y:S02]  /*1f480*/  ISETP.GE.AND P2, PT, R5, R6.reuse, PT ;  /* 0x000000060500720c */ /* 0x080fe40003f46270 */
[----:B------:R-:W-:Y:S02]  /*1f490*/  ISETP.GE.AND P1, PT, R61, R6, PT ;  /* 0x000000063d00720c */ /* 0x000fe40003f26270 */
[----:B------:R-:W-:Y:S02]  /*1f4a0*/  LEA.HI.X.SX32 R60, R5, R60, 0x1, P0 ;  /* 0x0000003c053c7211 */ /* 0x000fe400000f0eff */
[----:B------:R-:W-:-:S04]  /*1f4b0*/  LEA R62, P0, R57, c[0x0][0x200], 0x2 ;  /* 0x00008000393e7a11 */ /* 0x000fc800078010ff */
[----:B------:R-:W-:-:S05]  /*1f4c0*/  LEA.HI.X R63, R57, c[0x0][0x204], R60, 0x2, P0 ;  /* 0x00008100393f7a11 */ /* 0x000fca00000f143c */
[----:B------:R4:W-:Y:S04]  /*1f4d0*/  @!P2 STG.E [R62.64], R2 ;  /* 0x000000023e00a986 */ /* 0x0009e8000c101904 */
[----:B------:R4:W-:Y:S02]  /*1f4e0*/  @!P1 STG.E [R62.64+0x20], R56 ;  /* 0x000020383e009986 */ /* 0x0009e4000c101904 */
.L_x_1054:
[----:B----4-:R-:W-:Y:S05]  /*1f4f0*/  BSYNC B0 ;  /* 0x0000000000007941 */ /* 0x010fea0003800000 */
.L_x_1053:
[----:B------:R-:W4:Y:S01]  /*1f500*/  S2R R2, SR_CTAID.X ;  /* 0x0000000000027919 */ /* 0x000f220000002500 */
[----:B------:R-:W-:Y:S01]  /*1f510*/  LEA.HI R5, R7, R4, RZ, 0x3 ;  /* 0x0000000407057211 */ /* 0x000fe200078f18ff */
[----:B------:R-:W-:Y:S01]  /*1f520*/  BSSY B0, `(.L_x_1055) ;  /* 0x0000029000007945 */ /* 0x000fe20003800000 */
[----:B------:R-:W-:Y:S02]  /*1f530*/  LEA.HI R59, R59, R0, RZ, 0x3 ;  /* 0x000000003b3b7211 */ /* 0x000fe400078f18ff */
[----:B------:R-:W-:-:S05]  /*1f540*/  LOP3.LUT R5, R5, 0xfffffff8, RZ, 0xc0, !PT ;  /* 0xfffffff805057812 */ /* 0x000fca00078ec0ff */
[----:B------:R-:W-:Y:S01]  /*1f550*/  IMAD.IADD R4, R4, 0x1, -R5 ;  /* 0x0000000104047824 */ /* 0x000fe200078e0a05 */
[----:B------:R-:W-:Y:S02]  /*1f560*/  LOP3.LUT R5, R59, 0xfffffff8, RZ, 0xc0, !PT ;  /* 0xfffffff83b057812 */ /* 0x000fe400078ec0ff */
[----:B------:R-:W-:Y:S01]  /*1f570*/  SHF.R.S32.HI R59, RZ, 0x3, R59 ;  /* 0x00000003ff3b7819 */ /* 0x000fe2000001143b */
[----:B------:R-:W-:Y:S01]  /*1f580*/  IMAD.SHL.U32 R56, R4, 0x8, RZ ;  /* 0x0000000804387824 */ /* 0x000fe200078e00ff */
[----:B------:R-:W-:Y:S01]  /*1f590*/  SHF.R.S32.HI R4, RZ, 0x1f, R58 ;  /* 0x0000001fff047819 */ /* 0x000fe2000001143a */
[----:B------:R-:W-:-:S03]  /*1f5a0*/  IMAD.IADD R5, R0, 0x1, -R5 ;  /* 0x0000000100057824 */ /* 0x000fc600078e0a05 */
[----:B------:R-:W-:Y:S01]  /*1f5b0*/  SHF.R.S32.HI R57, RZ, 0x1f, R56 ;  /* 0x0000001fff397819 */ /* 0x000fe20000011438 */
[----:B------:R-:W-:Y:S02]  /*1f5c0*/  IMAD.SHL.U32 R5, R5, 0x8, RZ ;  /* 0x0000000805057824 */ /* 0x000fe400078e00ff */
[----:B----4-:R-:W-:-:S03]  /*1f5d0*/  IMAD.SHL.U32 R2, R2, 0x40, RZ ;  /* 0x0000004002027824 */ /* 0x010fc600078e00ff */
[C---:B------:R-:W-:Y:S02]  /*1f5e0*/  IADD3 R0, R5.reuse, 0x80, RZ ;  /* 0x0000008005007810 */ /* 0x040fe40007ffe0ff */
[----:B------:R-:W-:Y:S01]  /*1f5f0*/  IADD3 R5, R5, 0x40, RZ ;  /* 0x0000004005057810 */ /* 0x000fe20007ffe0ff */
[----:B------:R-:W-:Y:S01]  /*1f600*/  IMAD.WIDE.U32 R60, R2, c[0x0][0x1e8], R56 ;  /* 0x00007a00023c7a25 */ /* 0x000fe200078e0038 */
[----:B------:R-:W-:-:S04]  /*1f610*/  SHF.R.S32.HI R7, RZ, 0x1f, R2 ;  /* 0x0000001fff077819 */ /* 0x000fc80000011402 */
[----:B------:R-:W-:Y:S01]  /*1f620*/  IADD3 R60, P0, R3, R60, RZ ;  /* 0x0000003c033c7210 */ /* 0x000fe20007f1e0ff */
[----:B------:R-:W-:Y:S02]  /*1f630*/  IMAD R7, R7, c[0x0][0x1e8], RZ ;  /* 0x00007a0007077a24 */ /* 0x000fe400078e02ff */
[----:B------:R-:W-:Y:S01]  /*1f640*/  IMAD R3, R4, c[0x0][0x1f0], RZ ;  /* 0x00007c0004037a24 */ /* 0x000fe200078e02ff */
[----:B------:R-:W-:Y:S01]  /*1f650*/  SHF.R.S32.HI R4, RZ, 0x1f, R59 ;  /* 0x0000001fff047819 */ /* 0x000fe2000001143b */
[----:B------:R-:W-:Y:S02]  /*1f660*/  IMAD R7, R2, c[0x0][0x1ec], R7 ;  /* 0x00007b0002077a24 */ /* 0x000fe400078e0207 */
[----:B------:R-:W-:Y:S02]  /*1f670*/  IMAD.IADD R2, R203, 0x1, -R2 ;  /* 0x00000001cb027824 */ /* 0x000fe400078e0a02 */
[----:B------:R-:W-:Y:S01]  /*1f680*/  IMAD R3, R58, c[0x0][0x1f4], R3 ;  /* 0x00007d003a037a24 */ /* 0x000fe200078e0203 */
[----:B------:R-:W-:-:S02]  /*1f690*/  IADD3.X R61, R204, R61, R7, P0, !PT ;  /* 0x0000003dcc3d7210 */ /* 0x000fc400007fe407 */
[----:B------:R-:W-:-:S03]  /*1f6a0*/  ISETP.GE.AND P0, PT, R59, R2, PT ;  /* 0x000000023b00720c */ /* 0x000fc60003f06270 */
[----:B------:R-:W-:-:S04]  /*1f6b0*/  IMAD.WIDE.U32 R60, R58, c[0x0][0x1f0], R60 ;  /* 0x00007c003a3c7a25 */ /* 0x000fc800078e003c */
        /* <DEDUP_REMOVED lines=12> */
[----:B------:R4:W-:Y:S04]  /*1f780*/  @!P2 STG.E.128 [R6.64], R48 ;  /* 0x000000300600a986 */ /* 0x0009e8000c101d04 */
[----:B------:R4:W-:Y:S04]  /*1f790*/  @!P1 STG.E.128 [R6.64+0x80], R32 ;  /* 0x0000802006009986 */ /* 0x0009e8000c101d04 */
[----:B-1----:R4:W-:Y:S02]  /*1f7a0*/  @!P0 STG.E.128 [R6.64+0x100], R16 ;  /* 0x0001001006008986 */ /* 0x0029e4000c101d04 */
.L_x_1056:
[----:B------:R-:W-:Y:S05]  /*1f7b0*/  BSYNC B0 ;  /* 0x0000000000007941 */ /* 0x000fea0003800000 */
.L_x_1055:
[----:B------:R-:W-:Y:S01]  /*1f7c0*/  IADD3 R3, R59, 0x10, RZ ;  /* 0x000000103b037810 */ /* 0x000fe20007ffe0ff */
[----:B------:R-:W-:Y:S03]  /*1f7d0*/  BSSY B0, `(.L_x_1057) ;  /* 0x0000013000007945 */ /* 0x000fe60003800000 */
[----:B------:R-:W-:-:S13]  /*1f7e0*/  ISETP.GE.AND P0, PT, R3, R2, PT ;  /* 0x000000020300720c */ /* 0x000fda0003f06270 */
[----:B------:R-:W-:Y:S05]  /*1f7f0*/  @P0 BRA `(.L_x_1058) ;  /* 0x0000010000000947 */ /* 0x000fea0003800000 */
[----:B----4-:R-:W-:Y:S01]  /*1f800*/  IADD3 R6, P0, R59, 0x10, RZ ;  /* 0x000000103b067810 */ /* 0x010fe20007f1e0ff */
[----:B-1----:R-:W-:Y:S01]  /*1f810*/  IMAD.MOV.U32 R16, RZ, RZ, R60 ;  /* 0x000000ffff107224 */ /* 0x002fe200078e003c */
[----:B------:R-:W-:Y:S02]  /*1f820*/  MOV R17, R63 ;  /* 0x0000003f00117202 */ /* 0x000fe40000000f00 */
[----:B------:R-:W-:Y:S01]  /*1f830*/  ISETP.GE.AND P2, PT, R56, c[0x0][0x220], PT ;  /* 0x0000880038007a0c */ /* 0x000fe20003f46270 */
[----:B------:R-:W-:Y:S01]  /*1f840*/  IMAD.X R3, RZ, RZ, R4, P0 ;  /* 0x000000ffff037224 */ /* 0x000fe200000e0604 */
[----:B------:R-:W-:Y:S01]  /*1f850*/  ISETP.GE.AND P1, PT, R5, c[0x0][0x220], PT ;  /* 0x0000880005007a0c */ /* 0x000fe20003f26270 */
[----:B------:R-:W-:Y:S01]  /*1f860*/  IMAD.WIDE.U32 R16, R6, c[0x0][0x1e8], R16 ;  /* 0x00007a0006107a25 */ /* 0x000fe200078e0010 */
[----:B------:R-:W-:-:S03]  /*1f870*/  ISETP.GE.AND P0, PT, R0, c[0x0][0x220], PT ;  /* 0x0000880000007a0c */ /* 0x000fc60003f06270 */
[----:B------:R-:W-:-:S04]  /*1f880*/  IMAD R3, R3, c[0x0][0x1e8], RZ ;  /* 0x00007a0003037a24 */ /* 0x000fc800078e02ff */
[----:B------:R-:W-:Y:S01]  /*1f890*/  IMAD R3, R6, c[0x0][0x1ec], R3 ;  /* 0x00007b0006037a24 */ /* 0x000fe200078e0203 */
[----:B------:R-:W-:-:S03]  /*1f8a0*/  LEA R6, P3, R16, c[0x0][0x1d0], 0x1 ;  /* 0x0000740010067a11 */ /* 0x000fc600078608ff */
[----:B------:R-:W-:-:S05]  /*1f8b0*/  IMAD.IADD R3, R3, 0x1, R17 ;  /* 0x0000000103037824 */ /* 0x000fca00078e0211 */
[----:B------:R-:W-:-:S05]  /*1f8c0*/  LEA.HI.X R7, R16, c[0x0][0x1d4], R3, 0x1, P3 ;  /* 0x0000750010077a11 */ /* 0x000fca00018f0c03 */
[----:B------:R1:W-:Y:S04]  /*1f8d0*/  @!P2 STG.E.128 [R6.64], R44 ;  /* 0x0000002c0600a986 */ /* 0x0003e8000c101d04 */
[----:B------:R1:W-:Y:S04]  /*1f8e0*/  @!P1 STG.E.128 [R6.64+0x80], R28 ;  /* 0x0000801c06009986 */ /* 0x0003e8000c101d04 */
[----:B------:R1:W-:Y:S02]  /*1f8f0*/  @!P0 STG.E.128 [R6.64+0x100], R12 ;  /* 0x0001000c06008986 */ /* 0x0003e4000c101d04 */
.L_x_1058:
[----:B------:R-:W-:Y:S05]  /*1f900*/  BSYNC B0 ;  /* 0x0000000000007941 */ /* 0x000fea0003800000 */
.L_x_1057:
[----:B------:R-:W-:Y:S01]  /*1f910*/  IADD3 R3, R59, 0x20, RZ ;  /* 0x000000203b037810 */ /* 0x000fe20007ffe0ff */
[----:B------:R-:W-:Y:S03]  /*1f920*/  BSSY B0, `(.L_x_1059) ;  /* 0x0000013000007945 */ /* 0x000fe60003800000 */
[----:B------:R-:W-:-:S13]  /*1f930*/  ISETP.GE.AND P0, PT, R3, R2, PT ;  /* 0x000000020300720c */ /* 0x000fda0003f06270 */
[----:B------:R-:W-:Y:S05]  /*1f940*/  @P0 BRA `(.L_x_1060) ;  /* 0x0000010000000947 */ /* 0x000fea0003800000 */
[----:B-1--4-:R-:W-:Y:S01]  /*1f950*/  IADD3 R6, P0, R59, 0x20, RZ ;  /* 0x000000203b067810 */ /* 0x012fe20007f1e0ff */
[----:B------:R-:W-:Y:S01]  /*1f960*/  IMAD.MOV.U32 R12, RZ, RZ, R60 ;  /* 0x000000ffff0c7224 */ /* 0x000fe200078e003c */
        /* <DEDUP_REMOVED lines=11> */
[----:B--2---:R1:W-:Y:S04]  /*1fa20*/  @!P2 STG.E.128 [R6.64], R40 ;  /* 0x000000280600a986 */ /* 0x0043e8000c101d04 */
[----:B------:R1:W-:Y:S04]  /*1fa30*/  @!P1 STG.E.128 [R6.64+0x80], R24 ;  /* 0x0000801806009986 */ /* 0x0003e8000c101d04 */
[----:B------:R1:W-:Y:S02]  /*1fa40*/  @!P0 STG.E.128 [R6.64+0x100], R8 ;  /* 0x0001000806008986 */ /* 0x0003e4000c101d04 */
.L_x_1060:
[----:B------:R-:W-:Y:S05]  /*1fa50*/  BSYNC B0 ;  /* 0x0000000000007941 */ /* 0x000fea0003800000 */
.L_x_1059:
[----:B------:R-:W-:-:S04]  /*1fa60*/  IADD3 R3, R59, 0x30, RZ ;  /* 0x000000303b037810 */ /* 0x000fc80007ffe0ff */
[----:B------:R-:W-:-:S13]  /*1fa70*/  ISETP.GE.AND P0, PT, R3, R2, PT ;  /* 0x000000020300720c */ /* 0x000fda0003f06270 */
[----:B------:R-:W-:Y:S05]  /*1fa80*/  @P0 EXIT ;  /* 0x000000000000094d */ /* 0x000fea0003800000 */
[----:B------:R-:W-:Y:S01]  /*1fa90*/  IADD3 R59, P0, R59, 0x30, RZ ;  /* 0x000000303b3b7810 */ /* 0x000fe20007f1e0ff */
[----:B-1--4-:R-:W-:Y:S01]  /*1faa0*/  IMAD.MOV.U32 R6, RZ, RZ, R60 ;  /* 0x000000ffff067224 */ /* 0x012fe200078e003c */
[----:B------:R-:W-:Y:S02]  /*1fab0*/  MOV R7, R63 ;  /* 0x0000003f00077202 */ /* 0x000fe40000000f00 */
        /* <DEDUP_REMOVED lines=9> */
[----:B------:R1:W-:Y:S01]  /*1fb50*/  @!P0 STG.E.128 [R4.64+0x80], R20 ;  /* 0x0000801404008986 */ /* 0x0003e2000c101d04 */
[----:B------:R-:W-:-:S03]  /*1fb60*/  ISETP.GE.AND P0, PT, R0, c[0x0][0x220], PT ;  /* 0x0000880000007a0c */ /* 0x000fc60003f06270 */
[----:B------:R1:W-:Y:S10]  /*1fb70*/  @!P1 STG.E.128 [R4.64], R36 ;  /* 0x0000002404009986 */ /* 0x0003f4000c101d04 */
[----:B------:R-:W-:Y:S05]  /*1fb80*/  @P0 EXIT ;  /* 0x000000000000094d */ /* 0x000fea0003800000 */
[----:B------:R-:W-:Y:S01]  /*1fb90*/  STG.E.128 [R4.64+0x100], R52 ;  /* 0x0001003404007986 */ /* 0x000fe2000c101d04 */
[----:B------:R-:W-:Y:S05]  /*1fba0*/  EXIT ;  /* 0x000000000000794d */ /* 0x000fea0003800000 */
.L_x_1061:
        /* <DEDUP_REMOVED lines=13> */
.L_x_4100:


//--------------------- .text._ZN5flash24flash_fwd_splitkv_kernelI23Flash_fwd_kernel_traitsILi192ELi64ELi64ELi4ELb0ELb0EN7cutlass6half_tE19Flash_kernel_traitsILi192ELi64ELi64ELi4ES3_EELb1ELb0ELb0ELb0ELb0ELb1ELb0ELb1EEEvNS_16Flash_fwd_paramsE --------------------------
	.section	.text._ZN5flash24flash_fwd_splitkv_kernelI23Flash_fwd_kernel_traitsILi192ELi64ELi64ELi4ELb0ELb0EN7cutlass6half_tE19Flash_kernel_traitsILi192ELi64ELi64ELi4ES3_EELb1ELb0ELb0ELb0ELb0ELb1ELb0ELb1EEEvNS_16Flash_fwd_paramsE,"ax",@progbits
	.sectioninfo	@"SHI_REGISTERS=243"
	.align	128
        .global         _ZN5flash24flash_fwd_splitkv_kernelI23Flash_fwd_kernel_traitsILi192ELi64ELi64ELi4ELb0ELb0EN7cutlass6half_tE19Flash_kernel_traitsILi192ELi64ELi64ELi4ES3_EELb1ELb0ELb0ELb0ELb0ELb1ELb0ELb1EEEvNS_16Flash_fwd_paramsE
        .type           _ZN5flash24flash_fwd_splitkv_kernelI23Flash_fwd_kernel_traitsILi192ELi64ELi64ELi4ELb0ELb0EN7cutlass6half_tE19Flash_kernel_traitsILi192ELi64ELi64ELi4ES3_EELb1ELb0ELb0ELb0ELb0ELb1ELb0ELb1EEEvNS_16Flash_fwd_paramsE,@function
        .size           _ZN5flash24flash_fwd_splitkv_kernelI23Flash_fwd_kernel_traitsILi192ELi64ELi64ELi4ELb0ELb0EN7cutlass6half_tE19Flash_kernel_traitsILi192ELi64ELi64ELi4ES3_EELb1ELb0ELb0ELb0ELb0ELb1ELb0ELb1EEEvNS_16Flash_fwd_paramsE,(.L_x_4101 - _ZN5flash24flash_fwd_splitkv_kernelI23Flash_fwd_kernel_traitsILi192ELi64ELi64ELi4ELb0ELb0EN7cutlass6half_tE19Flash_kernel_traitsILi192ELi64ELi64ELi4ES3_EELb1ELb0ELb0ELb0ELb0ELb1ELb0ELb1EEEvNS_16Flash_fwd_paramsE)
        .other          _ZN5flash24flash_fwd_splitkv_kernelI23Flash_fwd_kernel_traitsILi192ELi64ELi64ELi4ELb0ELb0EN7cutlass6half_tE19Flash_kernel_traitsILi192ELi64ELi64ELi4ES3_EELb1ELb0ELb0ELb0ELb0ELb1ELb0ELb1EEEvNS_16Flash_fwd_paramsE,@"STO_CUDA_ENTRY STV_DEFAULT"
_ZN5flash24flash_fwd_splitkv_kernelI23Flash_fwd_kernel_traitsILi192ELi64ELi64ELi4ELb0ELb0EN7cutlass6half_tE19Flash_kernel_traitsILi192ELi64ELi64ELi4ES3_EELb1ELb0ELb0ELb0ELb0ELb1ELb0ELb1EEEvNS_16Flash_fwd_paramsE:
.text._ZN5flash24flash_fwd_splitkv_kernelI23Flash_fwd_kernel_traitsILi192ELi64ELi64ELi4ELb0ELb0EN7cutlass6half_tE19Flash_kernel_traitsILi192ELi64ELi64ELi4ES3_EELb1ELb0ELb0ELb0ELb0ELb1ELb0ELb1EEEvNS_16Flash_fwd_paramsE:
        /* <DEDUP_REMOVED lines=36> */
.L_x_1062:
[----:B-1-34-:R-:W-:Y:S02]  /*0240*/  MOV R69, c[0x0][0x218] ;  /* 0x0000860000457a02 */ /* 0x01afe40000000f00 */
.L_x_1063:
        /* <DEDUP_REMOVED lines=81> */
.L_x_1066:
[----:B------:R-:W-:Y:S05]  /*0760*/  BSYNC B0 ;  /* 0x0000000000007941 */ /* 0x000fea0003800000 */
.L_x_1065:
        /* <DEDUP_REMOVED lines=20> */
.L_x_1068:
[----:B------:R-:W-:Y:S05]  /*08b0*/  BSYNC B0 ;  /* 0x0000000000007941 */ /* 0x000fea0003800000 */
.L_x_1067:
        /* <DEDUP_REMOVED lines=20> */
.L_x_1070:
[----:B------:R-:W-:Y:S05]  /*0a00*/  BSYNC B0 ;  /* 0x0000000000007941 */ /* 0x000fea0003800000 */
.L_x_1069:
        /* <DEDUP_REMOVED lines=19> */
.L_x_1072:
[----:B------:R-:W-:Y:S05]  /*0b40*/  BSYNC B0 ;  /* 0x0000000000007941 */ /* 0x000fea0003800000 */
.L_x_1071:
        /* <DEDUP_REMOVED lines=19> */
.L_x_1064:
        /* <DEDUP_REMOVED lines=90> */
.L_x_1073:
        /* <DEDUP_REMOVED lines=17> */
.L_x_1075:
        /* <DEDUP_REMOVED lines=52> */
.L_x_1074:
        /* <DEDUP_REMOVED lines=262> */
.L_x_1169:
        /* <DEDUP_REMOVED lines=18> */
.L_x_1078:
[----:B------:R-:W-:Y:S05]  /*27f0*/  BSYNC B0 ;  /* 0x0000000000007941 */ /* 0x000fea0003800000 */
.L_x_1077:
        /* <DEDUP_REMOVED lines=18> */
.L_x_1080:
[----:B------:R-:W-:Y:S05]  /*2920*/  BSYNC B0 ;  /* 0x0000000000007941 */ /* 0x000fea0003800000 */
.L_x_1079:
        /* <DEDUP_REMOVED lines=18> */
.L_x_1082:
[----:B------:R-:W-:Y:S05]  /*2a50*/  BSYNC B0 ;  /* 0x0000000000007941 */ /* 0x000fea0003800000 */
.L_x_1081:
        /* <DEDUP_REMOVED lines=18> */
.L_x_1084:
[----:B------:R-:W-:Y:S05]  /*2b80*/  BSYNC B0 ;  /* 0x0000000000007941 */ /* 0x000fea0003800000 */
.L_x_1083:
        /* <DEDUP_REMOVED lines=65> */
.L_x_1090:
[----:B------:R-:W-:Y:S05]  /*2fa0*/  BSYNC B0 ;  /* 0x0000000000007941 */ /* 0x000fea0003800000 */
.L_x_1089:
        /* <DEDUP_REMOVED lines=54> */
.L_x_1092:
[----:B------:R-:W-:Y:S05]  /*3310*/  BSYNC B0 ;  /* 0x0000000000007941 */ /* 0x000fea0003800000 */
.L_x_1091:
        /* <DEDUP_REMOVED lines=53> */
.L_x_1088:
[----:B------:R-:W-:Y:S05]  /*3670*/  BSYNC B1 ;  /* 0x0000000000017941 */ /* 0x000fea0003800000 */
.L_x_1087:
        /* <DEDUP_REMOVED lines=64> */
.L_x_1096:
[----:B------:R-:W-:Y:S05]  /*3a80*/  BSYNC B0 ;  /* 0x0000000000007941 */ /* 0x000fea0003800000 */
.L_x_1095:
        /* <DEDUP_REMOVED lines=57> */
.L_x_1098:
[----:B------:R-:W-:Y:S05]  /*3e20*/  BSYNC B0 ;  /* 0x0000000000007941 */ /* 0x000fea0003800000 */
.L_x_1097:
        /* <DEDUP_REMOVED lines=56> */
.L_x_1094:
[----:B------:R-:W-:Y:S05]  /*41b0*/  BSYNC B1 ;  /* 0x0000000000017941 */ /* 0x000fea0003800000 */
.L_x_1093:
        /* <DEDUP_REMOVED lines=64> */
.L_x_1102:
[----:B------:R-:W-:Y:S05]  /*45c0*/  BSYNC B0 ;  /* 0x0000000000007941 */ /* 0x000fea0003800000 */
.L_x_1101:
        /* <DEDUP_REMOVED lines=57> */
.L_x_1104:
[----:B------:R-:W-:Y:S05]  /*4960*/  BSYNC B0 ;  /* 0x0000000000007941 */ /* 0x000fea0003800000 */
.L_x_1103:
        /* <DEDUP_REMOVED lines=56> */
.L_x_1100:
[----:B------:R-:W-:Y:S05]  /*4cf0*/  BSYNC B1 ;  /* 0x0000000000017941 */ /* 0x000fea0003800000 */
.L_x_1099:
        /* <DEDUP_REMOVED lines=67> */
.L_x_1108:
[----:B------:R-:W-:Y:S05]  /*5130*/  BSYNC B0 ;  /* 0x0000000000007941 */ /* 0x000fea0003800000 */
.L_x_1107:
        /* <DEDUP_REMOVED lines=57> */
.L_x_1110:
[----:B------:R-:W-:Y:S05]  /*54d0*/  BSYNC B0 ;  /* 0x0000000000007941 */ /* 0x000fea0003800000 */
.L_x_1109:
        /* <DEDUP_REMOVED lines=56> */
.L_x_1106:
[----:B------:R-:W-:Y:S05]  /*5860*/  BSYNC B1 ;  /* 0x0000000000017941 */ /* 0x000fea0003800000 */
.L_x_1105:
        /* <DEDUP_REMOVED lines=8> */
.L_x_1086:
        /* <DEDUP_REMOVED lines=95> */
.L_x_1117:
[----:B------:R-:W-:Y:S05]  /*5ee0*/  BSYNC B0 ;  /* 0x0000000000007941 */ /* 0x000fea0003800000 */
.L_x_1116:
[----:B-----5:R2:W-:Y:S02]  /*5ef0*/  STG.E.128 [R106.64], R52 ;  /* 0x000000346a007986 */ /* 0x0205e4000c101d06 */
.L_x_1115:
[----:B------:R-:W-:Y:S05]  /*5f00*/  BSYNC B1 ;  /* 0x0000000000017941 */ /* 0x000fea0003800000 */
.L_x_1114:
        /* <DEDUP_REMOVED lines=94> */
.L_x_1121:
[----:B------:R-:W-:Y:S05]  /*64f0*/  BSYNC B0 ;  /* 0x0000000000007941 */ /* 0x000fea0003800000 */
.L_x_1120:
[----:B-----5:R3:W-:Y:S02]  /*6500*/  STG.E.128 [R106.64+0x80], R52 ;  /* 0x000080346a007986 */ /* 0x0207e4000c101d06 */
.L_x_1119:
[----:B------:R-:W-:Y:S05]  /*6510*/  BSYNC B1 ;  /* 0x0000000000017941 */ /* 0x000fea0003800000 */
.L_x_1118:
        /* <DEDUP_REMOVED lines=93> */
.L_x_1123:
[----:B------:R-:W-:Y:S05]  /*6af0*/  BSYNC B0 ;  /* 0x0000000000007941 */ /* 0x000fea0003800000 */
.L_x_1122:
[----:B-----5:R3:W-:Y:S02]  /*6b00*/  STG.E.128 [R106.64+0x100], R52 ;  /* 0x000100346a007986 */ /* 0x0207e4000c101d06 */
.L_x_1113:
[----:B------:R-:W-:Y:S05]  /*6b10*/  BSYNC B2 ;  /* 0x0000000000027941 */ /* 0x000fea0003800000 */
.L_x_1112:
        /* <DEDUP_REMOVED lines=98> */
.L_x_1129:
[----:B------:R-:W-:Y:S05]  /*7140*/  BSYNC B0 ;  /* 0x0000000000007941 */ /* 0x000fea0003800000 */
.L_x_1128:
[C---:B------:R-:W-:Y:S04]  /*7150*/  LEA R2, P0, R208.reuse, R106, 0x1 ;  /* 0x0000006ad0027211 */ /* 0x040fe800078008ff */
[----:B------:R-:W-:Y:S05]  /*7160*/  LEA.HI.X R3, R208, R107, R207, 0x1, P0 ;  /* 0x0000006bd0037211 */ /* 0x000fea00000f0ccf */
[----:B-----5:R1:W-:Y:S04]  /*7170*/  STG.E.128 [R2.64], R56 ;  /* 0x0000003802007986 */ /* 0x0203e8000c101d06 */
.L_x_1127:
[----:B------:R-:W-:Y:S05]  /*7180*/  BSYNC B1 ;  /* 0x0000000000017941 */ /* 0x000fea0003800000 */
.L_x_1126:
        /* <DEDUP_REMOVED lines=96> */
.L_x_1133:
[----:B------:R-:W-:Y:S05]  /*7790*/  BSYNC B0 ;  /* 0x0000000000007941 */ /* 0x000fea0003800000 */
.L_x_1132:
[C---:B------:R-:W-:Y:S04]  /*77a0*/  LEA R2, P0, R79.reuse, R106, 0x1 ;  /* 0x0000006a4f027211 */ /* 0x040fe800078008ff */
[----:B------:R-:W-:Y:S05]  /*77b0*/  LEA.HI.X R3, R79, R107, R80, 0x1, P0 ;  /* 0x0000006b4f037211 */ /* 0x000fea00000f0c50 */
[----:B-----5:R4:W-:Y:S04]  /*77c0*/  STG.E.128 [R2.64], R56 ;  /* 0x0000003802007986 */ /* 0x0209e8000c101d06 */
.L_x_1131:
[----:B------:R-:W-:Y:S05]  /*77d0*/  BSYNC B1 ;  /* 0x0000000000017941 */ /* 0x000fea0003800000 */
.L_x_1130:
        /* <DEDUP_REMOVED lines=95> */
.L_x_1135:
[----:B------:R-:W-:Y:S05]  /*7dd0*/  BSYNC B0 ;  /* 0x0000000000007941 */ /* 0x000fea0003800000 */
.L_x_1134:
[C---:B------:R-:W-:Y:S04]  /*7de0*/  LEA R2, P0, R87.reuse, R106, 0x1 ;  /* 0x0000006a57027211 */ /* 0x040fe800078008ff */
[----:B------:R-:W-:Y:S05]  /*7df0*/  LEA.HI.X R3, R87, R107, R88, 0x1, P0 ;  /* 0x0000006b57037211 */ /* 0x000fea00000f0c58 */
[----:B-----5:R4:W-:Y:S04]  /*7e00*/  STG.E.128 [R2.64], R56 ;  /* 0x0000003802007986 */ /* 0x0209e8000c101d06 */
.L_x_1125:
[----:B------:R-:W-:Y:S05]  /*7e10*/  BSYNC B2 ;  /* 0x0000000000027941 */ /* 0x000fea0003800000 */
.L_x_1124:
        /* <DEDUP_REMOVED lines=98> */
.L_x_1141:
[----:B------:R-:W-:Y:S05]  /*8440*/  BSYNC B0 ;  /* 0x0000000000007941 */ /* 0x000fea0003800000 */
.L_x_1140:
[C---:B------:R-:W-:Y:S04]  /*8450*/  LEA R2, P0, R166.reuse, R106, 0x1 ;  /* 0x0000006aa6027211 */ /* 0x040fe800078008ff */
[----:B------:R-:W-:Y:S05]  /*8460*/  LEA.HI.X R3, R166, R107, R74, 0x1, P0 ;  /* 0x0000006ba6037211 */ /* 0x000fea00000f0c4a */
[----:B-----5:R4:W-:Y:S04]  /*8470*/  STG.E.128 [R2.64], R56 ;  /* 0x0000003802007986 */ /* 0x0209e8000c101d06 */
.L_x_1139:
[----:B------:R-:W-:Y:S05]  /*8480*/  BSYNC B1 ;  /* 0x0000000000017941 */ /* 0x000fea0003800000 */
.L_x_1138:
        /* <DEDUP_REMOVED lines=96> */
.L_x_1145:
[----:B------:R-:W-:Y:S05]  /*8a90*/  BSYNC B0 ;  /* 0x0000000000007941 */ /* 0x000fea0003800000 */
.L_x_1144:
[C---:B------:R-:W-:Y:S04]  /*8aa0*/  LEA R2, P0, R81.reuse, R106, 0x1 ;  /* 0x0000006a51027211 */ /* 0x040fe800078008ff */
[----:B------:R-:W-:Y:S05]  /*8ab0*/  LEA.HI.X R3, R81, R107, R82, 0x1, P0 ;  /* 0x0000006b51037211 */ /* 0x000fea00000f0c52 */
[----:B-----5:R4:W-:Y:S04]  /*8ac0*/  STG.E.128 [R2.64], R56 ;  /* 0x0000003802007986 */ /* 0x0209e8000c101d06 */
.L_x_1143:
[----:B------:R-:W-:Y:S05]  /*8ad0*/  BSYNC B1 ;  /* 0x0000000000017941 */ /* 0x000fea0003800000 */
.L_x_1142:
        /* <DEDUP_REMOVED lines=95> */
.L_x_1147:
[----:B------:R-:W-:Y:S05]  /*90d0*/  BSYNC B0 ;  /* 0x0000000000007941 */ /* 0x000fea0003800000 */
.L_x_1146:
[C---:B------:R-:W-:Y:S04]  /*90e0*/  LEA R2, P0, R89.reuse, R106, 0x1 ;  /* 0x0000006a59027211 */ /* 0x040fe800078008ff */
[----:B------:R-:W-:Y:S05]  /*90f0*/  LEA.HI.X R3, R89, R107, R90, 0x1, P0 ;  /* 0x0000006b59037211 */ /* 0x000fea00000f0c5a */
[----:B-----5:R4:W-:Y:S04]  /*9100*/  STG.E.128 [R2.64], R56 ;  /* 0x0000003802007986 */ /* 0x0209e8000c101d06 */
.L_x_1137:
[----:B------:R-:W-:Y:S05]  /*9110*/  BSYNC B2 ;  /* 0x0000000000027941 */ /* 0x000fea0003800000 */
.L_x_1136:
        /* <DEDUP_REMOVED lines=100> */
.L_x_1153:
[----:B------:R-:W-:Y:S05]  /*9760*/  BSYNC B0 ;  /* 0x0000000000007941 */ /* 0x000fea0003800000 */
.L_x_1152:
[C---:B------:R-:W-:Y:S02]  /*9770*/  IMAD R0, R173.reuse, c[0x0][0x19c], RZ ;  /* 0x00006700ad007a24 */ /* 0x040fe400078e02ff */
[----:B------:R-:W-:Y:S05]  /*9780*/  IMAD.WIDE.U32 R2, R173, c[0x0][0x198], R106 ;  /* 0x00006600ad027a25 */ /* 0x000fea00078e006a */
[----:B------:R-:W-:Y:S05]  /*9790*/  IADD3 R3, R3, R0, RZ ;  /* 0x0000000003037210 */ /* 0x000fea0007ffe0ff */
[----:B-----5:R4:W-:Y:S02]  /*97a0*/  STG.E.128 [R2.64], R56 ;  /* 0x0000003802007986 */ /* 0x0209e4000c101d06 */
.L_x_1151:
[----:B------:R-:W-:Y:S05]  /*97b0*/  BSYNC B1 ;  /* 0x0000000000017941 */ /* 0x000fea0003800000 */
.L_x_1150:
        /* <DEDUP_REMOVED lines=96> */
.L_x_1157:
[----:B------:R-:W-:Y:S05]  /*9dc0*/  BSYNC B0 ;  /* 0x0000000000007941 */ /* 0x000fea0003800000 */
.L_x_1156:
[C---:B------:R-:W-:Y:S04]  /*9dd0*/  LEA R2, P0, R94.reuse, R106, 0x1 ;  /* 0x0000006a5e027211 */ /* 0x040fe800078008ff */
[----:B------:R-:W-:Y:S05]  /*9de0*/  LEA.HI.X R3, R94, R107, R93, 0x1, P0 ;  /* 0x0000006b5e037211 */ /* 0x000fea00000f0c5d */
[----:B-----5:R4:W-:Y:S04]  /*9df0*/  STG.E.128 [R2.64], R56 ;  /* 0x0000003802007986 */ /* 0x0209e8000c101d06 */
.L_x_1155:
[----:B------:R-:W-:Y:S05]  /*9e00*/  BSYNC B1 ;  /* 0x0000000000017941 */ /* 0x000fea0003800000 */
.L_x_1154:
        /* <DEDUP_REMOVED lines=95> */
.L_x_1159:
[----:B------:R-:W-:Y:S05]  /*a400*/  BSYNC B0 ;  /* 0x0000000000007941 */ /* 0x000fea0003800000 */
.L_x_1158:
[C---:B------:R-:W-:Y:S04]  /*a410*/  LEA R2, P0, R98.reuse, R106, 0x1 ;  /* 0x0000006a62027211 */ /* 0x040fe800078008ff */
[----:B------:R-:W-:Y:S05]  /*a420*/  LEA.HI.X R3, R98, R107, R97, 0x1, P0 ;  /* 0x0000006b62037211 */ /* 0x000fea00000f0c61 */
[----:B-----5:R4:W-:Y:S04]  /*a430*/  STG.E.128 [R2.64], R56 ;  /* 0x0000003802007986 */ /* 0x0209e8000c101d06 */
.L_x_1149:
[----:B------:R-:W-:Y:S05]  /*a440*/  BSYNC B2 ;  /* 0x0000000000027941 */ /* 0x000fea0003800000 */
.L_x_1148:
        /* <DEDUP_REMOVED lines=8> */
.L_x_1085:
        /* <DEDUP_REMOVED lines=11> */
.L_x_1161:
[----:B------:R-:W-:Y:S05]  /*a580*/  BSYNC B0 ;  /* 0x0000000000007941 */ /* 0x000fea0003800000 */
.L_x_1160:
        /* <DEDUP_REMOVED lines=24> */
.L_x_1163:
[----:B------:R-:W-:Y:S05]  /*a710*/  BSYNC B0 ;  /* 0x0000000000007941 */ /* 0x000fea0003800000 */
.L_x_1162:
        /* <DEDUP_REMOVED lines=24> */
.L_x_1165:
[----:B------:R-:W-:Y:S05]  /*a8a0*/  BSYNC B0 ;  /* 0x0000000000007941 */ /* 0x000fea0003800000 */
.L_x_1164:
        /* <DEDUP_REMOVED lines=27> */
.L_x_1166:
[----:B------:R-:W-:Y:S05]  /*aa60*/  BSYNC B0 ;  /* 0x0000000000007941 */ /* 0x000fea0003800000 */
.L_x_1111:
        /* <DEDUP_REMOVED lines=80> */
.L_x_1167:
        /* <DEDUP_REMOVED lines=8> */
.L_x_1168:
[----:B------:R-:W-:Y:S04]  /*aff0*/  IADD3 R11, R11, -0x1, RZ ;  /* 0xffffffff0b0b7810 */ /* 0x000fe80007ffe0ff */
[----:B------:R-:W-:Y:S11]  /*b000*/  ISETP.GT.AND P0, PT, R11, R68, PT ;  /* 0x000000440b00720c */ /* 0x000ff60003f04270 */
[----:B------:R-:W-:Y:S02]  /*b010*/  @!UPT UIADD3 URZ, URZ, URZ, URZ ;  /* 0x0000003f3f3ff290 */ /* 0x000fe4000fffe03f */
[----:B------:R-:W-:-:S05]  /*b020*/  @P0 BRA `(.L_x_1169) ;  /* 0xffff76a000000947 */ /* 0x000fca000383ffff */
.L_x_1076:
        /* <DEDUP_REMOVED lines=100> */
.L_x_1178:
[----:B------:R-:W-:Y:S05]  /*b670*/  BSYNC B0 ;  /* 0x0000000000007941 */ /* 0x000fea0003800000 */
.L_x_1177:
[----:B-----5:R4:W-:Y:S02]  /*b680*/  STS.128 [R213], R16 ;  /* 0x00000010d5007388 */ /* 0x0209e40000000c00 */
.L_x_1176:
[----:B------:R-:W-:Y:S05]  /*b690*/  BSYNC B1 ;  /* 0x0000000000017941 */ /* 0x000fea0003800000 */
.L_x_1175:
        /* <DEDUP_REMOVED lines=46> */
.L_x_1182:
[----:B------:R-:W-:Y:S05]  /*b980*/  BSYNC B0 ;  /* 0x0000000000007941 */ /* 0x000fea0003800000 */
.L_x_1181:
[----:B-----5:R1:W-:Y:S02]  /*b990*/  STS.128 [R213+0x2000], R16 ;  /* 0x00200010d5007388 */ /* 0x0203e40000000c00 */
.L_x_1180:
[----:B------:R-:W-:Y:S05]  /*b9a0*/  BSYNC B1 ;  /* 0x0000000000017941 */ /* 0x000fea0003800000 */
.L_x_1179:
        /* <DEDUP_REMOVED lines=45> */
.L_x_1184:
[----:B------:R-:W-:Y:S05]  /*bc80*/  BSYNC B0 ;  /* 0x0000000000007941 */ /* 0x000fea0003800000 */
.L_x_1183:
[----:B-----5:R4:W-:Y:S02]  /*bc90*/  STS.128 [R213+0x4000], R16 ;  /* 0x00400010d5007388 */ /* 0x0209e40000000c00 */
.L_x_1174:
[----:B------:R-:W-:Y:S05]  /*bca0*/  BSYNC B2 ;  /* 0x0000000000027941 */ /* 0x000fea0003800000 */
.L_x_1173:
        /* <DEDUP_REMOVED lines=60> */
.L_x_1190:
[----:B------:R-:W-:Y:S05]  /*c070*/  BSYNC B0 ;  /* 0x0000000000007941 */ /* 0x000fea0003800000 */
.L_x_1189:
[----:B-----5:R4:W-:Y:S02]  /*c080*/  STS.128 [R213+0x800], R16 ;  /* 0x00080010d5007388 */ /* 0x0209e40000000c00 */
.L_x_1188:
[----:B------:R-:W-:Y:S05]  /*c090*/  BSYNC B1 ;  /* 0x0000000000017941 */ /* 0x000fea0003800000 */
.L_x_1187:
        /* <DEDUP_REMOVED lines=46> */
.L_x_1194:
[----:B------:R-:W-:Y:S05]  /*c380*/  BSYNC B0 ;  /* 0x0000000000007941 */ /* 0x000fea0003800000 */
.L_x_1193:
[----:B-----5:R1:W-:Y:S02]  /*c390*/  STS.128 [R213+0x2800], R16 ;  /* 0x00280010d5007388 */ /* 0x0203e40000000c00 */
.L_x_1192:
[----:B------:R-:W-:Y:S05]  /*c3a0*/  BSYNC B1 ;  /* 0x0000000000017941 */ /* 0x000fea0003800000 */
.L_x_1191:
        /* <DEDUP_REMOVED lines=44> */
.L_x_1196:
[----:B------:R-:W-:Y:S05]  /*c670*/  BSYNC B0 ;  /* 0x0000000000007941 */ /* 0x000fea0003800000 */
.L_x_1195:
[----:B-----5:R2:W-:Y:S02]  /*c680*/  STS.128 [R213+0x4800], R32 ;  /* 0x00480020d5007388 */ /* 0x0205e40000000c00 */
.L_x_1186:
[----:B------:R-:W-:Y:S05]  /*c690*/  BSYNC B2 ;  /* 0x0000000000027941 */ /* 0x000fea0003800000 */
.L_x_1185:
        /* <DEDUP_REMOVED lines=61> */
.L_x_1202:
[----:B------:R-:W-:Y:S05]  /*ca70*/  BSYNC B0 ;  /* 0x0000000000007941 */ /* 0x000fea0003800000 */
.L_x_1201:
[----:B-----5:R4:W-:Y:S02]  /*ca80*/  STS.128 [R213+0x1000], R16 ;  /* 0x00100010d5007388 */ /* 0x0209e40000000c00 */
.L_x_1200:
[----:B------:R-:W-:Y:S05]  /*ca90*/  BSYNC B1 ;  /* 0x0000000000017941 */ /* 0x000fea0003800000 */
.L_x_1199:
        /* <DEDUP_REMOVED lines=46> */
.L_x_1206:
[----:B------:R-:W-:Y:S05]  /*cd80*/  BSYNC B0 ;  /* 0x0000000000007941 */ /* 0x000fea0003800000 */
.L_x_1205:
[----:B-----5:R4:W-:Y:S02]  /*cd90*/  STS.128 [R213+0x3000], R16 ;  /* 0x00300010d5007388 */ /* 0x0209e40000000c00 */
.L_x_1204:
[----:B------:R-:W-:Y:S05]  /*cda0*/  BSYNC B1 ;  /* 0x0000000000017941 */ /* 0x000fea0003800000 */
.L_x_1203:
        /* <DEDUP_REMOVED lines=46> */
.L_x_1208:
[----:B------:R-:W-:Y:S05]  /*d090*/  BSYNC B0 ;  /* 0x0000000000007941 */ /* 0x000fea0003800000 */
.L_x_1207:
[----:B-----5:R4:W-:Y:S02]  /*d0a0*/  STS.128 [R213+0x5000], R16 ;  /* 0x00500010d5007388 */ /* 0x0209e40000000c00 */
.L_x_1198:
[----:B------:R-:W-:Y:S05]  /*d0b0*/  BSYNC B2 ;  /* 0x0000000000027941 */ /* 0x000fea0003800000 */
.L_x_1197:
        /* <DEDUP_REMOVED lines=60> */
.L_x_1213:
[----:B------:R-:W-:Y:S05]  /*d480*/  BSYNC B0 ;  /* 0x0000000000007941 */ /* 0x000fea0003800000 */
.L_x_1212:
[----:B-----5:R4:W-:Y:S02]  /*d490*/  STS.128 [R213+0x1800], R16 ;  /* 0x00180010d5007388 */ /* 0x0209e40000000c00 */
.L_x_1211:
[----:B------:R-:W-:Y:S05]  /*d4a0*/  BSYNC B1 ;  /* 0x0000000000017941 */ /* 0x000fea0003800000 */
.L_x_1210:
        /* <DEDUP_REMOVED lines=47> */
.L_x_1217:
[----:B------:R-:W-:Y:S05]  /*d7a0*/  BSYNC B0 ;  /* 0x0000000000007941 */ /* 0x000fea0003800000 */
.L_x_1216:
[----:B-----5:R1:W-:Y:S02]  /*d7b0*/  STS.128 [R213+0x3800], R12 ;  /* 0x0038000cd5007388 */ /* 0x0203e40000000c00 */
.L_x_1215:
[----:B------:R-:W-:Y:S05]  /*d7c0*/  BSYNC B1 ;  /* 0x0000000000017941 */ /* 0x000fea0003800000 */
.L_x_1214:
        /* <DEDUP_REMOVED lines=45> */
.L_x_1219:
[----:B------:R-:W-:Y:S05]  /*daa0*/  BSYNC B0 ;  /* 0x0000000000007941 */ /* 0x000fea0003800000 */
.L_x_1218:
[----:B-----5:R1:W-:Y:S01]  /*dab0*/  STS.128 [R213+0x5800], R12 ;  /* 0x0058000cd5007388 */ /* 0x0203e20000000c00 */
[----:B------:R-:W-:Y:S05]  /*dac0*/  BRA `(.L_x_1209) ;  /* 0x00004e1000007947 */ /* 0x000fea0003800000 */
.L_x_1172:
        /* <DEDUP_REMOVED lines=90> */
.L_x_1225:
[----:B------:R-:W-:Y:S05]  /*e070*/  BSYNC B0 ;  /* 0x0000000000007941 */ /* 0x000fea0003800000 */
.L_x_1224:
[----:B-----5:R4:W-:Y:S02]  /*e080*/  STS.128 [R213], R28 ;  /* 0x0000001cd5007388 */ /* 0x0209e40000000c00 */
.L_x_1223:
[----:B------:R-:W-:Y:S05]  /*e090*/  BSYNC B1 ;  /* 0x0000000000017941 */ /* 0x000fea0003800000 */
.L_x_1222:
        /* <DEDUP_REMOVED lines=87> */
.L_x_1229:
[----:B------:R-:W-:Y:S05]  /*e610*/  BSYNC B0 ;  /* 0x0000000000007941 */ /* 0x000fea0003800000 */
.L_x_1228:
[----:B-----5:R1:W-:Y:S02]  /*e620*/  STS.128 [R213+0x2000], R28 ;  /* 0x0020001cd5007388 */ /* 0x0203e40000000c00 */
.L_x_1227:
[----:B------:R-:W-:Y:S05]  /*e630*/  BSYNC B1 ;  /* 0x0000000000017941 */ /* 0x000fea0003800000 */
.L_x_1226:
        /* <DEDUP_REMOVED lines=86> */
.L_x_1231:
[----:B------:R-:W-:Y:S05]  /*eba0*/  BSYNC B0 ;  /* 0x0000000000007941 */ /* 0x000fea0003800000 */
.L_x_1230:
[----:B-----5:R4:W-:Y:S02]  /*ebb0*/  STS.128 [R213+0x4000], R28 ;  /* 0x0040001cd5007388 */ /* 0x0209e40000000c00 */
.L_x_1221:
[----:B------:R-:W-:Y:S05]  /*ebc0*/  BSYNC B2 ;  /* 0x0000000000027941 */ /* 0x000fea0003800000 */
.L_x_1220:
        /* <DEDUP_REMOVED lines=95> */
.L_x_1237:
[----:B------:R-:W-:Y:S05]  /*f1c0*/  BSYNC B0 ;  /* 0x0000000000007941 */ /* 0x000fea0003800000 */
.L_x_1236:
[----:B-----5:R4:W-:Y:S02]  /*f1d0*/  STS.128 [R213+0x800], R28 ;  /* 0x0008001cd5007388 */ /* 0x0209e40000000c00 */
.L_x_1235:
[----:B------:R-:W-:Y:S05]  /*f1e0*/  BSYNC B1 ;  /* 0x0000000000017941 */ /* 0x000fea0003800000 */
.L_x_1234:
        /* <DEDUP_REMOVED lines=90> */
.L_x_1241:
[----:B------:R-:W-:Y:S05]  /*f790*/  BSYNC B0 ;  /* 0x0000000000007941 */ /* 0x000fea0003800000 */
.L_x_1240:
[----:B-----5:R1:W-:Y:S02]  /*f7a0*/  STS.128 [R213+0x2800], R28 ;  /* 0x0028001cd5007388 */ /* 0x0203e40000000c00 */
.L_x_1239:
[----:B------:R-:W-:Y:S05]  /*f7b0*/  BSYNC B1 ;  /* 0x0000000000017941 */ /* 0x000fea0003800000 */
.L_x_1238:
        /* <DEDUP_REMOVED lines=89> */
.L_x_1243:
[----:B------:R-:W-:Y:S05]  /*fd50*/  BSYNC B0 ;  /* 0x0000000000007941 */ /* 0x000fea0003800000 */
.L_x_1242:
[----:B-----5:R1:W-:Y:S02]  /*fd60*/  STS.128 [R213+0x4800], R24 ;  /* 0x00480018d5007388 */ /* 0x0203e40000000c00 */
.L_x_1233:
[----:B------:R-:W-:Y:S05]  /*fd70*/  BSYNC B2 ;  /* 0x0000000000027941 */ /* 0x000fea0003800000 */
.L_x_1232:
        /* <DEDUP_REMOVED lines=96> */
.L_x_1249:
[----:B------:R-:W-:Y:S05]  /*10380*/  BSYNC B0 ;  /* 0x0000000000007941 */ /* 0x000fea0003800000 */
.L_x_1248:
[----:B-----5:R4:W-:Y:S02]  /*10390*/  STS.128 [R213+0x1000], R32 ;  /* 0x00100020d5007388 */ /* 0x0209e40000000c00 */
.L_x_1247:
[----:B------:R-:W-:Y:S05]  /*103a0*/  BSYNC B1 ;  /* 0x0000000000017941 */ /* 0x000fea0003800000 */
.L_x_1246:
        /* <DEDUP_REMOVED lines=90> */
.L_x_1253:
[----:B------:R-:W-:Y:S05]  /*10950*/  BSYNC B0 ;  /* 0x0000000000007941 */ /* 0x000fea0003800000 */
.L_x_1252:
[----:B-----5:R4:W-:Y:S02]  /*10960*/  STS.128 [R213+0x3000], R32 ;  /* 0x00300020d5007388 */ /* 0x0209e40000000c00 */
.L_x_1251:
[----:B------:R-:W-:Y:S05]  /*10970*/  BSYNC B1 ;  /* 0x0000000000017941 */ /* 0x000fea0003800000 */
.L_x_1250:
        /* <DEDUP_REMOVED lines=89> */
.L_x_1255:
[----:B------:R-:W-:Y:S05]  /*10f10*/  BSYNC B0 ;  /* 0x0000000000007941 */ /* 0x000fea0003800000 */
.L_x_1254:
[----:B-----5:R1:W-:Y:S02]  /*10f20*/  STS.128 [R213+0x5000], R28 ;  /* 0x0050001cd5007388 */ /* 0x0203e40000000c00 */
.L_x_1245:
[----:B------:R-:W-:Y:S05]  /*10f30*/  BSYNC B2 ;  /* 0x0000000000027941 */ /* 0x000fea0003800000 */
.L_x_1244:
        /* <DEDUP_REMOVED lines=95> */
.L_x_1259:
[----:B------:R-:W-:Y:S05]  /*11530*/  BSYNC B0 ;  /* 0x0000000000007941 */ /* 0x000fea0003800000 */
.L_x_1258:
[----:B-----5:R1:W-:Y:S02]  /*11540*/  STS.128 [R213+0x1800], R16 ;  /* 0x00180010d5007388 */ /* 0x0203e40000000c00 */
.L_x_1257:
[----:B------:R-:W-:Y:S05]  /*11550*/  BSYNC B1 ;  /* 0x0000000000017941 */ /* 0x000fea0003800000 */
.L_x_1256:
        /* <DEDUP_REMOVED lines=91> */
.L_x_1263:
[----:B------:R-:W-:Y:S05]  /*11b10*/  BSYNC B0 ;  /* 0x0000000000007941 */ /* 0x000fea0003800000 */
.L_x_1262:
[----:B-----5:R1:W-:Y:S02]  /*11b20*/  STS.128 [R213+0x3800], R16 ;  /* 0x00380010d5007388 */ /* 0x0203e40000000c00 */
.L_x_1261:
[----:B------:R-:W-:Y:S05]  /*11b30*/  BSYNC B1 ;  /* 0x0000000000017941 */ /* 0x000fea0003800000 */
.L_x_1260:
        /* <DEDUP_REMOVED lines=94> */
.L_x_1265:
[----:B------:R-:W-:Y:S05]  /*12120*/  BSYNC B0 ;  /* 0x0000000000007941 */ /* 0x000fea0003800000 */
.L_x_1264:
[----:B-----5:R4:W-:Y:S01]  /*12130*/  STS.128 [R213+0x5800], R12 ;  /* 0x0058000cd5007388 */ /* 0x0209e20000000c00 */
[----:B------:R-:W-:Y:S05]  /*12140*/  BRA `(.L_x_1209) ;  /* 0x0000079000007947 */ /* 0x000fea0003800000 */
.L_x_1171:
        /* <DEDUP_REMOVED lines=27> */
.L_x_1267:
[----:B------:R-:W-:Y:S05]  /*12300*/  BSYNC B0 ;  /* 0x0000000000007941 */ /* 0x000fea0003800000 */
.L_x_1266:
        /* <DEDUP_REMOVED lines=29> */
.L_x_1269:
[----:B------:R-:W-:Y:S05]  /*124e0*/  BSYNC B0 ;  /* 0x0000000000007941 */ /* 0x000fea0003800000 */
.L_x_1268:
        /* <DEDUP_REMOVED lines=30> */
.L_x_1271:
[----:B------:R-:W-:Y:S05]  /*126d0*/  BSYNC B0 ;  /* 0x0000000000007941 */ /* 0x000fea0003800000 */
.L_x_1270:
        /* <DEDUP_REMOVED lines=32> */
.L_x_1209:
[----:B------:R-:W-:Y:S05]  /*128e0*/  BSYNC B3 ;  /* 0x0000000000037941 */ /* 0x000fea0003800000 */
.L_x_1170:
        /* <DEDUP_REMOVED lines=35> */
.L_x_1274:
[----:B------:R2:W-:Y:S02]  /*12b20*/  STS.128 [R213+0xa000], RZ ;  /* 0x00a000ffd5007388 */ /* 0x0005e40000000c00 */
.L_x_1273:
[----:B------:R-:W-:Y:S05]  /*12b30*/  BSYNC B0 ;  /* 0x0000000000007941 */ /* 0x000fea0003800000 */
.L_x_1272:
        /* <DEDUP_REMOVED lines=31> */
.L_x_1277:
[----:B------:R1:W-:Y:S02]  /*12d30*/  STS.128 [R213+0xa800], RZ ;  /* 0x00a800ffd5007388 */ /* 0x0003e40000000c00 */
.L_x_1276:
[----:B------:R-:W-:Y:S05]  /*12d40*/  BSYNC B0 ;  /* 0x0000000000007941 */ /* 0x000fea0003800000 */
.L_x_1275:
        /* <DEDUP_REMOVED lines=35> */
.L_x_1280:
[----:B------:R1:W-:Y:S02]  /*12f80*/  STS.128 [R213+0xb000], RZ ;  /* 0x00b000ffd5007388 */ /* 0x0003e40000000c00 */
.L_x_1279:
[----:B------:R-:W-:Y:S05]  /*12f90*/  BSYNC B0 ;  /* 0x0000000000007941 */ /* 0x000fea0003800000 */
.L_x_1278:
        /* <DEDUP_REMOVED lines=37> */
.L_x_1282:
[----:B------:R-:W-:Y:S05]  /*131f0*/  BSYNC B0 ;  /* 0x0000000000007941 */ /* 0x000fea0003800000 */
.L_x_1281:
        /* <DEDUP_REMOVED lines=37> */
.L_x_1285:
[----:B------:R1:W-:Y:S02]  /*13450*/  STS.128 [R213+0x10000], RZ ;  /* 0x010000ffd5007388 */ /* 0x0003e40000000c00 */
.L_x_1284:
[----:B------:R-:W-:Y:S05]  /*13460*/  BSYNC B0 ;  /* 0x0000000000007941 */ /* 0x000fea0003800000 */
.L_x_1283:
        /* <DEDUP_REMOVED lines=32> */
.L_x_1288:
[----:B------:R1:W-:Y:S02]  /*13670*/  STS.128 [R213+0x10800], RZ ;  /* 0x010800ffd5007388 */ /* 0x0003e40000000c00 */
.L_x_1287:
[----:B------:R-:W-:Y:S05]  /*13680*/  BSYNC B0 ;  /* 0x0000000000007941 */ /* 0x000fea0003800000 */
.L_x_1286:
        /* <DEDUP_REMOVED lines=36> */
.L_x_1291:
[----:B------:R1:W-:Y:S02]  /*138d0*/  STS.128 [R213+0x11000], RZ ;  /* 0x011000ffd5007388 */ /* 0x0003e40000000c00 */
.L_x_1290:
[----:B------:R-:W-:Y:S05]  /*138e0*/  BSYNC B0 ;  /* 0x0000000000007941 */ /* 0x000fea0003800000 */
.L_x_1289:
        /* <DEDUP_REMOVED lines=41> */
.L_x_1294:
[----:B------:R1:W-:Y:S02]  /*13b80*/  STS.128 [R213+0x11800], RZ ;  /* 0x011800ffd5007388 */ /* 0x0003e40000000c00 */
.L_x_1293:
[----:B------:R-:W-:Y:S05]  /*13b90*/  BSYNC B0 ;  /* 0x0000000000007941 */ /* 0x000fea0003800000 */
.L_x_1292:
[----:B------:R-:W-:Y:S01]  /*13ba0*/  SHF.L.U32 R0, R63, 0x6, RZ ;  /* 0x000000063f007819 */ /* 0x000fe200000006ff */
[----:B------:R-:W-:Y:S01]  /*13bb0*/  IMAD R206, R61, 0x400, R46 ;  /* 0x000004003dce7824 */ /* 0x000fe200078e022e */
[----:B------:R-:W-:Y:S01]  /*13bc0*/  SHF.L.U32 R156, R156, 0x3, RZ ;  /* 0x000000039c9c7819 */ /* 0x000fe200000006ff */
[----:B------:R-:W0:Y:S01]  /*13bd0*/  LDGDEPBAR ;  /* 0x00000000000079af */ /* 0x000e220000000000 */
[----:B-1----:R-:W-:Y:S01]  /*13be0*/  LOP3.LUT R5, R0, 0x1c0, RZ, 0xc0, !PT ;  /* 0x000001c000057812 */ /* 0x002fe200078ec0ff */
[----:B------:R-:W-:Y:S01]  /*13bf0*/  IMAD.SHL.U32 R206, R206, 0x2, RZ ;  /* 0x00000002cece7824 */ /* 0x000fe200078e00ff */
[----:B------:R-:W-:Y:S02]  /*13c00*/  R2P PR, R63, 0x6 ;  /* 0x000000063f007804 */ /* 0x000fe40000000000 */
[----:B------:R-:W-:Y:S02]  /*13c10*/  LOP3.LUT R156, R5, 0x8, R156, 0xf8, !PT ;  /* 0x00000008059c7812 */ /* 0x000fe400078ef89c */
[----:B------:R-:W-:Y:S01]  /*13c20*/  SHF.R.U32.HI R205, RZ, 0x3, R5 ;  /* 0x00000003ffcd7819 */ /* 0x000fe20000011605 */
[----:B------:R-:W-:Y:S01]  /*13c30*/  LDSM.16.M88.4 R56, [R206] ;  /* 0x00000000ce38783b */ /* 0x000fe20000000200 */
[----:B------:R-:W-:-:S02]  /*13c40*/  LEA R204, R47, R206, 0x1 ;  /* 0x000000ce2fcc7211 */ /* 0x000fc400078e08ff */
[----:B------:R-:W-:Y:S02]  /*13c50*/  LOP3.LUT R205, R156, R205, RZ, 0x3c, !PT ;  /* 0x000000cd9ccd7212 */ /* 0x000fe400078e3cff */
[C---:B------:R-:W-:Y:S01]  /*13c60*/  LEA R202, R45.reuse, R206, 0x1 ;  /* 0x000000ce2dca7211 */ /* 0x040fe200078e08ff */
[----:B----4-:R-:W-:Y:S01]  /*13c70*/  LDSM.16.M88.4 R32, [R204] ;  /* 0x00000000cc20783b */ /* 0x010fe20000000200 */
[----:B------:R-:W-:Y:S01]  /*13c80*/  LEA R205, R64, R205, 0x9 ;  /* 0x000000cd40cd7211 */ /* 0x000fe200078e48ff */
[----:B------:R-:W-:Y:S01]  /*13c90*/  IMAD R201, R45, 0x2, R204 ;  /* 0x000000022dc97824 */ /* 0x000fe200078e02cc */
[----:B------:R-:W-:Y:S01]  /*13ca0*/  LEA R61, R61, R60, 0x4 ;  /* 0x0000003c3d3d7211 */ /* 0x000fe200078e20ff */
[----:B------:R-:W-:Y:S01]  /*13cb0*/  LDSM.16.M88.4 R4, [R202] ;  /* 0x00000000ca04783b */ /* 0x000fe20000000200 */
[----:B------:R-:W-:Y:S02]  /*13cc0*/  SHF.L.U32 R205, R205, 0x1, RZ ;  /* 0x00000001cdcd7819 */ /* 0x000fe400000006ff */
[----:B------:R-:W-:Y:S01]  /*13cd0*/  IADD3 R2, R61, 0x1, R2 ;  /* 0x000000013d027810 */ /* 0x000fe20007ffe002 */
[----:B------:R-:W-:Y:S01]  /*13ce0*/  LDSM.16.M88.4 R84, [R201+0x2000] ;  /* 0x00200000c954783b */ /* 0x000fe20000000200 */
[----:B------:R-:W-:-:S02]  /*13cf0*/  IADD3 R0, R205, 0x6000, RZ ;  /* 0x00006000cd007810 */ /* 0x000fc40007ffe0ff */
[----:B------:R-:W-:Y:S01]  /*13d00*/  IADD3 R203, R205, 0x6020, RZ ;  /* 0x00006020cdcb7810 */ /* 0x000fe20007ffe0ff */
[----:B------:R-:W1:Y:S01]  /*13d10*/  LDSM.16.M88.4 R12, [R205+0x6000] ;  /* 0x00600000cd0c783b */ /* 0x000e620000000200 */
[----:B------:R-:W-:Y:S01]  /*13d20*/  @P1 IADD3 R203, R0, -0x20, RZ ;  /* 0xffffffe000cb1810 */ /* 0x000fe20007ffe0ff */
[----:B------:R-:W-:Y:S01]  /*13d30*/  IMAD.MOV.U32 R0, RZ, RZ, 0x40 ;  /* 0x00000040ff007424 */ /* 0x000fe200078e00ff */
[----:B------:R-:W-:Y:S01]  /*13d40*/  ISETP.GE.AND P4, PT, R134, 0x2, PT ;  /* 0x000000028600780c */ /* 0x000fe20003f86270 */
[----:B------:R-:W4:Y:S01]  /*13d50*/  LDSM.16.M88.4 R40, [R205+0x6800] ;  /* 0x00680000cd28783b */ /* 0x000f220000000200 */
[C---:B------:R-:W-:Y:S02]  /*13d60*/  IADD3 R195, R203.reuse, 0x800, RZ ;  /* 0x00000800cbc37810 */ /* 0x040fe40007ffe0ff */
[----:B------:R-:W-:Y:S01]  /*13d70*/  SEL R0, R0, 0xffffffc0, !P2 ;  /* 0xffffffc000007807 */ /* 0x000fe20005000000 */
[----:B------:R-:W5:Y:S01]  /*13d80*/  LDSM.16.M88.4 R68, [R205+0x7000] ;  /* 0x00700000cd44783b */ /* 0x000f620000000200 */
[----:B------:R-:W-:-:S02]  /*13d90*/  IADD3 R194, R203, 0x1000, RZ ;  /* 0x00001000cbc27810 */ /* 0x000fc40007ffe0ff */
[----:B------:R-:W-:Y:S01]  /*13da0*/  IADD3 R199, R205, R0, RZ ;  /* 0x00000000cdc77210 */ /* 0x000fe20007ffe0ff */
[----:B---3--:R-:W3:Y:S01]  /*13db0*/  LDSM.16.M88.4 R52, [R203] ;  /* 0x00000000cb34783b */ /* 0x008ee20000000200 */
[----:B------:R-:W-:Y:S02]  /*13dc0*/  IADD3 R192, R0, R203, RZ ;  /* 0x000000cb00c07210 */ /* 0x000fe40007ffe0ff */
[C---:B------:R-:W-:Y:S01]  /*13dd0*/  IADD3 R193, R203.reuse, 0x1800, RZ ;  /* 0x00001800cbc17810 */ /* 0x040fe20007ffe0ff */
[----:B------:R-:W2:Y:S01]  /*13de0*/  LDSM.16.M88.4 R76, [R205+0x7800] ;  /* 0x00780000cd4c783b */ /* 0x000ea20000000200 */
[C---:B------:R-:W-:Y:S02]  /*13df0*/  IADD3 R191, R203.reuse, 0x2000, RZ ;  /* 0x00002000cbbf7810 */ /* 0x040fe40007ffe0ff */
[C---:B------:R-:W-:Y:S01]  /*13e00*/  IADD3 R190, R203.reuse, 0x2800, RZ ;  /* 0x00002800cbbe7810 */ /* 0x040fe20007ffe0ff */
[----:B------:R-:W2:Y:S01]  /*13e10*/  LDSM.16.M88.4 R8, [R203+0x800] ;  /* 0x00080000cb08783b */ /* 0x000ea20000000200 */
[----:B------:R-:W-:-:S02]  /*13e20*/  IADD3 R189, R203, 0x3000, RZ ;  /* 0x00003000cbbd7810 */ /* 0x000fc40007ffe0ff */
[C---:B------:R-:W-:Y:S01]  /*13e30*/  IADD3 R188, R203.reuse, 0x3800, RZ ;  /* 0x00003800cbbc7810 */ /* 0x040fe20007ffe0ff */
[----:B------:R-:W2:Y:S01]  /*13e40*/  LDSM.16.M88.4 R48, [R203+0x1000] ;  /* 0x00100000cb30783b */ /* 0x000ea20000000200 */
[C---:B------:R-:W-:Y:S02]  /*13e50*/  IADD3 R187, R203.reuse, 0x4000, RZ ;  /* 0x00004000cbbb7810 */ /* 0x040fe40007ffe0ff */
[C---:B------:R-:W-:Y:S01]  /*13e60*/  IADD3 R186, R203.reuse, 0x4800, RZ ;  /* 0x00004800cbba7810 */ /* 0x040fe20007ffe0ff */
[----:B------:R-:W2:Y:S01]  /*13e70*/  LDSM.16.M88.4 R20, [R199+0x6000] ;  /* 0x00600000c714783b */ /* 0x000ea20000000200 */
[C---:B------:R-:W-:Y:S02]  /*13e80*/  IADD3 R185, R203.reuse, 0x5000, RZ ;  /* 0x00005000cbb97810 */ /* 0x040fe40007ffe0ff */
[----:B------:R-:W-:Y:S01]  /*13e90*/  IADD3 R184, R203, 0x5800, RZ ;  /* 0x00005800cbb87810 */ /* 0x000fe20007ffe0ff */
[----:B------:R-:W2:Y:S04]  /*13ea0*/  LDSM.16.M88.4 R36, [R203+0x1800] ;  /* 0x00180000cb24783b */ /* 0x000ea80000000200 */
[----:B------:R-:W2:Y:S01]  /*13eb0*/  LDSM.16.M88.4 R24, [R199+0x6800] ;  /* 0x00680000c718783b */ /* 0x000ea20000000200 */
[C---:B-1----:R-:W-:Y:S03]  /*13ec0*/  HMMA.16816.F32 R16, R56.reuse, R12, RZ ;  /* 0x0000000c3810723c */ /* 0x042fe600000018ff */
        /* <DEDUP_REMOVED lines=8> */
[C---:B---3--:R-:W-:Y:S08]  /*13f50*/  HMMA.16816.F32 R16, R32.reuse, R52, R16 ;  /* 0x000000342010723c */ /* 0x048ff00000001810 */
[----:B------:R-:W-:Y:S01]  /*13f60*/  HMMA.16816.F32 R12, R32, R54, R12 ;  /* 0x00000036200c723c */ /* 0x000fe2000000180c */
[----:B------:R-:W-:Y:S07]  /*13f70*/  LDSM.16.M88.4 R52, [R192+0x800] ;  /* 0x00080000c034783b */ /* 0x000fee0000000200 */
[C---:B--2---:R-:W-:Y:S08]  /*13f80*/  HMMA.16816.F32 R64, R56.reuse, R76, RZ ;  /* 0x0000004c3840723c */ /* 0x044ff000000018ff */
[----:B------:R-:W-:Y:S01]  /*13f90*/  HMMA.16816.F32 R56, R56, R78, RZ ;  /* 0x0000004e3838723c */ /* 0x000fe200000018ff */
[----:B------:R-:W-:Y:S07]  /*13fa0*/  LDSM.16.M88.4 R76, [R192] ;  /* 0x00000000c04c783b */ /* 0x000fee0000000200 */
[C---:B------:R-:W-:Y:S08]  /*13fb0*/  HMMA.16816.F32 R28, R32.reuse, R8, R28 ;  /* 0x00000008201c723c */ /* 0x040ff0000000181c */
[C---:B------:R-:W-:Y:S01]  /*13fc0*/  HMMA.16816.F32 R40, R32.reuse, R10, R40 ;  /* 0x0000000a2028723c */ /* 0x040fe20000001828 */
[----:B------:R-:W1:Y:S07]  /*13fd0*/  LDSM.16.M88.4 R8, [R199+0x7000] ;  /* 0x00700000c708783b */ /* 0x000e6e0000000200 */
[C---:B------:R-:W-:Y:S08]  /*13fe0*/  HMMA.16816.F32 R72, R32.reuse, R48, R72 ;  /* 0x000000302048723c */ /* 0x040ff00000001848 */
[----:B------:R-:W-:Y:S01]  /*13ff0*/  HMMA.16816.F32 R68, R32, R50, R68 ;  /* 0x000000322044723c */ /* 0x000fe20000001844 */
[----:B------:R-:W2:Y:S07]  /*14000*/  LDSM.16.M88.4 R48, [R199+0x7800] ;  /* 0x00780000c730783b */ /* 0x000eae0000000200 */
[C---:B------:R-:W-:Y:S08]  /*14010*/  HMMA.16816.F32 R16, R4.reuse, R20, R16 ;  /* 0x000000140410723c */ /* 0x040ff00000001810 */
[----:B------:R-:W-:Y:S01]  /*14020*/  HMMA.16816.F32 R12, R4, R22, R12 ;  /* 0x00000016040c723c */ /* 0x000fe2000000180c */
[----:B------:R-:W3:Y:S07]  /*14030*/  LDSM.16.M88.4 R20, [R201] ;  /* 0x00000000c914783b */ /* 0x000eee0000000200 */
[C---:B------:R-:W-:Y:S08]  /*14040*/  HMMA.16816.F32 R64, R32.reuse, R36, R64 ;  /* 0x000000242040723c */ /* 0x040ff00000001840 */
[----:B------:R-:W-:Y:S01]  /*14050*/  HMMA.16816.F32 R56, R32, R38, R56 ;  /* 0x000000262038723c */ /* 0x000fe20000001838 */
[----:B------:R-:W4:Y:S04]  /*14060*/  LDSM.16.M88.4 R36, [R192+0x1000] ;  /* 0x00100000c024783b */ /* 0x000f280000000200 */
[----:B------:R-:W-:Y:S03]  /*14070*/  LDSM.16.M88.4 R32, [R206+0x2000] ;  /* 0x00200000ce20783b */ /* 0x000fe60000000200 */
[C---:B------:R-:W-:Y:S08]  /*14080*/  HMMA.16816.F32 R28, R4.reuse, R24, R28 ;  /* 0x00000018041c723c */ /* 0x040ff0000000181c */
[C---:B------:R-:W-:Y:S01]  /*14090*/  HMMA.16816.F32 R40, R4.reuse, R26, R40 ;  /* 0x0000001a0428723c */ /* 0x040fe20000001828 */
[----:B------:R-:W-:Y:S07]  /*140a0*/  LDSM.16.M88.4 R24, [R192+0x1800] ;  /* 0x00180000c018783b */ /* 0x000fee0000000200 */
[C---:B-1----:R-:W-:Y:S08]  /*140b0*/  HMMA.16816.F32 R72, R4.reuse, R8, R72 ;  /* 0x000000080448723c */ /* 0x042ff00000001848 */
[C---:B------:R-:W-:Y:S01]  /*140c0*/  HMMA.16816.F32 R68, R4.reuse, R10, R68 ;  /* 0x0000000a0444723c */ /* 0x040fe20000001844 */
[----:B------:R-:W1:Y:S07]  /*140d0*/  LDSM.16.M88.4 R8, [R205+0x8000] ;  /* 0x00800000cd08783b */ /* 0x000e6e0000000200 */
[C---:B--2---:R-:W-:Y:S08]  /*140e0*/  HMMA.16816.F32 R64, R4.reuse, R48, R64 ;  /* 0x000000300440723c */ /* 0x044ff00000001840 */
[----:B------:R-:W-:Y:S01]  /*140f0*/  HMMA.16816.F32 R56, R4, R50, R56 ;  /* 0x000000320438723c */ /* 0x000fe20000001838 */
[----:B------:R-:W2:Y:S04]  /*14100*/  LDSM.16.M88.4 R4, [R205+0x8800] ;  /* 0x00880000cd04783b */ /* 0x000ea80000000200 */
[----:B------:R-:W-:Y:S03]  /*14110*/  LDSM.16.M88.4 R48, [R205+0x9000] ;  /* 0x00900000cd30783b */ /* 0x000fe60000000200 */
[C---:B---3--:R-:W-:Y:S08]  /*14120*/  HMMA.16816.F32 R16, R20.reuse, R76, R16 ;  /* 0x0000004c1410723c */ /* 0x048ff00000001810 */
[C---:B------:R-:W-:Y:S01]  /*14130*/  HMMA.16816.F32 R12, R20.reuse, R78, R12 ;  /* 0x0000004e140c723c */ /* 0x040fe2000000180c */
[----:B------:R-:W-:Y:S07]  /*14140*/  LDSM.16.M88.4 R76, [R192+0x2000] ;  /* 0x00200000c04c783b */ /* 0x000fee0000000200 */
[C---:B------:R-:W-:Y:S08]  /*14150*/  HMMA.16816.F32 R28, R20.reuse, R52, R28 ;  /* 0x00000034141c723c */ /* 0x040ff0000000181c */
[C---:B------:R-:W-:Y:S01]  /*14160*/  HMMA.16816.F32 R40, R20.reuse, R54, R40 ;  /* 0x000000361428723c */ /* 0x040fe20000001828 */
[----:B------:R-:W-:Y:S07]  /*14170*/  LDSM.16.M88.4 R52, [R205+0x9800] ;  /* 0x00980000cd34783b */ /* 0x000fee0000000200 */
[C---:B----4-:R-:W-:Y:S08]  /*14180*/  HMMA.16816.F32 R72, R20.reuse, R36, R72 ;  /* 0x000000241448723c */ /* 0x050ff00000001848 */
[----:B------:R-:W-:Y:S01]  /*14190*/  HMMA.16816.F32 R68, R20, R38, R68 ;  /* 0x000000261444723c */ /* 0x000fe20000001844 */
[----:B------:R-:W3:Y:S07]  /*141a0*/  LDSM.16.M88.4 R36, [R204+0x2000] ;  /* 0x00200000cc24783b */ /* 0x000eee0000000200 */
[C---:B-1----:R-:W-:Y:S08]  /*141b0*/  HMMA.16816.F32 R16, R32.reuse, R8, R16 ;  /* 0x000000082010723c */ /* 0x042ff00000001810 */
[C---:B------:R-:W-:Y:S01]  /*141c0*/  HMMA.16816.F32 R12, R32.reuse, R10, R12 ;  /* 0x0000000a200c723c */ /* 0x040fe2000000180c */
[----:B------:R-:W-:Y:S07]  /*141d0*/  LDSM.16.M88.4 R8, [R199+0x8000] ;  /* 0x00800000c708783b */ /* 0x000fee0000000200 */
[C---:B--2---:R-:W-:Y:S08]  /*141e0*/  HMMA.16816.F32 R28, R32.reuse, R4, R28 ;  /* 0x00000004201c723c */ /* 0x044ff0000000181c */
[----:B------:R-:W-:Y:S01]  /*141f0*/  HMMA.16816.F32 R40, R32, R6, R40 ;  /* 0x000000062028723c */ /* 0x000fe20000001828 */
[----:B------:R-:W1:Y:S07]  /*14200*/  LDSM.16.M88.4 R4, [R202+0x2000] ;  /* 0x00200000ca04783b */ /* 0x000e6e0000000200 */
[C---:B------:R-:W-:Y:S08]  /*14210*/  HMMA.16816.F32 R64, R20.reuse, R24, R64 ;  /* 0x000000181440723c */ /* 0x040ff00000001840 */
[----:B------:R-:W-:Y:S01]  /*14220*/  HMMA.16816.F32 R56, R20, R26, R56 ;  /* 0x0000001a1438723c */ /* 0x000fe20000001838 */
[----:B------:R-:W2:Y:S04]  /*14230*/  LDSM.16.M88.4 R24, [R203+0x2800] ;  /* 0x00280000cb18783b */ /* 0x000ea80000000200 */
[----:B------:R-:W4:Y:S03]  /*14240*/  LDSM.16.M88.4 R20, [R203+0x3000] ;  /* 0x00300000cb14783b */ /* 0x000f260000000200 */
[C---:B---3--:R-:W-:Y:S08]  /*14250*/  HMMA.16816.F32 R16, R36.reuse, R80, R16 ;  /* 0x000000502410723c */ /* 0x048ff00000001810 */
[----:B------:R-:W-:Y:S01]  /*14260*/  HMMA.16816.F32 R12, R36, R82, R12 ;  /* 0x00000052240c723c */ /* 0x000fe2000000180c */
[----:B------:R-:W-:Y:S07]  /*14270*/  LDSM.16.M88.4 R80, [R192+0x3000] ;  /* 0x00300000c050783b */ /* 0x000fee0000000200 */
[C---:B------:R-:W-:Y:S08]  /*14280*/  HMMA.16816.F32 R72, R32.reuse, R48, R72 ;  /* 0x000000302048723c */ /* 0x040ff00000001848 */
[----:B------:R-:W-:Y:S01]  /*14290*/  HMMA.16816.F32 R68, R32, R50, R68 ;  /* 0x000000322044723c */ /* 0x000fe20000001844 */
[----:B------:R-:W3:Y:S07]  /*142a0*/  LDSM.16.M88.4 R48, [R203+0x3800] ;  /* 0x00380000cb30783b */ /* 0x000eee0000000200 */
[C---:B-1----:R-:W-:Y:S08]  /*142b0*/  HMMA.16816.F32 R16, R4.reuse, R8, R16 ;  /* 0x000000080410723c */ /* 0x042ff00000001810 */
[----:B------:R-:W-:Y:S01]  /*142c0*/  HMMA.16816.F32 R12, R4, R10, R12 ;  /* 0x0000000a040c723c */ /* 0x000fe2000000180c */
[----:B------:R-:W-:Y:S07]  /*142d0*/  LDSM.16.M88.4 R8, [R199+0x9800] ;  /* 0x00980000c708783b */ /* 0x000fee0000000200 */
[C---:B------:R-:W-:Y:S08]  /*142e0*/  HMMA.16816.F32 R64, R32.reuse, R52, R64 ;  /* 0x000000342040723c */ /* 0x040ff00000001840 */
[----:B------:R-:W-:Y:S01]  /*142f0*/  HMMA.16816.F32 R56, R32, R54, R56 ;  /* 0x000000362038723c */ /* 0x000fe20000001838 */
[----:B------:R-:W-:Y:S04]  /*14300*/  LDSM.16.M88.4 R52, [R206+0x4000] ;  /* 0x00400000ce34783b */ /* 0x000fe80000000200 */
[----:B------:R-:W1:Y:S03]  /*14310*/  LDSM.16.M88.4 R32, [R205+0xa000] ;  /* 0x00a00000cd20783b */ /* 0x000e660000000200 */
[C---:B--2---:R-:W-:Y:S08]  /*14320*/  HMMA.16816.F32 R28, R36.reuse, R24, R28 ;  /* 0x00000018241c723c */ /* 0x044ff0000000181c */
[C---:B------:R-:W-:Y:S01]  /*14330*/  HMMA.16816.F32 R40, R36.reuse, R26, R40 ;  /* 0x0000001a2428723c */ /* 0x040fe20000001828 */
[----:B------:R-:W2:Y:S07]  /*14340*/  LDSM.16.M88.4 R24, [R199+0x8800] ;  /* 0x00880000c718783b */ /* 0x000eae0000000200 */
[C---:B----4-:R-:W-:Y:S08]  /*14350*/  HMMA.16816.F32 R72, R36.reuse, R20, R72 ;  /* 0x000000142448723c */ /* 0x050ff00000001848 */
[----:B------:R-:W-:Y:S01]  /*14360*/  HMMA.16816.F32 R68, R36, R22, R68 ;  /* 0x000000162444723c */ /* 0x000fe20000001844 */
[----:B------:R-:W4:Y:S07]  /*14370*/  LDSM.16.M88.4 R20, [R199+0x9000] ;  /* 0x00900000c714783b */ /* 0x000f2e0000000200 */
[C---:B------:R-:W-:Y:S08]  /*14380*/  HMMA.16816.F32 R16, R84.reuse, R76, R16 ;  /* 0x0000004c5410723c */ /* 0x040ff00000001810 */
[----:B------:R-:W-:Y:S01]  /*14390*/  HMMA.16816.F32 R12, R84, R78, R12 ;  /* 0x0000004e540c723c */ /* 0x000fe2000000180c */
[----:B------:R-:W-:Y:S07]  /*143a0*/  LDSM.16.M88.4 R76, [R192+0x3800] ;  /* 0x00380000c04c783b */ /* 0x000fee0000000200 */
[C---:B---3--:R-:W-:Y:S08]  /*143b0*/  HMMA.16816.F32 R64, R36.reuse, R48, R64 ;  /* 0x000000302440723c */ /* 0x048ff00000001840 */
[----:B------:R-:W-:Y:S01]  /*143c0*/  HMMA.16816.F32 R56, R36, R50, R56 ;  /* 0x000000322438723c */ /* 0x000fe20000001838 */
[----:B------:R-:W-:Y:S04]  /*143d0*/  LDSM.16.M88.4 R36, [R204+0x4000] ;  /* 0x00400000cc24783b */ /* 0x000fe80000000200 */
[----:B------:R-:W3:Y:S03]  /*143e0*/  LDSM.16.M88.4 R48, [R203+0x4000] ;  /* 0x00400000cb30783b */ /* 0x000ee60000000200 */
[C---:B-1----:R-:W-:Y:S08]  /*143f0*/  HMMA.16816.F32 R16, R52.reuse, R32, R16 ;  /* 0x000000203410723c */ /* 0x042ff00000001810 */
[----:B------:R-:W-:Y:S01]  /*14400*/  HMMA.16816.F32 R12, R52, R34, R12 ;  /* 0x00000022340c723c */ /* 0x000fe2000000180c */
[----:B------:R-:W-:Y:S07]  /*14410*/  LDSM.16.M88.4 R32, [R203+0x4800] ;  /* 0x00480000cb20783b */ /* 0x000fee0000000200 */
[C---:B--2---:R-:W-:Y:S08]  /*14420*/  HMMA.16816.F32 R28, R4.reuse, R24, R28 ;  /* 0x00000018041c723c */ /* 0x044ff0000000181c */
[C---:B------:R-:W-:Y:S01]  /*14430*/  HMMA.16816.F32 R40, R4.reuse, R26, R40 ;  /* 0x0000001a0428723c */ /* 0x040fe20000001828 */
[----:B------:R-:W-:Y:S07]  /*14440*/  LDSM.16.M88.4 R24, [R202+0x4000] ;  /* 0x00400000ca18783b */ /* 0x000fee0000000200 */
[C---:B----4-:R-:W-:Y:S08]  /*14450*/  HMMA.16816.F32 R72, R4.reuse, R20, R72 ;  /* 0x000000140448723c */ /* 0x050ff00000001848 */
[----:B------:R-:W-:Y:S01]  /*14460*/  HMMA.16816.F32 R68, R4, R22, R68 ;  /* 0x000000160444723c */ /* 0x000fe20000001844 */
[----:B------:R-:W1:Y:S07]  /*14470*/  LDSM.16.M88.4 R20, [R199+0xa000] ;  /* 0x00a00000c714783b */ /* 0x000e6e0000000200 */
[C---:B---3--:R-:W-:Y:S08]  /*14480*/  HMMA.16816.F32 R16, R36.reuse, R48, R16 ;  /* 0x000000302410723c */ /* 0x048ff00000001810 */
[----:B------:R-:W-:Y:S01]  /*14490*/  HMMA.16816.F32 R12, R36, R50, R12 ;  /* 0x00000032240c723c */ /* 0x000fe2000000180c */
[----:B------:R-:W2:Y:S07]  /*144a0*/  LDSM.16.M88.4 R48, [R205+0xb000] ;  /* 0x00b00000cd30783b */ /* 0x000eae0000000200 */
        /* <DEDUP_REMOVED lines=8> */
[C---:B-1----:R-:W-:Y:S08]  /*14530*/  HMMA.16816.F32 R16, R24.reuse, R20, R16 ;  /* 0x000000141810723c */ /* 0x042ff00000001810 */
[----:B------:R-:W-:Y:S01]  /*14540*/  HMMA.16816.F32 R12, R24, R22, R12 ;  /* 0x00000016180c723c */ /* 0x000fe2000000180c */
[----:B------:R-:W1:Y:S07]  /*14550*/  LDSM.16.M88.4 R20, [R203+0x5000] ;  /* 0x00500000cb14783b */ /* 0x000e6e0000000200 */
[----:B------:R-:W-:Y:S01]  /*14560*/  HMMA.16816.F32 R68, R84, R82, R68 ;  /* 0x000000525444723c */ /* 0x000fe20000001844 */
[----:B------:R-:W4:Y:S07]  /*14570*/  LDSM.16.M88.4 R80, [R205+0xb800] ;  /* 0x00b80000cd50783b */ /* 0x000f2e0000000200 */
[----:B--2---:R-:W-:Y:S08]  /*14580*/  HMMA.16816.F32 R92, R52, R48, R92 ;  /* 0x00000030345c723c */ /* 0x004ff0000000185c */
        /* <DEDUP_REMOVED lines=8> */
[----:B------:R-:W2:Y:S01]  /*14610*/  MUFU.TANH R48, R48 ;  /* 0x0000003000307308 */ /* 0x000ea20000002400 */
[----:B------:R-:W-:Y:S07]  /*14620*/  HMMA.16816.F32 R68, R52, R50, R68 ;  /* 0x000000323444723c */ /* 0x000fee0000001844 */
[----:B------:R-:W3:Y:S01]  /*14630*/  MUFU.TANH R49, R49 ;  /* 0x0000003100317308 */ /* 0x000ee20000002400 */
[----:B-1----:R-:W-:Y:S07]  /*14640*/  HMMA.16816.F32 R92, R36, R20, R92 ;  /* 0x00000014245c723c */ /* 0x002fee000000185c */
[----:B------:R-:W-:Y:S01]  /*14650*/  FMUL.FTZ R20, R18, c[0x0][0x2ec] ;  /* 0x0000bb0012147a20 */ /* 0x000fe20000410000 */
[----:B------:R-:W-:Y:S01]  /*14660*/  HMMA.16816.F32 R28, R52, R88, R28 ;  /* 0x00000058341c723c */ /* 0x000fe2000000181c */
[----:B------:R-:W-:-:S02]  /*14670*/  FMUL.FTZ R21, R19, c[0x0][0x2ec] ;  /* 0x0000bb0013157a20 */ /* 0x000fc40000410000 */
[----:B------:R-:W1:Y:S01]  /*14680*/  LDSM.16.M88.4 R16, [R203+0x5800] ;  /* 0x00580000cb10783b */ /* 0x000e620000000200 */
        /* <DEDUP_REMOVED lines=14> */
[----:B------:R-:W2:Y:S03]  /*14770*/  MUFU.TANH R22, R22 ;  /* 0x0000001600167308 */ /* 0x000ea60000002400 */
[C---:B------:R-:W-:Y:S01]  /*14780*/  HMMA.16816.F32 R40, R36.reuse, R34, R40 ;  /* 0x000000222428723c */ /* 0x040fe20000001828 */
[----:B------:R-:W2:Y:S04]  /*14790*/  LDSM.16.M88.4 R32, [R192+0x5000] ;  /* 0x00500000c020783b */ /* 0x000ea80000000200 */
[----:B------:R-:W2:Y:S03]  /*147a0*/  MUFU.TANH R23, R23 ;  /* 0x0000001700177308 */ /* 0x000ea60000002400 */
[C---:B-1----:R-:W-:Y:S08]  /*147b0*/  HMMA.16816.F32 R64, R36.reuse, R16, R64 ;  /* 0x000000102440723c */ /* 0x042ff00000001840 */
[----:B------:R-:W-:Y:S08]  /*147c0*/  HMMA.16816.F32 R76, R36, R18, R76 ;  /* 0x00000012244c723c */ /* 0x000ff0000000184c */
[C---:B------:R-:W-:Y:S08]  /*147d0*/  HMMA.16816.F32 R92, R24.reuse, R4, R92 ;  /* 0x00000004185c723c */ /* 0x040ff0000000185c */
[----:B------:R-:W-:Y:S01]  /*147e0*/  HMMA.16816.F32 R68, R24, R6, R68 ;  /* 0x000000061844723c */ /* 0x000fe20000001844 */
[----:B------:R-:W1:Y:S01]  /*147f0*/  LDSM.16.M88.4 R4, [R192+0x5800] ;  /* 0x00580000c004783b */ /* 0x000e620000000200 */
[----:B------:R-:W-:-:S06]  /*14800*/  DEPBAR.LE SB0, 0x0 ;  /* 0x000080000000791a */ /* 0x000fcc0000000000 */
[C---:B------:R-:W-:Y:S08]  /*14810*/  HMMA.16816.F32 R28, R24.reuse, R72, R28 ;  /* 0x00000048181c723c */ /* 0x040ff0000000181c */
[C---:B------:R-:W-:Y:S08]  /*14820*/  HMMA.16816.F32 R40, R24.reuse, R74, R40 ;  /* 0x0000004a1828723c */ /* 0x040ff00000001828 */
[C---:B-----5:R-:W-:Y:S08]  /*14830*/  HMMA.16816.F32 R64, R24.reuse, R12, R64 ;  /* 0x0000000c1840723c */ /* 0x060ff00000001840 */
[----:B------:R-:W-:Y:S08]  /*14840*/  HMMA.16816.F32 R76, R24, R14, R76 ;  /* 0x0000000e184c723c */ /* 0x000ff0000000184c */
[C---:B------:R-:W-:Y:S08]  /*14850*/  HMMA.16816.F32 R28, R8.reuse, R56, R28 ;  /* 0x00000038081c723c */ /* 0x040ff0000000181c */
[C---:B------:R-:W-:Y:S08]  /*14860*/  HMMA.16816.F32 R40, R8.reuse, R58, R40 ;  /* 0x0000003a0828723c */ /* 0x040ff00000001828 */
[C---:B--2---:R-:W-:Y:S08]  /*14870*/  HMMA.16816.F32 R92, R8.reuse, R32, R92 ;  /* 0x00000020085c723c */ /* 0x044ff0000000185c */
[----:B------:R-:W-:Y:S01]  /*14880*/  HMMA.16816.F32 R68, R8, R34, R68 ;  /* 0x000000220844723c */ /* 0x000fe20000001844 */
[----:B------:R-:W-:-:S02]  /*14890*/  FMUL.FTZ R16, R30, c[0x0][0x2ec] ;  /* 0x0000bb001e107a20 */ /* 0x000fc40000410000 */
[----:B------:R-:W-:Y:S02]  /*148a0*/  FMUL.FTZ R17, R31, c[0x0][0x2ec] ;  /* 0x0000bb001f117a20 */ /* 0x000fe40000410000 */
[----:B------:R-:W-:Y:S02]  /*148b0*/  FMUL.FTZ R28, R28, c[0x0][0x2ec] ;  /* 0x0000bb001c1c7a20 */ /* 0x000fe40000410000 */
[----:B------:R-:W-:Y:S01]  /*148c0*/  FMUL.FTZ R29, R29, c[0x0][0x2ec] ;  /* 0x0000bb001d1d7a20 */ /* 0x000fe20000410000 */
[----:B-1----:R-:W-:Y:S01]  /*148d0*/  HMMA.16816.F32 R64, R8, R4, R64 ;  /* 0x000000040840723c */ /* 0x002fe20000001840 */
        /* <DEDUP_REMOVED lines=11> */
[----:B------:R-:W-:Y:S01]  /*14990*/  IADD3 R7, R62, R2, -R211 ;  /* 0x000000023e077210 */ /* 0x000fe20007ffe8d3 */
[----:B------:R-:W-:Y:S01]  /*149a0*/  FMUL.FTZ R68, R68, c[0x0][0x2ec] ;  /* 0x0000bb0044447a20 */ /* 0x000fe20000410000 */
[----:B------:R-:W1:Y:S01]  /*149b0*/  MUFU.TANH R29, R29 ;  /* 0x0000001d001d7308 */ /* 0x000e620000002400 */
[----:B------:R-:W-:Y:S01]  /*149c0*/  FMUL.FTZ R69, R69, c[0x0][0x2ec] ;  /* 0x0000bb0045457a20 */ /* 0x000fe20000410000 */
[----:B------:R-:W-:Y:S01]  /*149d0*/  IADD3 R7, R7, c[0x0][0x2e8], RZ ;  /* 0x0000ba0007077a10 */ /* 0x000fe20007ffe0ff */
[----:B------:R-:W-:-:S02]  /*149e0*/  FMUL.FTZ R70, R70, c[0x0][0x2ec] ;  /* 0x0000bb0046467a20 */ /* 0x000fc40000410000 */
[----:B------:R-:W-:Y:S01]  /*149f0*/  FMUL.FTZ R71, R71, c[0x0][0x2ec] ;  /* 0x0000bb0047477a20 */ /* 0x000fe20000410000 */
[----:B------:R-:W-:Y:S01]  /*14a00*/  IADD3 R5, R7, 0x8, RZ ;  /* 0x0000000807057810 */ /* 0x000fe20007ffe0ff */
[----:B------:R-:W-:Y:S01]  /*14a10*/  FMUL.FTZ R64, R64, c[0x0][0x2ec] ;  /* 0x0000bb0040407a20 */ /* 0x000fe20000410000 */
[----:B------:R-:W1:Y:S01]  /*14a20*/  MUFU.TANH R17, R17 ;  /* 0x0000001100117308 */ /* 0x000e620000002400 */
[----:B------:R-:W-:Y:S01]  /*14a30*/  FMUL.FTZ R65, R65, c[0x0][0x2ec] ;  /* 0x0000bb0041417a20 */ /* 0x000fe20000410000 */
[-C--:B------:R-:W-:Y:S01]  /*14a40*/  IMNMX R0, R7, R62.reuse, PT ;  /* 0x0000003e07007217 */ /* 0x080fe20003800200 */
[----:B------:R-:W-:Y:S01]  /*14a50*/  FMUL.FTZ R66, R66, c[0x0][0x2ec] ;  /* 0x0000bb0042427a20 */ /* 0x000fe20000410000 */
[----:B------:R-:W-:Y:S01]  /*14a60*/  IMNMX R2, R5, R62, PT ;  /* 0x0000003e05027217 */ /* 0x000fe20003800200 */
[----:B------:R-:W-:Y:S02]  /*14a70*/  FMUL.FTZ R67, R67, c[0x0][0x2ec] ;  /* 0x0000bb0043437a20 */ /* 0x000fe40000410000 */
        /* <DEDUP_REMOVED lines=27> */
[----:B------:R-:W-:Y:S02]  /*14c30*/  IABS R4, c[0x0][0x2d0] ;  /* 0x0000b40000047a13 */ /* 0x000fe40000000000 */
[----:B------:R-:W-:-:S02]  /*14c40*/  IADD3 R10, R3, -0x40, RZ ;  /* 0xffffffc0030a7810 */ /* 0x000fc40007ffe0ff */
[----:B------:R-:W2:Y:S01]  /*14c50*/  I2F.RP R5, R4 ;  /* 0x0000000400057306 */ /* 0x000ea20000209400 */
[----:B------:R-:W-:Y:S02]  /*14c60*/  IABS R8, R3 ;  /* 0x0000000300087213 */ /* 0x000fe40000000000 */
[----:B------:R-:W-:Y:S02]  /*14c70*/  IABS R6, R10 ;  /* 0x0000000a00067213 */ /* 0x000fe40000000000 */
[----:B------:R-:W-:-:S03]  /*14c80*/  LOP3.LUT R10, R10, c[0x0][0x2d0], RZ, 0x3c, !PT ;  /* 0x0000b4000a0a7a12 */ /* 0x000fc600078e3cff */
        /* <DEDUP_REMOVED lines=52> */
.L_x_1296:
[----:B------:R-:W-:-:S05]  /*14fd0*/  IMAD.MOV.U32 R5, RZ, RZ, c[0x0][0x198] ;  /* 0x00006600ff057624 */ /* 0x000fca00078e00ff */
[----:B------:R-:W-:-:S04]  /*14fe0*/  LEA R5, -R5, RZ, 0x6 ;  /* 0x000000ff05057211 */ /* 0x000fc800078e31ff */
[----:B------:R-:W-:Y:S02]  /*14ff0*/  SHF.R.S32.HI R4, RZ, 0x1f, R5 ;  /* 0x0000001fff047819 */ /* 0x000fe40000011405 */
.L_x_1297:
        /* <DEDUP_REMOVED lines=112> */
.L_x_1295:
        /* <DEDUP_REMOVED lines=9> */
[----:B------:R-:W-:Y:S01]  /*15790*/  LDSM.16.MT88.4 R56, [R197+0xe000] ;  /* 0x00e00000c538783b */ /* 0x000fe20000004200 */
[----:B------:R-:W-:Y:S01]  /*157a0*/  IADD3 R5, R3, 0x9, RZ ;  /* 0x0000000903057810 */ /* 0x000fe20007ffe0ff */
[----:B------:R-:W-:Y:S01]  /*157b0*/  IMAD R196, R45, 0x2, R198 ;  /* 0x000000022dc47824 */ /* 0x000fe200078e02c6 */
[C---:B------:R-:W-:Y:S01]  /*157c0*/  ISETP.GE.AND P1, PT, R7.reuse, R0, PT ;  /* 0x000000000700720c */ /* 0x040fe20003f26270 */
[----:B------:R-:W-:Y:S01]  /*157d0*/  LDSM.16.MT88.4 R124, [R200+0xc000] ;  /* 0x00c00000c87c783b */ /* 0x000fe20000004200 */
[----:B------:R-:W-:-:S02]  /*157e0*/  ISETP.GE.AND P2, PT, R7, R2, PT ;  /* 0x000000020700720c */ /* 0x000fc40003f46270 */
[----:B------:R-:W-:Y:S01]  /*157f0*/  FSEL R32, R49, -INF , !P5 ;  /* 0xff80000031207808 */ /* 0x000fe20006800000 */
[----:B------:R-:W-:Y:S01]  /*15800*/  LDSM.16.MT88.4 R116, [R198+0xc000] ;  /* 0x00c00000c674783b */ /* 0x000fe20000004200 */
[----:B------:R-:W-:Y:S02]  /*15810*/  IADD3 R7, R3, 0x10, RZ ;  /* 0x0000001003077810 */ /* 0x000fe40007ffe0ff */
[C---:B------:R-:W-:Y:S01]  /*15820*/  ISETP.GE.AND P6, PT, R5.reuse, R0, PT ;  /* 0x000000000500720c */ /* 0x040fe20003fc6270 */
[----:B------:R-:W-:Y:S01]  /*15830*/  LDSM.16.MT88.4 R108, [R197+0xc000] ;  /* 0x00c00000c56c783b */ /* 0x000fe20000004200 */
[----:B------:R-:W-:Y:S02]  /*15840*/  ISETP.GE.AND P5, PT, R5, R2, PT ;  /* 0x000000020500720c */ /* 0x000fe40003fa6270 */
[----:B------:R-:W-:Y:S01]  /*15850*/  IADD3 R5, R3, 0x11, RZ ;  /* 0x0000001103057810 */ /* 0x000fe20007ffe0ff */
[----:B------:R-:W-:Y:S01]  /*15860*/  LDSM.16.MT88.4 R100, [R196+0xc000] ;  /* 0x00c00000c464783b */ /* 0x000fe20000004200 */
[----:B------:R-:W-:-:S02]  /*15870*/  FSEL R50, R50, -INF , !P1 ;  /* 0xff80000032327808 */ /* 0x000fc40004800000 */
[----:B------:R-:W-:Y:S01]  /*15880*/  ISETP.GE.AND P1, PT, R7, R2, PT ;  /* 0x000000020700720c */ /* 0x000fe20003f26270 */
[----:B-1----:R-:W-:Y:S01]  /*15890*/  LDSM.16.MT88.4 R64, [R196+0xe000] ;  /* 0x00e00000c440783b */ /* 0x002fe20000004200 */
[----:B------:R-:W-:Y:S02]  /*158a0*/  FSEL R24, R22, -INF , !P2 ;  /* 0xff80000016187808 */ /* 0x000fe40005000000 */
[----:B------:R-:W-:Y:S01]  /*158b0*/  FSEL R34, R51, -INF , !P6 ;  /* 0xff80000033227808 */ /* 0x000fe20007000000 */
[----:B------:R-:W-:Y:S01]  /*158c0*/  LDSM.16.MT88.4 R72, [R200+0x10000] ;  /* 0x01000000c848783b */ /* 0x000fe20000004200 */
[C---:B------:R-:W-:Y:S02]  /*158d0*/  ISETP.GE.AND P2, PT, R5.reuse, R0, PT ;  /* 0x000000000500720c */ /* 0x040fe40003f46270 */
[----:B------:R-:W-:Y:S01]  /*158e0*/  ISETP.GE.AND P6, PT, R5, R2, PT ;  /* 0x000000020500720c */ /* 0x000fe20003fc6270 */
[----:B------:R-:W-:Y:S01]  /*158f0*/  LDSM.16.MT88.4 R80, [R198+0x10000] ;  /* 0x01000000c650783b */ /* 0x000fe20000004200 */
[----:B------:R-:W-:-:S02]  /*15900*/  FSEL R26, R21, -INF , !P0 ;  /* 0xff800000151a7808 */ /* 0x000fc40004000000 */
[----:B------:R-:W-:Y:S01]  /*15910*/  IADD3 R5, R3, 0x19, RZ ;  /* 0x0000001903057810 */ /* 0x000fe20007ffe0ff */
[----:B------:R-:W-:Y:S01]  /*15920*/  LDSM.16.MT88.4 R88, [R197+0x10000] ;  /* 0x01000000c558783b */ /* 0x000fe20000004200 */
[----:B------:R-:W-:Y:S02]  /*15930*/  ISETP.GE.AND P0, PT, R7, R0, PT ;  /* 0x000000000700720c */ /* 0x000fe40003f06270 */
[----:B------:R-:W-:Y:S01]  /*15940*/  IADD3 R7, R3, 0x18, RZ ;  /* 0x0000001803077810 */ /* 0x000fe20007ffe0ff */
[----:B------:R-:W-:Y:S01]  /*15950*/  LDSM.16.MT88.4 R140, [R198+0xc800] ;  /* 0x00c80000c68c783b */ /* 0x000fe20000004200 */
[----:B------:R-:W-:Y:S02]  /*15960*/  FSEL R14, R16, -INF , !P1 ;  /* 0xff800000100e7808 */ /* 0x000fe40004800000 */
[----:B------:R-:W-:Y:S02]  /*15970*/  FSEL R16, R29, -INF , !P2 ;  /* 0xff8000001d107808 */ /* 0x000fe40005000000 */
[----:B------:R-:W-:-:S02]  /*15980*/  FSEL R12, R17, -INF , !P6 ;  /* 0xff800000110c7808 */ /* 0x000fc40007000000 */
[----:B------:R-:W-:Y:S02]  /*15990*/  ISETP.GE.AND P2, PT, R5, R2, PT ;  /* 0x000000020500720c */ /* 0x000fe40003f46270 */
[-C--:B------:R-:W-:Y:S02]  /*159a0*/  ISETP.GE.AND P6, PT, R3, R0.reuse, PT ;  /* 0x000000000300720c */ /* 0x080fe40003fc6270 */
[----:B------:R-:W-:Y:S02]  /*159b0*/  FSEL R22, R23, -INF , !P5 ;  /* 0xff80000017167808 */ /* 0x000fe40006800000 */
[----:B------:R-:W-:Y:S02]  /*159c0*/  FSEL R18, R28, -INF , !P0 ;  /* 0xff8000001c127808 */ /* 0x000fe40004000000 */
[C---:B------:R-:W-:Y:S02]  /*159d0*/  ISETP.GE.AND P5, PT, R7.reuse, R0, PT ;  /* 0x000000000700720c */ /* 0x040fe40003fa6270 */
[----:B------:R-:W-:-:S02]  /*159e0*/  ISETP.GE.AND P0, PT, R7, R2, PT ;  /* 0x000000020700720c */ /* 0x000fc40003f06270 */
[----:B------:R-:W-:Y:S02]  /*159f0*/  IADD3 R7, R3, 0x20, RZ ;  /* 0x0000002003077810 */ /* 0x000fe40007ffe0ff */
[----:B------:R-:W-:Y:S02]  /*15a00*/  FSEL R48, R48, -INF , !P6 ;  /* 0xff80000030307808 */ /* 0x000fe40007000000 */
[----:B------:R-:W-:Y:S02]  /*15a10*/  FSEL R8, R13, -INF , !P2 ;  /* 0xff8000000d087808 */ /* 0x000fe40005000000 */
[----:B------:R-:W-:Y:S02]  /*15a20*/  ISETP.GE.AND P2, PT, R3, R2, PT ;  /* 0x000000020300720c */ /* 0x000fe40003f46270 */
[----:B------:R-:W-:Y:S02]  /*15a30*/  FSEL R6, R31, -INF , !P5 ;  /* 0xff8000001f067808 */ /* 0x000fe40006800000 */
[----:B------:R-:W-:-:S02]  /*15a40*/  FSEL R10, R19, -INF , !P0 ;  /* 0xff800000130a7808 */ /* 0x000fc40004000000 */
[C---:B------:R-:W-:Y:S02]  /*15a50*/  ISETP.GE.AND P5, PT, R7.reuse, R0, PT ;  /* 0x000000000700720c */ /* 0x040fe40003fa6270 */
[----:B------:R-:W-:Y:S02]  /*15a60*/  ISETP.GE.AND P0, PT, R7, R2, PT ;  /* 0x000000020700720c */ /* 0x000fe40003f06270 */
[----:B------:R-:W-:Y:S02]  /*15a70*/  FMNMX.FTZ R7, R48, R32, !PT ;  /* 0x0000002030077209 */ /* 0x000fe40007810000 */
[----:B------:R-:W-:Y:S02]  /*15a80*/  ISETP.GE.AND P1, PT, R5, R0, PT ;  /* 0x000000000500720c */ /* 0x000fe40003f26270 */
[----:B------:R-:W-:Y:S02]  /*15a90*/  FSEL R20, R20, -INF , !P2 ;  /* 0xff80000014147808 */ /* 0x000fe40005000000 */
[----:B------:R-:W-:-:S02]  /*15aa0*/  IADD3 R5, R3, 0x21, RZ ;  /* 0x0000002103057810 */ /* 0x000fc40007ffe0ff */
[----:B------:R-:W-:Y:S02]  /*15ab0*/  FMNMX.FTZ R7, R50, R7, !PT ;  /* 0x0000000732077209 */ /* 0x000fe40007810000 */
[----:B------:R-:W-:Y:S02]  /*15ac0*/  FSEL R4, R30, -INF , !P1 ;  /* 0xff8000001e047808 */ /* 0x000fe40004800000 */
[----:B------:R-:W-:Y:S02]  /*15ad0*/  FMNMX.FTZ R11, R20, R26, !PT ;  /* 0x0000001a140b7209 */ /* 0x000fe40007810000 */
[C---:B------:R-:W-:Y:S02]  /*15ae0*/  ISETP.GE.AND P6, PT, R5.reuse, R0, PT ;  /* 0x000000000500720c */ /* 0x040fe40003fc6270 */
[----:B------:R-:W-:Y:S02]  /*15af0*/  ISETP.GE.AND P1, PT, R5, R2, PT ;  /* 0x000000020500720c */ /* 0x000fe40003f26270 */
[----:B------:R-:W-:-:S02]  /*15b00*/  IADD3 R5, R3, 0x28, RZ ;  /* 0x0000002803057810 */ /* 0x000fc40007ffe0ff */
[----:B------:R-:W-:Y:S02]  /*15b10*/  FMNMX.FTZ R7, R34, R7, !PT ;  /* 0x0000000722077209 */ /* 0x000fe40007810000 */
[----:B------:R-:W-:Y:S02]  /*15b20*/  FMNMX.FTZ R11, R24, R11, !PT ;  /* 0x0000000b180b7209 */ /* 0x000fe40007810000 */
[----:B------:R-:W-:Y:S02]  /*15b30*/  FSEL R226, R226, -INF , !P5 ;  /* 0xff800000e2e27808 */ /* 0x000fe40006800000 */
[----:B------:R-:W-:Y:S02]  /*15b40*/  FSEL R222, R222, -INF , !P0 ;  /* 0xff800000dede7808 */ /* 0x000fe40004000000 */
[C---:B------:R-:W-:Y:S02]  /*15b50*/  ISETP.GE.AND P5, PT, R5.reuse, R0, PT ;  /* 0x000000000500720c */ /* 0x040fe40003fa6270 */
[----:B------:R-:W-:-:S02]  /*15b60*/  ISETP.GE.AND P0, PT, R5, R2, PT ;  /* 0x000000020500720c */ /* 0x000fc40003f06270 */
        /* <DEDUP_REMOVED lines=8> */
[----:B------:R-:W-:Y:S02]  /*15bf0*/  IADD3 R7, R3, 0x29, RZ ;  /* 0x0000002903077810 */ /* 0x000fe40007ffe0ff */
[----:B------:R-:W-:Y:S02]  /*15c00*/  FSEL R164, R164, -INF , !P6 ;  /* 0xff800000a4a47808 */ /* 0x000fe40007000000 */
[----:B------:R-:W-:Y:S02]  /*15c10*/  FMNMX.FTZ R13, R226, R13, !PT ;  /* 0x0000000de20d7209 */ /* 0x000fe40007810000 */
[----:B------:R-:W-:-:S02]  /*15c20*/  FMNMX.FTZ R11, R8, R11, !PT ;  /* 0x0000000b080b7209 */ /* 0x000fc40007810000 */
[----:B------:R-:W-:Y:S02]  /*15c30*/  IADD3 R9, R3, 0x30, RZ ;  /* 0x0000003003097810 */ /* 0x000fe40007ffe0ff */
[----:B------:R-:W-:Y:S02]  /*15c40*/  ISETP.GE.AND P6, PT, R7, R0, PT ;  /* 0x000000000700720c */ /* 0x000fe40003fc6270 */
[----:B------:R-:W-:Y:S02]  /*15c50*/  FSEL R162, R162, -INF , !P5 ;  /* 0xff800000a2a27808 */ /* 0x000fe40006800000 */
[----:B------:R-:W-:Y:S02]  /*15c60*/  FMNMX.FTZ R13, R164, R13, !PT ;  /* 0x0000000da40d7209 */ /* 0x000fe40007810000 */
[----:B------:R-:W-:Y:S02]  /*15c70*/  FSEL R170, R170, -INF , !P1 ;  /* 0xff800000aaaa7808 */ /* 0x000fe40004800000 */
[----:B------:R-:W-:-:S02]  /*15c80*/  FMNMX.FTZ R11, R222, R11, !PT ;  /* 0x0000000bde0b7209 */ /* 0x000fc40007810000 */
[----:B------:R-:W-:Y:S02]  /*15c90*/  ISETP.GE.AND P2, PT, R7, R2, PT ;  /* 0x000000020700720c */ /* 0x000fe40003f46270 */
[----:B------:R-:W-:Y:S02]  /*15ca0*/  ISETP.GE.AND P1, PT, R9, R0, PT ;  /* 0x000000000900720c */ /* 0x000fe40003f26270 */
[C---:B------:R-:W-:Y:S02]  /*15cb0*/  IADD3 R7, R3.reuse, 0x31, RZ ;  /* 0x0000003103077810 */ /* 0x040fe40007ffe0ff */
[----:B------:R-:W-:Y:S02]  /*15cc0*/  IADD3 R5, R3, 0x38, RZ ;  /* 0x0000003803057810 */ /* 0x000fe40007ffe0ff */
[----:B------:R-:W-:Y:S02]  /*15cd0*/  FSEL R224, R224, -INF , !P6 ;  /* 0xff800000e0e07808 */ /* 0x000fe40007000000 */
[----:B------:R-:W-:-:S02]  /*15ce0*/  FMNMX.FTZ R13, R162, R13, !PT ;  /* 0x0000000da20d7209 */ /* 0x000fc40007810000 */
[----:B------:R-:W-:Y:S02]  /*15cf0*/  FSEL R220, R220, -INF , !P0 ;  /* 0xff800000dcdc7808 */ /* 0x000fe40004000000 */
[----:B------:R-:W-:Y:S02]  /*15d00*/  FMNMX.FTZ R11, R170, R11, !PT ;  /* 0x0000000baa0b7209 */ /* 0x000fe40007810000 */
[----:B------:R-:W-:Y:S02]  /*15d10*/  FSEL R182, R182, -INF , !P1 ;  /* 0xff800000b6b67808 */ /* 0x000fe40004800000 */
[-C--:B------:R-:W-:Y:S02]  /*15d20*/  ISETP.GE.AND P5, PT, R7, R0.reuse, PT ;  /* 0x000000000700720c */ /* 0x080fe40003fa6270 */
[----:B------:R-:W-:Y:S02]  /*15d30*/  FMNMX.FTZ R13, R224, R13, !PT ;  /* 0x0000000de00d7209 */ /* 0x000fe40007810000 */
[----:B------:R-:W-:-:S02]  /*15d40*/  ISETP.GE.AND P1, PT, R5, R0, PT ;  /* 0x000000000500720c */ /* 0x000fc40003f26270 */
[----:B------:R-:W-:Y:S02]  /*15d50*/  ISETP.GE.AND P0, PT, R9, R2, PT ;  /* 0x000000020900720c */ /* 0x000fe40003f06270 */
[----:B------:R-:W-:Y:S02]  /*15d60*/  FSEL R174, R174, -INF , !P2 ;  /* 0xff800000aeae7808 */ /* 0x000fe40005000000 */
[----:B------:R-:W-:Y:S02]  /*15d70*/  FMNMX.FTZ R11, R220, R11, !PT ;  /* 0x0000000bdc0b7209 */ /* 0x000fe40007810000 */
[----:B------:R-:W-:Y:S02]  /*15d80*/  IADD3 R3, R3, 0x39, RZ ;  /* 0x0000003903037810 */ /* 0x000fe40007ffe0ff */
[----:B------:R-:W-:Y:S02]  /*15d90*/  FSEL R180, R180, -INF , !P5 ;  /* 0xff800000b4b47808 */ /* 0x000fe40006800000 */
[----:B------:R-:W-:-:S02]  /*15da0*/  FMNMX.FTZ R13, R182, R13, !PT ;  /* 0x0000000db60d7209 */ /* 0x000fc40007810000 */
[----:B------:R-:W-:Y:S02]  /*15db0*/  FSEL R178, R178, -INF , !P1 ;  /* 0xff800000b2b27808 */ /* 0x000fe40004800000 */
[----:B------:R-:W-:Y:S02]  /*15dc0*/  ISETP.GE.AND P1, PT, R7, R2, PT ;  /* 0x000000020700720c */ /* 0x000fe40003f26270 */
[----:B------:R-:W-:Y:S02]  /*15dd0*/  FSEL R172, R172, -INF , !P0 ;  /* 0xff800000acac7808 */ /* 0x000fe40004000000 */
[----:B------:R-:W-:Y:S02]  /*15de0*/  FMNMX.FTZ R11, R174, R11, !PT ;  /* 0x0000000bae0b7209 */ /* 0x000fe40007810000 */
[----:B------:R-:W-:Y:S02]  /*15df0*/  ISETP.GE.AND P5, PT, R3, R0, PT ;  /* 0x000000000300720c */ /* 0x000fe40003fa6270 */
[----:B------:R-:W-:-:S02]  /*15e00*/  FMNMX.FTZ R13, R180, R13, !PT ;  /* 0x0000000db40d7209 */ /* 0x000fc40007810000 */
[-C--:B------:R-:W-:Y:S02]  /*15e10*/  ISETP.GE.AND P0, PT, R5, R2.reuse, PT ;  /* 0x000000020500720c */ /* 0x080fe40003f06270 */
[----:B------:R-:W-:Y:S02]  /*15e20*/  FSEL R146, R146, -INF , !P1 ;  /* 0xff80000092927808 */ /* 0x000fe40004800000 */
[----:B------:R-:W-:Y:S02]  /*15e30*/  FMNMX.FTZ R11, R172, R11, !PT ;  /* 0x0000000bac0b7209 */ /* 0x000fe40007810000 */
[----:B------:R-:W-:Y:S02]  /*15e40*/  FSEL R176, R176, -INF , !P5 ;  /* 0xff800000b0b07808 */ /* 0x000fe40006800000 */
[----:B------:R-:W-:Y:S02]  /*15e50*/  FMNMX.FTZ R13, R178, R13, !PT ;  /* 0x0000000db20d7209 */ /* 0x000fe40007810000 */
[----:B------:R-:W-:-:S02]  /*15e60*/  ISETP.GE.AND P1, PT, R3, R2, PT ;  /* 0x000000020300720c */ /* 0x000fc40003f26270 */
        /* <DEDUP_REMOVED lines=12> */
[----:B-1----:R-:W-:-:S04]  /*15f30*/  FMNMX.FTZ R132, R9, R132, !PT ;  /* 0x0000008409847209 */ /* 0x002fc80007810000 */
        /* <DEDUP_REMOVED lines=12> */
[----:B------:R-:W1:Y:S01]  /*16000*/  LDSM.16.MT88.4 R48, [R198+0xe000] ;  /* 0x00e00000c630783b */ /* 0x000e620000004200 */
[--C-:B------:R-:W-:Y:S01]  /*16010*/  FFMA.FTZ R158, R20, c[0x0][0x23c], -R165.reuse ;  /* 0x00008f00149e7a23 */ /* 0x100fe200000108a5 */
[----:B------:R-:W-:Y:S01]  /*16020*/  MUFU.EX2 R157, R157 ;  /* 0x0000009d009d7308 */ /* 0x000fe20000000800 */
[--C-:B------:R-:W-:Y:S01]  /*16030*/  FFMA.FTZ R159, R26, c[0x0][0x23c], -R165.reuse ;  /* 0x00008f001a9f7a23 */ /* 0x100fe200000108a5 */
[----:B------:R-:W-:Y:S01]  /*16040*/  LDSM.16.MT88.4 R32, [R197+0xc800] ;  /* 0x00c80000c520783b */ /* 0x000fe20000004200 */
[----:B------:R-:W-:-:S02]  /*16050*/  FFMA.FTZ R160, R24, c[0x0][0x23c], -R165 ;  /* 0x00008f0018a07a23 */ /* 0x000fc400000108a5 */
[----:B------:R-:W-:Y:S01]  /*16060*/  FFMA.FTZ R151, R22, c[0x0][0x23c], -R165 ;  /* 0x00008f0016977a23 */ /* 0x000fe200000108a5 */
[----:B------:R-:W-:Y:S01]  /*16070*/  LDSM.16.MT88.4 R24, [R198+0xe800] ;  /* 0x00e80000c618783b */ /* 0x000fe20000004200 */
[--C-:B------:R-:W-:Y:S01]  /*16080*/  FFMA.FTZ R149, R6, c[0x0][0x23c], -R145.reuse ;  /* 0x00008f0006957a23 */ /* 0x100fe20000010891 */
[----:B------:R-:W2:Y:S01]  /*16090*/  MUFU.EX2 R156, R156 ;  /* 0x0000009c009c7308 */ /* 0x000ea20000000800 */
[--C-:B------:R-:W-:Y:S01]  /*160a0*/  FFMA.FTZ R138, R4, c[0x0][0x23c], -R145.reuse ;  /* 0x00008f00048a7a23 */ /* 0x100fe20000010891 */
[----:B------:R-:W-:Y:S01]  /*160b0*/  LDSM.16.MT88.4 R20, [R200+0xc800] ;  /* 0x00c80000c814783b */ /* 0x000fe20000004200 */
[--C-:B------:R-:W-:Y:S02]  /*160c0*/  FFMA.FTZ R153, R18, c[0x0][0x23c], -R145.reuse ;  /* 0x00008f0012997a23 */ /* 0x100fe40000010891 */
[----:B------:R-:W-:Y:S01]  /*160d0*/  FFMA.FTZ R148, R16, c[0x0][0x23c], -R145 ;  /* 0x00008f0010947a23 */ /* 0x000fe20000010891 */
[----:B------:R-:W3:Y:S01]  /*160e0*/  LDSM.16.MT88.4 R4, [R196+0x10000] ;  /* 0x01000000c404783b */ /* 0x000ee20000004200 */
[--C-:B------:R-:W-:Y:S01]  /*160f0*/  FFMA.FTZ R152, R10, c[0x0][0x23c], -R165.reuse ;  /* 0x00008f000a987a23 */ /* 0x100fe200000108a5 */
[----:B------:R-:W-:Y:S01]  /*16100*/  MUFU.EX2 R155, R155 ;  /* 0x0000009b009b7308 */ /* 0x000fe20000000800 */
[--C-:B------:R-:W-:Y:S01]  /*16110*/  FFMA.FTZ R135, R8, c[0x0][0x23c], -R165.reuse ;  /* 0x00008f0008877a23 */ /* 0x100fe200000108a5 */
[----:B------:R-:W-:Y:S01]  /*16120*/  LDSM.16.MT88.4 R16, [R197+0xe800] ;  /* 0x00e80000c510783b */ /* 0x000fe20000004200 */
[----:B------:R-:W-:-:S02]  /*16130*/  FFMA.FTZ R154, R14, c[0x0][0x23c], -R165 ;  /* 0x00008f000e9a7a23 */ /* 0x000fc400000108a5 */
[----:B------:R-:W-:Y:S01]  /*16140*/  FFMA.FTZ R139, R12, c[0x0][0x23c], -R165 ;  /* 0x00008f000c8b7a23 */ /* 0x000fe200000108a5 */
[----:B------:R-:W4:Y:S01]  /*16150*/  LDSM.16.MT88.4 R8, [R200+0xe800] ;  /* 0x00e80000c808783b */ /* 0x000f220000004200 */
[--C-:B------:R-:W-:Y:S01]  /*16160*/  FFMA.FTZ R161, R226, c[0x0][0x23c], -R145.reuse ;  /* 0x00008f00e2a17a23 */ /* 0x100fe20000010891 */
[----:B------:R-:W5:Y:S01]  /*16170*/  MUFU.EX2 R150, R150 ;  /* 0x0000009600967308 */ /* 0x000f620000000800 */
[----:B--2---:R-:W-:Y:S01]  /*16180*/  F2FP.PACK_AB R96, R156, R157 ;  /* 0x0000009d9c60723e */ /* 0x004fe200000000ff */
[----:B------:R-:W2:Y:S01]  /*16190*/  LDSM.16.MT88.4 R12, [R196+0xe800] ;  /* 0x00e80000c40c783b */ /* 0x000ea20000004200 */
[--C-:B------:R-:W-:Y:S02]  /*161a0*/  FFMA.FTZ R164, R164, c[0x0][0x23c], -R145.reuse ;  /* 0x00008f00a4a47a23 */ /* 0x100fe40000010891 */
[--C-:B------:R-:W-:Y:S02]  /*161b0*/  FFMA.FTZ R162, R162, c[0x0][0x23c], -R145.reuse ;  /* 0x00008f00a2a27a23 */ /* 0x100fe40000010891 */
[----:B------:R-:W-:Y:S01]  /*161c0*/  FFMA.FTZ R163, R224, c[0x0][0x23c], -R145 ;  /* 0x00008f00e0a37a23 */ /* 0x000fe20000010891 */
[----:B------:R-:W-:Y:S01]  /*161d0*/  MUFU.EX2 R158, R158 ;  /* 0x0000009e009e7308 */ /* 0x000fe20000000800 */
[----:B------:R-:W-:-:S02]  /*161e0*/  FFMA.FTZ R167, R222, c[0x0][0x23c], -R165 ;  /* 0x00008f00dea77a23 */ /* 0x000fc400000108a5 */
[--C-:B------:R-:W-:Y:S02]  /*161f0*/  FFMA.FTZ R170, R170, c[0x0][0x23c], -R165.reuse ;  /* 0x00008f00aaaa7a23 */ /* 0x100fe400000108a5 */
[--C-:B------:R-:W-:Y:S02]  /*16200*/  FFMA.FTZ R171, R220, c[0x0][0x23c], -R165.reuse ;  /* 0x00008f00dcab7a23 */ /* 0x100fe400000108a5 */
[----:B------:R-:W-:Y:S01]  /*16210*/  FFMA.FTZ R174, R174, c[0x0][0x23c], -R165 ;  /* 0x00008f00aeae7a23 */ /* 0x000fe200000108a5 */
[----:B------:R-:W1:Y:S01]  /*16220*/  MUFU.EX2 R159, R159 ;  /* 0x0000009f009f7308 */ /* 0x000e620000000800 */
[----:B-----5:R-:W-:Y:S01]  /*16230*/  F2FP.PACK_AB R98, R150, R155 ;  /* 0x0000009b9662723e */ /* 0x020fe200000000ff */
[--C-:B------:R-:W-:Y:S02]  /*16240*/  FFMA.FTZ R175, R178, c[0x0][0x23c], -R145.reuse ;  /* 0x00008f00b2af7a23 */ /* 0x100fe40000010891 */
[--C-:B------:R-:W-:Y:S02]  /*16250*/  FFMA.FTZ R173, R182, c[0x0][0x23c], -R145.reuse ;  /* 0x00008f00b6ad7a23 */ /* 0x100fe40000010891 */
[----:B------:R-:W-:-:S02]  /*16260*/  FFMA.FTZ R180, R180, c[0x0][0x23c], -R145 ;  /* 0x00008f00b4b47a23 */ /* 0x000fc40000010891 */
[----:B------:R-:W-:Y:S01]  /*16270*/  MUFU.EX2 R160, R160 ;  /* 0x000000a000a07308 */ /* 0x000fe20000000800 */
[----:B------:R-:W-:Y:S02]  /*16280*/  FFMA.FTZ R176, R176, c[0x0][0x23c], -R145 ;  /* 0x00008f00b0b07a23 */ /* 0x000fe40000010891 */
[--C-:B------:R-:W-:Y:S02]  /*16290*/  FFMA.FTZ R172, R172, c[0x0][0x23c], -R165.reuse ;  /* 0x00008f00acac7a23 */ /* 0x100fe400000108a5 */
[--C-:B------:R-:W-:Y:S02]  /*162a0*/  FFMA.FTZ R177, R146, c[0x0][0x23c], -R165.reuse ;  /* 0x00008f0092b17a23 */ /* 0x100fe400000108a5 */
[--C-:B------:R-:W-:Y:S01]  /*162b0*/  FFMA.FTZ R178, R144, c[0x0][0x23c], -R165.reuse ;  /* 0x00008f0090b27a23 */ /* 0x100fe200000108a5 */
[----:B------:R-:W5:Y:S01]  /*162c0*/  MUFU.EX2 R151, R151 ;  /* 0x0000009700977308 */ /* 0x000f620000000800 */
[----:B-1----:R-:W-:Y:S01]  /*162d0*/  F2FP.PACK_AB R97, R159, R158 ;  /* 0x0000009e9f61723e */ /* 0x002fe200000000ff */
[----:B------:R-:W-:Y:S01]  /*162e0*/  FFMA.FTZ R221, R166, c[0x0][0x23c], -R165 ;  /* 0x00008f00a6dd7a23 */ /* 0x000fe200000108a5 */
[----:B------:R-:W-:Y:S01]  /*162f0*/  LDSM.16.MT88.4 R144, [R198+0xd800] ;  /* 0x00d80000c690783b */ /* 0x000fe20000004200 */
[----:B------:R-:W-:-:S02]  /*16300*/  FADD.FTZ R156, R157, R156 ;  /* 0x0000009c9d9c7221 */ /* 0x000fc40000010000 */
[----:B------:R-:W-:Y:S02]  /*16310*/  FADD.FTZ R159, R158, R159 ;  /* 0x0000009f9e9f7221 */ /* 0x000fe40000010000 */
[----:B------:R-:W-:Y:S01]  /*16320*/  MUFU.EX2 R153, R153 ;  /* 0x0000009900997308 */ /* 0x000fe20000000800 */
[----:B------:R-:W-:-:S04]  /*16330*/  FADD.FTZ R155, R155, R156 ;  /* 0x0000009c9b9b7221 */ /* 0x000fc80000010000 */
[----:B------:R-:W-:Y:S01]  /*16340*/  FADD.FTZ R150, R150, R155 ;  /* 0x0000009b96967221 */ /* 0x000fe20000010000 */
[----:B-----5:R-:W-:Y:S02]  /*16350*/  F2FP.PACK_AB R99, R151, R160 ;  /* 0x000000a09763723e */ /* 0x020fe400000000ff */
        /* <DEDUP_REMOVED lines=47> */
[C---:B---3--:R-:W-:Y:S07]  /*16650*/  HMMA.16816.F32 R92, R96.reuse, R4, RZ ;  /* 0x00000004605c723c */ /* 0x048fee00000018ff */
[----:B-1----:R-:W-:Y:S01]  /*16660*/  F2FP.PACK_AB R4, R148, R153 ;  /* 0x000000999404723e */ /* 0x002fe200000000ff */
[----:B------:R-:W-:Y:S01]  /*16670*/  HMMA.16816.F32 R96, R96, R6, RZ ;  /* 0x000000066060723c */ /* 0x000fe200000018ff */
[----:B-----5:R-:W-:Y:S01]  /*16680*/  F2FP.PACK_AB R5, R139, R154 ;  /* 0x0000009a8b05723e */ /* 0x020fe200000000ff */
[----:B------:R-:W-:-:S02]  /*16690*/  FADD.FTZ R153, R153, R150 ;  /* 0x0000009699997221 */ /* 0x000fc40000010000 */
[----:B------:R-:W-:Y:S02]  /*166a0*/  FADD.FTZ R154, R154, R151 ;  /* 0x000000979a9a7221 */ /* 0x000fe40000010000 */
[----:B------:R-:W-:Y:S01]  /*166b0*/  FADD.FTZ R148, R148, R153 ;  /* 0x0000009994947221 */ /* 0x000fe20000010000 */
[----:B------:R-:W-:Y:S01]  /*166c0*/  F2FP.PACK_AB R6, R138, R149 ;  /* 0x000000958a06723e */ /* 0x000fe200000000ff */
[----:B------:R-:W-:Y:S01]  /*166d0*/  FADD.FTZ R139, R139, R154 ;  /* 0x0000009a8b8b7221 */ /* 0x000fe20000010000 */
[----:B------:R-:W-:Y:S01]  /*166e0*/  F2FP.PACK_AB R7, R135, R152 ;  /* 0x000000988707723e */ /* 0x000fe200000000ff */
[----:B------:R-:W-:Y:S02]  /*166f0*/  FADD.FTZ R149, R149, R148 ;  /* 0x0000009495957221 */ /* 0x000fe40000010000 */
[----:B------:R-:W-:Y:S02]  /*16700*/  FADD.FTZ R152, R152, R139 ;  /* 0x0000008b98987221 */ /* 0x000fe40000010000 */
[----:B------:R-:W-:-:S02]  /*16710*/  FADD.FTZ R138, R138, R149 ;  /* 0x000000958a8a7221 */ /* 0x000fc40000010000 */
[----:B----4-:R-:W-:Y:S01]  /*16720*/  HMMA.16816.F32 R36, R4, R8, R36 ;  /* 0x000000080424723c */ /* 0x010fe20000001824 */
[----:B------:R-:W-:-:S07]  /*16730*/  FADD.FTZ R152, R135, R152 ;  /* 0x0000009887987221 */ /* 0x000fce0000010000 */
        /* <DEDUP_REMOVED lines=92> */
[----:B--2---:R-:W-:Y:S01]  /*16d00*/  HMMA.16816.F32 R128, R4, R12, R128 ;  /* 0x0000000c0480723c */ /* 0x004fe20000001880 */
[----:B------:R-:W-:-:S02]  /*16d10*/  FADD.FTZ R178, R178, R177 ;  /* 0x000000b1b2b27221 */ /* 0x000fc40000010000 */
[----:B------:R-:W-:Y:S02]  /*16d20*/  FADD.FTZ R223, R176, R175 ;  /* 0x000000afb0df7221 */ /* 0x000fe40000010000 */
        /* <DEDUP_REMOVED lines=23> */
[C---:B-1----:R-:W-:Y:S08]  /*16ea0*/  HMMA.16816.F32 R84, R4.reuse, R8, R84 ;  /* 0x000000080454723c */ /* 0x042ff00000001854 */
[C---:B------:R-:W-:Y:S08]  /*16eb0*/  HMMA.16816.F32 R88, R4.reuse, R10, R88 ;  /* 0x0000000a0458723c */ /* 0x040ff00000001858 */
[C---:B---3--:R-:W-:Y:S08]  /*16ec0*/  HMMA.16816.F32 R92, R4.reuse, R16, R92 ;  /* 0x00000010045c723c */ /* 0x048ff0000000185c */
        /* <DEDUP_REMOVED lines=66> */
.L_x_1299:
[----:B------:R-:W-:-:S05]  /*172f0*/  IMAD.MOV.U32 R5, RZ, RZ, c[0x0][0x1a0] ;  /* 0x00006800ff057624 */ /* 0x000fca00078e00ff */
[----:B------:R-:W-:-:S04]  /*17300*/  LEA R5, -R5, RZ, 0x6 ;  /* 0x000000ff05057211 */ /* 0x000fc800078e31ff */
[----:B------:R-:W-:Y:S02]  /*17310*/  SHF.R.S32.HI R4, RZ, 0x1f, R5 ;  /* 0x0000001fff047819 */ /* 0x000fe40000011405 */
.L_x_1300:
        /* <DEDUP_REMOVED lines=112> */
[----:B--2---:R-:W2:Y:S04]  /*17a20*/  LDSM.16.M88.4 R16, [R205+0x6000] ;  /* 0x00600000cd10783b */ /* 0x004ea80000000200 */
[----:B------:R-:W-:Y:S04]  /*17a30*/  LDSM.16.M88.4 R32, [R204] ;  /* 0x00000000cc20783b */ /* 0x000fe80000000200 */
[----:B---3--:R-:W-:Y:S04]  /*17a40*/  LDSM.16.M88.4 R12, [R203] ;  /* 0x00000000cb0c783b */ /* 0x008fe80000000200 */
[----:B------:R-:W3:Y:S04]  /*17a50*/  LDSM.16.M88.4 R140, [R205+0x6800] ;  /* 0x00680000cd8c783b */ /* 0x000ee80000000200 */
[----:B------:R-:W3:Y:S04]  /*17a60*/  LDSM.16.M88.4 R152, [R205+0x7000] ;  /* 0x00700000cd98783b */ /* 0x000ee80000000200 */
[----:B-1----:R-:W1:Y:S04]  /*17a70*/  LDSM.16.M88.4 R24, [R205+0x7800] ;  /* 0x00780000cd18783b */ /* 0x002e680000000200 */
[----:B----4-:R-:W-:Y:S04]  /*17a80*/  LDSM.16.M88.4 R8, [R202] ;  /* 0x00000000ca08783b */ /* 0x010fe80000000200 */
[----:B-----5:R-:W4:Y:S04]  /*17a90*/  LDSM.16.M88.4 R20, [R199+0x6000] ;  /* 0x00600000c714783b */ /* 0x020f280000000200 */
[----:B------:R-:W5:Y:S04]  /*17aa0*/  LDSM.16.M88.4 R148, [R195] ;  /* 0x00000000c394783b */ /* 0x000f680000000200 */
[----:B------:R-:W1:Y:S01]  /*17ab0*/  LDSM.16.M88.4 R144, [R194] ;  /* 0x00000000c290783b */ /* 0x000e620000000200 */
[C---:B--2---:R-:W-:Y:S03]  /*17ac0*/  HMMA.16816.F32 R4, R168.reuse, R16, RZ ;  /* 0x00000010a804723c */ /* 0x044fe600000018ff */
[----:B------:R-:W2:Y:S04]  /*17ad0*/  LDSM.16.M88.4 R136, [R193] ;  /* 0x00000000c188783b */ /* 0x000ea80000000200 */
[----:B------:R-:W-:Y:S01]  /*17ae0*/  LDSM.16.M88.4 R160, [R199+0x7800] ;  /* 0x00780000c7a0783b */ /* 0x000fe20000000200 */
[C---:B------:R-:W-:Y:S03]  /*17af0*/  HMMA.16816.F32 R16, R168.reuse, R18, RZ ;  /* 0x00000012a810723c */ /* 0x040fe600000018ff */
[----:B------:R-:W-:Y:S04]  /*17b00*/  LDSM.16.M88.4 R176, [R199+0x6800] ;  /* 0x00680000c7b0783b */ /* 0x000fe80000000200 */
[----:B------:R-:W-:Y:S01]  /*17b10*/  LDSM.16.M88.4 R164, [R199+0x7000] ;  /* 0x00700000c7a4783b */ /* 0x000fe20000000200 */
[----:B---3--:R-:W-:Y:S03]  /*17b20*/  HMMA.16816.F32 R28, R168, R140, RZ ;  /* 0x0000008ca81c723c */ /* 0x008fe600000018ff */
[----:B------:R-:W-:Y:S04]  /*17b30*/  LDSM.16.M88.4 R180, [R202+0x2000] ;  /* 0x00200000cab4783b */ /* 0x000fe80000000200 */
[----:B------:R-:W-:Y:S01]  /*17b40*/  LDSM.16.M88.4 R228, [R205+0xa800] ;  /* 0x00a80000cde4783b */ /* 0x000fe20000000200 */
[----:B------:R-:W-:Y:S03]  /*17b50*/  HMMA.16816.F32 R4, R32, R12, R4 ;  /* 0x0000000c2004723c */ /* 0x000fe60000001804 */
[----:B------:R-:W-:Y:S04]  /*17b60*/  LDSM.16.M88.4 R224, [R199+0xa000] ;  /* 0x00a00000c7e0783b */ /* 0x000fe80000000200 */
[----:B------:R-:W0:Y:S01]  /*17b70*/  LDGDEPBAR ;  /* 0x00000000000079af */ /* 0x000e220000000000 */
[C---:B------:R-:W-:Y:S08]  /*17b80*/  HMMA.16816.F32 R156, R168.reuse, R152, RZ ;  /* 0x00000098a89c723c */ /* 0x040ff000000018ff */
[C---:B------:R-:W-:Y:S08]  /*17b90*/  HMMA.16816.F32 R140, R168.reuse, R142, RZ ;  /* 0x0000008ea88c723c */ /* 0x040ff000000018ff */
[C---:B------:R-:W-:Y:S08]  /*17ba0*/  HMMA.16816.F32 R152, R168.reuse, R154, RZ ;  /* 0x0000009aa898723c */ /* 0x040ff000000018ff */
[C---:B-1----:R-:W-:Y:S08]  /*17bb0*/  HMMA.16816.F32 R172, R168.reuse, R24, RZ ;  /* 0x00000018a8ac723c */ /* 0x042ff000000018ff */
[----:B------:R-:W-:Y:S01]  /*17bc0*/  HMMA.16816.F32 R168, R168, R26, RZ ;  /* 0x0000001aa8a8723c */ /* 0x000fe200000018ff */
[----:B------:R-:W-:Y:S07]  /*17bd0*/  LDSM.16.M88.4 R24, [R201] ;  /* 0x00000000c918783b */ /* 0x000fee0000000200 */
[----:B------:R-:W-:Y:S01]  /*17be0*/  HMMA.16816.F32 R16, R32, R14, R16 ;  /* 0x0000000e2010723c */ /* 0x000fe20000001810 */
[----:B------:R-:W1:Y:S07]  /*17bf0*/  LDSM.16.M88.4 R12, [R192] ;  /* 0x00000000c00c783b */ /* 0x000e6e0000000200 */
[----:B----4-:R-:W-:Y:S08]  /*17c00*/  HMMA.16816.F32 R4, R8, R20, R4 ;  /* 0x000000140804723c */ /* 0x010ff00000001804 */
[C---:B-----5:R-:W-:Y:S08]  /*17c10*/  HMMA.16816.F32 R28, R32.reuse, R148, R28 ;  /* 0x00000094201c723c */ /* 0x060ff0000000181c */
[C---:B------:R-:W-:Y:S01]  /*17c20*/  HMMA.16816.F32 R140, R32.reuse, R150, R140 ;  /* 0x00000096208c723c */ /* 0x040fe2000000188c */
[----:B------:R-:W-:Y:S07]  /*17c30*/  LDSM.16.M88.4 R148, [R192+0x800] ;  /* 0x00080000c094783b */ /* 0x000fee0000000200 */
[C---:B------:R-:W-:Y:S08]  /*17c40*/  HMMA.16816.F32 R156, R32.reuse, R144, R156 ;  /* 0x00000090209c723c */ /* 0x040ff0000000189c */
[C---:B------:R-:W-:Y:S01]  /*17c50*/  HMMA.16816.F32 R152, R32.reuse, R146, R152 ;  /* 0x000000922098723c */ /* 0x040fe20000001898 */
[----:B------:R-:W-:Y:S07]  /*17c60*/  LDSM.16.M88.4 R144, [R192+0x1000] ;  /* 0x00100000c090783b */ /* 0x000fee0000000200 */
[C---:B--2---:R-:W-:Y:S08]  /*17c70*/  HMMA.16816.F32 R172, R32.reuse, R136, R172 ;  /* 0x0000008820ac723c */ /* 0x044ff000000018ac */
[----:B------:R-:W-:Y:S01]  /*17c80*/  HMMA.16816.F32 R168, R32, R138, R168 ;  /* 0x0000008a20a8723c */ /* 0x000fe200000018a8 */
[----:B------:R-:W-:Y:S04]  /*17c90*/  LDSM.16.M88.4 R32, [R206+0x2000] ;  /* 0x00200000ce20783b */ /* 0x000fe80000000200 */
[----:B------:R-:W-:Y:S03]  /*17ca0*/  LDSM.16.M88.4 R136, [R192+0x1800] ;  /* 0x00180000c088783b */ /* 0x000fe60000000200 */
[----:B------:R-:W-:Y:S01]  /*17cb0*/  HMMA.16816.F32 R16, R8, R22, R16 ;  /* 0x000000160810723c */ /* 0x000fe20000001810 */
[----:B------:R-:W2:Y:S07]  /*17cc0*/  LDSM.16.M88.4 R20, [R205+0x8000] ;  /* 0x00800000cd14783b */ /* 0x000eae0000000200 */
[----:B-1----:R-:W-:Y:S08]  /*17cd0*/  HMMA.16816.F32 R4, R24, R12, R4 ;  /* 0x0000000c1804723c */ /* 0x002ff00000001804 */
[C---:B------:R-:W-:Y:S08]  /*17ce0*/  HMMA.16816.F32 R172, R8.reuse, R160, R172 ;  /* 0x000000a008ac723c */ /* 0x040ff000000018ac */
[----:B------:R-:W-:Y:S01]  /*17cf0*/  HMMA.16816.F32 R168, R8, R162, R168 ;  /* 0x000000a208a8723c */ /* 0x000fe200000018a8 */
[----:B------:R-:W-:Y:S07]  /*17d00*/  LDSM.16.M88.4 R160, [R191] ;  /* 0x00000000bfa0783b */ /* 0x000fee0000000200 */
[----:B------:R-:W-:Y:S01]  /*17d10*/  HMMA.16816.F32 R16, R24, R14, R16 ;  /* 0x0000000e1810723c */ /* 0x000fe20000001810 */
[----:B------:R-:W1:Y:S07]  /*17d20*/  LDSM.16.M88.4 R12, [R204+0x2000] ;  /* 0x00200000cc0c783b */ /* 0x000e6e0000000200 */
[C---:B------:R-:W-:Y:S08]  /*17d30*/  HMMA.16816.F32 R28, R8.reuse, R176, R28 ;  /* 0x000000b0081c723c */ /* 0x040ff0000000181c */
[C---:B------:R-:W-:Y:S01]  /*17d40*/  HMMA.16816.F32 R140, R8.reuse, R178, R140 ;  /* 0x000000b2088c723c */ /* 0x040fe2000000188c */
[----:B------:R-:W-:Y:S07]  /*17d50*/  LDSM.16.M88.4 R176, [R199+0x8800] ;  /* 0x00880000c7b0783b */ /* 0x000fee0000000200 */
[C---:B------:R-:W-:Y:S08]  /*17d60*/  HMMA.16816.F32 R156, R8.reuse, R164, R156 ;  /* 0x000000a4089c723c */ /* 0x040ff0000000189c */
[----:B------:R-:W-:Y:S01]  /*17d70*/  HMMA.16816.F32 R152, R8, R166, R152 ;  /* 0x000000a60898723c */ /* 0x000fe20000001898 */
[----:B------:R-:W3:Y:S04]  /*17d80*/  LDSM.16.M88.4 R8, [R205+0x8800] ;  /* 0x00880000cd08783b */ /* 0x000ee80000000200 */
[----:B------:R-:W-:Y:S03]  /*17d90*/  LDSM.16.M88.4 R164, [R201+0x2000] ;  /* 0x00200000c9a4783b */ /* 0x000fe60000000200 */
[C---:B--2---:R-:W-:Y:S08]  /*17da0*/  HMMA.16816.F32 R4, R32.reuse, R20, R4 ;  /* 0x000000142004723c */ /* 0x044ff00000001804 */
[----:B------:R-:W-:Y:S01]  /*17db0*/  HMMA.16816.F32 R16, R32, R22, R16 ;  /* 0x000000162010723c */ /* 0x000fe20000001810 */
[----:B------:R-:W2:Y:S07]  /*17dc0*/  LDSM.16.M88.4 R20, [R199+0x8000] ;  /* 0x00800000c714783b */ /* 0x000eae0000000200 */
[C---:B------:R-:W-:Y:S08]  /*17dd0*/  HMMA.16816.F32 R28, R24.reuse, R148, R28 ;  /* 0x00000094181c723c */ /* 0x040ff0000000181c */
[C---:B------:R-:W-:Y:S01]  /*17de0*/  HMMA.16816.F32 R140, R24.reuse, R150, R140 ;  /* 0x00000096188c723c */ /* 0x040fe2000000188c */
[----:B------:R-:W4:Y:S07]  /*17df0*/  LDSM.16.M88.4 R148, [R205+0x9000] ;  /* 0x00900000cd94783b */ /* 0x000f2e0000000200 */
[C---:B------:R-:W-:Y:S08]  /*17e00*/  HMMA.16816.F32 R156, R24.reuse, R144, R156 ;  /* 0x00000090189c723c */ /* 0x040ff0000000189c */
[----:B------:R-:W-:Y:S01]  /*17e10*/  HMMA.16816.F32 R152, R24, R146, R152 ;  /* 0x000000921898723c */ /* 0x000fe20000001898 */
[----:B------:R-:W5:Y:S07]  /*17e20*/  LDSM.16.M88.4 R144, [R205+0x9800] ;  /* 0x00980000cd90783b */ /* 0x000f6e0000000200 */
[----:B-1----:R-:W-:Y:S08]  /*17e30*/  HMMA.16816.F32 R4, R12, R160, R4 ;  /* 0x000000a00c04723c */ /* 0x002ff00000001804 */
[C---:B------:R-:W-:Y:S08]  /*17e40*/  HMMA.16816.F32 R172, R24.reuse, R136, R172 ;  /* 0x0000008818ac723c */ /* 0x040ff000000018ac */
[----:B------:R-:W-:Y:S01]  /*17e50*/  HMMA.16816.F32 R168, R24, R138, R168 ;  /* 0x0000008a18a8723c */ /* 0x000fe200000018a8 */
[----:B------:R-:W1:Y:S04]  /*17e60*/  LDSM.16.M88.4 R136, [R190] ;  /* 0x00000000be88783b */ /* 0x000e680000000200 */
[----:B------:R-:W1:Y:S03]  /*17e70*/  LDSM.16.M88.4 R24, [R192+0x2000] ;  /* 0x00200000c018783b */ /* 0x000e660000000200 */
[C---:B---3--:R-:W-:Y:S08]  /*17e80*/  HMMA.16816.F32 R28, R32.reuse, R8, R28 ;  /* 0x00000008201c723c */ /* 0x048ff0000000181c */
[----:B------:R-:W-:Y:S01]  /*17e90*/  HMMA.16816.F32 R140, R32, R10, R140 ;  /* 0x0000000a208c723c */ /* 0x000fe2000000188c */
[----:B------:R-:W3:Y:S07]  /*17ea0*/  LDSM.16.M88.4 R8, [R189] ;  /* 0x00000000bd08783b */ /* 0x000eee0000000200 */
[----:B------:R-:W-:Y:S01]  /*17eb0*/  HMMA.16816.F32 R16, R12, R162, R16 ;  /* 0x000000a20c10723c */ /* 0x000fe20000001810 */
[----:B------:R-:W-:Y:S07]  /*17ec0*/  LDSM.16.M88.4 R160, [R188] ;  /* 0x00000000bca0783b */ /* 0x000fee0000000200 */
[----:B--2---:R-:W-:Y:S08]  /*17ed0*/  HMMA.16816.F32 R4, R180, R20, R4 ;  /* 0x00000014b404723c */ /* 0x004ff00000001804 */
[C---:B----4-:R-:W-:Y:S08]  /*17ee0*/  HMMA.16816.F32 R156, R32.reuse, R148, R156 ;  /* 0x00000094209c723c */ /* 0x050ff0000000189c */
[C---:B------:R-:W-:Y:S01]  /*17ef0*/  HMMA.16816.F32 R152, R32.reuse, R150, R152 ;  /* 0x000000962098723c */ /* 0x040fe20000001898 */
[----:B------:R-:W-:Y:S07]  /*17f00*/  LDSM.16.M88.4 R148, [R206+0x4000] ;  /* 0x00400000ce94783b */ /* 0x000fee0000000200 */
[C---:B-----5:R-:W-:Y:S08]  /*17f10*/  HMMA.16816.F32 R172, R32.reuse, R144, R172 ;  /* 0x0000009020ac723c */ /* 0x060ff000000018ac */
[----:B------:R-:W-:Y:S01]  /*17f20*/  HMMA.16816.F32 R168, R32, R146, R168 ;  /* 0x0000009220a8723c */ /* 0x000fe200000018a8 */
[----:B------:R-:W2:Y:S04]  /*17f30*/  LDSM.16.M88.4 R32, [R205+0xa000] ;  /* 0x00a00000cd20783b */ /* 0x000ea80000000200 */
[----:B------:R-:W-:Y:S03]  /*17f40*/  LDSM.16.M88.4 R144, [R187] ;  /* 0x00000000bb90783b */ /* 0x000fe60000000200 */
[C---:B-1----:R-:W-:Y:S08]  /*17f50*/  HMMA.16816.F32 R28, R12.reuse, R136, R28 ;  /* 0x000000880c1c723c */ /* 0x042ff0000000181c */
[----:B------:R-:W-:Y:S01]  /*17f60*/  HMMA.16816.F32 R140, R12, R138, R140 ;  /* 0x0000008a0c8c723c */ /* 0x000fe2000000188c */
[----:B------:R-:W-:Y:S07]  /*17f70*/  LDSM.16.M88.4 R136, [R204+0x4000] ;  /* 0x00400000cc88783b */ /* 0x000fee0000000200 */
[----:B------:R-:W-:Y:S01]  /*17f80*/  HMMA.16816.F32 R16, R180, R22, R16 ;  /* 0x00000016b410723c */ /* 0x000fe20000001810 */
[----:B------:R-:W-:Y:S07]  /*17f90*/  LDSM.16.M88.4 R20, [R199+0x9000] ;  /* 0x00900000c714783b */ /* 0x000fee0000000200 */
[----:B------:R-:W-:Y:S08]  /*17fa0*/  HMMA.16816.F32 R4, R164, R24, R4 ;  /* 0x00000018a404723c */ /* 0x000ff00000001804 */
[C---:B---3--:R-:W-:Y:S08]  /*17fb0*/  HMMA.16816.F32 R156, R12.reuse, R8, R156 ;  /* 0x000000080c9c723c */ /* 0x048ff0000000189c */
[----:B------:R-:W-:Y:S01]  /*17fc0*/  HMMA.16816.F32 R152, R12, R10, R152 ;  /* 0x0000000a0c98723c */ /* 0x000fe20000001898 */
[----:B------:R-:W1:Y:S07]  /*17fd0*/  LDSM.16.M88.4 R8, [R192+0x2800] ;  /* 0x00280000c008783b */ /* 0x000e6e0000000200 */
[----:B------:R-:W-:Y:S08]  /*17fe0*/  HMMA.16816.F32 R28, R180, R176, R28 ;  /* 0x000000b0b41c723c */ /* 0x000ff0000000181c */
[----:B------:R-:W-:Y:S01]  /*17ff0*/  HMMA.16816.F32 R16, R164, R26, R16 ;  /* 0x0000001aa410723c */ /* 0x000fe20000001810 */
[----:B------:R-:W3:Y:S07]  /*18000*/  LDSM.16.M88.4 R24, [R202+0x4000] ;  /* 0x00400000ca18783b */ /* 0x000eee0000000200 */
[----:B--2---:R-:W-:Y:S08]  /*18010*/  HMMA.16816.F32 R4, R148, R32, R4 ;  /* 0x000000209404723c */ /* 0x004ff00000001804 */
[----:B------:R-:W-:Y:S01]  /*18020*/  HMMA.16816.F32 R140, R180, R178, R140 ;  /* 0x000000b2b48c723c */ /* 0x000fe2000000188c */
[----:B------:R-:W-:Y:S07]  /*18030*/  LDSM.16.M88.4 R176, [R199+0x9800] ;  /* 0x00980000c7b0783b */ /* 0x000fee0000000200 */
[----:B------:R-:W-:Y:S01]  /*18040*/  HMMA.16816.F32 R16, R148, R34, R16 ;  /* 0x000000229410723c */ /* 0x000fe20000001810 */
[----:B------:R-:W-:Y:S07]  /*18050*/  LDSM.16.M88.4 R32, [R186] ;  /* 0x00000000ba20783b */ /* 0x000fee0000000200 */
[----:B-1----:R-:W-:Y:S08]  /*18060*/  HMMA.16816.F32 R28, R164, R8, R28 ;  /* 0x00000008a41c723c */ /* 0x002ff0000000181c */
[----:B------:R-:W-:Y:S08]  /*18070*/  HMMA.16816.F32 R4, R136, R144, R4 ;  /* 0x000000908804723c */ /* 0x000ff00000001804 */
[----:B------:R-:W-:Y:S01]  /*18080*/  HMMA.16816.F32 R140, R164, R10, R140 ;  /* 0x0000000aa48c723c */ /* 0x000fe2000000188c */
[----:B------:R-:W-:Y:S07]  /*18090*/  LDSM.16.M88.4 R8, [R192+0x4000] ;  /* 0x00400000c008783b */ /* 0x000fee0000000200 */
[C---:B------:R-:W-:Y:S08]  /*180a0*/  HMMA.16816.F32 R172, R12.reuse, R160, R172 ;  /* 0x000000a00cac723c */ /* 0x040ff000000018ac */
[----:B------:R-:W-:Y:S01]  /*180b0*/  HMMA.16816.F32 R168, R12, R162, R168 ;  /* 0x000000a20ca8723c */ /* 0x000fe200000018a8 */
[----:B------:R-:W1:Y:S04]  /*180c0*/  LDSM.16.M88.4 R160, [R192+0x3000] ;  /* 0x00300000c0a0783b */ /* 0x000e680000000200 */
[----:B------:R-:W2:Y:S03]  /*180d0*/  LDSM.16.M88.4 R12, [R201+0x4000] ;  /* 0x00400000c90c783b */ /* 0x000ea60000000200 */
[----:B------:R-:W-:Y:S08]  /*180e0*/  HMMA.16816.F32 R156, R180, R20, R156 ;  /* 0x00000014b49c723c */ /* 0x000ff0000000189c */
[----:B------:R-:W-:Y:S08]  /*180f0*/  HMMA.16816.F32 R28, R148, R228, R28 ;  /* 0x000000e4941c723c */ /* 0x000ff0000000181c */
[----:B------:R-:W-:Y:S01]  /*18100*/  HMMA.16816.F32 R16, R136, R146, R16 ;  /* 0x000000928810723c */ /* 0x000fe20000001810 */
[----:B------:R-:W4:Y:S07]  /*18110*/  LDSM.16.M88.4 R144, [R205+0xb000] ;  /* 0x00b00000cd90783b */ /* 0x000f2e0000000200 */
[----:B---3--:R-:W-:Y:S08]  /*18120*/  HMMA.16816.F32 R4, R24, R224, R4 ;  /* 0x000000e01804723c */ /* 0x008ff00000001804 */
[----:B------:R-:W-:Y:S08]  /*18130*/  HMMA.16816.F32 R140, R148, R230, R140 ;  /* 0x000000e6948c723c */ /* 0x000ff0000000188c */
[----:B------:R-:W-:Y:S01]  /*18140*/  HMMA.16816.F32 R152, R180, R22, R152 ;  /* 0x00000016b498723c */ /* 0x000fe20000001898 */
[----:B------:R-:W3:Y:S07]  /*18150*/  LDSM.16.M88.4 R20, [R199+0xa800] ;  /* 0x00a80000c714783b */ /* 0x000eee0000000200 */
[----:B-1----:R-:W-:Y:S08]  /*18160*/  HMMA.16816.F32 R156, R164, R160, R156 ;  /* 0x000000a0a49c723c */ /* 0x002ff0000000189c */
[----:B------:R-:W-:Y:S08]  /*18170*/  HMMA.16816.F32 R28, R136, R32, R28 ;  /* 0x00000020881c723c */ /* 0x000ff0000000181c */
[----:B------:R-:W-:Y:S01]  /*18180*/  HMMA.16816.F32 R16, R24, R226, R16 ;  /* 0x000000e21810723c */ /* 0x000fe20000001810 */
[----:B------:R-:W-:Y:S07]  /*18190*/  LDSM.16.M88.4 R224, [R185] ;  /* 0x00000000b9e0783b */ /* 0x000fee0000000200 */
[----:B--2---:R-:W-:Y:S08]  /*181a0*/  HMMA.16816.F32 R4, R12, R8, R4 ;  /* 0x000000080c04723c */ /* 0x004ff00000001804 */
[----:B------:R-:W-:Y:S01]  /*181b0*/  HMMA.16816.F32 R140, R136, R34, R140 ;  /* 0x00000022888c723c */ /* 0x000fe2000000188c */
[----:B------:R-:W1:Y:S07]  /*181c0*/  LDSM.16.M88.4 R32, [R192+0x3800] ;  /* 0x00380000c020783b */ /* 0x000e6e0000000200 */
[C---:B------:R-:W-:Y:S08]  /*181d0*/  HMMA.16816.F32 R172, R180.reuse, R176, R172 ;  /* 0x000000b0b4ac723c */ /* 0x040ff000000018ac */
[----:B------:R-:W-:Y:S01]  /*181e0*/  HMMA.16816.F32 R176, R180, R178, R168 ;  /* 0x000000b2b4b0723c */ /* 0x000fe200000018a8 */
[----:B------:R-:W2:Y:S01]  /*181f0*/  LDSM.16.M88.4 R168, [R192+0x4800] ;  /* 0x00480000c0a8783b */ /* 0x000ea20000000200 */
[----:B------:R-:W-:-:S02]  /*18200*/  FMUL.FTZ R133, R4, c[0x0][0x2ec] ;  /* 0x0000bb0004857a20 */ /* 0x000fc40000410000 */
[----:B------:R-:W-:-:S04]  /*18210*/  FMUL.FTZ R135, R6, c[0x0][0x2ec] ;  /* 0x0000bb0006877a20 */ /* 0x000fc80000410000 */
[----:B----4-:R-:W-:Y:S01]  /*18220*/  HMMA.16816.F32 R156, R148, R144, R156 ;  /* 0x00000090949c723c */ /* 0x010fe2000000189c */
[----:B------:R-:W-:Y:S06]  /*18230*/  MUFU.TANH R133, R133 ;  /* 0x0000008500857308 */ /* 0x000fec0000002400 */
[----:B------:R-:W-:Y:S01]  /*18240*/  FMUL.FTZ R144, R5, c[0x0][0x2ec] ;  /* 0x0000bb0005907a20 */ /* 0x000fe20000410000 */
[----:B------:R-:W-:Y:S01]  /*18250*/  HMMA.16816.F32 R152, R164, R162, R152 ;  /* 0x000000a2a498723c */ /* 0x000fe20000001898 */
[----:B------:R-:W-:Y:S01]  /*18260*/  FMUL.FTZ R145, R7, c[0x0][0x2ec] ;  /* 0x0000bb0007917a20 */ /* 0x000fe20000410000 */
[----:B------:R-:W-:Y:S01]  /*18270*/  MUFU.TANH R135, R135 ;  /* 0x0000008700877308 */ /* 0x000fe20000002400 */
[----:B------:R-:W4:Y:S05]  /*18280*/  LDSM.16.M88.4 R4, [R205+0xb800] ;  /* 0x00b80000cd04783b */ /* 0x000f2a0000000200 */
[----:B---3--:R-:W-:Y:S02]  /*18290*/  HMMA.16816.F32 R28, R24, R20, R28 ;  /* 0x00000014181c723c */ /* 0x008fe4000000181c */
[----:B------:R-:W3:Y:S06]  /*182a0*/  MUFU.TANH R144, R144 ;  /* 0x0000009000907308 */ /* 0x000eec0000002400 */
[----:B------:R-:W-:Y:S01]  /*182b0*/  HMMA.16816.F32 R16, R12, R10, R16 ;  /* 0x0000000a0c10723c */ /* 0x000fe20000001810 */
[----:B------:R-:W-:Y:S01]  /*182c0*/  LDSM.16.M88.4 R8, [R199+0xb000] ;  /* 0x00b00000c708783b */ /* 0x000fe20000000200 */
[----:B------:R-:W5:Y:S06]  /*182d0*/  MUFU.TANH R145, R145 ;  /* 0x0000009100917308 */ /* 0x000f6c0000002400 */
[C---:B-1----:R-:W-:Y:S08]  /*182e0*/  HMMA.16816.F32 R172, R164.reuse, R32, R172 ;  /* 0x00000020a4ac723c */ /* 0x042ff000000018ac */
[----:B------:R-:W-:Y:S08]  /*182f0*/  HMMA.16816.F32 R176, R164, R34, R176 ;  /* 0x00000022a4b0723c */ /* 0x000ff000000018b0 */
[----:B------:R-:W-:Y:S01]  /*18300*/  HMMA.16816.F32 R152, R148, R146, R152 ;  /* 0x000000929498723c */ /* 0x000fe20000001898 */
[----:B------:R-:W-:-:S02]  /*18310*/  FMUL.FTZ R160, R16, c[0x0][0x2ec] ;  /* 0x0000bb0010a07a20 */ /* 0x000fc40000410000 */
[----:B------:R-:W-:Y:S02]  /*18320*/  FMUL.FTZ R32, R18, c[0x0][0x2ec] ;  /* 0x0000bb0012207a20 */ /* 0x000fe40000410000 */
[----:B------:R-:W-:Y:S02]  /*18330*/  FMUL.FTZ R33, R19, c[0x0][0x2ec] ;  /* 0x0000bb0013217a20 */ /* 0x000fe40000410000 */
[----:B------:R-:W-:Y:S01]  /*18340*/  FMUL.FTZ R146, R17, c[0x0][0x2ec] ;  /* 0x0000bb0011927a20 */ /* 0x000fe20000410000 */
[----:B--2---:R-:W-:Y:S01]  /*18350*/  HMMA.16816.F32 R28, R12, R168, R28 ;  /* 0x000000a80c1c723c */ /* 0x004fe2000000181c */
[----:B------:R-:W1:Y:S01]  /*18360*/  LDSM.16.M88.4 R16, [R184] ;  /* 0x00000000b810783b */ /* 0x000e620000000200 */
[----:B------:R-:W2:Y:S05]  /*18370*/  MUFU.TANH R160, R160 ;  /* 0x000000a000a07308 */ /* 0x000eaa0000002400 */
[----:B------:R-:W-:Y:S01]  /*18380*/  IMAD.MOV.U32 R168, RZ, RZ, R232 ;  /* 0x000000ffffa87224 */ /* 0x000fe200078e00e8 */
[----:B----4-:R-:W-:Y:S01]  /*18390*/  HMMA.16816.F32 R172, R148, R4, R172 ;  /* 0x0000000494ac723c */ /* 0x010fe200000018ac */
[----:B------:R-:W4:Y:S01]  /*183a0*/  S2R R5, SR_TID.X ;  /* 0x0000000000057919 */ /* 0x000f220000002100 */
[----:B------:R-:W-:Y:S01]  /*183b0*/  MUFU.TANH R146, R146 ;  /* 0x0000009200927308 */ /* 0x000fe20000002400 */
[----:B------:R-:W-:-:S05]  /*183c0*/  IMAD.MOV.U32 R169, RZ, RZ, R233 ;  /* 0x000000ffffa97224 */ /* 0x000fca00078e00e9 */
[----:B------:R-:W-:Y:S02]  /*183d0*/  HMMA.16816.F32 R176, R148, R6, R176 ;  /* 0x0000000694b0723c */ /* 0x000fe400000018b0 */
[----:B------:R-:W1:Y:S06]  /*183e0*/  MUFU.TANH R32, R32 ;  /* 0x0000002000207308 */ /* 0x000e6c0000002400 */
[----:B------:R-:W-:Y:S01]  /*183f0*/  HMMA.16816.F32 R156, R136, R224, R156 ;  /* 0x000000e0889c723c */ /* 0x000fe2000000189c */
[----:B------:R-:W-:Y:S01]  /*18400*/  FMUL.FTZ R147, R28, c[0x0][0x2ec] ;  /* 0x0000bb001c937a20 */ /* 0x000fe20000410000 */
[----:B------:R-:W1:Y:S01]  /*18410*/  MUFU.TANH R33, R33 ;  /* 0x0000002100217308 */ /* 0x000e620000002400 */
[----:B------:R-:W-:-:S02]  /*18420*/  FMUL.FTZ R161, R29, c[0x0][0x2ec] ;  /* 0x0000bb001da17a20 */ /* 0x000fc40000410000 */
[----:B------:R-:W-:Y:S02]  /*18430*/  FMUL.FTZ R4, R30, c[0x0][0x2ec] ;  /* 0x0000bb001e047a20 */ /* 0x000fe40000410000 */
[----:B------:R-:W-:Y:S01]  /*18440*/  FMUL.FTZ R34, R31, c[0x0][0x2ec] ;  /* 0x0000bb001f227a20 */ /* 0x000fe20000410000 */
[----:B------:R-:W-:Y:S01]  /*18450*/  HMMA.16816.F32 R152, R136, R226, R152 ;  /* 0x000000e28898723c */ /* 0x000fe20000001898 */
[----:B------:R-:W2:Y:S01]  /*18460*/  LDSM.16.M88.4 R28, [R199+0xb800] ;  /* 0x00b80000c71c783b */ /* 0x000ea20000000200 */
[----:B------:R-:W2:Y:S06]  /*18470*/  MUFU.TANH R147, R147 ;  /* 0x0000009300937308 */ /* 0x000eac0000002400 */
[----:B------:R-:W-:Y:S01]  /*18480*/  HMMA.16816.F32 R140, R24, R22, R140 ;  /* 0x00000016188c723c */ /* 0x000fe2000000188c */
[----:B------:R-:W3:Y:S01]  /*18490*/  LDSM.16.M88.4 R20, [R192+0x5000] ;  /* 0x00500000c014783b */ /* 0x000ee20000000200 */
[----:B------:R-:W2:Y:S06]  /*184a0*/  MUFU.TANH R4, R4 ;  /* 0x0000000400047308 */ /* 0x000eac0000002400 */
[C---:B-1----:R-:W-:Y:S02]  /*184b0*/  HMMA.16816.F32 R172, R136.reuse, R16, R172 ;  /* 0x0000001088ac723c */ /* 0x042fe400000018ac */
[----:B------:R-:W1:Y:S06]  /*184c0*/  MUFU.TANH R161, R161 ;  /* 0x000000a100a17308 */ /* 0x000e6c0000002400 */
[----:B------:R-:W-:Y:S02]  /*184d0*/  HMMA.16816.F32 R176, R136, R18, R176 ;  /* 0x0000001288b0723c */ /* 0x000fe400000018b0 */
[----:B------:R-:W-:Y:S06]  /*184e0*/  MUFU.TANH R34, R34 ;  /* 0x0000002200227308 */ /* 0x000fec0000002400 */
[C---:B------:R-:W-:Y:S08]  /*184f0*/  HMMA.16816.F32 R156, R24.reuse, R8, R156 ;  /* 0x00000008189c723c */ /* 0x040ff0000000189c */
[----:B------:R-:W-:Y:S01]  /*18500*/  HMMA.16816.F32 R152, R24, R10, R152 ;  /* 0x0000000a1898723c */ /* 0x000fe20000001898 */
[----:B------:R-:W1:Y:S01]  /*18510*/  LDSM.16.M88.4 R8, [R192+0x5800] ;  /* 0x00580000c008783b */ /* 0x000e620000000200 */
[----:B------:R-:W-:-:S06]  /*18520*/  DEPBAR.LE SB0, 0x0 ;  /* 0x000080000000791a */ /* 0x000fcc0000000000 */
[C---:B--2---:R-:W-:Y:S08]  /*18530*/  HMMA.16816.F32 R172, R24.reuse, R28, R172 ;  /* 0x0000001c18ac723c */ /* 0x044ff000000018ac */
[----:B------:R-:W-:Y:S08]  /*18540*/  HMMA.16816.F32 R176, R24, R30, R176 ;  /* 0x0000001e18b0723c */ /* 0x000ff000000018b0 */
[C---:B------:R-:W-:Y:S08]  /*18550*/  HMMA.16816.F32 R140, R12.reuse, R170, R140 ;  /* 0x000000aa0c8c723c */ /* 0x040ff0000000188c */
[C---:B---3--:R-:W-:Y:S08]  /*18560*/  HMMA.16816.F32 R156, R12.reuse, R20, R156 ;  /* 0x000000140c9c723c */ /* 0x048ff0000000189c */
[C---:B------:R-:W-:Y:S07]  /*18570*/  HMMA.16816.F32 R152, R12.reuse, R22, R152 ;  /* 0x000000160c98723c */ /* 0x040fee0000001898 */
[----:B----4-:R-:W-:Y:S01]  /*18580*/  IMAD.SHL.U32 R22, R5, 0x2, RZ ;  /* 0x0000000205167824 */ /* 0x010fe200078e00ff */
[----:B-1----:R-:W-:Y:S01]  /*18590*/  HMMA.16816.F32 R172, R12, R8, R172 ;  /* 0x000000080cac723c */ /* 0x002fe200000018ac */
[----:B------:R-:W-:-:S02]  /*185a0*/  FMUL.FTZ R20, R140, c[0x0][0x2ec] ;  /* 0x0000bb008c147a20 */ /* 0x000fc40000410000 */
[----:B------:R-:W-:Y:S01]  /*185b0*/  FMUL.FTZ R21, R141, c[0x0][0x2ec] ;  /* 0x0000bb008d157a20 */ /* 0x000fe20000410000 */
[----:B------:R-:W-:Y:S01]  /*185c0*/  LOP3.LUT R22, R22, 0x6, RZ, 0xc0, !PT ;  /* 0x0000000616167812 */ /* 0x000fe200078ec0ff */
[----:B------:R-:W-:Y:S02]  /*185d0*/  FMUL.FTZ R16, R142, c[0x0][0x2ec] ;  /* 0x0000bb008e107a20 */ /* 0x000fe40000410000 */
[----:B------:R-:W1:Y:S01]  /*185e0*/  MUFU.TANH R20, R20 ;  /* 0x0000001400147308 */ /* 0x000e620000002400 */
[----:B------:R-:W-:Y:S01]  /*185f0*/  HMMA.16816.F32 R176, R12, R10, R176 ;  /* 0x0000000a0cb0723c */ /* 0x000fe200000018b0 */
[----:B------:R-:W-:Y:S02]  /*18600*/  IMAD R17, R217, 0x40, R22 ;  /* 0x00000040d9117824 */ /* 0x000fe400078e0216 */
[----:B------:R-:W-:Y:S02]  /*18610*/  FMUL.FTZ R7, R157, c[0x0][0x2ec] ;  /* 0x0000bb009d077a20 */ /* 0x000fe40000410000 */
[----:B------:R-:W-:Y:S01]  /*18620*/  FMUL.FTZ R143, R143, c[0x0][0x2ec] ;  /* 0x0000bb008f8f7a20 */ /* 0x000fe20000410000 */
[C---:B------:R-:W-:Y:S01]  /*18630*/  IADD3 R19, R17.reuse, 0x1, RZ ;  /* 0x0000000111137810 */ /* 0x040fe20007ffe0ff */
[----:B------:R-:W-:Y:S01]  /*18640*/  MUFU.TANH R21, R21 ;  /* 0x0000001500157308 */ /* 0x000fe20000002400 */
[----:B------:R-:W-:Y:S01]  /*18650*/  IADD3 R9, R17, 0x9, RZ ;  /* 0x0000000911097810 */ /* 0x000fe20007ffe0ff */
[----:B------:R-:W-:Y:S01]  /*18660*/  FMUL.FTZ R156, R156, c[0x0][0x2ec] ;  /* 0x0000bb009c9c7a20 */ /* 0x000fe20000410000 */
[C---:B------:R-:W-:Y:S01]  /*18670*/  ISETP.GE.AND P5, PT, R19.reuse, R0, PT ;  /* 0x000000001300720c */ /* 0x040fe20003fa6270 */
[----:B------:R-:W-:Y:S01]  /*18680*/  FMUL.FTZ R158, R158, c[0x0][0x2ec] ;  /* 0x0000bb009e9e7a20 */ /* 0x000fe20000410000 */
[----:B------:R-:W-:Y:S01]  /*18690*/  ISETP.GE.AND P6, PT, R19, R2, PT ;  /* 0x000000021300720c */ /* 0x000fe20003fc6270 */
[----:B------:R-:W-:Y:S01]  /*186a0*/  FMUL.FTZ R154, R154, c[0x0][0x2ec] ;  /* 0x0000bb009a9a7a20 */ /* 0x000fe20000410000 */
[----:B------:R-:W-:Y:S01]  /*186b0*/  IADD3 R19, R17, 0x8, RZ ;  /* 0x0000000811137810 */ /* 0x000fe20007ffe0ff */
[----:B------:R-:W2:Y:S01]  /*186c0*/  MUFU.TANH R16, R16 ;  /* 0x0000001000107308 */ /* 0x000ea20000002400 */
[-C--:B------:R-:W-:Y:S01]  /*186d0*/  ISETP.GE.AND P2, PT, R9, R0.reuse, PT ;  /* 0x000000000900720c */ /* 0x080fe20003f46270 */
[----:B------:R-:W-:Y:S01]  /*186e0*/  FMUL.FTZ R159, R159, c[0x0][0x2ec] ;  /* 0x0000bb009f9f7a20 */ /* 0x000fe20000410000 */
[C---:B------:R-:W-:Y:S01]  /*186f0*/  ISETP.GE.AND P4, PT, R19.reuse, R0, PT ;  /* 0x000000001300720c */ /* 0x040fe20003f86270 */
[----:B------:R-:W-:Y:S01]  /*18700*/  FMUL.FTZ R152, R152, c[0x0][0x2ec] ;  /* 0x0000bb0098987a20 */ /* 0x000fe20000410000 */
[-C--:B------:R-:W-:Y:S01]  /*18710*/  ISETP.GE.AND P1, PT, R19, R2.reuse, PT ;  /* 0x000000021300720c */ /* 0x080fe20003f26270 */
[----:B------:R-:W-:Y:S01]  /*18720*/  FMUL.FTZ R153, R153, c[0x0][0x2ec] ;  /* 0x0000bb0099997a20 */ /* 0x000fe20000410000 */
[----:B------:R-:W-:Y:S01]  /*18730*/  IADD3 R19, R17, 0x10, RZ ;  /* 0x0000001011137810 */ /* 0x000fe20007ffe0ff */
[----:B------:R-:W3:Y:S01]  /*18740*/  MUFU.TANH R6, R143 ;  /* 0x0000008f00067308 */ /* 0x000ee20000002400 */
[----:B------:R-:W-:Y:S01]  /*18750*/  FSEL R8, R144, -INF , !P5 ;  /* 0xff80000090087808 */ /* 0x000fe20006800000 */
[----:B------:R-:W-:Y:S01]  /*18760*/  FMUL.FTZ R151, R174, c[0x0][0x2ec] ;  /* 0x0000bb00ae977a20 */ /* 0x000fe20000410000 */
[----:B------:R-:W-:Y:S01]  /*18770*/  ISETP.GE.AND P5, PT, R9, R2, PT ;  /* 0x000000020900720c */ /* 0x000fe20003fa6270 */
[----:B------:R-:W-:Y:S01]  /*18780*/  FMUL.FTZ R155, R155, c[0x0][0x2ec] ;  /* 0x0000bb009b9b7a20 */ /* 0x000fe20000410000 */
[----:B------:R-:W-:Y:S01]  /*18790*/  IADD3 R23, R17, 0x11, RZ ;  /* 0x0000001111177810 */ /* 0x000fe20007ffe0ff */
[----:B------:R-:W-:Y:S01]  /*187a0*/  FMUL.FTZ R137, R175, c[0x0][0x2ec] ;  /* 0x0000bb00af897a20 */ /* 0x000fe20000410000 */
[----:B-----5:R-:W-:Y:S01]  /*187b0*/  FSEL R9, R145, -INF , !P6 ;  /* 0xff80000091097808 */ /* 0x020fe20007000000 */
[----:B------:R-:W4:Y:S01]  /*187c0*/  MUFU.TANH R170, R156 ;  /* 0x0000009c00aa7308 */ /* 0x000f220000002400 */
[----:B------:R-:W-:Y:S01]  /*187d0*/  FSEL R160, R160, -INF , !P4 ;  /* 0xff800000a0a07808 */ /* 0x000fe20006000000 */
[----:B------:R-:W-:Y:S01]  /*187e0*/  FMUL.FTZ R138, R176, c[0x0][0x2ec] ;  /* 0x0000bb00b08a7a20 */ /* 0x000fe20000410000 */
[----:B------:R-:W-:Y:S01]  /*187f0*/  ISETP.GE.AND P6, PT, R19, R0, PT ;  /* 0x000000001300720c */ /* 0x000fe20003fc6270 */
[----:B------:R-:W-:Y:S01]  /*18800*/  FMUL.FTZ R136, R177, c[0x0][0x2ec] ;  /* 0x0000bb00b1887a20 */ /* 0x000fe20000410000 */
[----:B------:R-:W-:Y:S01]  /*18810*/  ISETP.GE.AND P4, PT, R19, R2, PT ;  /* 0x000000021300720c */ /* 0x000fe20003f86270 */
[----:B------:R-:W-:Y:S01]  /*18820*/  FMUL.FTZ R139, R178, c[0x0][0x2ec] ;  /* 0x0000bb00b28b7a20 */ /* 0x000fe20000410000 */
[----:B------:R-:W-:Y:S01]  /*18830*/  FSEL R19, R32, -INF , !P1 ;  /* 0xff80000020137808 */ /* 0x000fe20004800000 */
[----:B------:R-:W-:Y:S01]  /*18840*/  MUFU.TANH R7, R7 ;  /* 0x0000000700077308 */ /* 0x000fe20000002400 */
[----:B------:R-:W-:Y:S01]  /*18850*/  FSEL R18, R146, -INF , !P2 ;  /* 0xff80000092127808 */ /* 0x000fe20005000000 */
[----:B------:R-:W-:Y:S01]  /*18860*/  FMUL.FTZ R149, R179, c[0x0][0x2ec] ;  /* 0x0000bb00b3957a20 */ /* 0x000fe20000410000 */
[----:B------:R-:W-:-:S02]  /*18870*/  IADD3 R25, R17, 0x18, RZ ;  /* 0x0000001811197810 */ /* 0x000fc40007ffe0ff */
[C---:B------:R-:W-:Y:S02]  /*18880*/  ISETP.GE.AND P1, PT, R23.reuse, R0, PT ;  /* 0x000000001700720c */ /* 0x040fe40003f26270 */
[----:B------:R-:W-:Y:S01]  /*18890*/  ISETP.GE.AND P2, PT, R23, R2, PT ;  /* 0x000000021700720c */ /* 0x000fe20003f46270 */
[----:B------:R-:W5:Y:S01]  /*188a0*/  MUFU.TANH R171, R158 ;  /* 0x0000009e00ab7308 */ /* 0x000f620000002400 */
[----:B------:R-:W-:Y:S02]  /*188b0*/  IADD3 R23, R17, 0x19, RZ ;  /* 0x0000001911177810 */ /* 0x000fe40007ffe0ff */
[----:B------:R-:W-:Y:S02]  /*188c0*/  FSEL R33, R33, -INF , !P5 ;  /* 0xff80000021217808 */ /* 0x000fe40006800000 */
[----:B------:R-:W-:Y:S02]  /*188d0*/  FSEL R26, R147, -INF , !P6 ;  /* 0xff800000931a7808 */ /* 0x000fe40007000000 */
[C---:B------:R-:W-:Y:S01]  /*188e0*/  ISETP.GE.AND P5, PT, R25.reuse, R0, PT ;  /* 0x000000001900720c */ /* 0x040fe20003fa6270 */
[----:B------:R2:W-:Y:S01]  /*188f0*/  MUFU.TANH R165, R154 ;  /* 0x0000009a00a57308 */ /* 0x0005e20000002400 */
[----:B------:R-:W-:-:S02]  /*18900*/  ISETP.GE.AND P6, PT, R25, R2, PT ;  /* 0x000000021900720c */ /* 0x000fc40003fc6270 */
[----:B------:R-:W-:Y:S02]  /*18910*/  FSEL R25, R4, -INF , !P4 ;  /* 0xff80000004197808 */ /* 0x000fe40006000000 */
[----:B------:R-:W-:Y:S02]  /*18920*/  ISETP.GE.AND P4, PT, R23, R0, PT ;  /* 0x000000001700720c */ /* 0x000fe40003f86270 */
[C---:B------:R-:W-:Y:S01]  /*18930*/  IADD3 R13, R17.reuse, 0x20, RZ ;  /* 0x00000020110d7810 */ /* 0x040fe20007ffe0ff */
[----:B------:R-:W3:Y:S01]  /*18940*/  MUFU.TANH R167, R159 ;  /* 0x0000009f00a77308 */ /* 0x000ee20000002400 */
[----:B------:R-:W-:Y:S02]  /*18950*/  IADD3 R11, R17, 0x21, RZ ;  /* 0x00000021110b7810 */ /* 0x000fe40007ffe0ff */
[----:B------:R-:W-:Y:S02]  /*18960*/  FSEL R22, R161, -INF , !P1 ;  /* 0xff800000a1167808 */ /* 0x000fe40004800000 */
[----:B------:R-:W-:-:S02]  /*18970*/  ISETP.GE.AND P1, PT, R23, R2, PT ;  /* 0x000000021700720c */ /* 0x000fc40003f26270 */
[----:B-1----:R-:W-:Y:S01]  /*18980*/  FSEL R24, R20, -INF , !P5 ;  /* 0xff80000014187808 */ /* 0x002fe20006800000 */
[----:B--2---:R-:W-:Y:S01]  /*18990*/  FMUL.FTZ R154, R172, c[0x0][0x2ec] ;  /* 0x0000bb00ac9a7a20 */ /* 0x004fe20000410000 */
[----:B------:R1:W2:Y:S01]  /*189a0*/  MUFU.TANH R166, R152 ;  /* 0x0000009800a67308 */ /* 0x0002a20000002400 */
[----:B------:R-:W-:Y:S02]  /*189b0*/  FSEL R27, R34, -INF , !P2 ;  /* 0xff800000221b7808 */ /* 0x000fe40005000000 */
[----:B------:R-:W-:Y:S02]  /*189c0*/  FSEL R23, R16, -INF , !P6 ;  /* 0xff80000010177808 */ /* 0x000fe40007000000 */
[----:B------:R-:W-:Y:S02]  /*189d0*/  FSEL R20, R21, -INF , !P4 ;  /* 0xff80000015147808 */ /* 0x000fe40006000000 */
[C---:B------:R-:W-:Y:S01]  /*189e0*/  ISETP.GE.AND P2, PT, R13.reuse, R0, PT ;  /* 0x000000000d00720c */ /* 0x040fe20003f46270 */
[----:B------:R-:W2:Y:S01]  /*189f0*/  MUFU.TANH R164, R153 ;  /* 0x0000009900a47308 */ /* 0x000ea20000002400 */
[----:B------:R-:W-:-:S02]  /*18a00*/  ISETP.GE.AND P5, PT, R13, R2, PT ;  /* 0x000000020d00720c */ /* 0x000fc40003fa6270 */
[C---:B------:R-:W-:Y:S02]  /*18a10*/  ISETP.GE.AND P6, PT, R11.reuse, R0, PT ;  /* 0x000000000b00720c */ /* 0x040fe40003fc6270 */
[----:B------:R-:W-:Y:S02]  /*18a20*/  ISETP.GE.AND P4, PT, R11, R2, PT ;  /* 0x000000020b00720c */ /* 0x000fe40003f86270 */
[----:B------:R-:W-:Y:S01]  /*18a30*/  IADD3 R13, R17, 0x28, RZ ;  /* 0x00000028110d7810 */ /* 0x000fe20007ffe0ff */
[----:B-1----:R-:W-:Y:S01]  /*18a40*/  FMUL.FTZ R152, R173, c[0x0][0x2ec] ;  /* 0x0000bb00ad987a20 */ /* 0x002fe20000410000 */
[----:B------:R-:W1:Y:S01]  /*18a50*/  MUFU.TANH R163, R155 ;  /* 0x0000009b00a37308 */ /* 0x000e620000002400 */
[----:B------:R-:W-:Y:S02]  /*18a60*/  IADD3 R11, R17, 0x29, RZ ;  /* 0x00000029110b7810 */ /* 0x000fe40007ffe0ff */
[----:B---3--:R-:W-:Y:S02]  /*18a70*/  FSEL R21, R6, -INF , !P1 ;  /* 0xff80000006157808 */ /* 0x008fe40004800000 */
[----:B----4-:R-:W-:-:S02]  /*18a80*/  FSEL R170, R170, -INF , !P2 ;  /* 0xff800000aaaa7808 */ /* 0x010fc40005000000 */
[----:B-----5:R-:W-:Y:S01]  /*18a90*/  FSEL R171, R171, -INF , !P5 ;  /* 0xff800000abab7808 */ /* 0x020fe20006800000 */
[----:B------:R-:W3:Y:S01]  /*18aa0*/  MUFU.TANH R154, R154 ;  /* 0x0000009a009a7308 */ /* 0x000ee20000002400 */
[----:B------:R-:W-:Y:S02]  /*18ab0*/  FSEL R172, R7, -INF , !P6 ;  /* 0xff80000007ac7808 */ /* 0x000fe40007000000 */
[C---:B------:R-:W-:Y:S02]  /*18ac0*/  ISETP.GE.AND P1, PT, R13.reuse, R0, PT ;  /* 0x000000000d00720c */ /* 0x040fe40003f26270 */
[----:B------:R-:W-:Y:S02]  /*18ad0*/  ISETP.GE.AND P2, PT, R13, R2, PT ;  /* 0x000000020d00720c */ /* 0x000fe40003f46270 */
[C---:B------:R-:W-:Y:S01]  /*18ae0*/  ISETP.GE.AND P5, PT, R11.reuse, R0, PT ;  /* 0x000000000b00720c */ /* 0x040fe20003fa6270 */
[----:B------:R-:W4:Y:S01]  /*18af0*/  MUFU.TANH R151, R151 ;  /* 0x0000009700977308 */ /* 0x000f220000002400 */
[----:B------:R-:W-:-:S02]  /*18b00*/  ISETP.GE.AND P6, PT, R11, R2, PT ;  /* 0x000000020b00720c */ /* 0x000fc40003fc6270 */
[C---:B------:R-:W-:Y:S02]  /*18b10*/  IADD3 R11, R17.reuse, 0x30, RZ ;  /* 0x00000030110b7810 */ /* 0x040fe40007ffe0ff */
[----:B------:R-:W-:Y:S02]  /*18b20*/  IADD3 R7, R17, 0x31, RZ ;  /* 0x0000003111077810 */ /* 0x000fe40007ffe0ff */
[----:B------:R-:W-:Y:S01]  /*18b30*/  FSEL R167, R167, -INF , !P4 ;  /* 0xff800000a7a77808 */ /* 0x000fe20006000000 */
[----:B------:R-:W5:Y:S01]  /*18b40*/  MUFU.TANH R152, R152 ;  /* 0x0000009800987308 */ /* 0x000f620000002400 */
[----:B--2---:R-:W-:Y:S02]  /*18b50*/  FSEL R166, R166, -INF , !P1 ;  /* 0xff800000a6a67808 */ /* 0x004fe40004800000 */
[----:B------:R-:W-:Y:S02]  /*18b60*/  FSEL R165, R165, -INF , !P2 ;  /* 0xff800000a5a57808 */ /* 0x000fe40005000000 */
[----:B------:R-:W-:-:S02]  /*18b70*/  FSEL R164, R164, -INF , !P5 ;  /* 0xff800000a4a47808 */ /* 0x000fc40006800000 */
[C---:B------:R-:W-:Y:S01]  /*18b80*/  ISETP.GE.AND P4, PT, R11.reuse, R0, PT ;  /* 0x000000000b00720c */ /* 0x040fe20003f86270 */
[----:B------:R-:W2:Y:S01]  /*18b90*/  MUFU.TANH R137, R137 ;  /* 0x0000008900897308 */ /* 0x000ea20000002400 */
[----:B------:R-:W-:Y:S02]  /*18ba0*/  ISETP.GE.AND P1, PT, R11, R2, PT ;  /* 0x000000020b00720c */ /* 0x000fe40003f26270 */
[C---:B------:R-:W-:Y:S02]  /*18bb0*/  ISETP.GE.AND P2, PT, R7.reuse, R0, PT ;  /* 0x000000000700720c */ /* 0x040fe40003f46270 */
[----:B------:R-:W-:Y:S02]  /*18bc0*/  ISETP.GE.AND P5, PT, R7, R2, PT ;  /* 0x000000020700720c */ /* 0x000fe40003fa6270 */
[----:B------:R-:W-:Y:S01]  /*18bd0*/  IADD3 R7, R17, 0x38, RZ ;  /* 0x0000003811077810 */ /* 0x000fe20007ffe0ff */
[----:B------:R-:W2:Y:S01]  /*18be0*/  MUFU.TANH R138, R138 ;  /* 0x0000008a008a7308 */ /* 0x000ea20000002400 */
[----:B-1----:R-:W-:-:S02]  /*18bf0*/  FSEL R163, R163, -INF , !P6 ;  /* 0xff800000a3a37808 */ /* 0x002fc40007000000 */
[----:B---3--:R-:W-:Y:S02]  /*18c00*/  FSEL R154, R154, -INF , !P4 ;  /* 0xff8000009a9a7808 */ /* 0x008fe40006000000 */
[----:B----4-:R-:W-:Y:S02]  /*18c10*/  FSEL R151, R151, -INF , !P1 ;  /* 0xff80000097977808 */ /* 0x010fe40004800000 */
[C---:B------:R-:W-:Y:S01]  /*18c20*/  ISETP.GE.AND P6, PT, R17.reuse, R0, PT ;  /* 0x000000001100720c */ /* 0x040fe20003fc6270 */
[----:B------:R-:W1:Y:S01]  /*18c30*/  MUFU.TANH R136, R136 ;  /* 0x0000008800887308 */ /* 0x000e620000002400 */
[----:B------:R-:W-:Y:S01]  /*18c40*/  BAR.SYNC.DEFER_BLOCKING 0x0 ;  /* 0x0000000000007b1d */ /* 0x000fe20000010000 */
[----:B------:R-:W-:Y:S02]  /*18c50*/  ISETP.GE.AND P4, PT, R17, R2, PT ;  /* 0x000000021100720c */ /* 0x000fe40003f86270 */
[----:B------:R-:W-:Y:S02]  /*18c60*/  ISETP.GE.AND P1, PT, R7, R0, PT ;  /* 0x000000000700720c */ /* 0x000fe40003f26270 */
[----:B------:R-:W-:-:S02]  /*18c70*/  IADD3 R17, R17, 0x39, RZ ;  /* 0x0000003911117810 */ /* 0x000fc40007ffe0ff */
[----:B------:R-:W3:Y:S01]  /*18c80*/  MUFU.TANH R139, R139 ;  /* 0x0000008b008b7308 */ /* 0x000ee20000002400 */
[----:B-----5:R-:W-:Y:S02]  /*18c90*/  FSEL R152, R152, -INF , !P2 ;  /* 0xff80000098987808 */ /* 0x020fe40005000000 */
[----:B--2---:R-:W-:Y:S02]  /*18ca0*/  FSEL R137, R137, -INF , !P5 ;  /* 0xff80000089897808 */ /* 0x004fe40006800000 */
[----:B------:R-:W-:Y:S02]  /*18cb0*/  FSEL R138, R138, -INF , !P1 ;  /* 0xff8000008a8a7808 */ /* 0x000fe40004800000 */
[----:B------:R-:W-:Y:S01]  /*18cc0*/  ISETP.GE.AND P2, PT, R7, R2, PT ;  /* 0x000000020700720c */ /* 0x000fe20003f46270 */
[----:B------:R-:W2:Y:S01]  /*18cd0*/  MUFU.TANH R149, R149 ;  /* 0x0000009500957308 */ /* 0x000ea20000002400 */
[C---:B------:R-:W-:Y:S02]  /*18ce0*/  ISETP.GE.AND P5, PT, R17.reuse, R0, PT ;  /* 0x000000001100720c */ /* 0x040fe40003fa6270 */
[----:B------:R-:W-:-:S02]  /*18cf0*/  ISETP.GE.AND P1, PT, R17, R2, PT ;  /* 0x000000021100720c */ /* 0x000fc40003f26270 */
[----:B------:R-:W-:Y:S02]  /*18d00*/  FSEL R133, R133, -INF , !P6 ;  /* 0xff80000085857808 */ /* 0x000fe40007000000 */
[----:B-1----:R-:W-:Y:S02]  /*18d10*/  FSEL R136, R136, -INF , !P5 ;  /* 0xff80000088887808 */ /* 0x002fe40006800000 */
[----:B---3--:R-:W-:Y:S02]  /*18d20*/  FSEL R139, R139, -INF , !P2 ;  /* 0xff8000008b8b7808 */ /* 0x008fe40005000000 */
[----:B------:R-:W-:Y:S02]  /*18d30*/  FSEL R135, R135, -INF , !P4 ;  /* 0xff80000087877808 */ /* 0x000fe40006000000 */
[----:B--2---:R-:W-:Y:S01]  /*18d40*/  FSEL R149, R149, -INF , !P1 ;  /* 0xff80000095957808 */ /* 0x004fe20004800000 */
        /* <DEDUP_REMOVED lines=61> */
.L_x_1302:
[----:B------:R-:W-:-:S05]  /*19120*/  IMAD.MOV.U32 R7, RZ, RZ, c[0x0][0x198] ;  /* 0x00006600ff077624 */ /* 0x000fca00078e00ff */
[----:B------:R-:W-:-:S04]  /*19130*/  LEA R7, -R7, RZ, 0x6 ;  /* 0x000000ff07077211 */ /* 0x000fc800078e31ff */
[----:B------:R-:W-:Y:S02]  /*19140*/  SHF.R.S32.HI R0, RZ, 0x1f, R7 ;  /* 0x0000001fff007819 */ /* 0x000fe40000011407 */
.L_x_1303:
        /* <DEDUP_REMOVED lines=105> */
.L_x_1301:
[----:B-1----:R-:W-:Y:S01]  /*197e0*/  FMNMX.FTZ R5, R132, R133, !PT ;  /* 0x0000008584057209 */ /* 0x002fe20007810000 */
[----:B------:R-:W-:Y:S01]  /*197f0*/  LDSM.16.MT88.4 R12, [R198+0xc000] ;  /* 0x00c00000c60c783b */ /* 0x000fe20000004200 */
[----:B------:R-:W-:-:S02]  /*19800*/  FMNMX.FTZ R0, R3, R135, !PT ;  /* 0x0000008703007209 */ /* 0x000fc40007810000 */
[----:B------:R-:W-:Y:S01]  /*19810*/  FMNMX.FTZ R5, R8, R5, !PT ;  /* 0x0000000508057209 */ /* 0x000fe20007810000 */
[----:B------:R-:W-:Y:S01]  /*19820*/  LDSM.16.MT88.4 R28, [R196+0xc800] ;  /* 0x00c80000c41c783b */ /* 0x000fe20000004200 */
        /* <DEDUP_REMOVED lines=53> */
[--C-:B------:R-:W-:Y:S01]  /*19b80*/  FFMA.FTZ R2, R9, c[0x0][0x23c], -R150.reuse ;  /* 0x00008f0009027a23 */ /* 0x100fe20000010896 */
[----:B------:R-:W-:Y:S01]  /*19b90*/  LDSM.16.MT88.4 R132, [R198+0xc800] ;  /* 0x00c80000c684783b */ /* 0x000fe20000004200 */
[----:B------:R-:W-:-:S02]  /*19ba0*/  FFMA.FTZ R0, R19, c[0x0][0x23c], -R150 ;  /* 0x00008f0013007a23 */ /* 0x000fc40000010896 */
[----:B------:R-:W-:Y:S01]  /*19bb0*/  FFMA.FTZ R147, R33, c[0x0][0x23c], -R150 ;  /* 0x00008f0021937a23 */ /* 0x000fe20000010896 */
[----:B------:R-:W1:Y:S01]  /*19bc0*/  MUFU.EX2 R143, R143 ;  /* 0x0000008f008f7308 */ /* 0x000e620000000800 */
[----:B------:R-:W-:Y:S01]  /*19bd0*/  FMUL.FTZ R148, R4, c[0x0][0x23c] ;  /* 0x00008f0004947a20 */ /* 0x000fe20000410000 */
[----:B------:R-:W2:Y:S01]  /*19be0*/  LDSM.16.MT88.4 R16, [R200+0xc000] ;  /* 0x00c00000c810783b */ /* 0x000ea20000004200 */
[----:B------:R-:W-:Y:S02]  /*19bf0*/  FMUL.FTZ R3, R6, c[0x0][0x23c] ;  /* 0x00008f0006037a20 */ /* 0x000fe40000410000 */
[--C-:B------:R-:W-:Y:S01]  /*19c00*/  FFMA.FTZ R155, R26, c[0x0][0x23c], -R153.reuse ;  /* 0x00008f001a9b7a23 */ /* 0x100fe20000010899 */
[----:B------:R-:W3:Y:S01]  /*19c10*/  LDSM.16.MT88.4 R8, [R197+0xc000] ;  /* 0x00c00000c508783b */ /* 0x000ee20000004200 */
[--C-:B------:R-:W-:Y:S01]  /*19c20*/  FFMA.FTZ R156, R22, c[0x0][0x23c], -R153.reuse ;  /* 0x00008f00169c7a23 */ /* 0x100fe20000010899 */
[----:B------:R-:W-:Y:S01]  /*19c30*/  MUFU.EX2 R142, R142 ;  /* 0x0000008e008e7308 */ /* 0x000fe20000000800 */
[--C-:B------:R-:W-:Y:S01]  /*19c40*/  FFMA.FTZ R157, R24, c[0x0][0x23c], -R153.reuse ;  /* 0x00008f00189d7a23 */ /* 0x100fe20000010899 */
[----:B------:R-:W-:Y:S01]  /*19c50*/  LDSM.16.MT88.4 R32, [R197+0xc800] ;  /* 0x00c80000c520783b */ /* 0x000fe20000004200 */
[----:B------:R-:W-:-:S02]  /*19c60*/  FFMA.FTZ R158, R20, c[0x0][0x23c], -R153 ;  /* 0x00008f00149e7a23 */ /* 0x000fc40000010899 */
[--C-:B------:R-:W-:Y:S02]  /*19c70*/  FFMA.FTZ R159, R25, c[0x0][0x23c], -R150.reuse ;  /* 0x00008f00199f7a23 */ /* 0x100fe40000010896 */
[--C-:B------:R-:W-:Y:S01]  /*19c80*/  FFMA.FTZ R162, R27, c[0x0][0x23c], -R150.reuse ;  /* 0x00008f001ba27a23 */ /* 0x100fe20000010896 */
[----:B------:R-:W4:Y:S01]  /*19c90*/  MUFU.EX2 R141, R141 ;  /* 0x0000008d008d7308 */ /* 0x000f220000000800 */
[----:B-1----:R-:W-:Y:S01]  /*19ca0*/  F2FP.PACK_AB R4, R143, R144 ;  /* 0x000000908f04723e */ /* 0x002fe200000000ff */
[--C-:B------:R-:W-:Y:S01]  /*19cb0*/  FFMA.FTZ R160, R23, c[0x0][0x23c], -R150.reuse ;  /* 0x00008f0017a07a23 */ /* 0x100fe20000010896 */
[----:B------:R-:W-:Y:S01]  /*19cc0*/  LDSM.16.MT88.4 R24, [R200+0xe800] ;  /* 0x00e80000c818783b */ /* 0x000fe20000004200 */
[----:B------:R-:W-:Y:S02]  /*19cd0*/  FFMA.FTZ R161, R21, c[0x0][0x23c], -R150 ;  /* 0x00008f0015a17a23 */ /* 0x000fe40000010896 */
[--C-:B------:R-:W-:Y:S01]  /*19ce0*/  FFMA.FTZ R173, R172, c[0x0][0x23c], -R153.reuse ;  /* 0x00008f00acad7a23 */ /* 0x100fe20000010899 */
[----:B------:R-:W-:Y:S01]  /*19cf0*/  LDSM.16.MT88.4 R20, [R198+0xe800] ;  /* 0x00e80000c614783b */ /* 0x000fe20000004200 */
[----:B------:R-:W-:Y:S01]  /*19d00*/  MUFU.EX2 R140, R140 ;  /* 0x0000008c008c7308 */ /* 0x000fe20000000800 */
[----:B------:R-:W-:-:S02]  /*19d10*/  FFMA.FTZ R175, R164, c[0x0][0x23c], -R153 ;  /* 0x00008f00a4af7a23 */ /* 0x000fc40000010899 */
[--C-:B------:R-:W-:Y:S02]  /*19d20*/  FFMA.FTZ R170, R170, c[0x0][0x23c], -R153.reuse ;  /* 0x00008f00aaaa7a23 */ /* 0x100fe40000010899 */
[----:B------:R-:W-:Y:S02]  /*19d30*/  FFMA.FTZ R166, R166, c[0x0][0x23c], -R153 ;  /* 0x00008f00a6a67a23 */ /* 0x000fe40000010899 */
[--C-:B------:R-:W-:Y:S01]  /*19d40*/  FFMA.FTZ R164, R171, c[0x0][0x23c], -R150.reuse ;  /* 0x00008f00aba47a23 */ /* 0x100fe20000010896 */
[----:B------:R-:W1:Y:S01]  /*19d50*/  MUFU.EX2 R2, R2 ;  /* 0x0000000200027308 */ /* 0x000e620000000800 */
[----:B----4-:R-:W-:Y:S01]  /*19d60*/  F2FP.PACK_AB R6, R141, R142 ;  /* 0x0000008e8d06723e */ /* 0x010fe200000000ff */
        /* <DEDUP_REMOVED lines=8> */
[----:B------:R-:W4:Y:S01]  /*19df0*/  MUFU.EX2 R147, R147 ;  /* 0x0000009300937308 */ /* 0x000f220000000800 */
[----:B-1----:R-:W-:Y:S01]  /*19e00*/  F2FP.PACK_AB R5, R2, R140 ;  /* 0x0000008c0205723e */ /* 0x002fe200000000ff */
[----:B------:R-:W-:-:S02]  /*19e10*/  FFMA.FTZ R174, R137, c[0x0][0x23c], -R150 ;  /* 0x00008f0089ae7a23 */ /* 0x000fc40000010896 */
[--C-:B------:R-:W-:Y:S02]  /*19e20*/  FFMA.FTZ R171, R139, c[0x0][0x23c], -R150.reuse ;  /* 0x00008f008bab7a23 */ /* 0x100fe40000010896 */
[----:B------:R-:W-:Y:S02]  /*19e30*/  FFMA.FTZ R153, R136, c[0x0][0x23c], -R153 ;  /* 0x00008f0088997a23 */ /* 0x000fe40000010899 */
[----:B------:R-:W1:Y:S01]  /*19e40*/  MUFU.EX2 R148, R148 ;  /* 0x0000009400947308 */ /* 0x000e620000000800 */
[----:B------:R-:W-:Y:S01]  /*19e50*/  FFMA.FTZ R150, R149, c[0x0][0x23c], -R150 ;  /* 0x00008f0095967a23 */ /* 0x000fe20000010896 */
[----:B------:R-:W-:Y:S06]  /*19e60*/  LDSM.16.MT88.4 R136, [R198+0xd800] ;  /* 0x00d80000c688783b */ /* 0x000fec0000004200 */
[----:B------:R-:W5:Y:S01]  /*19e70*/  MUFU.EX2 R3, R3 ;  /* 0x0000000300037308 */ /* 0x000f620000000800 */
[----:B----4-:R-:W-:Y:S01]  /*19e80*/  F2FP.PACK_AB R7, R147, R0 ;  /* 0x000000009307723e */ /* 0x010fe200000000ff */
[----:B-1----:R-:W-:-:S06]  /*19e90*/  FMUL.FTZ R120, R120, R148 ;  /* 0x0000009478787220 */ /* 0x002fcc0000410000 */
[----:B------:R-:W-:Y:S01]  /*19ea0*/  MUFU.EX2 R155, R155 ;  /* 0x0000009b009b7308 */ /* 0x000fe20000000800 */
[-C--:B------:R-:W-:Y:S02]  /*19eb0*/  FMUL.FTZ R121, R121, R148.reuse ;  /* 0x0000009479797220 */ /* 0x080fe40000410000 */
[-C--:B------:R-:W-:Y:S02]  /*19ec0*/  FMUL.FTZ R116, R116, R148.reuse ;  /* 0x0000009474747220 */ /* 0x080fe40000410000 */
[----:B------:R-:W-:Y:S02]  /*19ed0*/  FMUL.FTZ R117, R117, R148 ;  /* 0x0000009475757220 */ /* 0x000fe40000410000 */
[-C--:B-----5:R-:W-:Y:S01]  /*19ee0*/  FMUL.FTZ R122, R122, R3.reuse ;  /* 0x000000037a7a7220 */ /* 0x0a0fe20000410000 */
        /* <DEDUP_REMOVED lines=12> */
[----:B------:R-:W4:Y:S01]  /*19fb0*/  LDSM.16.MT88.4 R12, [R200+0xe000] ;  /* 0x00e00000c80c783b */ /* 0x000f220000004200 */
        /* <DEDUP_REMOVED lines=15> */
[----:B------:R-:W5:Y:S01]  /*1a0b0*/  MUFU.EX2 R162, R162 ;  /* 0x000000a200a27308 */ /* 0x000f620000000800 */
[----:B------:R-:W-:-:S02]  /*1a0c0*/  FMUL.FTZ R111, R111, R3 ;  /* 0x000000036f6f7220 */ /* 0x000fc40000410000 */
[-C--:B------:R-:W-:Y:S01]  /*1a0d0*/  FMUL.FTZ R36, R36, R148.reuse ;  /* 0x0000009424247220 */ /* 0x080fe20000410000 */
[C---:B---3--:R-:W-:Y:S01]  /*1a0e0*/  HMMA.16816.F32 R112, R4.reuse, R8, R112 ;  /* 0x000000080470723c */ /* 0x048fe20000001870 */
[-C--:B------:R-:W-:Y:S02]  /*1a0f0*/  FMUL.FTZ R37, R37, R148.reuse ;  /* 0x0000009425257220 */ /* 0x080fe40000410000 */
[-C--:B------:R-:W-:Y:S01]  /*1a100*/  FMUL.FTZ R38, R38, R3.reuse ;  /* 0x0000000326267220 */ /* 0x080fe20000410000 */
[----:B------:R-:W-:Y:S01]  /*1a110*/  MUFU.EX2 R160, R160 ;  /* 0x000000a000a07308 */ /* 0x000fe20000000800 */
[----:B------:R-:W-:Y:S02]  /*1a120*/  FMUL.FTZ R39, R39, R3 ;  /* 0x0000000327277220 */ /* 0x000fe40000410000 */
[-C--:B------:R-:W-:Y:S01]  /*1a130*/  FMUL.FTZ R40, R40, R148.reuse ;  /* 0x0000009428287220 */ /* 0x080fe20000410000 */
[----:B------:R-:W-:Y:S01]  /*1a140*/  HMMA.16816.F32 R108, R4, R10, R108 ;  /* 0x0000000a046c723c */ /* 0x000fe2000000186c */
[----:B------:R-:W3:Y:S01]  /*1a150*/  LDSM.16.MT88.4 R8, [R198+0xe000] ;  /* 0x00e00000c608783b */ /* 0x000ee20000004200 */
[----:B------:R-:W-:-:S02]  /*1a160*/  FMUL.FTZ R41, R41, R148 ;  /* 0x0000009429297220 */ /* 0x000fc40000410000 */
[-C--:B------:R-:W-:Y:S01]  /*1a170*/  FMUL.FTZ R42, R42, R3.reuse ;  /* 0x000000032a2a7220 */ /* 0x080fe20000410000 */
[----:B------:R-:W1:Y:S01]  /*1a180*/  MUFU.EX2 R161, R161 ;  /* 0x000000a100a17308 */ /* 0x000e620000000800 */
[-C--:B------:R-:W-:Y:S02]  /*1a190*/  FMUL.FTZ R43, R43, R3.reuse ;  /* 0x000000032b2b7220 */ /* 0x080fe40000410000 */
[C---:B----4-:R-:W-:Y:S01]  /*1a1a0*/  HMMA.16816.F32 R36, R4.reuse, R12, R36 ;  /* 0x0000000c0424723c */ /* 0x050fe20000001824 */
[-C--:B------:R-:W-:Y:S02]  /*1a1b0*/  FMUL.FTZ R104, R104, R148.reuse ;  /* 0x0000009468687220 */ /* 0x080fe40000410000 */
[-C--:B------:R-:W-:Y:S02]  /*1a1c0*/  FMUL.FTZ R105, R105, R148.reuse ;  /* 0x0000009469697220 */ /* 0x080fe40000410000 */
[-C--:B------:R-:W-:Y:S01]  /*1a1d0*/  FMUL.FTZ R106, R106, R3.reuse ;  /* 0x000000036a6a7220 */ /* 0x080fe20000410000 */
[----:B------:R-:W-:Y:S01]  /*1a1e0*/  MUFU.EX2 R170, R170 ;  /* 0x000000aa00aa7308 */ /* 0x000fe20000000800 */
[----:B------:R-:W-:Y:S01]  /*1a1f0*/  FMUL.FTZ R107, R107, R3 ;  /* 0x000000036b6b7220 */ /* 0x000fe20000410000 */
[----:B------:R-:W-:Y:S01]  /*1a200*/  HMMA.16816.F32 R40, R4, R14, R40 ;  /* 0x0000000e0428723c */ /* 0x000fe20000001828 */
[----:B------:R-:W4:Y:S01]  /*1a210*/  LDSM.16.MT88.4 R12, [R196+0xe000] ;  /* 0x00e00000c40c783b */ /* 0x000f220000004200 */
[----:B------:R-:W-:-:S02]  /*1a220*/  FMUL.FTZ R100, R100, R148 ;  /* 0x0000009464647220 */ /* 0x000fc40000410000 */
[-C--:B------:R-:W-:Y:S02]  /*1a230*/  FMUL.FTZ R101, R101, R148.reuse ;  /* 0x0000009465657220 */ /* 0x080fe40000410000 */
[-C--:B------:R-:W-:Y:S01]  /*1a240*/  FMUL.FTZ R102, R102, R3.reuse ;  /* 0x0000000366667220 */ /* 0x080fe20000410000 */
[----:B------:R-:W-:Y:S01]  /*1a250*/  MUFU.EX2 R173, R173 ;  /* 0x000000ad00ad7308 */ /* 0x000fe20000000800 */
        /* <DEDUP_REMOVED lines=15> */
[----:B---3--:R-:W-:Y:S01]  /*1a350*/  HMMA.16816.F32 R44, R4, R8, R44 ;  /* 0x00000008042c723c */ /* 0x008fe2000000182c */
[----:B------:R-:W-:-:S02]  /*1a360*/  FMUL.FTZ R61, R61, R148 ;  /* 0x000000943d3d7220 */ /* 0x000fc40000410000 */
[-C--:B------:R-:W-:Y:S01]  /*1a370*/  FMUL.FTZ R62, R62, R3.reuse ;  /* 0x000000033e3e7220 */ /* 0x080fe20000410000 */
[----:B------:R-:W3:Y:S01]  /*1a380*/  MUFU.EX2 R164, R164 ;  /* 0x000000a400a47308 */ /* 0x000ee20000000800 */
        /* <DEDUP_REMOVED lines=84> */
[----:B------:R-:W-:Y:S01]  /*1a8d0*/  F2FP.PACK_AB R4, R156, R155 ;  /* 0x0000009b9c04723e */ /* 0x000fe200000000ff */
        /* <DEDUP_REMOVED lines=11> */
[----:B------:R-:W-:-:S04]  /*1a990*/  FADD.FTZ R161, R161, R160 ;  /* 0x000000a0a1a17221 */ /* 0x000fc80000010000 */
[----:B---3--:R-:W-:Y:S01]  /*1a9a0*/  FADD.FTZ R0, R164, R161 ;  /* 0x000000a1a4007221 */ /* 0x008fe20000010000 */
[----:B------:R-:W-:Y:S01]  /*1a9b0*/  HMMA.16816.F32 R124, R4, R14, R124 ;  /* 0x0000000e047c723c */ /* 0x000fe2000000187c */
[----:B------:R-:W1:Y:S02]  /*1a9c0*/  LDSM.16.MT88.4 R12, [R200+0x10800] ;  /* 0x01080000c80c783b */ /* 0x000e640000004200 */
[----:B------:R-:W-:-:S05]  /*1a9d0*/  FADD.FTZ R0, R167, R0 ;  /* 0x00000000a7007221 */ /* 0x000fca0000010000 */
        /* <DEDUP_REMOVED lines=120> */
.L_x_1298:
        /* <DEDUP_REMOVED lines=10> */
.L_x_1308:
        /* <DEDUP_REMOVED lines=65> */
.L_x_1305:
[----:B------:R-:W-:Y:S02]  /*1b610*/  LOP3.LUT P6, RZ, R218, 0x1, RZ, 0xc0, !PT ;  /* 0x00000001daff7812 */ /* 0x000fe400078cc0ff */
[C---:B------:R-:W-:Y:S02]  /*1b620*/  LEA R2, P1, R3.reuse, R168, 0x1 ;  /* 0x000000a803027211 */ /* 0x040fe400078208ff */
[----:B------:R-:W-:Y:S02]  /*1b630*/  IADD3 R7, P0, R210, R3, RZ ;  /* 0x00000003d2077210 */ /* 0x000fe40007f1e0ff */
[----:B------:R-:W-:Y:S02]  /*1b640*/  LEA.HI.X R3, R3, R169, R4, 0x1, P1 ;  /* 0x000000a903037211 */ /* 0x000fe400008f0c04 */
[C---:B------:R-:W-:Y:S02]  /*1b650*/  LOP3.LUT P5, RZ, R218.reuse, 0x2, RZ, 0xc0, !PT ;  /* 0x00000002daff7812 */ /* 0x040fe400078ac0ff */
[----:B------:R-:W-:Y:S02]  /*1b660*/  LOP3.LUT P4, RZ, R218, 0x4, RZ, 0xc0, !PT ;  /* 0x00000004daff7812 */ /* 0x000fe4000788c0ff */
[----:B------:R-:W-:Y:S01]  /*1b670*/  IADD3.X R6, R209, R4, RZ, P0, !PT ;  /* 0x00000004d1067210 */ /* 0x000fe200007fe4ff */
[----:B------:R-:W-:Y:S01]  /*1b680*/  @!PT LDS RZ, [RZ] ;  /* 0x00000000fffff984 */ /* 0x000fe20000000800 */
[----:B------:R-:W-:Y:S01]  /*1b690*/  @!PT LDS RZ, [RZ] ;  /* 0x00000000fffff984 */ /* 0x000fe20000000800 */
[----:B------:R-:W-:Y:S01]  /*1b6a0*/  @!PT LDS RZ, [RZ] ;  /* 0x00000000fffff984 */ /* 0x000fe20000000800 */
[----:B------:R1:W-:Y:S01]  /*1b6b0*/  @P6 LDGSTS.E.BYPASS.LTC128B.128 [R213+0xc000], [R2.64] ;  /* 0x0c00000002d56fae */ /* 0x0003e2000b901d46 */
[C---:B------:R-:W-:Y:S02]  /*1b6c0*/  @P6 LEA R14, P2, R7.reuse, R168, 0x1 ;  /* 0x000000a8070e6211 */ /* 0x040fe400078408ff */
[C---:B------:R-:W-:Y:S02]  /*1b6d0*/  IADD3 R5, P0, R210.reuse, R7, RZ ;  /* 0x00000007d2057210 */ /* 0x040fe40007f1e0ff */
[-CC-:B------:R-:W-:Y:S01]  /*1b6e0*/  @P6 LEA.HI.X R15, R7, R169.reuse, R6.reuse, 0x1, P2 ;  /* 0x000000a9070f6211 */ /* 0x180fe200010f0c06 */
[----:B------:R-:W-:Y:S01]  /*1b6f0*/  @!P6 STS.128 [R213+0xc000], RZ ;  /* 0x00c000ffd500e388 */ /* 0x000fe20000000c00 */
[----:B------:R-:W-:Y:S02]  /*1b700*/  IADD3.X R4, R209, R6, RZ, P0, !PT ;  /* 0x00000006d1047210 */ /* 0x000fe400007fe4ff */
[CC--:B------:R-:W-:Y:S02]  /*1b710*/  @P5 LEA R10, P1, R7.reuse, R168.reuse, 0x1 ;  /* 0x000000a8070a5211 */ /* 0x0c0fe400078208ff */
[CC--:B------:R-:W-:Y:S01]  /*1b720*/  @P4 LEA R8, P0, R7.reuse, R168.reuse, 0x1 ;  /* 0x000000a807084211 */ /* 0x0c0fe200078008ff */
[----:B------:R-:W-:Y:S01]  /*1b730*/  @!PT LDS RZ, [RZ] ;  /* 0x00000000fffff984 */ /* 0x000fe20000000800 */
[----:B------:R-:W-:Y:S01]  /*1b740*/  @!PT LDS RZ, [RZ] ;  /* 0x00000000fffff984 */ /* 0x000fe20000000800 */
[----:B------:R-:W-:Y:S01]  /*1b750*/  @!PT LDS RZ, [RZ] ;  /* 0x00000000fffff984 */ /* 0x000fe20000000800 */
[----:B------:R1:W-:Y:S01]  /*1b760*/  @P5 LDGSTS.E.BYPASS.LTC128B.128 [R213+0xe000], [R2.64+0x80] ;  /* 0x0e00008002d55fae */ /* 0x0003e2000b901d46 */
[CCC-:B------:R-:W-:Y:S02]  /*1b770*/  @P5 LEA.HI.X R11, R7.reuse, R169.reuse, R6.reuse, 0x1, P1 ;  /* 0x000000a9070b5211 */ /* 0x1c0fe400008f0c06 */
[-C--:B------:R-:W-:Y:S02]  /*1b780*/  @P4 LEA.HI.X R9, R7, R169.reuse, R6, 0x1, P0 ;  /* 0x000000a907094211 */ /* 0x080fe400000f0c06 */
[CC--:B------:R-:W-:Y:S01]  /*1b790*/  @P6 LEA R12, P2, R5.reuse, R168.reuse, 0x1 ;  /* 0x000000a8050c6211 */ /* 0x0c0fe200078408ff */
[----:B------:R-:W-:Y:S01]  /*1b7a0*/  @!P5 STS.128 [R213+0xe000], RZ ;  /* 0x00e000ffd500d388 */ /* 0x000fe20000000c00 */
[CC--:B------:R-:W-:Y:S02]  /*1b7b0*/  @P5 LEA R16, P1, R5.reuse, R168.reuse, 0x1 ;  /* 0x000000a805105211 */ /* 0x0c0fe400078208ff */
[CCC-:B------:R-:W-:Y:S02]  /*1b7c0*/  @P6 LEA.HI.X R13, R5.reuse, R169.reuse, R4.reuse, 0x1, P2 ;  /* 0x000000a9050d6211 */ /* 0x1c0fe400010f0c04 */
[C-C-:B------:R-:W-:Y:S01]  /*1b7d0*/  @P5 LEA.HI.X R17, R5.reuse, R169, R4.reuse, 0x1, P1 ;  /* 0x000000a905115211 */ /* 0x140fe200008f0c04 */
[----:B------:R-:W-:Y:S01]  /*1b7e0*/  @!PT LDS RZ, [RZ] ;  /* 0x00000000fffff984 */ /* 0x000fe20000000800 */
[----:B------:R-:W-:Y:S01]  /*1b7f0*/  @!PT LDS RZ, [RZ] ;  /* 0x00000000fffff984 */ /* 0x000fe20000000800 */
[----:B------:R-:W-:Y:S01]  /*1b800*/  @!PT LDS RZ, [RZ] ;  /* 0x00000000fffff984 */ /* 0x000fe20000000800 */
[----:B------:R1:W-:Y:S01]  /*1b810*/  @P4 LDGSTS.E.BYPASS.LTC128B.128 [R213+0x10000], [R2.64+0x100] ;  /* 0x1000010002d54fae */ /* 0x0003e2000b901d46 */
[C---:B------:R-:W-:Y:S02]  /*1b820*/  @P4 LEA R20, P0, R5.reuse, R168, 0x1 ;  /* 0x000000a805144211 */ /* 0x040fe400078008ff */
[----:B------:R-:W-:Y:S02]  /*1b830*/  IADD3 R6, P2, R210, R5, RZ ;  /* 0x00000005d2067210 */ /* 0x000fe40007f5e0ff */
[-C--:B------:R-:W-:Y:S01]  /*1b840*/  @P4 LEA.HI.X R21, R5, R169.reuse, R4, 0x1, P0 ;  /* 0x000000a905154211 */ /* 0x080fe200000f0c04 */
[----:B------:R-:W-:Y:S01]  /*1b850*/  @!P4 STS.128 [R213+0x10000], RZ ;  /* 0x010000ffd500c388 */ /* 0x000fe20000000c00 */
[----:B------:R-:W-:Y:S02]  /*1b860*/  IADD3.X R4, R209, R4, RZ, P2, !PT ;  /* 0x00000004d1047210 */ /* 0x000fe400017fe4ff */
[CC--:B------:R-:W-:Y:S02]  /*1b870*/  @P6 LEA R28, P2, R6.reuse, R168.reuse, 0x1 ;  /* 0x000000a8061c6211 */ /* 0x0c0fe400078408ff */
[CC--:B------:R-:W-:Y:S01]  /*1b880*/  @P5 LEA R22, P1, R6.reuse, R168.reuse, 0x1 ;  /* 0x000000a806165211 */ /* 0x0c0fe200078208ff */
[----:B------:R-:W-:Y:S01]  /*1b890*/  @!PT LDS RZ, [RZ] ;  /* 0x00000000fffff984 */ /* 0x000fe20000000800 */
[----:B------:R-:W-:Y:S01]  /*1b8a0*/  @!PT LDS RZ, [RZ] ;  /* 0x00000000fffff984 */ /* 0x000fe20000000800 */
[----:B------:R-:W-:Y:S01]  /*1b8b0*/  @!PT LDS RZ, [RZ] ;  /* 0x00000000fffff984 */ /* 0x000fe20000000800 */
[----:B------:R2:W-:Y:S01]  /*1b8c0*/  @P6 LDGSTS.E.BYPASS.LTC128B.128 [R213+0xc800], [R14.64] ;  /* 0x0c8000000ed56fae */ /* 0x0005e2000b901d46 */
[CCC-:B------:R-:W-:Y:S02]  /*1b8d0*/  @P6 LEA.HI.X R29, R6.reuse, R169.reuse, R4.reuse, 0x1, P2 ;  /* 0x000000a9061d6211 */ /* 0x1c0fe400010f0c04 */
[CCC-:B------:R-:W-:Y:S02]  /*1b8e0*/  @P5 LEA.HI.X R23, R6.reuse, R169.reuse, R4.reuse, 0x1, P1 ;  /* 0x000000a906175211 */ /* 0x1c0fe400008f0c04 */
[C---:B------:R-:W-:Y:S01]  /*1b8f0*/  @P4 LEA R30, P0, R6.reuse, R168, 0x1 ;  /* 0x000000a8061e4211 */ /* 0x040fe200078008ff */
[----:B------:R-:W-:Y:S03]  /*1b900*/  @!P6 STS.128 [R213+0xc800], RZ ;  /* 0x00c800ffd500e388 */ /* 0x000fe60000000c00 */
[----:B------:R-:W-:Y:S02]  /*1b910*/  @P4 LEA.HI.X R31, R6, R169, R4, 0x1, P0 ;  /* 0x000000a9061f4211 */ /* 0x000fe400000f0c04 */
[----:B------:R-:W-:Y:S01]  /*1b920*/  ISETP.GE.AND P0, PT, R217, 0x2, PT ;  /* 0x00000002d900780c */ /* 0x000fe20003f06270 */
[----:B------:R-:W-:Y:S01]  /*1b930*/  @!PT LDS RZ, [RZ] ;  /* 0x00000000fffff984 */ /* 0x000fe20000000800 */
[----:B------:R-:W-:Y:S01]  /*1b940*/  @!PT LDS RZ, [RZ] ;  /* 0x00000000fffff984 */ /* 0x000fe20000000800 */
[----:B------:R-:W-:Y:S01]  /*1b950*/  @!PT LDS RZ, [RZ] ;  /* 0x00000000fffff984 */ /* 0x000fe20000000800 */
[----:B------:R3:W-:Y:S06]  /*1b960*/  @P5 LDGSTS.E.BYPASS.LTC128B.128 [R213+0xe800], [R10.64+0x80] ;  /* 0x0e8000800ad55fae */ /* 0x0007ec000b901d46 */
[----:B------:R-:W-:Y:S06]  /*1b970*/  @!P5 STS.128 [R213+0xe800], RZ ;  /* 0x00e800ffd500d388 */ /* 0x000fec0000000c00 */
        /* <DEDUP_REMOVED lines=8> */
[----:B------:R2:W-:Y:S06]  /*1ba00*/  @P6 LDGSTS.E.BYPASS.LTC128B.128 [R213+0xd000], [R12.64] ;  /* 0x0d0000000cd56fae */ /* 0x0005ec000b901d46 */
        /* <DEDUP_REMOVED lines=26> */
[----:B------:R-:W-:Y:S06]  /*1bbb0*/  LDSM.16.M88.4 R136, [R206] ;  /* 0x00000000ce88783b */ /* 0x000fec0000000200 */
[----:B------:R-:W1:Y:S06]  /*1bbc0*/  LDSM.16.M88.4 R140, [R205+0x6000] ;  /* 0x00600000cd8c783b */ /* 0x000e6c0000000200 */
[----:B----4-:R-:W2:Y:S06]  /*1bbd0*/  LDSM.16.M88.4 R16, [R205+0x6800] ;  /* 0x00680000cd10783b */ /* 0x010eac0000000200 */
[----:B------:R-:W5:Y:S06]  /*1bbe0*/  LDSM.16.M88.4 R24, [R205+0x7000] ;  /* 0x00700000cd18783b */ /* 0x000f6c0000000200 */
[----:B------:R-:W0:Y:S06]  /*1bbf0*/  LDGDEPBAR ;  /* 0x00000000000079af */ /* 0x000e2c0000000000 */
[----:B------:R-:W4:Y:S06]  /*1bc00*/  LDSM.16.M88.4 R32, [R205+0x7800] ;  /* 0x00780000cd20783b */ /* 0x000f2c0000000200 */
[----:B------:R-:W-:Y:S06]  /*1bc10*/  LDSM.16.M88.4 R144, [R204] ;  /* 0x00000000cc90783b */ /* 0x000fec0000000200 */
[----:B------:R-:W4:Y:S01]  /*1bc20*/  LDSM.16.M88.4 R148, [R203] ;  /* 0x00000000cb94783b */ /* 0x000f220000000200 */
[C---:B-1----:R-:W-:Y:S05]  /*1bc30*/  HMMA.16816.F32 R4, R136.reuse, R140, RZ ;  /* 0x0000008c8804723c */ /* 0x042fea00000018ff */
[----:B------:R-:W1:Y:S03]  /*1bc40*/  LDSM.16.M88.4 R152, [R195] ;  /* 0x00000000c398783b */ /* 0x000e660000000200 */
[C---:B---3--:R-:W-:Y:S03]  /*1bc50*/  HMMA.16816.F32 R8, R136.reuse, R142, RZ ;  /* 0x0000008e8808723c */ /* 0x048fe600000018ff */
[----:B------:R-:W3:Y:S06]  /*1bc60*/  LDSM.16.M88.4 R156, [R194] ;  /* 0x00000000c29c783b */ /* 0x000eec0000000200 */
[----:B------:R-:W1:Y:S01]  /*1bc70*/  LDSM.16.M88.4 R160, [R193] ;  /* 0x00000000c1a0783b */ /* 0x000e620000000200 */
[C---:B--2---:R-:W-:Y:S05]  /*1bc80*/  HMMA.16816.F32 R12, R136.reuse, R16, RZ ;  /* 0x00000010880c723c */ /* 0x044fea00000018ff */
[----:B------:R-:W-:Y:S03]  /*1bc90*/  LDSM.16.M88.4 R164, [R202] ;  /* 0x00000000caa4783b */ /* 0x000fe60000000200 */
[C---:B------:R-:W-:Y:S03]  /*1bca0*/  HMMA.16816.F32 R16, R136.reuse, R18, RZ ;  /* 0x000000128810723c */ /* 0x040fe600000018ff */
[----:B------:R-:W2:Y:S05]  /*1bcb0*/  LDSM.16.M88.4 R168, [R199+0x6000] ;  /* 0x00600000c7a8783b */ /* 0x000eaa0000000200 */
[C---:B-----5:R-:W-:Y:S01]  /*1bcc0*/  HMMA.16816.F32 R20, R136.reuse, R24, RZ ;  /* 0x000000188814723c */ /* 0x060fe200000018ff */
[----:B------:R-:W-:Y:S06]  /*1bcd0*/  LDSM.16.M88.4 R140, [R199+0x7000] ;  /* 0x00700000c78c783b */ /* 0x000fec0000000200 */
[----:B------:R-:W-:Y:S01]  /*1bce0*/  LDSM.16.M88.4 R172, [R199+0x7800] ;  /* 0x00780000c7ac783b */ /* 0x000fe20000000200 */
[C---:B------:R-:W-:Y:S05]  /*1bcf0*/  HMMA.16816.F32 R24, R136.reuse, R26, RZ ;  /* 0x0000001a8818723c */ /* 0x040fea00000018ff */
[----:B------:R-:W-:Y:S03]  /*1bd00*/  LDSM.16.M88.4 R176, [R201] ;  /* 0x00000000c9b0783b */ /* 0x000fe60000000200 */
[C---:B----4-:R-:W-:Y:S03]  /*1bd10*/  HMMA.16816.F32 R28, R136.reuse, R32, RZ ;  /* 0x00000020881c723c */ /* 0x050fe600000018ff */
[----:B------:R-:W-:Y:S05]  /*1bd20*/  LDSM.16.M88.4 R180, [R192] ;  /* 0x00000000c0b4783b */ /* 0x000fea0000000200 */
[----:B------:R-:W-:Y:S01]  /*1bd30*/  HMMA.16816.F32 R32, R136, R34, RZ ;  /* 0x000000228820723c */ /* 0x000fe200000018ff */
[----:B------:R-:W4:Y:S07]  /*1bd40*/  LDSM.16.M88.4 R136, [R199+0x6800] ;  /* 0x00680000c788783b */ /* 0x000f2e0000000200 */
[C---:B------:R-:W-:Y:S08]  /*1bd50*/  HMMA.16816.F32 R4, R144.reuse, R148, R4 ;  /* 0x000000949004723c */ /* 0x040ff00000001804 */
[C---:B------:R-:W-:Y:S01]  /*1bd60*/  HMMA.16816.F32 R8, R144.reuse, R150, R8 ;  /* 0x000000969008723c */ /* 0x040fe20000001808 */
[----:B------:R-:W-:Y:S07]  /*1bd70*/  LDSM.16.M88.4 R148, [R192+0x1000] ;  /* 0x00100000c094783b */ /* 0x000fee0000000200 */
[C---:B-1----:R-:W-:Y:S08]  /*1bd80*/  HMMA.16816.F32 R12, R144.reuse, R152, R12 ;  /* 0x00000098900c723c */ /* 0x042ff0000000180c */
[C---:B------:R-:W-:Y:S01]  /*1bd90*/  HMMA.16816.F32 R16, R144.reuse, R154, R16 ;  /* 0x0000009a9010723c */ /* 0x040fe20000001810 */
[----:B------:R-:W-:Y:S07]  /*1bda0*/  LDSM.16.M88.4 R152, [R192+0x1800] ;  /* 0x00180000c098783b */ /* 0x000fee0000000200 */
[C---:B---3--:R-:W-:Y:S08]  /*1bdb0*/  HMMA.16816.F32 R20, R144.reuse, R156, R20 ;  /* 0x0000009c9014723c */ /* 0x048ff00000001814 */
[C---:B------:R-:W-:Y:S01]  /*1bdc0*/  HMMA.16816.F32 R24, R144.reuse, R158, R24 ;  /* 0x0000009e9018723c */ /* 0x040fe20000001818 */
[----:B------:R-:W-:Y:S07]  /*1bdd0*/  LDSM.16.M88.4 R156, [R206+0x2000] ;  /* 0x00200000ce9c783b */ /* 0x000fee0000000200 */
[C---:B------:R-:W-:Y:S08]  /*1bde0*/  HMMA.16816.F32 R28, R144.reuse, R160, R28 ;  /* 0x000000a0901c723c */ /* 0x040ff0000000181c */
[----:B------:R-:W-:Y:S01]  /*1bdf0*/  HMMA.16816.F32 R32, R144, R162, R32 ;  /* 0x000000a29020723c */ /* 0x000fe20000001820 */
[----:B------:R-:W1:Y:S06]  /*1be00*/  LDSM.16.M88.4 R144, [R192+0x800] ;  /* 0x00080000c090783b */ /* 0x000e6c0000000200 */
[----:B------:R-:W3:Y:S01]  /*1be10*/  LDSM.16.M88.4 R160, [R205+0x8000] ;  /* 0x00800000cda0783b */ /* 0x000ee20000000200 */
[C---:B--2---:R-:W-:Y:S08]  /*1be20*/  HMMA.16816.F32 R4, R164.reuse, R168, R4 ;  /* 0x000000a8a404723c */ /* 0x044ff00000001804 */
[C---:B------:R-:W-:Y:S01]  /*1be30*/  HMMA.16816.F32 R8, R164.reuse, R170, R8 ;  /* 0x000000aaa408723c */ /* 0x040fe20000001808 */
[----:B------:R-:W-:Y:S07]  /*1be40*/  LDSM.16.M88.4 R168, [R204+0x2000] ;  /* 0x00200000cca8783b */ /* 0x000fee0000000200 */
[C---:B----4-:R-:W-:Y:S08]  /*1be50*/  HMMA.16816.F32 R12, R164.reuse, R136, R12 ;  /* 0x00000088a40c723c */ /* 0x050ff0000000180c */
[C---:B------:R-:W-:Y:S01]  /*1be60*/  HMMA.16816.F32 R16, R164.reuse, R138, R16 ;  /* 0x0000008aa410723c */ /* 0x040fe20000001810 */
[----:B------:R-:W2:Y:S07]  /*1be70*/  LDSM.16.M88.4 R136, [R205+0x8800] ;  /* 0x00880000cd88783b */ /* 0x000eae0000000200 */
[C---:B------:R-:W-:Y:S08]  /*1be80*/  HMMA.16816.F32 R20, R164.reuse, R140, R20 ;  /* 0x0000008ca414723c */ /* 0x040ff00000001814 */
[C---:B------:R-:W-:Y:S01]  /*1be90*/  HMMA.16816.F32 R24, R164.reuse, R142, R24 ;  /* 0x0000008ea418723c */ /* 0x040fe20000001818 */
[----:B------:R-:W4:Y:S07]  /*1bea0*/  LDSM.16.M88.4 R140, [R205+0x9000] ;  /* 0x00900000cd8c783b */ /* 0x000f2e0000000200 */
[C---:B------:R-:W-:Y:S08]  /*1beb0*/  HMMA.16816.F32 R28, R164.reuse, R172, R28 ;  /* 0x000000aca41c723c */ /* 0x040ff0000000181c */
[----:B------:R-:W-:Y:S01]  /*1bec0*/  HMMA.16816.F32 R32, R164, R174, R32 ;  /* 0x000000aea420723c */ /* 0x000fe20000001820 */
[----:B------:R-:W5:Y:S06]  /*1bed0*/  LDSM.16.M88.4 R164, [R205+0x9800] ;  /* 0x00980000cda4783b */ /* 0x000f6c0000000200 */
[----:B------:R-:W2:Y:S01]  /*1bee0*/  LDSM.16.M88.4 R172, [R191] ;  /* 0x00000000bfac783b */ /* 0x000ea20000000200 */
[C---:B------:R-:W-:Y:S08]  /*1bef0*/  HMMA.16816.F32 R4, R176.reuse, R180, R4 ;  /* 0x000000b4b004723c */ /* 0x040ff00000001804 */
[C---:B------:R-:W-:Y:S01]  /*1bf00*/  HMMA.16816.F32 R8, R176.reuse, R182, R8 ;  /* 0x000000b6b008723c */ /* 0x040fe20000001808 */
[----:B------:R-:W-:Y:S07]  /*1bf10*/  LDSM.16.M88.4 R180, [R199+0x8000] ;  /* 0x00800000c7b4783b */ /* 0x000fee0000000200 */
[C---:B-1----:R-:W-:Y:S08]  /*1bf20*/  HMMA.16816.F32 R12, R176.reuse, R144, R12 ;  /* 0x00000090b00c723c */ /* 0x042ff0000000180c */
[C---:B------:R-:W-:Y:S01]  /*1bf30*/  HMMA.16816.F32 R16, R176.reuse, R146, R16 ;  /* 0x00000092b010723c */ /* 0x040fe20000001810 */
[----:B------:R-:W1:Y:S07]  /*1bf40*/  LDSM.16.M88.4 R144, [R190] ;  /* 0x00000000be90783b */ /* 0x000e6e0000000200 */
[C---:B------:R-:W-:Y:S08]  /*1bf50*/  HMMA.16816.F32 R20, R176.reuse, R148, R20 ;  /* 0x00000094b014723c */ /* 0x040ff00000001814 */
[C---:B------:R-:W-:Y:S01]  /*1bf60*/  HMMA.16816.F32 R24, R176.reuse, R150, R24 ;  /* 0x00000096b018723c */ /* 0x040fe20000001818 */
[----:B------:R-:W1:Y:S07]  /*1bf70*/  LDSM.16.M88.4 R148, [R189] ;  /* 0x00000000bd94783b */ /* 0x000e6e0000000200 */
[C---:B------:R-:W-:Y:S08]  /*1bf80*/  HMMA.16816.F32 R28, R176.reuse, R152, R28 ;  /* 0x00000098b01c723c */ /* 0x040ff0000000181c */
[----:B------:R-:W-:Y:S01]  /*1bf90*/  HMMA.16816.F32 R32, R176, R154, R32 ;  /* 0x0000009ab020723c */ /* 0x000fe20000001820 */
[----:B------:R-:W1:Y:S06]  /*1bfa0*/  LDSM.16.M88.4 R152, [R188] ;  /* 0x00000000bc98783b */ /* 0x000e6c0000000200 */
[----:B------:R-:W1:Y:S01]  /*1bfb0*/  LDSM.16.M88.4 R176, [R202+0x2000] ;  /* 0x00200000cab0783b */ /* 0x000e620000000200 */
[C---:B---3--:R-:W-:Y:S08]  /*1bfc0*/  HMMA.16816.F32 R4, R156.reuse, R160, R4 ;  /* 0x000000a09c04723c */ /* 0x048ff00000001804 */
[C---:B------:R-:W-:Y:S01]  /*1bfd0*/  HMMA.16816.F32 R8, R156.reuse, R162, R8 ;  /* 0x000000a29c08723c */ /* 0x040fe20000001808 */
[----:B------:R-:W-:Y:S07]  /*1bfe0*/  LDSM.16.M88.4 R160, [R201+0x2000] ;  /* 0x00200000c9a0783b */ /* 0x000fee0000000200 */
[C---:B--2---:R-:W-:Y:S08]  /*1bff0*/  HMMA.16816.F32 R12, R156.reuse, R136, R12 ;  /* 0x000000889c0c723c */ /* 0x044ff0000000180c */
[C---:B------:R-:W-:Y:S01]  /*1c000*/  HMMA.16816.F32 R16, R156.reuse, R138, R16 ;  /* 0x0000008a9c10723c */ /* 0x040fe20000001810 */
[----:B------:R-:W2:Y:S07]  /*1c010*/  LDSM.16.M88.4 R136, [R199+0x8800] ;  /* 0x00880000c788783b */ /* 0x000eae0000000200 */
[C---:B----4-:R-:W-:Y:S08]  /*1c020*/  HMMA.16816.F32 R20, R156.reuse, R140, R20 ;  /* 0x0000008c9c14723c */ /* 0x050ff00000001814 */
[C---:B------:R-:W-:Y:S01]  /*1c030*/  HMMA.16816.F32 R24, R156.reuse, R142, R24 ;  /* 0x0000008e9c18723c */ /* 0x040fe20000001818 */
[----:B------:R-:W3:Y:S07]  /*1c040*/  LDSM.16.M88.4 R140, [R199+0x9000] ;  /* 0x00900000c78c783b */ /* 0x000eee0000000200 */
[C---:B-----5:R-:W-:Y:S08]  /*1c050*/  HMMA.16816.F32 R28, R156.reuse, R164, R28 ;  /* 0x000000a49c1c723c */ /* 0x060ff0000000181c */
[----:B------:R-:W-:Y:S01]  /*1c060*/  HMMA.16816.F32 R32, R156, R166, R32 ;  /* 0x000000a69c20723c */ /* 0x000fe20000001820 */
[----:B------:R-:W4:Y:S06]  /*1c070*/  LDSM.16.M88.4 R156, [R199+0x9800] ;  /* 0x00980000c79c783b */ /* 0x000f2c0000000200 */
[----:B------:R-:W5:Y:S01]  /*1c080*/  LDSM.16.M88.4 R164, [R192+0x2000] ;  /* 0x00200000c0a4783b */ /* 0x000f620000000200 */
[C---:B------:R-:W-:Y:S08]  /*1c090*/  HMMA.16816.F32 R4, R168.reuse, R172, R4 ;  /* 0x000000aca804723c */ /* 0x040ff00000001804 */
[C---:B------:R-:W-:Y:S01]  /*1c0a0*/  HMMA.16816.F32 R8, R168.reuse, R174, R8 ;  /* 0x000000aea808723c */ /* 0x040fe20000001808 */
[----:B------:R-:W-:Y:S07]  /*1c0b0*/  LDSM.16.M88.4 R172, [R205+0xa000] ;  /* 0x00a00000cdac783b */ /* 0x000fee0000000200 */
[C---:B-1----:R-:W-:Y:S08]  /*1c0c0*/  HMMA.16816.F32 R12, R168.reuse, R144, R12 ;  /* 0x00000090a80c723c */ /* 0x042ff0000000180c */
[C---:B------:R-:W-:Y:S01]  /*1c0d0*/  HMMA.16816.F32 R16, R168.reuse, R146, R16 ;  /* 0x00000092a810723c */ /* 0x040fe20000001810 */
[----:B------:R-:W1:Y:S07]  /*1c0e0*/  LDSM.16.M88.4 R144, [R192+0x2800] ;  /* 0x00280000c090783b */ /* 0x000e6e0000000200 */
[C---:B------:R-:W-:Y:S08]  /*1c0f0*/  HMMA.16816.F32 R20, R168.reuse, R148, R20 ;  /* 0x00000094a814723c */ /* 0x040ff00000001814 */
[C---:B------:R-:W-:Y:S01]  /*1c100*/  HMMA.16816.F32 R24, R168.reuse, R150, R24 ;  /* 0x00000096a818723c */ /* 0x040fe20000001818 */
[----:B------:R-:W1:Y:S07]  /*1c110*/  LDSM.16.M88.4 R148, [R192+0x3000] ;  /* 0x00300000c094783b */ /* 0x000e6e0000000200 */
        /* <DEDUP_REMOVED lines=9> */
[----:B------:R-:W2:Y:S07]  /*1c1b0*/  LDSM.16.M88.4 R136, [R205+0xa800] ;  /* 0x00a80000cd88783b */ /* 0x000eae0000000200 */
[C---:B---3--:R-:W-:Y:S08]  /*1c1c0*/  HMMA.16816.F32 R20, R176.reuse, R140, R20 ;  /* 0x0000008cb014723c */ /* 0x048ff00000001814 */
[C---:B------:R-:W-:Y:S01]  /*1c1d0*/  HMMA.16816.F32 R24, R176.reuse, R142, R24 ;  /* 0x0000008eb018723c */ /* 0x040fe20000001818 */
[----:B------:R-:W3:Y:S07]  /*1c1e0*/  LDSM.16.M88.4 R140, [R205+0xb000] ;  /* 0x00b00000cd8c783b */ /* 0x000eee0000000200 */
[C---:B----4-:R-:W-:Y:S08]  /*1c1f0*/  HMMA.16816.F32 R28, R176.reuse, R156, R28 ;  /* 0x0000009cb01c723c */ /* 0x050ff0000000181c */
[----:B------:R-:W-:Y:S01]  /*1c200*/  HMMA.16816.F32 R32, R176, R158, R32 ;  /* 0x0000009eb020723c */ /* 0x000fe20000001820 */
[----:B------:R-:W4:Y:S06]  /*1c210*/  LDSM.16.M88.4 R156, [R205+0xb800] ;  /* 0x00b80000cd9c783b */ /* 0x000f2c0000000200 */
[----:B------:R-:W2:Y:S01]  /*1c220*/  LDSM.16.M88.4 R176, [R204+0x4000] ;  /* 0x00400000ccb0783b */ /* 0x000ea20000000200 */
[C---:B-----5:R-:W-:Y:S08]  /*1c230*/  HMMA.16816.F32 R4, R160.reuse, R164, R4 ;  /* 0x000000a4a004723c */ /* 0x060ff00000001804 */
[C---:B------:R-:W-:Y:S01]  /*1c240*/  HMMA.16816.F32 R8, R160.reuse, R166, R8 ;  /* 0x000000a6a008723c */ /* 0x040fe20000001808 */
[----:B------:R-:W-:Y:S07]  /*1c250*/  LDSM.16.M88.4 R164, [R199+0xa000] ;  /* 0x00a00000c7a4783b */ /* 0x000fee0000000200 */
[C---:B-1----:R-:W-:Y:S08]  /*1c260*/  HMMA.16816.F32 R12, R160.reuse, R144, R12 ;  /* 0x00000090a00c723c */ /* 0x042ff0000000180c */
[C---:B------:R-:W-:Y:S01]  /*1c270*/  HMMA.16816.F32 R16, R160.reuse, R146, R16 ;  /* 0x00000092a010723c */ /* 0x040fe20000001810 */
[----:B------:R-:W1:Y:S07]  /*1c280*/  LDSM.16.M88.4 R144, [R186] ;  /* 0x00000000ba90783b */ /* 0x000e6e0000000200 */
[C---:B------:R-:W-:Y:S08]  /*1c290*/  HMMA.16816.F32 R20, R160.reuse, R148, R20 ;  /* 0x00000094a014723c */ /* 0x040ff00000001814 */
[C---:B------:R-:W-:Y:S01]  /*1c2a0*/  HMMA.16816.F32 R24, R160.reuse, R150, R24 ;  /* 0x00000096a018723c */ /* 0x040fe20000001818 */
[----:B------:R-:W5:Y:S07]  /*1c2b0*/  LDSM.16.M88.4 R148, [R185] ;  /* 0x00000000b994783b */ /* 0x000f6e0000000200 */
[C---:B------:R-:W-:Y:S08]  /*1c2c0*/  HMMA.16816.F32 R28, R160.reuse, R152, R28 ;  /* 0x00000098a01c723c */ /* 0x040ff0000000181c */
[----:B------:R-:W-:Y:S01]  /*1c2d0*/  HMMA.16816.F32 R32, R160, R154, R32 ;  /* 0x0000009aa020723c */ /* 0x000fe20000001820 */
[----:B------:R-:W1:Y:S06]  /*1c2e0*/  LDSM.16.M88.4 R152, [R184] ;  /* 0x00000000b898783b */ /* 0x000e6c0000000200 */
[----:B------:R-:W1:Y:S01]  /*1c2f0*/  LDSM.16.M88.4 R160, [R202+0x4000] ;  /* 0x00400000caa0783b */ /* 0x000e620000000200 */
[C---:B------:R-:W-:Y:S08]  /*1c300*/  HMMA.16816.F32 R4, R168.reuse, R172, R4 ;  /* 0x000000aca804723c */ /* 0x040ff00000001804 */
[C---:B------:R-:W-:Y:S01]  /*1c310*/  HMMA.16816.F32 R8, R168.reuse, R174, R8 ;  /* 0x000000aea808723c */ /* 0x040fe20000001808 */
[----:B------:R-:W-:Y:S07]  /*1c320*/  LDSM.16.M88.4 R172, [R192+0x4000] ;  /* 0x00400000c0ac783b */ /* 0x000fee0000000200 */
        /* <DEDUP_REMOVED lines=10> */
[C---:B------:R-:W-:Y:S08]  /*1c3d0*/  HMMA.16816.F32 R4, R176.reuse, R180, R4 ;  /* 0x000000b4b004723c */ /* 0x040ff00000001804 */
[C---:B------:R-:W-:Y:S08]  /*1c3e0*/  HMMA.16816.F32 R8, R176.reuse, R182, R8 ;  /* 0x000000b6b008723c */ /* 0x040ff00000001808 */
[C---:B-1----:R-:W-:Y:S08]  /*1c3f0*/  HMMA.16816.F32 R12, R176.reuse, R144, R12 ;  /* 0x00000090b00c723c */ /* 0x042ff0000000180c */
[C---:B------:R-:W-:Y:S08]  /*1c400*/  HMMA.16816.F32 R16, R176.reuse, R146, R16 ;  /* 0x00000092b010723c */ /* 0x040ff00000001810 */
[C---:B-----5:R-:W-:Y:S08]  /*1c410*/  HMMA.16816.F32 R20, R176.reuse, R148, R20 ;  /* 0x00000094b014723c */ /* 0x060ff00000001814 */
[C---:B------:R-:W-:Y:S08]  /*1c420*/  HMMA.16816.F32 R24, R176.reuse, R150, R24 ;  /* 0x00000096b018723c */ /* 0x040ff00000001818 */
[C---:B------:R-:W-:Y:S08]  /*1c430*/  HMMA.16816.F32 R28, R176.reuse, R152, R28 ;  /* 0x00000098b01c723c */ /* 0x040ff0000000181c */
[----:B------:R-:W-:Y:S08]  /*1c440*/  HMMA.16816.F32 R32, R176, R154, R32 ;  /* 0x0000009ab020723c */ /* 0x000ff00000001820 */
[C---:B------:R-:W-:Y:S08]  /*1c450*/  HMMA.16816.F32 R4, R160.reuse, R164, R4 ;  /* 0x000000a4a004723c */ /* 0x040ff00000001804 */
[C---:B------:R-:W-:Y:S08]  /*1c460*/  HMMA.16816.F32 R8, R160.reuse, R166, R8 ;  /* 0x000000a6a008723c */ /* 0x040ff00000001808 */
[C---:B--2---:R-:W-:Y:S08]  /*1c470*/  HMMA.16816.F32 R12, R160.reuse, R136, R12 ;  /* 0x00000088a00c723c */ /* 0x044ff0000000180c */
[C---:B------:R-:W-:Y:S01]  /*1c480*/  HMMA.16816.F32 R16, R160.reuse, R138, R16 ;  /* 0x0000008aa010723c */ /* 0x040fe20000001810 */
[----:B------:R-:W1:Y:S07]  /*1c490*/  LDSM.16.M88.4 R136, [R192+0x4800] ;  /* 0x00480000c088783b */ /* 0x000e6e0000000200 */
[C---:B---3--:R-:W-:Y:S08]  /*1c4a0*/  HMMA.16816.F32 R20, R160.reuse, R140, R20 ;  /* 0x0000008ca014723c */ /* 0x048ff00000001814 */
[C---:B------:R-:W-:Y:S08]  /*1c4b0*/  HMMA.16816.F32 R24, R160.reuse, R142, R24 ;  /* 0x0000008ea018723c */ /* 0x040ff00000001818 */
[C---:B----4-:R-:W-:Y:S08]  /*1c4c0*/  HMMA.16816.F32 R28, R160.reuse, R156, R28 ;  /* 0x0000009ca01c723c */ /* 0x050ff0000000181c */
[----:B------:R-:W-:Y:S08]  /*1c4d0*/  HMMA.16816.F32 R32, R160, R158, R32 ;  /* 0x0000009ea020723c */ /* 0x000ff00000001820 */
[C---:B------:R-:W-:Y:S08]  /*1c4e0*/  HMMA.16816.F32 R4, R168.reuse, R172, R4 ;  /* 0x000000aca804723c */ /* 0x040ff00000001804 */
[C---:B------:R-:W-:Y:S08]  /*1c4f0*/  HMMA.16816.F32 R8, R168.reuse, R174, R8 ;  /* 0x000000aea808723c */ /* 0x040ff00000001808 */
[C---:B-1----:R-:W-:Y:S08]  /*1c500*/  HMMA.16816.F32 R12, R168.reuse, R136, R12 ;  /* 0x00000088a80c723c */ /* 0x042ff0000000180c */
[----:B------:R-:W-:Y:S01]  /*1c510*/  FMUL.FTZ R234, R4, c[0x0][0x2ec] ;  /* 0x0000bb0004ea7a20 */ /* 0x000fe20000410000 */
[C---:B------:R-:W-:Y:S03]  /*1c520*/  HMMA.16816.F32 R16, R168.reuse, R138, R16 ;  /* 0x0000008aa810723c */ /* 0x040fe60000001810 */
[----:B------:R-:W-:Y:S02]  /*1c530*/  FMUL.FTZ R176, R5, c[0x0][0x2ec] ;  /* 0x0000bb0005b07a20 */ /* 0x000fe40000410000 */
[----:B------:R-:W1:Y:S01]  /*1c540*/  MUFU.TANH R234, R234 ;  /* 0x000000ea00ea7308 */ /* 0x000e620000002400 */
[----:B------:R-:W-:Y:S02]  /*1c550*/  FMUL.FTZ R153, R6, c[0x0][0x2ec] ;  /* 0x0000bb0006997a20 */ /* 0x000fe40000410000 */
[----:B------:R-:W-:Y:S04]  /*1c560*/  FMUL.FTZ R9, R9, c[0x0][0x2ec] ;  /* 0x0000bb0009097a20 */ /* 0x000fe80000410000 */
[----:B------:R-:W-:Y:S02]  /*1c570*/  FMUL.FTZ R10, R10, c[0x0][0x2ec] ;  /* 0x0000bb000a0a7a20 */ /* 0x000fe40000410000 */
[----:B------:R-:W-:Y:S01]  /*1c580*/  FMUL.FTZ R11, R11, c[0x0][0x2ec] ;  /* 0x0000bb000b0b7a20 */ /* 0x000fe20000410000 */
[----:B------:R-:W2:Y:S01]  /*1c590*/  MUFU.TANH R240, R9 ;  /* 0x0000000900f07308 */ /* 0x000ea20000002400 */
[----:B------:R-:W-:Y:S02]  /*1c5a0*/  FMUL.FTZ R172, R7, c[0x0][0x2ec] ;  /* 0x0000bb0007ac7a20 */ /* 0x000fe40000410000 */
[----:B------:R-:W3:Y:S01]  /*1c5b0*/  LDSM.16.M88.4 R4, [R192+0x5000] ;  /* 0x00500000c004783b */ /* 0x000ee20000000200 */
[----:B------:R-:W-:Y:S02]  /*1c5c0*/  FMUL.FTZ R174, R8, c[0x0][0x2ec] ;  /* 0x0000bb0008ae7a20 */ /* 0x000fe40000410000 */
[----:B------:R-:W-:Y:S02]  /*1c5d0*/  FMUL.FTZ R178, R12, c[0x0][0x2ec] ;  /* 0x0000bb000cb27a20 */ /* 0x000fe40000410000 */
[----:B------:R-:W-:Y:S02]  /*1c5e0*/  FMUL.FTZ R13, R13, c[0x0][0x2ec] ;  /* 0x0000bb000d0d7a20 */ /* 0x000fe40000410000 */
[----:B------:R-:W4:Y:S01]  /*1c5f0*/  MUFU.TANH R238, R10 ;  /* 0x0000000a00ee7308 */ /* 0x000f220000002400 */
[----:B------:R-:W-:Y:S02]  /*1c600*/  FMUL.FTZ R228, R16, c[0x0][0x2ec] ;  /* 0x0000bb0010e47a20 */ /* 0x000fe40000410000 */
[----:B------:R-:W-:Y:S02]  /*1c610*/  FMUL.FTZ R14, R14, c[0x0][0x2ec] ;  /* 0x0000bb000e0e7a20 */ /* 0x000fe40000410000 */
[----:B------:R-:W-:Y:S02]  /*1c620*/  FMUL.FTZ R15, R15, c[0x0][0x2ec] ;  /* 0x0000bb000f0f7a20 */ /* 0x000fe40000410000 */
[----:B------:R-:W-:Y:S02]  /*1c630*/  FMUL.FTZ R17, R17, c[0x0][0x2ec] ;  /* 0x0000bb0011117a20 */ /* 0x000fe40000410000 */
[----:B------:R-:W-:Y:S01]  /*1c640*/  FMUL.FTZ R18, R18, c[0x0][0x2ec] ;  /* 0x0000bb0012127a20 */ /* 0x000fe20000410000 */
[----:B------:R5:W1:Y:S01]  /*1c650*/  MUFU.TANH R236, R11 ;  /* 0x0000000b00ec7308 */ /* 0x000a620000002400 */
[----:B------:R-:W-:Y:S09]  /*1c660*/  FMUL.FTZ R19, R19, c[0x0][0x2ec] ;  /* 0x0000bb0013137a20 */ /* 0x000ff20000410000 */
[----:B------:R-:W1:Y:S10]  /*1c670*/  MUFU.TANH R176, R176 ;  /* 0x000000b000b07308 */ /* 0x000e740000002400 */
[----:B------:R-:W1:Y:S01]  /*1c680*/  MUFU.TANH R153, R153 ;  /* 0x0000009900997308 */ /* 0x000e620000002400 */
[C---:B---3--:R-:W-:Y:S01]  /*1c690*/  HMMA.16816.F32 R20, R168.reuse, R4, R20 ;  /* 0x00000004a814723c */ /* 0x048fe20000001814 */
[----:B-----5:R-:W3:Y:S01]  /*1c6a0*/  LDSM.16.M88.4 R8, [R192+0x5800] ;  /* 0x00580000c008783b */ /* 0x020ee20000000200 */
[----:B------:R-:W-:Y:S07]  /*1c6b0*/  DEPBAR.LE SB0, 0x0 ;  /* 0x000080000000791a */ /* 0x000fee0000000000 */
[----:B------:R-:W1:Y:S01]  /*1c6c0*/  MUFU.TANH R172, R172 ;  /* 0x000000ac00ac7308 */ /* 0x000e620000002400 */
[----:B------:R-:W-:Y:S01]  /*1c6d0*/  BAR.SYNC.DEFER_BLOCKING 0x0 ;  /* 0x0000000000007b1d */ /* 0x000fe20000010000 */
[C---:B------:R-:W-:Y:S08]  /*1c6e0*/  HMMA.16816.F32 R24, R168.reuse, R6, R24 ;  /* 0x00000006a818723c */ /* 0x040ff00000001818 */
[----:B------:R-:W1:Y:S05]  /*1c6f0*/  MUFU.TANH R174, R174 ;  /* 0x000000ae00ae7308 */ /* 0x000e6a0000002400 */
[----:B------:R-:W-:Y:S02]  /*1c700*/  FMUL.FTZ R166, R20, c[0x0][0x2ec] ;  /* 0x0000bb0014a67a20 */ /* 0x000fe40000410000 */
[----:B------:R-:W-:Y:S03]  /*1c710*/  FMUL.FTZ R21, R21, c[0x0][0x2ec] ;  /* 0x0000bb0015157a20 */ /* 0x000fe60000410000 */
[----:B------:R-:W1:Y:S01]  /*1c720*/  MUFU.TANH R178, R178 ;  /* 0x000000b200b27308 */ /* 0x000e620000002400 */
[----:B------:R-:W-:Y:S02]  /*1c730*/  FMUL.FTZ R22, R22, c[0x0][0x2ec] ;  /* 0x0000bb0016167a20 */ /* 0x000fe40000410000 */
[----:B------:R-:W-:Y:S03]  /*1c740*/  FMUL.FTZ R23, R23, c[0x0][0x2ec] ;  /* 0x0000bb0017177a20 */ /* 0x000fe60000410000 */
[----:B------:R-:W-:Y:S02]  /*1c750*/  FMUL.FTZ R158, R24, c[0x0][0x2ec] ;  /* 0x0000bb00189e7a20 */ /* 0x000fe40000410000 */
[----:B------:R-:W-:Y:S02]  /*1c760*/  FMUL.FTZ R25, R25, c[0x0][0x2ec] ;  /* 0x0000bb0019197a20 */ /* 0x000fe40000410000 */
[----:B------:R1:W1:Y:S01]  /*1c770*/  MUFU.TANH R232, R13 ;  /* 0x0000000d00e87308 */ /* 0x0002620000002400 */
[----:B------:R-:W-:Y:S02]  /*1c780*/  FMUL.FTZ R26, R26, c[0x0][0x2ec] ;  /* 0x0000bb001a1a7a20 */ /* 0x000fe40000410000 */
[----:B------:R-:W-:Y:S01]  /*1c790*/  FMUL.FTZ R27, R27, c[0x0][0x2ec] ;  /* 0x0000bb001b1b7a20 */ /* 0x000fe20000410000 */
[C---:B---3--:R-:W-:Y:S06]  /*1c7a0*/  HMMA.16816.F32 R28, R168.reuse, R8, R28 ;  /* 0x00000008a81c723c */ /* 0x048fec000000181c */
[----:B------:R3:W1:Y:S02]  /*1c7b0*/  MUFU.TANH R180, R14 ;  /* 0x0000000e00b47308 */ /* 0x0006640000002400 */
[----:B------:R-:W-:Y:S07]  /*1c7c0*/  HMMA.16816.F32 R32, R168, R10, R32 ;  /* 0x0000000aa820723c */ /* 0x000fee0000001820 */
[----:B------:R-:W-:Y:S01]  /*1c7d0*/  MOV R168, R2 ;  /* 0x0000000200a87202 */ /* 0x000fe20000000f00 */
[----:B------:R3:W1:Y:S01]  /*1c7e0*/  MUFU.TANH R230, R15 ;  /* 0x0000000f00e67308 */ /* 0x0006620000002400 */
[----:B------:R-:W-:Y:S07]  /*1c7f0*/  MOV R169, R3 ;  /* 0x0000000300a97202 */ /* 0x000fee0000000f00 */
[----:B------:R-:W-:Y:S02]  /*1c800*/  FMUL.FTZ R147, R28, c[0x0][0x2ec] ;  /* 0x0000bb001c937a20 */ /* 0x000fe40000410000 */
[----:B------:R-:W1:Y:S01]  /*1c810*/  MUFU.TANH R228, R228 ;  /* 0x000000e400e47308 */ /* 0x000e620000002400 */
[----:B------:R-:W-:Y:S02]  /*1c820*/  FMUL.FTZ R29, R29, c[0x0][0x2ec] ;  /* 0x0000bb001d1d7a20 */ /* 0x000fe40000410000 */
[----:B------:R-:W-:Y:S02]  /*1c830*/  FMUL.FTZ R30, R30, c[0x0][0x2ec] ;  /* 0x0000bb001e1e7a20 */ /* 0x000fe40000410000 */
[----:B------:R-:W-:Y:S02]  /*1c840*/  FMUL.FTZ R31, R31, c[0x0][0x2ec] ;  /* 0x0000bb001f1f7a20 */ /* 0x000fe40000410000 */
[----:B------:R-:W-:Y:S02]  /*1c850*/  FMUL.FTZ R146, R32, c[0x0][0x2ec] ;  /* 0x0000bb0020927a20 */ /* 0x000fe40000410000 */
[----:B------:R-:W-:Y:S01]  /*1c860*/  FMUL.FTZ R33, R33, c[0x0][0x2ec] ;  /* 0x0000bb0021217a20 */ /* 0x000fe20000410000 */
[----:B------:R3:W1:Y:S01]  /*1c870*/  MUFU.TANH R182, R17 ;  /* 0x0000001100b67308 */ /* 0x0006620000002400 */
[----:B------:R-:W-:Y:S02]  /*1c880*/  FMUL.FTZ R34, R34, c[0x0][0x2ec] ;  /* 0x0000bb0022227a20 */ /* 0x000fe40000410000 */
[----:B------:R-:W-:Y:S07]  /*1c890*/  FMUL.FTZ R35, R35, c[0x0][0x2ec] ;  /* 0x0000bb0023237a20 */ /* 0x000fee0000410000 */
[----:B------:R3:W1:Y:S10]  /*1c8a0*/  MUFU.TANH R224, R18 ;  /* 0x0000001200e07308 */ /* 0x0006740000002400 */
[----:B------:R3:W1:Y:S10]  /*1c8b0*/  MUFU.TANH R226, R19 ;  /* 0x0000001300e27308 */ /* 0x0006740000002400 */
[----:B------:R-:W1:Y:S10]  /*1c8c0*/  MUFU.TANH R166, R166 ;  /* 0x000000a600a67308 */ /* 0x000e740000002400 */
[----:B------:R3:W1:Y:S10]  /*1c8d0*/  MUFU.TANH R164, R21 ;  /* 0x0000001500a47308 */ /* 0x0006740000002400 */
        /* <DEDUP_REMOVED lines=13> */
[----:B------:R3:W1:Y:S01]  /*1c9b0*/  MUFU.TANH R133, R35 ;  /* 0x0000002300857308 */ /* 0x0006620000002400 */
[----:B------:R-:W-:-:S05]  /*1c9c0*/  @!P0 BRA `(.L_x_1306) ;  /* 0x000009c000008947 */ /* 0x000fca0003800000 */
[----:B--2-4-:R-:W-:Y:S02]  /*1c9d0*/  ULDC UR5, c[0x0][0x198] ;  /* 0x0000660000057ab9 */ /* 0x014fe40000000800 */
[----:B------:R-:W-:Y:S04]  /*1c9e0*/  ULEA UR5, -UR5, URZ, 0x6 ;  /* 0x0000003f05057291 */ /* 0x000fe8000f8e313f */
[----:B------:R-:W-:Y:S02]  /*1c9f0*/  USHF.R.S32.HI UR4, URZ, 0x1f, UR5 ;  /* 0x0000001f3f047899 */ /* 0x000fe40008011405 */
[----:B------:R-:W-:Y:S04]  /*1ca00*/  MOV R7, UR5 ;  /* 0x0000000500077c02 */ /* 0x000fe80008000f00 */
        /* <DEDUP_REMOVED lines=63> */
.L_x_1307:
[CC--:B---3--:R-:W-:Y:S02]  /*1ce00*/  LEA R14, P1, R7.reuse, R216.reuse, 0x1 ;  /* 0x000000d8070e7211 */ /* 0x0c8fe400078208ff */
        /* <DEDUP_REMOVED lines=10> */
[CCC-:B-1----:R-:W-:Y:S01]  /*1ceb0*/  @P6 LEA.HI.X R13, R5.reuse, R219.reuse, R4.reuse, 0x1, P2 ;  /* 0x000000db050d6211 */ /* 0x1c2fe200010f0c04 */
        /* <DEDUP_REMOVED lines=77> */
.L_x_1306:
[----:B-12-4-:R-:W-:Y:S01]  /*1d390*/  FMNMX.FTZ R5, R234, R135, !PT ;  /* 0x00000087ea057209 */ /* 0x016fe20007810000 */
[----:B---3--:R-:W-:Y:S01]  /*1d3a0*/  LDSM.16.MT88.4 R12, [R200+0xc000] ;  /* 0x00c00000c80c783b */ /* 0x008fe20000004200 */
        /* <DEDUP_REMOVED lines=34> */
[----:B------:R-:W-:Y:S03]  /*1d5d0*/  FMNMX.FTZ R7, R133, R2, !PT ;  /* 0x0000000285077209 */ /* 0x000fe60007810000 */
[----:B------:R-:W-:Y:S08]  /*1d5e0*/  SHFL.BFLY PT, R6, R5, 0x2, 0x1f ;  /* 0x0c401f0005067f89 */ /* 0x000ff000000e0000 */
[----:B------:R-:W1:Y:S02]  /*1d5f0*/  SHFL.BFLY PT, R2, R7, 0x2, 0x1f ;  /* 0x0c401f0007027f89 */ /* 0x000e6400000e0000 */
[----:B-1----:R-:W-:Y:S02]  /*1d600*/  FMNMX.FTZ R4, R7, R2, !PT ;  /* 0x0000000207047209 */ /* 0x002fe40007810000 */
[----:B------:R-:W-:Y:S04]  /*1d610*/  FMNMX.FTZ R9, R5, R6, !PT ;  /* 0x0000000605097209 */ /* 0x000fe80007810000 */
[----:B------:R-:W1:Y:S08]  /*1d620*/  SHFL.BFLY PT, R3, R4, 0x1, 0x1f ;  /* 0x0c201f0004037f89 */ /* 0x000e7000000e0000 */
[----:B------:R-:W2:Y:S01]  /*1d630*/  SHFL.BFLY PT, R132, R9, 0x1, 0x1f ;  /* 0x0c201f0009847f89 */ /* 0x000ea200000e0000 */
[----:B-1----:R-:W-:Y:S05]  /*1d640*/  FMNMX.FTZ R3, R4, R3, !PT ;  /* 0x0000000304037209 */ /* 0x002fea0007810000 */
[C---:B------:R-:W-:Y:S02]  /*1d650*/  FMUL.FTZ R145, R3.reuse, c[0x0][0x23c] ;  /* 0x00008f0003917a20 */ /* 0x040fe40000410000 */
[----:B------:R-:W-:Y:S01]  /*1d660*/  FADD.FTZ R5, -R3, R0 ;  /* 0x0000000003057221 */ /* 0x000fe20000010100 */
[----:B--2---:R-:W-:Y:S03]  /*1d670*/  FMNMX.FTZ R132, R9, R132, !PT ;  /* 0x0000008409847209 */ /* 0x004fe60007810000 */
[----:B------:R-:W-:Y:S01]  /*1d680*/  FMUL.FTZ R0, R5, c[0x0][0x23c] ;  /* 0x00008f0005007a20 */ /* 0x000fe20000410000 */
[C---:B------:R-:W-:Y:S01]  /*1d690*/  FSETP.NEU.FTZ.AND P0, PT, R132.reuse, -INF , PT ;  /* 0xff8000008400780b */ /* 0x040fe20003f1d000 */
[C---:B------:R-:W-:Y:S02]  /*1d6a0*/  FMUL.FTZ R151, R132.reuse, c[0x0][0x23c] ;  /* 0x00008f0084977a20 */ /* 0x040fe40000410000 */
[----:B------:R-:W-:Y:S01]  /*1d6b0*/  FADD.FTZ R2, -R132, R135 ;  /* 0x0000008784027221 */ /* 0x000fe20000010100 */
[----:B------:R-:W-:Y:S01]  /*1d6c0*/  MOV R135, R132 ;  /* 0x0000008400877202 */ /* 0x000fe20000000f00 */
[----:B------:R-:W1:Y:S01]  /*1d6d0*/  MUFU.EX2 R0, R0 ;  /* 0x0000000000007308 */ /* 0x000e620000000800 */
[----:B------:R-:W-:Y:S01]  /*1d6e0*/  FSEL R151, R151, RZ, P0 ;  /* 0x000000ff97977208 */ /* 0x000fe20000000000 */
[----:B------:R-:W-:Y:S01]  /*1d6f0*/  FMUL.FTZ R6, R2, c[0x0][0x23c] ;  /* 0x00008f0002067a20 */ /* 0x000fe20000410000 */
[----:B------:R-:W-:Y:S03]  /*1d700*/  FSETP.NEU.FTZ.AND P0, PT, R3, -INF , PT ;  /* 0xff8000000300780b */ /* 0x000fe60003f1d000 */
[--C-:B------:R-:W-:Y:S01]  /*1d710*/  FFMA.FTZ R177, R234, c[0x0][0x23c], -R151.reuse ;  /* 0x00008f00eab17a23 */ /* 0x100fe20000010897 */
[----:B------:R-:W-:Y:S01]  /*1d720*/  FSEL R145, R145, RZ, P0 ;  /* 0x000000ff91917208 */ /* 0x000fe20000000000 */
[--C-:B------:R-:W-:Y:S01]  /*1d730*/  FFMA.FTZ R176, R176, c[0x0][0x23c], -R151.reuse ;  /* 0x00008f00b0b07a23 */ /* 0x100fe20000010897 */
[----:B------:R-:W-:Y:S01]  /*1d740*/  ISETP.GT.AND P0, PT, R217, 0x1, PT ;  /* 0x00000001d900780c */ /* 0x000fe20003f04270 */
[----:B------:R-:W-:Y:S01]  /*1d750*/  FFMA.FTZ R175, R174, c[0x0][0x23c], -R151 ;  /* 0x00008f00aeaf7a23 */ /* 0x000fe20000010897 */
[----:B------:R-:W2:Y:S01]  /*1d760*/  MUFU.EX2 R2, R6 ;  /* 0x0000000600027308 */ /* 0x000ea20000000800 */
[--C-:B------:R-:W-:Y:S02]  /*1d770*/  FFMA.FTZ R173, R153, c[0x0][0x23c], -R145.reuse ;  /* 0x00008f0099ad7a23 */ /* 0x100fe40000010891 */
[----:B------:R-:W-:Y:S02]  /*1d780*/  FFMA.FTZ R172, R172, c[0x0][0x23c], -R145 ;  /* 0x00008f00acac7a23 */ /* 0x000fe40000010891 */
[----:B------:R-:W-:Y:S02]  /*1d790*/  FFMA.FTZ R174, R240, c[0x0][0x23c], -R151 ;  /* 0x00008f00f0ae7a23 */ /* 0x000fe40000010897 */
[--C-:B------:R-:W-:Y:S02]  /*1d7a0*/  FFMA.FTZ R171, R238, c[0x0][0x23c], -R145.reuse ;  /* 0x00008f00eeab7a23 */ /* 0x100fe40000010891 */
[----:B------:R-:W-:Y:S01]  /*1d7b0*/  FFMA.FTZ R170, R236, c[0x0][0x23c], -R145 ;  /* 0x00008f00ecaa7a23 */ /* 0x000fe20000010891 */
[----:B------:R-:W-:Y:S01]  /*1d7c0*/  MUFU.EX2 R177, R177 ;  /* 0x000000b100b17308 */ /* 0x000fe20000000800 */
[----:B------:R-:W-:Y:S02]  /*1d7d0*/  FFMA.FTZ R227, R164, c[0x0][0x23c], -R151 ;  /* 0x00008f00a4e37a23 */ /* 0x000fe40000010897 */
[C---:B-1----:R-:W-:Y:S02]  /*1d7e0*/  FMUL.FTZ R7, R0.reuse, R131 ;  /* 0x0000008300077220 */ /* 0x042fe40000410000 */
[C---:B------:R-:W-:Y:S02]  /*1d7f0*/  FMUL.FTZ R10, R0.reuse, R126 ;  /* 0x0000007e000a7220 */ /* 0x040fe40000410000 */
[C---:B------:R-:W-:Y:S02]  /*1d800*/  FMUL.FTZ R11, R0.reuse, R127 ;  /* 0x0000007f000b7220 */ /* 0x040fe40000410000 */
[C---:B------:R-:W-:Y:S01]  /*1d810*/  FMUL.FTZ R18, R0.reuse, R118 ;  /* 0x0000007600127220 */ /* 0x040fe20000410000 */
[----:B------:R-:W1:Y:S01]  /*1d820*/  MUFU.EX2 R176, R176 ;  /* 0x000000b000b07308 */ /* 0x000e620000000800 */
[C---:B------:R-:W-:Y:S02]  /*1d830*/  FMUL.FTZ R19, R0.reuse, R119 ;  /* 0x0000007700137220 */ /* 0x040fe40000410000 */
[----:B------:R-:W-:Y:S02]  /*1d840*/  FMUL.FTZ R26, R0, R110 ;  /* 0x0000006e001a7220 */ /* 0x000fe40000410000 */
[C---:B--2---:R-:W-:Y:S02]  /*1d850*/  FMUL.FTZ R4, R2.reuse, R128 ;  /* 0x0000008002047220 */ /* 0x044fe40000410000 */
[----:B------:R-:W-:Y:S02]  /*1d860*/  FMUL.FTZ R5, R2, R129 ;  /* 0x0000008102057220 */ /* 0x000fe40000410000 */
[----:B------:R-:W-:Y:S01]  /*1d870*/  FMUL.FTZ R6, R0, R130 ;  /* 0x0000008200067220 */ /* 0x000fe20000410000 */
[----:B------:R-:W-:Y:S01]  /*1d880*/  MUFU.EX2 R173, R173 ;  /* 0x000000ad00ad7308 */ /* 0x000fe20000000800 */
[C---:B------:R-:W-:Y:S02]  /*1d890*/  FMUL.FTZ R8, R2.reuse, R124 ;  /* 0x0000007c02087220 */ /* 0x040fe40000410000 */
[C---:B------:R-:W-:Y:S02]  /*1d8a0*/  FMUL.FTZ R9, R2.reuse, R125 ;  /* 0x0000007d02097220 */ /* 0x040fe40000410000 */
[C---:B------:R-:W-:Y:S01]  /*1d8b0*/  FMUL.FTZ R16, R2.reuse, R116 ;  /* 0x0000007402107220 */ /* 0x040fe20000410000 */
[----:B------:R-:W-:Y:S01]  /*1d8c0*/  LDSM.16.MT88.4 R124, [R200+0xe800] ;  /* 0x00e80000c87c783b */ /* 0x000fe20000004200 */
[C---:B------:R-:W-:Y:S02]  /*1d8d0*/  FMUL.FTZ R17, R2.reuse, R117 ;  /* 0x0000007502117220 */ /* 0x040fe40000410000 */
[C---:B------:R-:W-:Y:S01]  /*1d8e0*/  FMUL.FTZ R24, R2.reuse, R108 ;  /* 0x0000006c02187220 */ /* 0x040fe20000410000 */
[----:B------:R-:W2:Y:S01]  /*1d8f0*/  MUFU.EX2 R172, R172 ;  /* 0x000000ac00ac7308 */ /* 0x000ea20000000800 */
[----:B------:R-:W-:Y:S02]  /*1d900*/  FMUL.FTZ R25, R2, R109 ;  /* 0x0000006d02197220 */ /* 0x000fe40000410000 */
[----:B------:R-:W-:Y:S01]  /*1d910*/  FMUL.FTZ R27, R0, R111 ;  /* 0x0000006f001b7220 */ /* 0x000fe20000410000 */
[----:B-1----:R-:W-:Y:S01]  /*1d920*/  F2FP.PACK_AB R128, R176, R177 ;  /* 0x000000b1b080723e */ /* 0x002fe200000000ff */
[----:B------:R-:W-:Y:S01]  /*1d930*/  LDSM.16.MT88.4 R108, [R196+0xe000] ;  /* 0x00e00000c46c783b */ /* 0x000fe20000004200 */
[C---:B------:R-:W-:Y:S02]  /*1d940*/  FMUL.FTZ R32, R2.reuse, R100 ;  /* 0x0000006402207220 */ /* 0x040fe40000410000 */
[----:B------:R-:W-:Y:S02]  /*1d950*/  FMUL.FTZ R33, R2, R101 ;  /* 0x0000006502217220 */ /* 0x000fe40000410000 */
[----:B------:R-:W-:Y:S01]  /*1d960*/  MUFU.EX2 R175, R175 ;  /* 0x000000af00af7308 */ /* 0x000fe20000000800 */
[C---:B------:R-:W-:Y:S02]  /*1d970*/  FMUL.FTZ R34, R0.reuse, R102 ;  /* 0x0000006600227220 */ /* 0x040fe40000410000 */
[----:B------:R-:W-:Y:S01]  /*1d980*/  LDSM.16.MT88.4 R116, [R198+0xc800] ;  /* 0x00c80000c674783b */ /* 0x000fe20000004200 */
[----:B------:R-:W-:Y:S02]  /*1d990*/  FMUL.FTZ R35, R0, R103 ;  /* 0x0000006700237220 */ /* 0x000fe40000410000 */
[----:B------:R-:W-:Y:S02]  /*1d9a0*/  FFMA.FTZ R229, R160, c[0x0][0x23c], -R145 ;  /* 0x00008f00a0e57a23 */ /* 0x000fe40000010891 */
[----:B------:R-:W-:Y:S02]  /*1d9b0*/  FFMA.FTZ R231, R156, c[0x0][0x23c], -R151 ;  /* 0x00008f009ce77a23 */ /* 0x000fe40000010897 */
[----:B------:R-:W1:Y:S01]  /*1d9c0*/  MUFU.EX2 R174, R174 ;  /* 0x000000ae00ae7308 */ /* 0x000e620000000800 */
[----:B------:R-:W-:Y:S01]  /*1d9d0*/  LDSM.16.MT88.4 R100, [R197+0xe000] ;  /* 0x00e00000c564783b */ /* 0x000fe20000004200 */
[----:B------:R-:W-:Y:S01]  /*1d9e0*/  FFMA.FTZ R233, R152, c[0x0][0x23c], -R145 ;  /* 0x00008f0098e97a23 */ /* 0x000fe20000010891 */
[----:B--2---:R-:W-:Y:S01]  /*1d9f0*/  F2FP.PACK_AB R129, R172, R173 ;  /* 0x000000adac81723e */ /* 0x004fe200000000ff */
[--C-:B------:R-:W-:Y:S02]  /*1da00*/  FFMA.FTZ R234, R147, c[0x0][0x23c], -R151.reuse ;  /* 0x00008f0093ea7a23 */ /* 0x100fe40000010897 */
[----:B------:R-:W-:Y:S02]  /*1da10*/  FFMA.FTZ R235, R149, c[0x0][0x23c], -R151 ;  /* 0x00008f0095eb7a23 */ /* 0x000fe40000010897 */
[--C-:B------:R-:W-:Y:S02]  /*1da20*/  FFMA.FTZ R236, R150, c[0x0][0x23c], -R145.reuse ;  /* 0x00008f0096ec7a23 */ /* 0x100fe40000010891 */
[----:B------:R-:W-:Y:S01]  /*1da30*/  MUFU.EX2 R171, R171 ;  /* 0x000000ab00ab7308 */ /* 0x000fe20000000800 */
[----:B------:R-:W-:Y:S02]  /*1da40*/  FFMA.FTZ R237, R148, c[0x0][0x23c], -R145 ;  /* 0x00008f0094ed7a23 */ /* 0x000fe40000010891 */
[--C-:B------:R-:W-:Y:S02]  /*1da50*/  FFMA.FTZ R238, R146, c[0x0][0x23c], -R151.reuse ;  /* 0x00008f0092ee7a23 */ /* 0x100fe40000010897 */
[C---:B------:R-:W-:Y:S02]  /*1da60*/  FMUL.FTZ R36, R2.reuse, R36 ;  /* 0x0000002402247220 */ /* 0x040fe40000410000 */
[----:B------:R-:W-:Y:S02]  /*1da70*/  FMUL.FTZ R37, R2, R37 ;  /* 0x0000002502257220 */ /* 0x000fe40000410000 */
[C---:B------:R-:W-:Y:S01]  /*1da80*/  FMUL.FTZ R38, R0.reuse, R38 ;  /* 0x0000002600267220 */ /* 0x040fe20000410000 */
[----:B------:R-:W2:Y:S01]  /*1da90*/  MUFU.EX2 R170, R170 ;  /* 0x000000aa00aa7308 */ /* 0x000ea20000000800 */
[----:B------:R-:W-:Y:S02]  /*1daa0*/  FMUL.FTZ R39, R0, R39 ;  /* 0x0000002700277220 */ /* 0x000fe40000410000 */
[----:B------:R-:W-:Y:S01]  /*1dab0*/  FMUL.FTZ R40, R2, R40 ;  /* 0x0000002802287220 */ /* 0x000fe20000410000 */
[----:B-1----:R-:W-:Y:S01]  /*1dac0*/  F2FP.PACK_AB R130, R174, R175 ;  /* 0x000000afae82723e */ /* 0x002fe200000000ff */
[----:B------:R-:W-:Y:S02]  /*1dad0*/  FMUL.FTZ R41, R2, R41 ;  /* 0x0000002902297220 */ /* 0x000fe40000410000 */
[C---:B------:R-:W-:Y:S02]  /*1dae0*/  FMUL.FTZ R42, R0.reuse, R42 ;  /* 0x0000002a002a7220 */ /* 0x040fe40000410000 */
[----:B------:R-:W-:Y:S01]  /*1daf0*/  FMUL.FTZ R43, R0, R43 ;  /* 0x0000002b002b7220 */ /* 0x000fe20000410000 */
[----:B------:R-:W-:Y:S01]  /*1db00*/  MUFU.EX2 R227, R227 ;  /* 0x000000e300e37308 */ /* 0x000fe20000000800 */
[C---:B------:R-:W-:Y:S02]  /*1db10*/  FMUL.FTZ R44, R2.reuse, R44 ;  /* 0x0000002c022c7220 */ /* 0x040fe40000410000 */
[----:B------:R-:W-:Y:S02]  /*1db20*/  FMUL.FTZ R45, R2, R45 ;  /* 0x0000002d022d7220 */ /* 0x000fe40000410000 */
[C---:B------:R-:W-:Y:S02]  /*1db30*/  FMUL.FTZ R46, R0.reuse, R46 ;  /* 0x0000002e002e7220 */ /* 0x040fe40000410000 */
[----:B------:R-:W-:Y:S02]  /*1db40*/  FMUL.FTZ R47, R0, R47 ;  /* 0x0000002f002f7220 */ /* 0x000fe40000410000 */
[C---:B------:R-:W-:Y:S01]  /*1db50*/  FMUL.FTZ R48, R2.reuse, R48 ;  /* 0x0000003002307220 */ /* 0x040fe20000410000 */
[----:B------:R-:W-:Y:S01]  /*1db60*/  MUFU.EX2 R229, R229 ;  /* 0x000000e500e57308 */ /* 0x000fe20000000800 */
[----:B------:R-:W-:Y:S02]  /*1db70*/  FMUL.FTZ R49, R2, R49 ;  /* 0x0000003102317220 */ /* 0x000fe40000410000 */
[----:B------:R-:W-:Y:S01]  /*1db80*/  FMUL.FTZ R50, R0, R50 ;  /* 0x0000003200327220 */ /* 0x000fe20000410000 */
[----:B--2---:R-:W-:Y:S01]  /*1db90*/  F2FP.PACK_AB R131, R170, R171 ;  /* 0x000000abaa83723e */ /* 0x004fe200000000ff */
[----:B------:R-:W-:Y:S02]  /*1dba0*/  FMUL.FTZ R51, R0, R51 ;  /* 0x0000003300337220 */ /* 0x000fe40000410000 */
[C---:B------:R-:W-:Y:S02]  /*1dbb0*/  FMUL.FTZ R52, R2.reuse, R52 ;  /* 0x0000003402347220 */ /* 0x040fe40000410000 */
[----:B------:R-:W-:Y:S01]  /*1dbc0*/  FMUL.FTZ R53, R2, R53 ;  /* 0x0000003502357220 */ /* 0x000fe20000410000 */
[----:B------:R-:W-:Y:S01]  /*1dbd0*/  MUFU.EX2 R231, R231 ;  /* 0x000000e700e77308 */ /* 0x000fe20000000800 */
[C---:B------:R-:W-:Y:S05]  /*1dbe0*/  HMMA.16816.F32 R4, R128.reuse, R12, R4 ;  /* 0x0000000c8004723c */ /* 0x040fea0000001804 */
[----:B------:R-:W-:Y:S02]  /*1dbf0*/  FMUL.FTZ R54, R0, R54 ;  /* 0x0000003600367220 */ /* 0x000fe40000410000 */
[C---:B------:R-:W-:Y:S01]  /*1dc00*/  FMUL.FTZ R12, R2.reuse, R120 ;  /* 0x00000078020c7220 */ /* 0x040fe20000410000 */
[C---:B------:R-:W-:Y:S01]  /*1dc10*/  HMMA.16816.F32 R8, R128.reuse, R14, R8 ;  /* 0x0000000e8008723c */ /* 0x040fe20000001808 */
[----:B------:R-:W-:Y:S03]  /*1dc20*/  MUFU.EX2 R233, R233 ;  /* 0x000000e900e97308 */ /* 0x000fe60000000800 */
[----:B------:R-:W-:Y:S02]  /*1dc30*/  FMUL.FTZ R13, R2, R121 ;  /* 0x00000079020d7220 */ /* 0x000fe40000410000 */
[C---:B------:R-:W-:Y:S02]  /*1dc40*/  FMUL.FTZ R55, R0.reuse, R55 ;  /* 0x0000003700377220 */ /* 0x040fe40000410000 */
[C---:B------:R-:W-:Y:S03]  /*1dc50*/  FMUL.FTZ R14, R0.reuse, R122 ;  /* 0x0000007a000e7220 */ /* 0x040fe60000410000 */
[----:B------:R-:W-:Y:S01]  /*1dc60*/  MUFU.EX2 R234, R234 ;  /* 0x000000ea00ea7308 */ /* 0x000fe20000000800 */
[----:B------:R-:W-:Y:S02]  /*1dc70*/  FMUL.FTZ R15, R0, R123 ;  /* 0x0000007b000f7220 */ /* 0x000fe40000410000 */
[----:B------:R-:W1:Y:S01]  /*1dc80*/  LDSM.16.MT88.4 R120, [R196+0xc000] ;  /* 0x00c00000c478783b */ /* 0x000e620000004200 */
[C---:B------:R-:W-:Y:S02]  /*1dc90*/  FMUL.FTZ R56, R2.reuse, R56 ;  /* 0x0000003802387220 */ /* 0x040fe40000410000 */
[----:B------:R-:W-:Y:S02]  /*1dca0*/  FMUL.FTZ R57, R2, R57 ;  /* 0x0000003902397220 */ /* 0x000fe40000410000 */
[C---:B------:R-:W-:Y:S02]  /*1dcb0*/  HMMA.16816.F32 R12, R128.reuse, R20, R12 ;  /* 0x00000014800c723c */ /* 0x040fe4000000180c */
[----:B------:R-:W-:Y:S01]  /*1dcc0*/  MUFU.EX2 R235, R235 ;  /* 0x000000eb00eb7308 */ /* 0x000fe20000000800 */
[C---:B------:R-:W-:Y:S02]  /*1dcd0*/  FMUL.FTZ R58, R0.reuse, R58 ;  /* 0x0000003a003a7220 */ /* 0x040fe40000410000 */
[----:B------:R-:W-:Y:S02]  /*1dce0*/  FMUL.FTZ R59, R0, R59 ;  /* 0x0000003b003b7220 */ /* 0x000fe40000410000 */
[C---:B------:R-:W-:Y:S01]  /*1dcf0*/  FMUL.FTZ R20, R2.reuse, R112 ;  /* 0x0000007002147220 */ /* 0x040fe20000410000 */
[C---:B------:R-:W-:Y:S04]  /*1dd00*/  HMMA.16816.F32 R16, R128.reuse, R22, R16 ;  /* 0x000000168010723c */ /* 0x040fe80000001810 */
[C---:B------:R-:W-:Y:S01]  /*1dd10*/  FMUL.FTZ R21, R2.reuse, R113 ;  /* 0x0000007102157220 */ /* 0x040fe20000410000 */
[----:B------:R-:W-:Y:S01]  /*1dd20*/  MUFU.EX2 R236, R236 ;  /* 0x000000ec00ec7308 */ /* 0x000fe20000000800 */
[----:B------:R-:W-:Y:S02]  /*1dd30*/  FMUL.FTZ R60, R2, R60 ;  /* 0x0000003c023c7220 */ /* 0x000fe40000410000 */
[C---:B------:R-:W-:Y:S04]  /*1dd40*/  FMUL.FTZ R22, R0.reuse, R114 ;  /* 0x0000007200167220 */ /* 0x040fe80000410000 */
[----:B------:R-:W-:Y:S02]  /*1dd50*/  FMUL.FTZ R23, R0, R115 ;  /* 0x0000007300177220 */ /* 0x000fe40000410000 */
[----:B------:R-:W2:Y:S01]  /*1dd60*/  LDSM.16.MT88.4 R112, [R200+0xe000] ;  /* 0x00e00000c870783b */ /* 0x000ea20000004200 */
[----:B------:R-:W-:Y:S01]  /*1dd70*/  FMUL.FTZ R61, R2, R61 ;  /* 0x0000003d023d7220 */ /* 0x000fe20000410000 */
[----:B------:R-:W-:Y:S01]  /*1dd80*/  MUFU.EX2 R237, R237 ;  /* 0x000000ed00ed7308 */ /* 0x000fe20000000800 */
[C---:B------:R-:W-:Y:S02]  /*1dd90*/  FMUL.FTZ R62, R0.reuse, R62 ;  /* 0x0000003e003e7220 */ /* 0x040fe40000410000 */
[C---:B------:R-:W-:Y:S03]  /*1dda0*/  HMMA.16816.F32 R20, R128.reuse, R28, R20 ;  /* 0x0000001c8014723c */ /* 0x040fe60000001814 */
[----:B------:R-:W-:Y:S02]  /*1ddb0*/  FMUL.FTZ R63, R0, R63 ;  /* 0x0000003f003f7220 */ /* 0x000fe40000410000 */
[C---:B------:R-:W-:Y:S02]  /*1ddc0*/  FMUL.FTZ R64, R2.reuse, R64 ;  /* 0x0000004002407220 */ /* 0x040fe40000410000 */
[C---:B------:R-:W-:Y:S01]  /*1ddd0*/  FMUL.FTZ R28, R2.reuse, R104 ;  /* 0x00000068021c7220 */ /* 0x040fe20000410000 */
[C---:B------:R-:W-:Y:S01]  /*1dde0*/  HMMA.16816.F32 R24, R128.reuse, R30, R24 ;  /* 0x0000001e8018723c */ /* 0x040fe20000001818 */
[----:B------:R-:W-:Y:S03]  /*1ddf0*/  MUFU.EX2 R238, R238 ;  /* 0x000000ee00ee7308 */ /* 0x000fe60000000800 */
[C---:B------:R-:W-:Y:S02]  /*1de00*/  FMUL.FTZ R29, R2.reuse, R105 ;  /* 0x00000069021d7220 */ /* 0x040fe40000410000 */
[----:B------:R-:W-:Y:S02]  /*1de10*/  FMUL.FTZ R65, R2, R65 ;  /* 0x0000004102417220 */ /* 0x000fe40000410000 */
[C---:B------:R-:W-:Y:S04]  /*1de20*/  FMUL.FTZ R30, R0.reuse, R106 ;  /* 0x0000006a001e7220 */ /* 0x040fe80000410000 */
[C---:B------:R-:W-:Y:S02]  /*1de30*/  FMUL.FTZ R31, R0.reuse, R107 ;  /* 0x0000006b001f7220 */ /* 0x040fe40000410000 */
[----:B------:R-:W3:Y:S01]  /*1de40*/  LDSM.16.MT88.4 R104, [R198+0xe000] ;  /* 0x00e00000c668783b */ /* 0x000ee20000004200 */
[C---:B------:R-:W-:Y:S02]  /*1de50*/  FMUL.FTZ R66, R0.reuse, R66 ;  /* 0x0000004200427220 */ /* 0x040fe40000410000 */
[----:B------:R-:W-:Y:S02]  /*1de60*/  FMUL.FTZ R67, R0, R67 ;  /* 0x0000004300437220 */ /* 0x000fe40000410000 */
[C---:B-1----:R-:W-:Y:S03]  /*1de70*/  HMMA.16816.F32 R28, R128.reuse, R120, R28 ;  /* 0x00000078801c723c */ /* 0x042fe6000000181c */
[C---:B------:R-:W-:Y:S02]  /*1de80*/  FMUL.FTZ R68, R2.reuse, R68 ;  /* 0x0000004402447220 */ /* 0x040fe40000410000 */
[----:B------:R-:W-:Y:S02]  /*1de90*/  FMUL.FTZ R69, R2, R69 ;  /* 0x0000004502457220 */ /* 0x000fe40000410000 */
[C---:B------:R-:W-:Y:S01]  /*1dea0*/  FMUL.FTZ R70, R0.reuse, R70 ;  /* 0x0000004600467220 */ /* 0x040fe20000410000 */
[C---:B------:R-:W-:Y:S01]  /*1deb0*/  HMMA.16816.F32 R32, R128.reuse, R122, R32 ;  /* 0x0000007a8020723c */ /* 0x040fe20000001820 */
[----:B------:R-:W-:Y:S03]  /*1dec0*/  LDSM.16.MT88.4 R120, [R196+0xc800] ;  /* 0x00c80000c478783b */ /* 0x000fe60000004200 */
[----:B------:R-:W-:Y:S02]  /*1ded0*/  FMUL.FTZ R71, R0, R71 ;  /* 0x0000004700477220 */ /* 0x000fe40000410000 */
[C---:B------:R-:W-:Y:S02]  /*1dee0*/  FMUL.FTZ R72, R2.reuse, R72 ;  /* 0x0000004802487220 */ /* 0x040fe40000410000 */
[C---:B--2---:R-:W-:Y:S04]  /*1def0*/  HMMA.16816.F32 R36, R128.reuse, R112, R36 ;  /* 0x000000708024723c */ /* 0x044fe80000001824 */
[----:B------:R-:W-:Y:S02]  /*1df00*/  FMUL.FTZ R73, R2, R73 ;  /* 0x0000004902497220 */ /* 0x000fe40000410000 */
[C---:B------:R-:W-:Y:S02]  /*1df10*/  FMUL.FTZ R74, R0.reuse, R74 ;  /* 0x0000004a004a7220 */ /* 0x040fe40000410000 */
[C---:B------:R-:W-:Y:S01]  /*1df20*/  HMMA.16816.F32 R40, R128.reuse, R114, R40 ;  /* 0x000000728028723c */ /* 0x040fe20000001828 */
[----:B------:R-:W-:Y:S03]  /*1df30*/  LDSM.16.MT88.4 R112, [R200+0xc800] ;  /* 0x00c80000c870783b */ /* 0x000fe60000004200 */
[----:B------:R-:W-:Y:S02]  /*1df40*/  FMUL.FTZ R75, R0, R75 ;  /* 0x0000004b004b7220 */ /* 0x000fe40000410000 */
[C---:B------:R-:W-:Y:S02]  /*1df50*/  FMUL.FTZ R76, R2.reuse, R76 ;  /* 0x0000004c024c7220 */ /* 0x040fe40000410000 */
[----:B------:R-:W-:Y:S01]  /*1df60*/  FMUL.FTZ R77, R2, R77 ;  /* 0x0000004d024d7220 */ /* 0x000fe20000410000 */
[C---:B---3--:R-:W-:Y:S03]  /*1df70*/  HMMA.16816.F32 R44, R128.reuse, R104, R44 ;  /* 0x00000068802c723c */ /* 0x048fe6000000182c */
[C---:B------:R-:W-:Y:S02]  /*1df80*/  FMUL.FTZ R78, R0.reuse, R78 ;  /* 0x0000004e004e7220 */ /* 0x040fe40000410000 */
        /* <DEDUP_REMOVED lines=15> */
[--C-:B------:R-:W-:Y:S02]  /*1e080*/  FFMA.FTZ R178, R178, c[0x0][0x23c], -R151.reuse ;  /* 0x00008f00b2b27a23 */ /* 0x100fe40000010897 */
[C---:B------:R-:W-:Y:S01]  /*1e090*/  HMMA.16816.F32 R64, R128.reuse, R110, R64 ;  /* 0x0000006e8040723c */ /* 0x040fe20000001840 */
[----:B------:R-:W3:Y:S03]  /*1e0a0*/  LDSM.16.MT88.4 R108, [R197+0x10000] ;  /* 0x01000000c56c783b */ /* 0x000ee60000004200 */
[----:B------:R-:W-:Y:S01]  /*1e0b0*/  FFMA.FTZ R179, R232, c[0x0][0x23c], -R151 ;  /* 0x00008f00e8b37a23 */ /* 0x000fe20000010897 */
[----:B------:R-:W-:Y:S01]  /*1e0c0*/  MUFU.EX2 R178, R178 ;  /* 0x000000b200b27308 */ /* 0x000fe20000000800 */
[--C-:B------:R-:W-:Y:S02]  /*1e0d0*/  FFMA.FTZ R232, R154, c[0x0][0x23c], -R145.reuse ;  /* 0x00008f009ae87a23 */ /* 0x100fe40000010891 */
[--C-:B------:R-:W-:Y:S01]  /*1e0e0*/  FFMA.FTZ R180, R180, c[0x0][0x23c], -R145.reuse ;  /* 0x00008f00b4b47a23 */ /* 0x100fe20000010891 */
[C---:B-1----:R-:W-:Y:S01]  /*1e0f0*/  HMMA.16816.F32 R68, R128.reuse, R104, R68 ;  /* 0x000000688044723c */ /* 0x042fe20000001844 */
[----:B------:R-:W-:Y:S02]  /*1e100*/  LDSM.16.MT88.4 R152, [R198+0xf800] ;  /* 0x00f80000c698783b */ /* 0x000fe40000004200 */
[----:B------:R-:W-:Y:S02]  /*1e110*/  FFMA.FTZ R181, R230, c[0x0][0x23c], -R145 ;  /* 0x00008f00e6b57a23 */ /* 0x000fe40000010891 */
[--C-:B------:R-:W-:Y:S01]  /*1e120*/  FFMA.FTZ R230, R158, c[0x0][0x23c], -R151.reuse ;  /* 0x00008f009ee67a23 */ /* 0x100fe20000010897 */
[----:B------:R-:W1:Y:S01]  /*1e130*/  MUFU.EX2 R179, R179 ;  /* 0x000000b300b37308 */ /* 0x000e620000000800 */
[----:B------:R-:W-:Y:S01]  /*1e140*/  FFMA.FTZ R183, R228, c[0x0][0x23c], -R151 ;  /* 0x00008f00e4b77a23 */ /* 0x000fe20000010897 */
[C---:B------:R-:W-:Y:S01]  /*1e150*/  HMMA.16816.F32 R72, R128.reuse, R106, R72 ;  /* 0x0000006a8048723c */ /* 0x040fe20000001848 */
[----:B------:R-:W4:Y:S03]  /*1e160*/  LDSM.16.MT88.4 R104, [R196+0x10000] ;  /* 0x01000000c468783b */ /* 0x000f260000004200 */
[----:B------:R-:W-:Y:S02]  /*1e170*/  FFMA.FTZ R228, R162, c[0x0][0x23c], -R145 ;  /* 0x00008f00a2e47a23 */ /* 0x000fe40000010891 */
[----:B------:R-:W-:Y:S02]  /*1e180*/  FFMA.FTZ R182, R182, c[0x0][0x23c], -R151 ;  /* 0x00008f00b6b67a23 */ /* 0x000fe40000010897 */
[C---:B--2---:R-:W-:Y:S01]  /*1e190*/  HMMA.16816.F32 R76, R128.reuse, R100, R76 ;  /* 0x00000064804c723c */ /* 0x044fe2000000184c */
[----:B------:R-:W-:Y:S01]  /*1e1a0*/  LDSM.16.MT88.4 R156, [R197+0xf800] ;  /* 0x00f80000c59c783b */ /* 0x000fe20000004200 */
[----:B------:R-:W-:Y:S02]  /*1e1b0*/  MUFU.EX2 R180, R180 ;  /* 0x000000b400b47308 */ /* 0x000fe40000000800 */
[--C-:B------:R-:W-:Y:S02]  /*1e1c0*/  FFMA.FTZ R224, R224, c[0x0][0x23c], -R145.reuse ;  /* 0x00008f00e0e07a23 */ /* 0x100fe40000010891 */
[----:B------:R-:W-:Y:S02]  /*1e1d0*/  FFMA.FTZ R225, R226, c[0x0][0x23c], -R145 ;  /* 0x00008f00e2e17a23 */ /* 0x000fe40000010891 */
[C---:B------:R-:W-:Y:S01]  /*1e1e0*/  HMMA.16816.F32 R80, R128.reuse, R102, R80 ;  /* 0x000000668050723c */ /* 0x040fe20000001850 */
[----:B------:R-:W-:Y:S03]  /*1e1f0*/  LDSM.16.MT88.4 R160, [R196+0xf800] ;  /* 0x00f80000c4a0783b */ /* 0x000fe60000004200 */
[--C-:B------:R-:W-:Y:S01]  /*1e200*/  FFMA.FTZ R226, R166, c[0x0][0x23c], -R151.reuse ;  /* 0x00008f00a6e27a23 */ /* 0x100fe20000010897 */
[----:B------:R-:W2:Y:S01]  /*1e210*/  MUFU.EX2 R181, R181 ;  /* 0x000000b500b57308 */ /* 0x000ea20000000800 */
[----:B------:R-:W-:Y:S01]  /*1e220*/  FFMA.FTZ R151, R144, c[0x0][0x23c], -R151 ;  /* 0x00008f0090977a23 */ /* 0x000fe20000010897 */
[----:B-1----:R-:W-:Y:S01]  /*1e230*/  F2FP.PACK_AB R100, R179, R178 ;  /* 0x000000b2b364723e */ /* 0x002fe200000000ff */
[C---:B---3--:R-:W-:Y:S01]  /*1e240*/  HMMA.16816.F32 R84, R128.reuse, R108, R84 ;  /* 0x0000006c8054723c */ /* 0x048fe20000001854 */
[----:B------:R-:W-:Y:S03]  /*1e250*/  LDSM.16.MT88.4 R164, [R200+0x11800] ;  /* 0x01180000c8a4783b */ /* 0x000fe60000004200 */
[C---:B------:R-:W-:Y:S02]  /*1e260*/  FMUL.FTZ R88, R2.reuse, R88 ;  /* 0x0000005802587220 */ /* 0x040fe40000410000 */
[----:B------:R-:W-:Y:S01]  /*1e270*/  FMUL.FTZ R89, R2, R89 ;  /* 0x0000005902597220 */ /* 0x000fe20000410000 */
[----:B------:R-:W-:Y:S01]  /*1e280*/  MUFU.EX2 R183, R183 ;  /* 0x000000b700b77308 */ /* 0x000fe20000000800 */
[C---:B------:R-:W-:Y:S04]  /*1e290*/  FMUL.FTZ R90, R0.reuse, R90 ;  /* 0x0000005a005a7220 */ /* 0x040fe80000410000 */
[----:B------:R-:W-:Y:S02]  /*1e2a0*/  FMUL.FTZ R91, R0, R91 ;  /* 0x0000005b005b7220 */ /* 0x000fe40000410000 */
[C---:B------:R-:W-:Y:S02]  /*1e2b0*/  FMUL.FTZ R92, R2.reuse, R92 ;  /* 0x0000005c025c7220 */ /* 0x040fe40000410000 */
[----:B------:R-:W-:Y:S01]  /*1e2c0*/  FMUL.FTZ R93, R2, R93 ;  /* 0x0000005d025d7220 */ /* 0x000fe20000410000 */
[----:B------:R-:W1:Y:S01]  /*1e2d0*/  MUFU.EX2 R182, R182 ;  /* 0x000000b600b67308 */ /* 0x000e620000000800 */
[C---:B------:R-:W-:Y:S01]  /*1e2e0*/  FMUL.FTZ R94, R0.reuse, R94 ;  /* 0x0000005e005e7220 */ /* 0x040fe20000410000 */
[C---:B------:R-:W-:Y:S01]  /*1e2f0*/  HMMA.16816.F32 R88, R128.reuse, R110, R88 ;  /* 0x0000006e8058723c */ /* 0x040fe20000001858 */
[----:B------:R-:W3:Y:S02]  /*1e300*/  LDSM.16.MT88.4 R108, [R197+0xc800] ;  /* 0x00c80000c56c783b */ /* 0x000ee40000004200 */
[----:B------:R-:W-:Y:S01]  /*1e310*/  FMUL.FTZ R95, R0, R95 ;  /* 0x0000005f005f7220 */ /* 0x000fe20000410000 */
[----:B--2---:R-:W-:Y:S01]  /*1e320*/  F2FP.PACK_AB R101, R181, R180 ;  /* 0x000000b4b565723e */ /* 0x004fe200000000ff */
[C---:B------:R-:W-:Y:S02]  /*1e330*/  FMUL.FTZ R96, R2.reuse, R96 ;  /* 0x0000006002607220 */ /* 0x040fe40000410000 */
[----:B------:R-:W-:Y:S01]  /*1e340*/  FMUL.FTZ R97, R2, R97 ;  /* 0x0000006102617220 */ /* 0x000fe20000410000 */
[----:B------:R-:W-:Y:S01]  /*1e350*/  MUFU.EX2 R224, R224 ;  /* 0x000000e000e07308 */ /* 0x000fe20000000800 */
[C---:B------:R-:W-:Y:S01]  /*1e360*/  FMUL.FTZ R98, R0.reuse, R98 ;  /* 0x0000006200627220 */ /* 0x040fe20000410000 */
[C---:B----4-:R-:W-:Y:S03]  /*1e370*/  HMMA.16816.F32 R92, R128.reuse, R104, R92 ;  /* 0x00000068805c723c */ /* 0x050fe6000000185c */
[----:B------:R-:W-:Y:S02]  /*1e380*/  FMUL.FTZ R99, R0, R99 ;  /* 0x0000006300637220 */ /* 0x000fe40000410000 */
[--C-:B------:R-:W-:Y:S02]  /*1e390*/  FFMA.FTZ R134, R134, c[0x0][0x23c], -R145.reuse ;  /* 0x00008f0086867a23 */ /* 0x100fe40000010891 */
[----:B------:R-:W-:Y:S01]  /*1e3a0*/  FFMA.FTZ R145, R133, c[0x0][0x23c], -R145 ;  /* 0x00008f0085917a23 */ /* 0x000fe20000010891 */
[----:B------:R-:W2:Y:S01]  /*1e3b0*/  MUFU.EX2 R225, R225 ;  /* 0x000000e100e17308 */ /* 0x000ea20000000800 */
[----:B------:R-:W-:Y:S01]  /*1e3c0*/  FFMA.FTZ R177, R2, R223, R177 ;  /* 0x000000df02b17223 */ /* 0x000fe200000100b1 */
[----:B------:R-:W-:Y:S01]  /*1e3d0*/  HMMA.16816.F32 R96, R128, R106, R96 ;  /* 0x0000006a8060723c */ /* 0x000fe20000001860 */
[----:B------:R-:W4:Y:S02]  /*1e3e0*/  LDSM.16.MT88.4 R104, [R196+0xe800] ;  /* 0x00e80000c468783b */ /* 0x000f240000004200 */
[----:B-1----:R-:W-:Y:S01]  /*1e3f0*/  F2FP.PACK_AB R102, R182, R183 ;  /* 0x000000b7b666723e */ /* 0x002fe200000000ff */
[----:B------:R-:W-:Y:S01]  /*1e400*/  FFMA.FTZ R173, R0, R221, R173 ;  /* 0x000000dd00ad7223 */ /* 0x000fe200000100ad */
[----:B------:R-:W-:Y:S01]  /*1e410*/  IADD3 R0, R217, -0x1, RZ ;  /* 0xffffffffd9007810 */ /* 0x000fe20007ffe0ff */
[----:B------:R-:W-:Y:S02]  /*1e420*/  FADD.FTZ R176, R176, R177 ;  /* 0x000000b1b0b07221 */ /* 0x000fe40000010000 */
[----:B------:R1:W-:Y:S01]  /*1e430*/  MUFU.EX2 R239, R151 ;  /* 0x0000009700ef7308 */ /* 0x0003e20000000800 */
[----:B------:R-:W-:Y:S03]  /*1e440*/  LDSM.16.MT88.4 R128, [R198+0xf000] ;  /* 0x00f00000c680783b */ /* 0x000fe60000004200 */
[----:B------:R-:W-:Y:S01]  /*1e450*/  FADD.FTZ R172, R172, R173 ;  /* 0x000000adacac7221 */ /* 0x000fe20000010000 */
[----:B------:R-:W-:Y:S01]  /*1e460*/  MOV R217, R0 ;  /* 0x0000000000d97202 */ /* 0x000fe20000000f00 */
[----:B------:R-:W-:Y:S01]  /*1e470*/  FADD.FTZ R175, R175, R176 ;  /* 0x000000b0afaf7221 */ /* 0x000fe20000010000 */
[----:B------:R-:W-:Y:S03]  /*1e480*/  MOV R0, R3 ;  /* 0x0000000300007202 */ /* 0x000fe60000000f00 */
[----:B------:R5:W-:Y:S01]  /*1e490*/  MUFU.EX2 R133, R145 ;  /* 0x0000009100857308 */ /* 0x000be20000000800 */
[----:B------:R-:W-:Y:S01]  /*1e4a0*/  FADD.FTZ R175, R174, R175 ;  /* 0x000000afaeaf7221 */ /* 0x000fe20000010000 */
[----:B--2---:R-:W-:Y:S03]  /*1e4b0*/  F2FP.PACK_AB R103, R225, R224 ;  /* 0x000000e0e167723e */ /* 0x004fe600000000ff */
[----:B------:R-:W-:Y:S04]  /*1e4c0*/  FADD.FTZ R178, R178, R175 ;  /* 0x000000afb2b27221 */ /* 0x000fe80000010000 */
[----:B------:R-:W-:Y:S01]  /*1e4d0*/  FADD.FTZ R178, R179, R178 ;  /* 0x000000b2b3b27221 */ /* 0x000fe20000010000 */
[----:B------:R-:W2:Y:S01]  /*1e4e0*/  MUFU.EX2 R226, R226 ;  /* 0x000000e200e27308 */ /* 0x000ea20000000800 */
[C---:B------:R-:W-:Y:S01]  /*1e4f0*/  HMMA.16816.F32 R4, R100.reuse, R112, R4 ;  /* 0x000000706404723c */ /* 0x040fe20000001804 */
[----:B-1----:R-:W-:Y:S04]  /*1e500*/  LDSM.16.MT88.4 R148, [R200+0xf800] ;  /* 0x00f80000c894783b */ /* 0x002fe80000004200 */
[----:B------:R-:W-:Y:S03]  /*1e510*/  FADD.FTZ R183, R183, R178 ;  /* 0x000000b2b7b77221 */ /* 0x000fe60000010000 */
[C---:B------:R-:W-:Y:S01]  /*1e520*/  HMMA.16816.F32 R8, R100.reuse, R114, R8 ;  /* 0x000000726408723c */ /* 0x040fe20000001808 */
[----:B------:R-:W1:Y:S01]  /*1e530*/  MUFU.EX2 R228, R228 ;  /* 0x000000e400e47308 */ /* 0x000e620000000800 */
[----:B------:R-:W-:Y:S02]  /*1e540*/  LDSM.16.MT88.4 R112, [R198+0x10800] ;  /* 0x01080000c670783b */ /* 0x000fe40000004200 */
[----:B------:R-:W-:Y:S04]  /*1e550*/  FADD.FTZ R183, R182, R183 ;  /* 0x000000b7b6b77221 */ /* 0x000fe80000010000 */
[C---:B------:R-:W-:Y:S02]  /*1e560*/  HMMA.16816.F32 R12, R100.reuse, R116, R12 ;  /* 0x00000074640c723c */ /* 0x040fe4000000180c */
[----:B-----5:R-:W-:Y:S01]  /*1e570*/  LDSM.16.MT88.4 R144, [R196+0xd800] ;  /* 0x00d80000c490783b */ /* 0x020fe20000004200 */
[----:B------:R-:W5:Y:S05]  /*1e580*/  MUFU.EX2 R230, R230 ;  /* 0x000000e600e67308 */ /* 0x000f6a0000000800 */
[C---:B------:R-:W-:Y:S02]  /*1e590*/  HMMA.16816.F32 R16, R100.reuse, R118, R16 ;  /* 0x000000766410723c */ /* 0x040fe40000001810 */
[----:B------:R-:W-:Y:S03]  /*1e5a0*/  LDSM.16.MT88.4 R116, [R197+0x10800] ;  /* 0x01080000c574783b */ /* 0x000fe60000004200 */
[----:B------:R-:W1:Y:S03]  /*1e5b0*/  MUFU.EX2 R232, R232 ;  /* 0x000000e800e87308 */ /* 0x000e660000000800 */
[C---:B---3--:R-:W-:Y:S08]  /*1e5c0*/  HMMA.16816.F32 R20, R100.reuse, R108, R20 ;  /* 0x0000006c6414723c */ /* 0x048ff00000001814 */
[C---:B------:R-:W-:Y:S01]  /*1e5d0*/  HMMA.16816.F32 R24, R100.reuse, R110, R24 ;  /* 0x0000006e6418723c */ /* 0x040fe20000001818 */
[----:B------:R-:W3:Y:S01]  /*1e5e0*/  LDSM.16.MT88.4 R108, [R200+0x10800] ;  /* 0x01080000c86c783b */ /* 0x000ee20000004200 */
[----:B------:R-:W1:Y:S06]  /*1e5f0*/  MUFU.EX2 R134, R134 ;  /* 0x0000008600867308 */ /* 0x000e6c0000000800 */
        /* <DEDUP_REMOVED lines=14> */
[----:B------:R-:W4:Y:S07]  /*1e6e0*/  LDSM.16.MT88.4 R104, [R196+0x10800] ;  /* 0x01080000c468783b */ /* 0x000f2e0000004200 */
[C---:B---3--:R-:W-:Y:S08]  /*1e6f0*/  HMMA.16816.F32 R68, R100.reuse, R108, R68 ;  /* 0x0000006c6444723c */ /* 0x048ff00000001844 */
[C---:B------:R-:W-:Y:S01]  /*1e700*/  HMMA.16816.F32 R72, R100.reuse, R110, R72 ;  /* 0x0000006e6448723c */ /* 0x040fe20000001848 */
[----:B------:R-:W3:Y:S07]  /*1e710*/  LDSM.16.MT88.4 R108, [R200+0xd000] ;  /* 0x00d00000c86c783b */ /* 0x000eee0000004200 */
[C---:B------:R-:W-:Y:S08]  /*1e720*/  HMMA.16816.F32 R76, R100.reuse, R112, R76 ;  /* 0x00000070644c723c */ /* 0x040ff0000000184c */
[C---:B------:R-:W-:Y:S01]  /*1e730*/  HMMA.16816.F32 R80, R100.reuse, R114, R80 ;  /* 0x000000726450723c */ /* 0x040fe20000001850 */
[----:B------:R-:W1:Y:S07]  /*1e740*/  LDSM.16.MT88.4 R112, [R197+0xd000] ;  /* 0x00d00000c570783b */ /* 0x000e6e0000004200 */
[C---:B------:R-:W-:Y:S08]  /*1e750*/  HMMA.16816.F32 R84, R100.reuse, R116, R84 ;  /* 0x000000746454723c */ /* 0x040ff00000001854 */
[C---:B------:R-:W-:Y:S01]  /*1e760*/  HMMA.16816.F32 R88, R100.reuse, R118, R88 ;  /* 0x000000766458723c */ /* 0x040fe20000001858 */
[----:B------:R-:W3:Y:S07]  /*1e770*/  LDSM.16.MT88.4 R116, [R200+0xf000] ;  /* 0x00f00000c874783b */ /* 0x000eee0000004200 */
[C---:B----4-:R-:W-:Y:S08]  /*1e780*/  HMMA.16816.F32 R92, R100.reuse, R104, R92 ;  /* 0x00000068645c723c */ /* 0x050ff0000000185c */
[----:B------:R-:W-:Y:S01]  /*1e790*/  HMMA.16816.F32 R96, R100, R106, R96 ;  /* 0x0000006a6460723c */ /* 0x000fe20000001860 */
[----:B------:R-:W4:Y:S06]  /*1e7a0*/  LDSM.16.MT88.4 R104, [R196+0xf000] ;  /* 0x00f00000c468783b */ /* 0x000f2c0000004200 */
[----:B--2---:R-:W-:Y:S01]  /*1e7b0*/  F2FP.PACK_AB R100, R227, R226 ;  /* 0x000000e2e364723e */ /* 0x004fe200000000ff */
[----:B------:R-:W-:Y:S01]  /*1e7c0*/  FADD.FTZ R226, R226, R183 ;  /* 0x000000b7e2e27221 */ /* 0x000fe20000010000 */
[----:B-1----:R-:W-:Y:S03]  /*1e7d0*/  F2FP.PACK_AB R101, R229, R228 ;  /* 0x000000e4e565723e */ /* 0x002fe600000000ff */
[----:B-----5:R-:W-:Y:S01]  /*1e7e0*/  F2FP.PACK_AB R102, R231, R230 ;  /* 0x000000e6e766723e */ /* 0x020fe200000000ff */
[----:B------:R-:W-:Y:S01]  /*1e7f0*/  FADD.FTZ R227, R227, R226 ;  /* 0x000000e2e3e37221 */ /* 0x000fe20000010000 */
[----:B------:R-:W-:Y:S03]  /*1e800*/  F2FP.PACK_AB R103, R233, R232 ;  /* 0x000000e8e967723e */ /* 0x000fe600000000ff */
[----:B------:R-:W-:Y:S04]  /*1e810*/  FADD.FTZ R230, R230, R227 ;  /* 0x000000e3e6e67221 */ /* 0x000fe80000010000 */
[C---:B---3--:R-:W-:Y:S03]  /*1e820*/  HMMA.16816.F32 R4, R100.reuse, R108, R4 ;  /* 0x0000006c6404723c */ /* 0x048fe60000001804 */
[----:B------:R-:W-:Y:S05]  /*1e830*/  FADD.FTZ R231, R231, R230 ;  /* 0x000000e6e7e77221 */ /* 0x000fea0000010000 */
[C---:B------:R-:W-:Y:S01]  /*1e840*/  HMMA.16816.F32 R8, R100.reuse, R110, R8 ;  /* 0x0000006e6408723c */ /* 0x040fe20000001808 */
[----:B------:R-:W1:Y:S07]  /*1e850*/  LDSM.16.MT88.4 R108, [R200+0x11000] ;  /* 0x01100000c86c783b */ /* 0x000e6e0000004200 */
[C---:B------:R-:W-:Y:S08]  /*1e860*/  HMMA.16816.F32 R12, R100.reuse, R120, R12 ;  /* 0x00000078640c723c */ /* 0x040ff0000000180c */
[C---:B------:R-:W-:Y:S08]  /*1e870*/  HMMA.16816.F32 R16, R100.reuse, R122, R16 ;  /* 0x0000007a6410723c */ /* 0x040ff00000001810 */
[C---:B------:R-:W-:Y:S08]  /*1e880*/  HMMA.16816.F32 R20, R100.reuse, R112, R20 ;  /* 0x000000706414723c */ /* 0x040ff00000001814 */
[C---:B------:R-:W-:Y:S01]  /*1e890*/  HMMA.16816.F32 R24, R100.reuse, R114, R24 ;  /* 0x000000726418723c */ /* 0x040fe20000001818 */
[----:B------:R-:W2:Y:S07]  /*1e8a0*/  LDSM.16.MT88.4 R112, [R198+0x11000] ;  /* 0x01100000c670783b */ /* 0x000eae0000004200 */
[C---:B------:R-:W-:Y:S08]  /*1e8b0*/  HMMA.16816.F32 R28, R100.reuse, R124, R28 ;  /* 0x0000007c641c723c */ /* 0x040ff0000000181c */
[C---:B------:R-:W-:Y:S01]  /*1e8c0*/  HMMA.16816.F32 R32, R100.reuse, R126, R32 ;  /* 0x0000007e6420723c */ /* 0x040fe20000001820 */
[----:B------:R-:W-:Y:S07]  /*1e8d0*/  LDSM.16.MT88.4 R124, [R200+0xd800] ;  /* 0x00d80000c87c783b */ /* 0x000fee0000004200 */
[C---:B------:R-:W-:Y:S08]  /*1e8e0*/  HMMA.16816.F32 R36, R100.reuse, R116, R36 ;  /* 0x000000746424723c */ /* 0x040ff00000001824 */
[C---:B------:R-:W-:Y:S01]  /*1e8f0*/  HMMA.16816.F32 R40, R100.reuse, R118, R40 ;  /* 0x000000766428723c */ /* 0x040fe20000001828 */
[----:B------:R-:W3:Y:S07]  /*1e900*/  LDSM.16.MT88.4 R116, [R197+0x11000] ;  /* 0x01100000c574783b */ /* 0x000eee0000004200 */
        /* <DEDUP_REMOVED lines=8> */
[C---:B----4-:R-:W-:Y:S04]  /*1e990*/  HMMA.16816.F32 R60, R100.reuse, R104, R60 ;  /* 0x00000068643c723c */ /* 0x050fe8000000183c */
[----:B------:R-:W-:Y:S01]  /*1e9a0*/  F2FP.PACK_AB R139, R133, R134 ;  /* 0x00000086858b723e */ /* 0x000fe200000000ff */
[----:B------:R-:W-:Y:S03]  /*1e9b0*/  FADD.FTZ R235, R235, R234 ;  /* 0x000000eaebeb7221 */ /* 0x000fe60000010000 */
[C---:B------:R-:W-:Y:S01]  /*1e9c0*/  HMMA.16816.F32 R64, R100.reuse, R106, R64 ;  /* 0x0000006a6440723c */ /* 0x040fe20000001840 */
[----:B------:R-:W4:Y:S03]  /*1e9d0*/  LDSM.16.MT88.4 R104, [R196+0x11000] ;  /* 0x01100000c468783b */ /* 0x000f260000004200 */
[----:B------:R-:W-:Y:S04]  /*1e9e0*/  FADD.FTZ R238, R238, R235 ;  /* 0x000000ebeeee7221 */ /* 0x000fe80000010000 */
[C---:B-1----:R-:W-:Y:S04]  /*1e9f0*/  HMMA.16816.F32 R68, R100.reuse, R108, R68 ;  /* 0x0000006c6444723c */ /* 0x042fe80000001844 */
[----:B------:R-:W-:Y:S04]  /*1ea00*/  FADD.FTZ R223, R239, R238 ;  /* 0x000000eeefdf7221 */ /* 0x000fe80000010000 */
[C---:B------:R-:W-:Y:S01]  /*1ea10*/  HMMA.16816.F32 R72, R100.reuse, R110, R72 ;  /* 0x0000006e6448723c */ /* 0x040fe20000001848 */
[----:B------:R-:W1:Y:S07]  /*1ea20*/  LDSM.16.MT88.4 R108, [R198+0xd800] ;  /* 0x00d80000c66c783b */ /* 0x000e6e0000004200 */
[C---:B--2---:R-:W-:Y:S08]  /*1ea30*/  HMMA.16816.F32 R76, R100.reuse, R112, R76 ;  /* 0x00000070644c723c */ /* 0x044ff0000000184c */
[C---:B------:R-:W-:Y:S08]  /*1ea40*/  HMMA.16816.F32 R80, R100.reuse, R114, R80 ;  /* 0x000000726450723c */ /* 0x040ff00000001850 */
[C---:B---3--:R-:W-:Y:S08]  /*1ea50*/  HMMA.16816.F32 R84, R100.reuse, R116, R84 ;  /* 0x000000746454723c */ /* 0x048ff00000001854 */
[C---:B------:R-:W-:Y:S08]  /*1ea60*/  HMMA.16816.F32 R88, R100.reuse, R118, R88 ;  /* 0x000000766458723c */ /* 0x040ff00000001858 */
[C---:B----4-:R-:W-:Y:S08]  /*1ea70*/  HMMA.16816.F32 R92, R100.reuse, R104, R92 ;  /* 0x00000068645c723c */ /* 0x050ff0000000185c */
[----:B------:R-:W-:Y:S08]  /*1ea80*/  HMMA.16816.F32 R96, R100, R106, R96 ;  /* 0x0000006a6460723c */ /* 0x000ff00000001860 */
[C---:B------:R-:W-:Y:S01]  /*1ea90*/  HMMA.16816.F32 R128, R136.reuse, R124, R4 ;  /* 0x0000007c8880723c */ /* 0x040fe20000001804 */
[----:B------:R-:W2:Y:S07]  /*1eaa0*/  LDSM.16.MT88.4 R4, [R198+0x11800] ;  /* 0x01180000c604783b */ /* 0x000eae0000004200 */
[C---:B------:R-:W-:Y:S01]  /*1eab0*/  HMMA.16816.F32 R124, R136.reuse, R126, R8 ;  /* 0x0000007e887c723c */ /* 0x040fe20000001808 */
[----:B------:R-:W3:Y:S07]  /*1eac0*/  LDSM.16.MT88.4 R8, [R197+0x11800] ;  /* 0x01180000c508783b */ /* 0x000eee0000004200 */
[C---:B-1----:R-:W-:Y:S01]  /*1ead0*/  HMMA.16816.F32 R120, R136.reuse, R108, R12 ;  /* 0x0000006c8878723c */ /* 0x042fe2000000180c */
[----:B------:R-:W1:Y:S07]  /*1eae0*/  LDSM.16.MT88.4 R12, [R196+0x11800] ;  /* 0x01180000c40c783b */ /* 0x000e6e0000004200 */
        /* <DEDUP_REMOVED lines=15> */
[C---:B--2---:R-:W-:Y:S07]  /*1ebe0*/  HMMA.16816.F32 R76, R136.reuse, R4, R76 ;  /* 0x00000004884c723c */ /* 0x044fee000000184c */
        /* <DEDUP_REMOVED lines=8> */
[C---:B-1----:R-:W-:Y:S03]  /*1ec70*/  HMMA.16816.F32 R92, R136.reuse, R12, R92 ;  /* 0x0000000c885c723c */ /* 0x042fe6000000185c */
        /* <DEDUP_REMOVED lines=11> */
.L_x_1304:
        /* <DEDUP_REMOVED lines=208> */
[----:B------:R-:W-:Y:S04]  /*1fa30*/  STS [R21], R104 ;  /* 0x0000006815007388 */ /* 0x000fe80000000800 */
[----:B------:R-:W-:Y:S04]  /*1fa40*/  STS [R21+0x400], R106 ;  /* 0x0004006a15007388 */ /* 0x000fe80000000800 */
        /* <DEDUP_REMOVED lines=13> */
[----:B------:R-:W-:Y:S04]  /*1fb20*/  STS [R19+0x2400], R58 ;  /* 0x0024003a13007388 */ /* 0x000fe80000000800 */
[----:B------:R-:W-:Y:S04]  /*1fb30*/  STS [R21+0x2000], R60 ;  /* 0x0020003c15007388 */ /* 0x000fe80000000800 */
[----:B------:R-:W-:Y:S04]  /*1fb40*/  STS [R21+0x2400], R62 ;  /* 0x0024003e15007388 */ /* 0x000fe80000000800 */
[----:B------:R-:W-:Y:S04]  /*1fb50*/  STS [R23+0x2000], R64 ;  /* 0x0020004017007388 */ /* 0x000fe80000000800 */
[----:B------:R-:W-:Y:S04]  /*1fb60*/  STS [R23+0x2400], R66 ;  /* 0x0024004217007388 */ /* 0x000fe80000000800 */
[----:B------:R-:W-:Y:S01]  /*1fb70*/  STS [R9+0x4000], R68 ;  /* 0x0040004409007388 */ /* 0x000fe20000000800 */
[----:B-1----:R-:W-:-:S03]  /*1fb80*/  MOV R56, 0x7f800000 ;  /* 0x7f80000000387802 */ /* 0x002fc60000000f00 */
        /* <DEDUP_REMOVED lines=27> */
.L_x_1309:
[----:B------:R-:W2:Y:S04]  /*1fd40*/  S2R R58, SR_CTAID.Z ;  /* 0x00000000003a7919 */ /* 0x000ea80000002700 */
[----:B------:R-:W2:Y:S02]  /*1fd50*/  S2R R3, SR_CTAID.Y ;  /* 0x0000000000037919 */ /* 0x000ea40000002600 */
[----:B--2---:R-:W-:-:S04]  /*1fd60*/  IMAD R57, R3, c[0x0][0x1c0], R58 ;  /* 0x0000700003397a24 */ /* 0x004fc800078e023a */
[----:B------:R-:W-:Y:S02]  /*1fd70*/  IMAD R57, R57, c[0x0][0x214], RZ ;  /* 0x0000850039397a24 */ /* 0x000fe400078e02ff */
.L_x_1310:
        /* <DEDUP_REMOVED lines=54> */
.L_x_1312:
[----:B----4-:R-:W-:Y:S05]  /*200e0*/  BSYNC B0 ;  /* 0x0000000000007941 */ /* 0x010fea0003800000 */
.L_x_1311:
        /* <DEDUP_REMOVED lines=10> */
[----:B------:R-:W-:Y:S01]  /*20190*/  IMAD.IADD R5, R0, 0x1, -R5 ;  /* 0x0000000100057824 */ /* 0x000fe200078e0a05 */
[----:B------:R-:W-:Y:S02]  /*201a0*/  SHF.R.S32.HI R0, RZ, 0x1f, R59 ;  /* 0x0000001fff007819 */ /* 0x000fe4000001143b */
[----:B------:R-:W-:Y:S01]  /*201b0*/  SHF.R.S32.HI R57, RZ, 0x1f, R56 ;  /* 0x0000001fff397819 */ /* 0x000fe20000011438 */
[----:B------:R-:W-:-:S02]  /*201c0*/  IMAD.SHL.U32 R5, R5, 0x8, RZ ;  /* 0x0000000805057824 */ /* 0x000fc400078e00ff */
[----:B----4-:R-:W-:-:S04]  /*201d0*/  IMAD.SHL.U32 R2, R2, 0x40, RZ ;  /* 0x0000004002027824 */ /* 0x010fc800078e00ff */
[----:B------:R-:W-:Y:S01]  /*201e0*/  IMAD.WIDE.U32 R60, R2, c[0x0][0x1e8], R56 ;  /* 0x00007a00023c7a25 */ /* 0x000fe200078e0038 */
[----:B------:R-:W-:-:S04]  /*201f0*/  SHF.R.S32.HI R7, RZ, 0x1f, R2 ;  /* 0x0000001fff077819 */ /* 0x000fc80000011402 */
[----:B------:R-:W-:Y:S01]  /*20200*/  IADD3 R60, P0, R3, R60, RZ ;  /* 0x0000003c033c7210 */ /* 0x000fe20007f1e0ff */
[----:B------:R-:W-:Y:S02]  /*20210*/  IMAD R7, R7, c[0x0][0x1e8], RZ ;  /* 0x00007a0007077a24 */ /* 0x000fe400078e02ff */
[----:B------:R-:W-:Y:S01]  /*20220*/  IMAD R3, R4, c[0x0][0x1f0], RZ ;  /* 0x00007c0004037a24 */ /* 0x000fe200078e02ff */
[C---:B------:R-:W-:Y:S01]  /*20230*/  IADD3 R4, R5.reuse, 0x80, RZ ;  /* 0x0000008005047810 */ /* 0x040fe20007ffe0ff */
[----:B------:R-:W-:Y:S01]  /*20240*/  IMAD R7, R2, c[0x0][0x1ec], R7 ;  /* 0x00007b0002077a24 */ /* 0x000fe200078e0207 */
[----:B------:R-:W-:Y:S01]  /*20250*/  IADD3 R5, R5, 0x40, RZ ;  /* 0x0000004005057810 */ /* 0x000fe20007ffe0ff */
        /* <DEDUP_REMOVED lines=20> */
.L_x_1314:
[----:B------:R-:W-:Y:S05]  /*203a0*/  BSYNC B0 ;  /* 0x0000000000007941 */ /* 0x000fea0003800000 */
.L_x_1313:
        /* <DEDUP_REMOVED lines=20> */
.L_x_1316:
[----:B------:R-:W-:Y:S05]  /*204f0*/  BSYNC B0 ;  /* 0x0000000000007941 */ /* 0x000fea0003800000 */
.L_x_1315:
        /* <DEDUP_REMOVED lines=20> */
.L_x_1318:
[----:B------:R-:W-:Y:S05]  /*20640*/  BSYNC B0 ;  /* 0x0000000000007941 */ /* 0x000fea0003800000 */
.L_x_1317:
[----:B------:R-:W-:-:S04]  /*20650*/  IADD3 R3, R59, 0x30, RZ ;  /* 0x000000303b037810 */ /* 0x000fc80007ffe0ff */
[----:B------:R-:W-:-:S13]  /*20660*/  ISETP.GE.AND P0, PT, R3, R2, PT ;  /* 0x000000020300720c */ /* 0x000fda0003f06270 */
[----:B------:R-:W-:Y:S05]  /*20670*/  @P0 EXIT ;  /* 0x000000000000094d */ /* 0x000fea0003800000 */
[----:B------:R-:W-:Y:S01]  /*20680*/  IADD3 R59, P0, R59, 0x30, RZ ;  /* 0x000000303b3b7810 */ /* 0x000fe20007f1e0ff */
[----:B------:R-:W-:Y:S01]  /*20690*/  IMAD.MOV.U32 R2, RZ, RZ, R60 ;  /* 0x000000ffff027224 */ /* 0x000fe200078e003c */
[----:B------:R-:W-:Y:S02]  /*206a0*/  MOV R3, R63 ;  /* 0x0000003f00037202 */ /* 0x000fe40000000f00 */
[----:B------:R-:W-:Y:S01]  /*206b0*/  ISETP.GE.AND P1, PT, R56, c[0x0][0x220], PT ;  /* 0x0000880038007a0c */ /* 0x000fe20003f26270 */
[----:B------:R-:W-:Y:S01]  /*206c0*/  IMAD.X R0, RZ, RZ, R0, P0 ;  /* 0x000000ffff007224 */ /* 0x000fe200000e0600 */
[----:B------:R-:W-:Y:S01]  /*206d0*/  ISETP.GE.AND P0, PT, R5, c[0x0][0x220], PT ;  /* 0x0000880005007a0c */ /* 0x000fe20003f06270 */
[----:B------:R-:W-:-:S04]  /*206e0*/  IMAD.WIDE.U32 R2, R59, c[0x0][0x1e8], R2 ;  /* 0x00007a003b027a25 */ /* 0x000fc800078e0002 */
[----:B------:R-:W-:Y:S01]  /*206f0*/  IMAD R0, R0, c[0x0][0x1e8], RZ ;  /* 0x00007a0000007a24 */ /* 0x000fe200078e02ff */
[----:B-1--4-:R-:W-:-:S03]  /*20700*/  LEA R6, P2, R2, c[0x0][0x1d0], 0x1 ;  /* 0x0000740002067a11 */ /* 0x012fc600078408ff */
        /* <DEDUP_REMOVED lines=9> */
.L_x_1319:
        /* <DEDUP_REMOVED lines=14> */
.L_x_4101:


//--------------------- .text._ZN5flash24flash_fwd_splitkv_kernelI23Flash_fwd_kernel_traitsILi192ELi64ELi64ELi4ELb0ELb0EN7cutlass6half_tE19Flash_kernel_traitsILi192ELi64ELi64ELi4ES3_EELb1ELb0ELb0ELb0ELb0ELb0ELb1ELb0EEEvNS_16Flash_fwd_paramsE --------------------------
	.section	.text._ZN5flash24flash_fwd_splitkv_kernelI23Flash_fwd_kernel_traitsILi192ELi64ELi64ELi4ELb0ELb0EN7cutlass6half_tE19Flash_kernel_traitsILi192ELi64ELi64ELi4ES3_EELb1ELb0ELb0ELb0ELb0ELb0ELb1ELb0EEEvNS_16Flash_fwd_paramsE,"ax",@progbits
	.sectioninfo	@"SHI_REGISTERS=238"
	.align	128
        .global         _ZN5flash24flash_fwd_splitkv_kernelI23Flash_fwd_kernel_traitsILi192ELi64ELi64ELi4ELb0ELb0EN7cutlass6half_tE19Flash_kernel_traitsILi192ELi64ELi64ELi4ES3_EELb1ELb0ELb0ELb0ELb0ELb0ELb1ELb0EEEvNS_16Flash_fwd_paramsE
        .type           _ZN5flash24flash_fwd_splitkv_kernelI23Flash_fwd_kernel_traitsILi192ELi64ELi64ELi4ELb0ELb0EN7cutlass6half_tE19Flash_kernel_traitsILi192ELi64ELi64ELi4ES3_EELb1ELb0ELb0ELb0ELb0ELb0ELb1ELb0EEEvNS_16Flash_fwd_paramsE,@function
        .size           _ZN5flash24flash_fwd_splitkv_kernelI23Flash_fwd_kernel_traitsILi192ELi64ELi64ELi4ELb0ELb0EN7cutlass6half_tE19Flash_kernel_traitsILi192ELi64ELi64ELi4ES3_EELb1ELb0ELb0ELb0ELb0ELb0ELb1ELb0EEEvNS_16Flash_fwd_paramsE,(.L_x_4102 - _ZN5flash24flash_fwd_splitkv_kernelI23Flash_fwd_kernel_traitsILi192ELi64ELi64ELi4ELb0ELb0EN7cutlass6half_tE19Flash_kernel_traitsILi192ELi64ELi64ELi4ES3_EELb1ELb0ELb0ELb0ELb0ELb0ELb1ELb0EEEvNS_16Flash_fwd_paramsE)
        .other          _ZN5flash24flash_fwd_splitkv_kernelI23Flash_fwd_kernel_traitsILi192ELi64ELi64ELi4ELb0ELb0EN7cutlass6half_tE19Flash_kernel_traitsILi192ELi64ELi64ELi4ES3_EELb1ELb0ELb0ELb0ELb0ELb0ELb1ELb0EEEvNS_16Flash_fwd_paramsE,@"STO_CUDA_ENTRY STV_DEFAULT"
_ZN5flash24flash_fwd_splitkv_kernelI23Flash_fwd_kernel_traitsILi192ELi64ELi64ELi4ELb0ELb0EN7cutlass6half_tE19Flash_kernel_traitsILi192ELi64ELi64ELi4ES3_EELb1ELb0ELb0ELb0ELb0ELb0ELb1ELb0EEEvNS_16Flash_fwd_paramsE:
.text._ZN5flash24flash_fwd_splitkv_kernelI23Flash_fwd_kernel_traitsILi192ELi64ELi64ELi4ELb0ELb0EN7cutlass6half_tE19Flash_kernel_traitsILi192ELi64ELi64ELi4ES3_EELb1ELb0ELb0ELb0ELb0ELb0ELb1ELb0EEEvNS_16Flash_fwd_paramsE:
[----:B------:R-:W-:Y:S02]  /*0000*/  MOV R1, c[0x0][0x28] ;  /* 0x00000a0000017a02 */ /* 0x000fe40000000f00 */
[----:B------:R-:W1:Y:S01]  /*0010*/  I2F.U32.RP R4, c[0x0][0x1c0] ;  /* 0x0000700000047b06 */ /* 0x000e620000209000 */
[----:B------:R-:W2:Y:S01]  /*0020*/  S2R R7, SR_CTAID.Z ;  /* 0x0000000000077919 */ /* 0x000ea20000002700 */
[----:B------:R-:W-:Y:S01]  /*0030*/  IMAD.MOV.U32 R2, RZ, RZ, RZ ;  /* 0x000000ffff027224 */ /* 0x000fe200078e00ff */
[----:B------:R-:W-:Y:S01]  /*0040*/  ISETP.NE.U32.AND P1, PT, RZ, c[0x0][0x1c0], PT ;  /* 0x00007000ff007a0c */ /* 0x000fe20003f25070 */
[----:B------:R-:W-:Y:S01]  /*0050*/  IMAD.MOV.U32 R207, RZ, RZ, 0x4 ;  /* 0x00000004ffcf7424 */ /* 0x000fe200078e00ff */
[----:B------:R-:W-:Y:S01]  /*0060*/  ULDC.64 UR6, c[0x0][0x118] ;  /* 0x0000460000067ab9 */ /* 0x000fe20000000a00 */
[----:B------:R-:W-:Y:S02]  /*0070*/  IMAD.MOV.U32 R13, RZ, RZ, -0x1 ;  /* 0xffffffffff0d7424 */ /* 0x000fe400078e00ff */
[----:B-1----:R-:W1:Y:S02]  /*0080*/  MUFU.RCP R3, R4 ;  /* 0x0000000400037308 */ /* 0x002e640000001000 */
[----:B-1----:R-:W-:-:S06]  /*0090*/  IADD3 R3, R3, 0xffffffe, RZ ;  /* 0x0ffffffe03037810 */ /* 0x002fcc0007ffe0ff */
[----:B------:R-:W1:Y:S02]  /*00a0*/  F2I.FTZ.U32.TRUNC.NTZ R3, R3 ;  /* 0x0000000300037305 */ /* 0x000e64000021f000 */
[----:B-1----:R-:W-:-:S04]  /*00b0*/  IMAD.MOV R0, RZ, RZ, -R3 ;  /* 0x000000ffff007224 */ /* 0x002fc800078e0a03 */
[----:B------:R-:W-:Y:S02]  /*00c0*/  IMAD R5, R0, c[0x0][0x1c0], RZ ;  /* 0x0000700000057a24 */ /* 0x000fe400078e02ff */
[----:B------:R-:W1:Y:S02]  /*00d0*/  LDC.U8 R0, c[0x0][0x312] ;  /* 0x0000c480ff007b82 */ /* 0x000e640000000000 */
[----:B------:R-:W-:-:S06]  /*00e0*/  IMAD.HI.U32 R2, R3, R5, R2 ;  /* 0x0000000503027227 */ /* 0x000fcc00078e0002 */
[----:B--2---:R-:W-:-:S04]  /*00f0*/  IMAD.HI.U32 R206, R2, R7, RZ ;  /* 0x0000000702ce7227 */ /* 0x004fc800078e00ff */
[----:B------:R-:W-:-:S04]  /*0100*/  IMAD.MOV R2, RZ, RZ, -R206 ;  /* 0x000000ffff027224 */ /* 0x000fc800078e0ace */
[----:B------:R-:W-:-:S05]  /*0110*/  IMAD R2, R2, c[0x0][0x1c0], R7 ;  /* 0x0000700002027a24 */ /* 0x000fca00078e0207 */
[----:B------:R-:W-:Y:S02]  /*0120*/  ISETP.GE.U32.AND P2, PT, R2, c[0x0][0x1c0], PT ;  /* 0x0000700002007a0c */ /* 0x000fe40003f46070 */
[----:B-1----:R-:W-:-:S11]  /*0130*/  ISETP.NE.AND P3, PT, R0, RZ, PT ;  /* 0x000000ff0000720c */ /* 0x002fd60003f65270 */
[----:B------:R-:W-:Y:S02]  /*0140*/  @P2 IADD3 R2, R2, -c[0x0][0x1c0], RZ ;  /* 0x8000700002022a10 */ /* 0x000fe40007ffe0ff */
[----:B------:R-:W-:Y:S02]  /*0150*/  @P2 IADD3 R206, R206, 0x1, RZ ;  /* 0x00000001cece2810 */ /* 0x000fe40007ffe0ff */
[----:B------:R-:W-:Y:S02]  /*0160*/  ISETP.GE.U32.AND P0, PT, R2, c[0x0][0x1c0], PT ;  /* 0x0000700002007a0c */ /* 0x000fe40003f06070 */
[----:B------:R-:W-:-:S04]  /*0170*/  ISETP.NE.U32.AND P2, PT, RZ, c[0x0][0x240], PT ;  /* 0x00009000ff007a0c */ /* 0x000fc80003f45070 */
[----:B------:R-:W-:-:S07]  /*0180*/  ISETP.NE.AND.EX P2, PT, RZ, c[0x0][0x244], PT, P2 ;  /* 0x00009100ff007a0c */ /* 0x000fce0003f45320 */
[----:B------:R-:W-:Y:S02]  /*0190*/  @P0 IADD3 R206, R206, 0x1, RZ ;  /* 0x00000001cece0810 */ /* 0x000fe40007ffe0ff */
[----:B------:R-:W-:Y:S02]  /*01a0*/  @!P1 LOP3.LUT R206, RZ, c[0x0][0x1c0], RZ, 0x33, !PT ;  /* 0x00007000ffce9a12 */ /* 0x000fe400078e33ff */
[----:B------:R-:W-:Y:S01]  /*01b0*/  ISETP.EQ.U32.AND P1, PT, RZ, c[0x0][0x248], PT ;  /* 0x00009200ff007a0c */ /* 0x000fe20003f22070 */
[----:B------:R-:W-:Y:S01]  /*01c0*/  IMAD.MOV.U32 R17, RZ, RZ, -0x1 ;  /* 0xffffffffff117424 */ /* 0x000fe200078e00ff */
[----:B------:R-:W-:Y:S01]  /*01d0*/  ISETP.NE.U32.AND P0, PT, RZ, c[0x0][0x250], PT ;  /* 0x00009400ff007a0c */ /* 0x000fe20003f05070 */
[CC--:B------:R-:W-:Y:S01]  /*01e0*/  IMAD.WIDE R10, R206.reuse, R207.reuse, c[0x0][0x240] ;  /* 0x00009000ce0a7625 */ /* 0x0c0fe200078e02cf */
[----:B------:R-:W-:Y:S02]  /*01f0*/  ISETP.EQ.OR.EX P1, PT, RZ, c[0x0][0x24c], !P3, P1 ;  /* 0x00009300ff007a0c */ /* 0x000fe40005f22710 */
[----:B------:R-:W-:Y:S01]  /*0200*/  ISETP.NE.AND.EX P0, PT, RZ, c[0x0][0x254], PT, P0 ;  /* 0x00009500ff007a0c */ /* 0x000fe20003f05300 */
[----:B------:R-:W-:Y:S01]  /*0210*/  IMAD.WIDE R4, R206, R207, c[0x0][0x248] ;  /* 0x00009200ce047625 */ /* 0x000fe200078e02cf */
[----:B------:R-:W2:Y:S04]  /*0220*/  @P2 LDG.E R13, [R10.64] ;  /* 0x000000060a0d2981 */ /* 0x000ea8000c1e1900 */
[----:B------:R-:W2:Y:S01]  /*0230*/  @P2 LDG.E R0, [R10.64+0x4] ;  /* 0x000004060a002981 */ /* 0x000ea2000c1e1900 */
[----:B------:R-:W-:-:S04]  /*0240*/  MOV R2, RZ ;  /* 0x000000ff00027202 */ /* 0x000fc80000000f00 */
[----:B------:R1:W5:Y:S02]  /*0250*/  @!P1 LDG.E R17, [R4.64] ;  /* 0x0000000604119981 */ /* 0x000364000c1e1900 */
[----:B------:R-:W-:Y:S02]  /*0260*/  @P0 IMAD.WIDE R8, R206, R207, c[0x0][0x250] ;  /* 0x00009400ce080625 */ /* 0x000fe400078e02cf */
[----:B------:R-:W3:Y:S04]  /*0270*/  S2R R27, SR_CTAID.X ;  /* 0x00000000001b7919 */ /* 0x000ee80000002500 */
[----:B------:R1:W5:Y:S01]  /*0280*/  @P0 LDG.E R2, [R8.64] ;  /* 0x0000000608020981 */ /* 0x000362000c1e1900 */
[----:B------:R-:W-:-:S03]  /*0290*/  ISETP.NE.U32.AND P0, PT, RZ, c[0x0][0x248], PT ;  /* 0x00009200ff007a0c */ /* 0x000fc60003f05070 */
[----:B------:R-:W4:Y:S01]  /*02a0*/  S2R R3, SR_CTAID.Y ;  /* 0x0000000000037919 */ /* 0x000f220000002600 */
[----:B------:R-:W-:Y:S01]  /*02b0*/  ISETP.NE.AND.EX P0, PT, RZ, c[0x0][0x24c], PT, P0 ;  /* 0x00009300ff007a0c */ /* 0x000fe20003f05300 */
[----:B------:R-:W-:-:S04]  /*02c0*/  IMAD.MOV R22, RZ, RZ, -R206 ;  /* 0x000000ffff167224 */ /* 0x000fc800078e0ace */
[----:B------:R-:W-:Y:S01]  /*02d0*/  IMAD R22, R22, c[0x0][0x1c0], R7 ;  /* 0x0000700016167a24 */ /* 0x000fe200078e0207 */
[----:B--2---:R-:W-:Y:S01]  /*02e0*/  @P2 IADD3 R83, R0, -R13, RZ ;  /* 0x8000000d00532210 */ /* 0x004fe20007ffe0ff */
[----:B------:R-:W-:-:S06]  /*02f0*/  @!P2 IMAD.MOV.U32 R83, RZ, RZ, c[0x0][0x214] ;  /* 0x00008500ff53a624 */ /* 0x000fcc00078e00ff */
[----:B------:R-:W-:Y:S05]  /*0300*/  @!P0 BRA `(.L_x_1320) ;  /* 0x0000004000008947 */ /* 0x000fea0003800000 */
[----:B-1-34-:R-:W2:Y:S02]  /*0310*/  @P3 LDG.E R0, [R4.64+0x4] ;  /* 0x0000040604003981 */ /* 0x01aea4000c1e1900 */
[----:B--2--5:R-:W-:-:S06]  /*0320*/  @P3 IADD3 R0, R0, -R17, RZ ;  /* 0x8000001100003210 */ /* 0x024fcc0007ffe0ff */
[----:B------:R1:W5:Y:S01]  /*0330*/  @!P3 LDG.E R0, [R4.64] ;  /* 0x000000060400b981 */ /* 0x000362000c1e1900 */
[----:B------:R-:W-:Y:S05]  /*0340*/  BRA `(.L_x_1321) ;  /* 0x0000001000007947 */ /* 0x000fea0003800000 */
.L_x_1320:
[----:B-1-34-:R-:W-:Y:S02]  /*0350*/  MOV R0, c[0x0][0x218] ;  /* 0x0000860000007a02 */ /* 0x01afe40000000f00 */
.L_x_1321:
[----:B------:R-:W-:-:S04]  /*0360*/  ISETP.NE.U32.AND P2, PT, RZ, c[0x0][0x258], PT ;  /* 0x00009600ff007a0c */ /* 0x000fc80003f45070 */
[----:B------:R-:W-:-:S13]  /*0370*/  ISETP.NE.AND.EX P2, PT, RZ, c[0x0][0x25c], PT, P2 ;  /* 0x00009700ff007a0c */ /* 0x000fda0003f45320 */
[----:B------:R-:W-:-:S06]  /*0380*/  @P2 IMAD.WIDE R6, R206, R207, c[0x0][0x258] ;  /* 0x00009600ce062625 */ /* 0x000fcc00078e02cf */
[----:B------:R-:W2:Y:S01]  /*0390*/  @P2 LDG.E R7, [R6.64] ;  /* 0x0000000606072981 */ /* 0x000ea2000c1e1900 */
[----:B------:R-:W-:Y:S01]  /*03a0*/  IMAD.SHL.U32 R18, R27, 0x40, RZ ;  /* 0x000000401b127824 */ /* 0x000fe200078e00ff */
[----:B------:R-:W-:-:S04]  /*03b0*/  @!P2 ISETP.NE.U32.AND P1, PT, RZ, c[0x0][0x268], PT ;  /* 0x00009a00ff00aa0c */ /* 0x000fc80003f25070 */
[----:B------:R-:W-:Y:S02]  /*03c0*/  ISETP.GT.AND P0, PT, R83, R18, PT ;  /* 0x000000125300720c */ /* 0x000fe40003f04270 */
[----:B------:R-:W-:-:S04]  /*03d0*/  @!P2 ISETP.NE.AND.EX P1, PT, RZ, c[0x0][0x26c], PT, P1 ;  /* 0x00009b00ff00aa0c */ /* 0x000fc80003f25310 */
[----:B-1----:R-:W-:Y:S01]  /*03e0*/  @!P2 SEL R5, RZ, c[0x0][0x21c], !P1 ;  /* 0x00008700ff05aa07 */ /* 0x002fe20004800000 */
[----:B--2--5:R-:W-:-:S03]  /*03f0*/  @P2 IMAD.IADD R84, R7, 0x1, -R2 ;  /* 0x0000000107542824 */ /* 0x024fc600078e0a02 */
[----:B------:R-:W-:-:S03]  /*0400*/  @!P2 IADD3 R84, R5, R0, -R2 ;  /* 0x000000000554a210 */ /* 0x000fc60007ffe802 */
[----:B------:R-:W-:Y:S05]  /*0410*/  @!P0 EXIT ;  /* 0x000000000000894d */ /* 0x000fea0003800000 */
[----:B------:R-:W-:Y:S01]  /*0420*/  IABS R5, c[0x0][0x10] ;  /* 0x0000040000057a13 */ /* 0x000fe20000000000 */
[----:B------:R-:W-:Y:S01]  /*0430*/  IMAD.MOV.U32 R7, RZ, RZ, c[0x0][0x218] ;  /* 0x00008600ff077624 */ /* 0x000fe200078e00ff */
[----:B------:R-:W1:Y:S02]  /*0440*/  S2R R11, SR_TID.X ;  /* 0x00000000000b7919 */ /* 0x000e640000002100 */
[----:B------:R-:W2:Y:S02]  /*0450*/  I2F.RP R0, R5 ;  /* 0x0000000500007306 */ /* 0x000ea40000209400 */
[----:B------:R-:W-:-:S04]  /*0460*/  IADD3 R7, R7, 0x3f, RZ ;  /* 0x0000003f07077810 */ /* 0x000fc80007ffe0ff */
[----:B------:R-:W-:-:S04]  /*0470*/  SHF.R.S32.HI R6, RZ, 0x1f, R7 ;  /* 0x0000001fff067819 */ /* 0x000fc80000011407 */
[----:B------:R-:W-:-:S04]  /*0480*/  LEA.HI R6, R6, R7, RZ, 0x6 ;  /* 0x0000000706067211 */ /* 0x000fc800078f30ff */
[----:B------:R-:W-:Y:S01]  /*0490*/  LEA.HI.SX32 R6, R6, c[0x0][0x10], 0x1a ;  /* 0x0000040006067a11 */ /* 0x000fe200078fd2ff */
[----:B--2---:R-:W2:Y:S03]  /*04a0*/  MUFU.RCP R8, R0 ;  /* 0x0000000000087308 */ /* 0x004ea60000001000 */
[----:B------:R-:W-:Y:S02]  /*04b0*/  IADD3 R6, R6, -0x1, RZ ;  /* 0xffffffff06067810 */ /* 0x000fe40007ffe0ff */
[----:B--2---:R-:W-:Y:S02]  /*04c0*/  IADD3 R8, R8, 0xffffffe, RZ ;  /* 0x0ffffffe08087810 */ /* 0x004fe40007ffe0ff */
[----:B------:R-:W-:Y:S02]  /*04d0*/  IABS R0, R6 ;  /* 0x0000000600007213 */ /* 0x000fe40000000000 */
[----:B------:R-:W2:Y:S01]  /*04e0*/  F2I.FTZ.U32.TRUNC.NTZ R9, R8 ;  /* 0x0000000800097305 */ /* 0x000ea2000021f000 */
[----:B------:R-:W-:-:S04]  /*04f0*/  LOP3.LUT R6, R6, c[0x0][0x10], RZ, 0x3c, !PT ;  /* 0x0000040006067a12 */ /* 0x000fc800078e3cff */
[----:B------:R-:W-:Y:S02]  /*0500*/  ISETP.GE.AND P0, PT, R6, RZ, PT ;  /* 0x000000ff0600720c */ /* 0x000fe40003f06270 */
[----:B------:R-:W-:Y:S01]  /*0510*/  IADD3 R6, R84, 0x3f, RZ ;  /* 0x0000003f54067810 */ /* 0x000fe20007ffe0ff */
[----:B--2---:R-:W-:Y:S02]  /*0520*/  IMAD.MOV R4, RZ, RZ, -R9 ;  /* 0x000000ffff047224 */ /* 0x004fe400078e0a09 */
        /* <DEDUP_REMOVED lines=12> */
[----:B------:R-:W-:-:S04]  /*05f0*/  IADD3 R5, -R83, 0x7f, R18 ;  /* 0x0000007f53057810 */ /* 0x000fc80007ffe112 */
[----:B------:R-:W-:Y:S02]  /*0600*/  IADD3 R4, R5, c[0x0][0x2e8], R84 ;  /* 0x0000ba0005047a10 */ /* 0x000fe40007ffe054 */
[----:B------:R-:W-:Y:S02]  /*0610*/  SHF.R.S32.HI R5, RZ, 0x1f, R6 ;  /* 0x0000001fff057819 */ /* 0x000fe40000011406 */
[----:B------:R-:W-:Y:S02]  /*0620*/  SHF.R.S32.HI R145, RZ, 0x1f, R4 ;  /* 0x0000001fff917819 */ /* 0x000fe40000011404 */
[----:B------:R-:W-:Y:S02]  /*0630*/  LEA.HI R5, R5, R6, RZ, 0x6 ;  /* 0x0000000605057211 */ /* 0x000fe400078f30ff */
[----:B------:R-:W-:Y:S02]  /*0640*/  @P2 IADD3 R7, R7, 0x1, RZ ;  /* 0x0000000107072810 */ /* 0x000fe40007ffe0ff */
[----:B------:R-:W-:-:S02]  /*0650*/  LEA.HI R145, R145, R4, RZ, 0x6 ;  /* 0x0000000491917211 */ /* 0x000fc400078f30ff */
[----:B------:R-:W-:Y:S01]  /*0660*/  SHF.R.S32.HI R5, RZ, 0x6, R5 ;  /* 0x00000006ff057819 */ /* 0x000fe20000011405 */
[----:B------:R-:W-:Y:S01]  /*0670*/  IMAD.MOV.U32 R0, RZ, RZ, R7 ;  /* 0x000000ffff007224 */ /* 0x000fe200078e0007 */
[----:B------:R-:W-:-:S03]  /*0680*/  SHF.R.S32.HI R145, RZ, 0x6, R145 ;  /* 0x00000006ff917819 */ /* 0x000fc60000011491 */
[----:B------:R-:W-:Y:S01]  /*0690*/  @!P0 IMAD.MOV R0, RZ, RZ, -R0 ;  /* 0x000000ffff008224 */ /* 0x000fe200078e0a00 */
[----:B------:R-:W-:-:S05]  /*06a0*/  @!P1 LOP3.LUT R0, RZ, c[0x0][0x10], RZ, 0x33, !PT ;  /* 0x00000400ff009a12 */ /* 0x000fca00078e33ff */
[----:B------:R-:W-:-:S04]  /*06b0*/  IMAD R200, R0, R3, RZ ;  /* 0x0000000300c87224 */ /* 0x000fc800078e02ff */
[----:B------:R-:W-:-:S05]  /*06c0*/  IMAD.IADD R0, R0, 0x1, R200 ;  /* 0x0000000100007824 */ /* 0x000fca00078e02c8 */
[----:B------:R-:W-:-:S04]  /*06d0*/  IMNMX R0, R5, R0, PT ;  /* 0x0000000005007217 */ /* 0x000fc80003800200 */
[----:B------:R-:W-:-:S04]  /*06e0*/  IMNMX R145, R0, R145, PT ;  /* 0x0000009100917217 */ /* 0x000fc80003800200 */
[----:B------:R-:W-:-:S13]  /*06f0*/  ISETP.GE.AND P0, PT, R200, R145, PT ;  /* 0x00000091c800720c */ /* 0x000fda0003f06270 */
[----:B------:R-:W-:Y:S05]  /*0700*/  @!P0 BRA `(.L_x_1322) ;  /* 0x000008a000008947 */ /* 0x000fea0003800000 */
[----:B-1----:R-:W-:Y:S01]  /*0710*/  SHF.R.S32.HI R0, RZ, 0x1f, R11 ;  /* 0x0000001fff007819 */ /* 0x002fe2000001140b */
[----:B------:R-:W-:Y:S01]  /*0720*/  IMAD R3, R3, c[0x0][0x210], R206 ;  /* 0x0000840003037a24 */ /* 0x000fe200078e02ce */
[----:B------:R-:W-:Y:S01]  /*0730*/  BSSY B0, `(.L_x_1323) ;  /* 0x000001a000007945 */ /* 0x000fe20003800000 */
[----:B------:R-:W-:Y:S01]  /*0740*/  IMAD.IADD R83, R83, 0x1, -R18 ;  /* 0x0000000153537824 */ /* 0x000fe200078e0a12 */
[----:B------:R-:W-:Y:S01]  /*0750*/  LEA.HI R0, R0, R11, RZ, 0x4 ;  /* 0x0000000b00007211 */ /* 0x000fe200078f20ff */
[----:B------:R-:W-:-:S03]  /*0760*/  IMAD R3, R3, c[0x0][0x1c0], R22 ;  /* 0x0000700003037a24 */ /* 0x000fc600078e0216 */
[----:B------:R-:W-:Y:S01]  /*0770*/  LOP3.LUT R2, R0, 0xfffffff0, RZ, 0xc0, !PT ;  /* 0xfffffff000027812 */ /* 0x000fe200078ec0ff */
[----:B------:R-:W-:Y:S01]  /*0780*/  IMAD R3, R3, c[0x0][0x214], R18 ;  /* 0x0000850003037a24 */ /* 0x000fe200078e0212 */
[----:B------:R-:W-:-:S03]  /*0790*/  SHF.R.S32.HI R0, RZ, 0x4, R0 ;  /* 0x00000004ff007819 */ /* 0x000fc60000011400 */
[----:B------:R-:W-:Y:S01]  /*07a0*/  IMAD.IADD R11, R11, 0x1, -R2 ;  /* 0x000000010b0b7824 */ /* 0x000fe200078e0a02 */
[----:B------:R-:W-:Y:S01]  /*07b0*/  ISETP.GE.AND P1, PT, R0, R83, PT ;  /* 0x000000530000720c */ /* 0x000fe20003f26270 */
[----:B------:R-:W-:Y:S02]  /*07c0*/  IMAD R7, R3, c[0x0][0x22c], RZ ;  /* 0x00008b0003077a24 */ /* 0x000fe400078e02ff */
[----:B------:R-:W-:-:S05]  /*07d0*/  IMAD.SHL.U32 R4, R11, 0x4, RZ ;  /* 0x000000040b047824 */ /* 0x000fca00078e00ff */
[----:B------:R-:W-:-:S05]  /*07e0*/  SHF.R.S32.HI R5, RZ, 0x1f, R4 ;  /* 0x0000001fff057819 */ /* 0x000fca0000011404 */
[----:B------:R-:W-:-:S05]  /*07f0*/  IMAD.WIDE R8, R0, 0xc0, R4 ;  /* 0x000000c000087825 */ /* 0x000fca00078e0204 */
[----:B------:R-:W-:-:S04]  /*0800*/  IADD3 R2, P0, R7, R8, RZ ;  /* 0x0000000807027210 */ /* 0x000fc80007f1e0ff */
[----:B------:R-:W-:Y:S02]  /*0810*/  LEA.HI.X.SX32 R7, R7, R9, 0x1, P0 ;  /* 0x0000000907077211 */ /* 0x000fe400000f0eff */
[----:B------:R-:W-:Y:S02]  /*0820*/  LEA R18, P0, R2, c[0x0][0x1d8], 0x2 ;  /* 0x0000760002127a11 */ /* 0x000fe400078010ff */
[----:B------:R-:W-:Y:S02]  /*0830*/  IADD3 R9, R4, 0x40, RZ ;  /* 0x0000004004097810 */ /* 0x000fe40007ffe0ff */
[----:B------:R-:W-:Y:S02]  /*0840*/  LEA.HI.X R19, R2, c[0x0][0x1dc], R7, 0x2, P0 ;  /* 0x0000770002137a11 */ /* 0x000fe400000f1407 */
[----:B------:R-:W-:Y:S01]  /*0850*/  IADD3 R7, R4, 0x80, RZ ;  /* 0x0000008004077810 */ /* 0x000fe20007ffe0ff */
[----:B------:R-:W-:Y:S05]  /*0860*/  @P1 BRA `(.L_x_1324) ;  /* 0x0000006000001947 */ /* 0x000fea0003800000 */
[----:B------:R-:W-:Y:S02]  /*0870*/  ISETP.GE.AND P2, PT, R4, c[0x0][0x220], PT ;  /* 0x0000880004007a0c */ /* 0x000fe40003f46270 */
[----:B------:R-:W-:-:S02]  /*0880*/  ISETP.GE.AND P1, PT, R9, c[0x0][0x220], PT ;  /* 0x0000880009007a0c */ /* 0x000fc40003f26270 */
[----:B------:R-:W-:-:S09]  /*0890*/  ISETP.GE.AND P0, PT, R7, c[0x0][0x220], PT ;  /* 0x0000880007007a0c */ /* 0x000fd20003f06270 */
[----:B------:R1:W-:Y:S04]  /*08a0*/  @!P2 STG.E.128 [R18.64], RZ ;  /* 0x000000ff1200a986 */ /* 0x0003e8000c101d06 */
[----:B------:R1:W-:Y:S04]  /*08b0*/  @!P1 STG.E.128 [R18.64+0x100], RZ ;  /* 0x000100ff12009986 */ /* 0x0003e8000c101d06 */
[----:B------:R1:W-:Y:S02]  /*08c0*/  @!P0 STG.E.128 [R18.64+0x200], RZ ;  /* 0x000200ff12008986 */ /* 0x0003e4000c101d06 */
.L_x_1324:
[----:B------:R-:W-:Y:S05]  /*08d0*/  BSYNC B0 ;  /* 0x0000000000007941 */ /* 0x000fea0003800000 */
.L_x_1323:
[----:B------:R-:W-:Y:S01]  /*08e0*/  IADD3 R16, R0, 0x8, RZ ;  /* 0x0000000800107810 */ /* 0x000fe20007ffe0ff */
[----:B------:R-:W-:Y:S03]  /*08f0*/  BSSY B0, `(.L_x_1325) ;  /* 0x0000009000007945 */ /* 0x000fe60003800000 */
[----:B------:R-:W-:-:S13]  /*0900*/  ISETP.GE.AND P0, PT, R16, R83, PT ;  /* 0x000000531000720c */ /* 0x000fda0003f06270 */
[----:B------:R-:W-:Y:S05]  /*0910*/  @P0 BRA `(.L_x_1326) ;  /* 0x0000006000000947 */ /* 0x000fea0003800000 */
[----:B------:R-:W-:Y:S02]  /*0920*/  ISETP.GE.AND P2, PT, R4, c[0x0][0x220], PT ;  /* 0x0000880004007a0c */ /* 0x000fe40003f46270 */
[----:B------:R-:W-:Y:S02]  /*0930*/  ISETP.GE.AND P1, PT, R9, c[0x0][0x220], PT ;  /* 0x0000880009007a0c */ /* 0x000fe40003f26270 */
[----:B------:R-:W-:-:S09]  /*0940*/  ISETP.GE.AND P0, PT, R7, c[0x0][0x220], PT ;  /* 0x0000880007007a0c */ /* 0x000fd20003f06270 */
[----:B------:R2:W-:Y:S04]  /*0950*/  @!P2 STG.E.128 [R18.64+0x1800], RZ ;  /* 0x001800ff1200a986 */ /* 0x0005e8000c101d06 */
[----:B------:R2:W-:Y:S04]  /*0960*/  @!P1 STG.E.128 [R18.64+0x1900], RZ ;  /* 0x001900ff12009986 */ /* 0x0005e8000c101d06 */
[----:B------:R2:W-:Y:S02]  /*0970*/  @!P0 STG.E.128 [R18.64+0x1a00], RZ ;  /* 0x001a00ff12008986 */ /* 0x0005e4000c101d06 */
.L_x_1326:
[----:B------:R-:W-:Y:S05]  /*0980*/  BSYNC B0 ;  /* 0x0000000000007941 */ /* 0x000fea0003800000 */
.L_x_1325:
        /* <DEDUP_REMOVED lines=10> */
.L_x_1328:
[----:B------:R-:W-:Y:S05]  /*0a30*/  BSYNC B0 ;  /* 0x0000000000007941 */ /* 0x000fea0003800000 */
.L_x_1327:
        /* <DEDUP_REMOVED lines=10> */
.L_x_1330:
[----:B------:R-:W-:Y:S05]  /*0ae0*/  BSYNC B0 ;  /* 0x0000000000007941 */ /* 0x000fea0003800000 */
.L_x_1329:
        /* <DEDUP_REMOVED lines=10> */
.L_x_1332:
[----:B------:R-:W-:Y:S05]  /*0b90*/  BSYNC B0 ;  /* 0x0000000000007941 */ /* 0x000fea0003800000 */
.L_x_1331:
        /* <DEDUP_REMOVED lines=10> */
.L_x_1334:
[----:B------:R-:W-:Y:S05]  /*0c40*/  BSYNC B0 ;  /* 0x0000000000007941 */ /* 0x000fea0003800000 */
.L_x_1333:
        /* <DEDUP_REMOVED lines=10> */
.L_x_1336:
[----:B------:R-:W-:Y:S05]  /*0cf0*/  BSYNC B0 ;  /* 0x0000000000007941 */ /* 0x000fea0003800000 */
.L_x_1335:
        /* <DEDUP_REMOVED lines=10> */
.L_x_1338:
[----:B------:R-:W-:Y:S05]  /*0da0*/  BSYNC B0 ;  /* 0x0000000000007941 */ /* 0x000fea0003800000 */
.L_x_1337:
[----:B------:R-:W-:Y:S02]  /*0db0*/  ISETP.NE.AND P6, PT, R11, RZ, PT ;  /* 0x000000ff0b00720c */ /* 0x000fe40003fc5270 */
[----:B------:R-:W-:-:S02]  /*0dc0*/  SHF.R.S32.HI R5, RZ, 0x1f, R3 ;  /* 0x0000001fff057819 */ /* 0x000fc40000011403 */
[-C--:B------:R-:W-:Y:S02]  /*0dd0*/  ISETP.GE.OR P0, PT, R0, R83.reuse, P6 ;  /* 0x000000530000720c */ /* 0x080fe40003706670 */
[----:B------:R-:W-:Y:S02]  /*0de0*/  IADD3 R3, P1, R3, R0, RZ ;  /* 0x0000000003037210 */ /* 0x000fe40007f3e0ff */
[----:B------:R-:W-:Y:S02]  /*0df0*/  ISETP.GE.OR P5, PT, R16, R83, P6 ;  /* 0x000000531000720c */ /* 0x000fe400037a6670 */
[----:B------:R-:W-:Y:S02]  /*0e00*/  LEA.HI.X.SX32 R0, R0, R5, 0x1, P1 ;  /* 0x0000000500007211 */ /* 0x000fe400008f0eff */
[----:B------:R-:W-:Y:S02]  /*0e10*/  LEA R4, P1, R3, c[0x0][0x208], 0x2 ;  /* 0x0000820003047a11 */ /* 0x000fe400078210ff */
[----:B------:R-:W-:-:S02]  /*0e20*/  ISETP.GE.OR P4, PT, R14, R83, P6 ;  /* 0x000000530e00720c */ /* 0x000fc40003786670 */
[----:B------:R-:W-:Y:S01]  /*0e30*/  LEA.HI.X R5, R3, c[0x0][0x20c], R0, 0x2, P1 ;  /* 0x0000830003057a11 */ /* 0x000fe200008f1400 */
[----:B------:R-:W-:Y:S01]  /*0e40*/  @!P0 IMAD.MOV.U32 R15, RZ, RZ, -0x800000 ;  /* 0xff800000ff0f8424 */ /* 0x000fe200078e00ff */
[-C--:B------:R-:W-:Y:S02]  /*0e50*/  ISETP.GE.OR P3, PT, R12, R83.reuse, P6 ;  /* 0x000000530c00720c */ /* 0x080fe40003766670 */
[-C--:B------:R-:W-:Y:S01]  /*0e60*/  ISETP.GE.OR P2, PT, R10, R83.reuse, P6 ;  /* 0x000000530a00720c */ /* 0x080fe20003746670 */
[----:B------:R-:W-:Y:S01]  /*0e70*/  @!P5 IMAD.MOV.U32 R17, RZ, RZ, -0x800000 ;  /* 0xff800000ff11d424 */ /* 0x000fe200078e00ff */
[----:B------:R1:W-:Y:S01]  /*0e80*/  @!P0 STG.E [R4.64], R15 ;  /* 0x0000000f04008986 */ /* 0x0003e2000c101906 */
[-C--:B------:R-:W-:Y:S02]  /*0e90*/  ISETP.GE.OR P1, PT, R8, R83.reuse, P6 ;  /* 0x000000530800720c */ /* 0x080fe40003726670 */
[-C--:B------:R-:W-:Y:S01]  /*0ea0*/  ISETP.GE.OR P0, PT, R6, R83.reuse, P6 ;  /* 0x000000530600720c */ /* 0x080fe20003706670 */
[----:B------:R1:W-:Y:S01]  /*0eb0*/  @!P5 STG.E [R4.64+0x20], R17 ;  /* 0x000020110400d986 */ /* 0x0003e2000c101906 */
[----:B------:R-:W-:Y:S01]  /*0ec0*/  ISETP.GE.OR P6, PT, R2, R83, P6 ;  /* 0x000000530200720c */ /* 0x000fe200037c6670 */
[----:B------:R-:W-:-:S03]  /*0ed0*/  @!P4 IMAD.MOV.U32 R13, RZ, RZ, -0x800000 ;  /* 0xff800000ff0dc424 */ /* 0x000fc600078e00ff */
[----:B------:R-:W-:Y:S02]  /*0ee0*/  @!P3 IMAD.MOV.U32 R11, RZ, RZ, -0x800000 ;  /* 0xff800000ff0bb424 */ /* 0x000fe400078e00ff */
[----:B------:R-:W-:Y:S01]  /*0ef0*/  @!P2 IMAD.MOV.U32 R9, RZ, RZ, -0x800000 ;  /* 0xff800000ff09a424 */ /* 0x000fe200078e00ff */
[----:B------:R1:W-:Y:S02]  /*0f00*/  @!P4 STG.E [R4.64+0x40], R13 ;  /* 0x0000400d0400c986 */ /* 0x0003e4000c101906 */
[----:B------:R-:W-:Y:S02]  /*0f10*/  @!P1 IMAD.MOV.U32 R7, RZ, RZ, -0x800000 ;  /* 0xff800000ff079424 */ /* 0x000fe400078e00ff */
[----:B------:R-:W-:Y:S01]  /*0f20*/  @!P0 IMAD.MOV.U32 R3, RZ, RZ, -0x800000 ;  /* 0xff800000ff038424 */ /* 0x000fe200078e00ff */
[----:B------:R1:W-:Y:S04]  /*0f30*/  @!P3 STG.E [R4.64+0x60], R11 ;  /* 0x0000600b0400b986 */ /* 0x0003e8000c101906 */
[----:B------:R1:W-:Y:S04]  /*0f40*/  @!P2 STG.E [R4.64+0x80], R9 ;  /* 0x000080090400a986 */ /* 0x0003e8000c101906 */
[----:B------:R1:W-:Y:S04]  /*0f50*/  @!P1 STG.E [R4.64+0xa0], R7 ;  /* 0x0000a00704009986 */ /* 0x0003e8000c101906 */
[----:B------:R1:W-:Y:S01]  /*0f60*/  @!P0 STG.E [R4.64+0xc0], R3 ;  /* 0x0000c00304008986 */ /* 0x0003e2000c101906 */
[----:B------:R-:W-:Y:S05]  /*0f70*/  @P6 EXIT ;  /* 0x000000000000694d */ /* 0x000fea0003800000 */
[----:B-1----:R-:W-:-:S05]  /*0f80*/  MOV R3, 0xff800000 ;  /* 0xff80000000037802 */ /* 0x002fca0000000f00 */
[----:B------:R-:W-:Y:S01]  /*0f90*/  STG.E [R4.64+0xe0], R3 ;  /* 0x0000e00304007986 */ /* 0x000fe2000c101906 */
[----:B------:R-:W-:Y:S05]  /*0fa0*/  EXIT ;  /* 0x000000000000794d */ /* 0x000fea0003800000 */
.L_x_1322:
        /* <DEDUP_REMOVED lines=92> */
.L_x_1339:
[----:B------:R-:W-:-:S13]  /*1570*/  ISETP.NE.AND P4, PT, R17, -0x1, PT ;  /* 0xffffffff1100780c */ /* 0x000fda0003f85270 */
        /* <DEDUP_REMOVED lines=16> */
.L_x_1341:
[----:B------:R-:W-:Y:S01]  /*1680*/  IABS R5, c[0x0][0x1c8] ;  /* 0x0000720000057a13 */ /* 0x000fe20000000000 */
[----:B------:R-:W-:Y:S01]  /*1690*/  IMAD.MOV.U32 R8, RZ, RZ, RZ ;  /* 0x000000ffff087224 */ /* 0x000fe200078e00ff */
[----:B------:R-:W-:Y:S01]  /*16a0*/  MOV R15, R7 ;  /* 0x00000007000f7202 */ /* 0x000fe20000000f00 */
[----:B------:R-:W-:Y:S01]  /*16b0*/  IMAD.MOV.U32 R14, RZ, RZ, R10 ;  /* 0x000000ffff0e7224 */ /* 0x000fe200078e000a */
[----:B------:R-:W1:Y:S08]  /*16c0*/  I2F.RP R12, R5 ;  /* 0x00000005000c7306 */ /* 0x000e700000209400 */
[----:B-1----:R-:W1:Y:S02]  /*16d0*/  MUFU.RCP R9, R12 ;  /* 0x0000000c00097308 */ /* 0x002e640000001000 */
[----:B-1----:R-:W-:Y:S01]  /*16e0*/  IADD3 R9, R9, 0xffffffe, RZ ;  /* 0x0ffffffe09097810 */ /* 0x002fe20007ffe0ff */
[----:B------:R-:W-:-:S04]  /*16f0*/  @P4 IMAD.IADD R12, R2, 0x1, R17 ;  /* 0x00000001020c4824 */ /* 0x000fc800078e0211 */
[C---:B------:R-:W-:Y:S01]  /*1700*/  @P4 IMAD.WIDE.U32 R24, R12.reuse, c[0x0][0x1a0], RZ ;  /* 0x000068000c184a25 */ /* 0x040fe200078e00ff */
[----:B------:R-:W1:Y:S03]  /*1710*/  F2I.FTZ.U32.TRUNC.NTZ R9, R9 ;  /* 0x0000000900097305 */ /* 0x000e66000021f000 */
[----:B------:R-:W-:Y:S02]  /*1720*/  @P4 IMAD R12, R12, c[0x0][0x1a4], R25 ;  /* 0x000069000c0c4a24 */ /* 0x000fe400078e0219 */
[----:B-1----:R-:W-:-:S04]  /*1730*/  IMAD.MOV R3, RZ, RZ, -R9 ;  /* 0x000000ffff037224 */ /* 0x002fc800078e0a09 */
        /* <DEDUP_REMOVED lines=16> */
[----:B------:R-:W-:Y:S02]  /*1840*/  IMAD R8, R3, c[0x0][0x198], RZ ;  /* 0x0000660003087a24 */ /* 0x000fe400078e02ff */
[----:B------:R-:W-:Y:S02]  /*1850*/  @P3 IADD3 R4, R4, 0x1, RZ ;  /* 0x0000000104043810 */ /* 0x000fe40007ffe0ff */
[----:B------:R-:W-:Y:S02]  /*1860*/  IMAD R7, R5, c[0x0][0x19c], R8 ;  /* 0x0000670005077a24 */ /* 0x000fe400078e0208 */
[----:B------:R-:W-:Y:S02]  /*1870*/  @!P2 IADD3 R4, -R4, RZ, RZ ;  /* 0x000000ff0404a210 */ /* 0x000fe40007ffe1ff */
[----:B------:R-:W-:Y:S02]  /*1880*/  @!P1 LOP3.LUT R4, RZ, c[0x0][0x1c8], RZ, 0x33, !PT ;  /* 0x00007200ff049a12 */ /* 0x000fe400078e33ff */
[----:B------:R-:W-:-:S02]  /*1890*/  IADD3 R15, R15, R7, RZ ;  /* 0x000000070f0f7210 */ /* 0x000fc40007ffe0ff */
[----:B------:R-:W-:-:S03]  /*18a0*/  SHF.R.S32.HI R9, RZ, 0x1f, R4 ;  /* 0x0000001fff097819 */ /* 0x000fc60000011404 */
        /* <DEDUP_REMOVED lines=15> */
.L_x_1340:
[----:B------:R-:W-:Y:S01]  /*19a0*/  ISETP.NE.AND P1, PT, R13, -0x1, PT ;  /* 0xffffffff0d00780c */ /* 0x000fe20003f25270 */
[----:B------:R-:W-:Y:S01]  /*19b0*/  IMAD.IADD R199, R83, 0x1, -R18 ;  /* 0x0000000153c77824 */ /* 0x000fe200078e0a12 */
[----:B-----5:R-:W-:Y:S01]  /*19c0*/  SHF.R.S32.HI R0, RZ, 0x1f, R11 ;  /* 0x0000001fff007819 */ /* 0x020fe2000001140b */
[----:B------:R-:W-:Y:S03]  /*19d0*/  BSSY B0, `(.L_x_1342) ;  /* 0x0000072000007945 */ /* 0x000fe60003800000 */
[CC--:B------:R-:W-:Y:S02]  /*19e0*/  LEA.HI R2, R0.reuse, R11.reuse, RZ, 0x4 ;  /* 0x0000000b00027211 */ /* 0x0c0fe400078f20ff */
[----:B------:R-:W-:Y:S02]  /*19f0*/  LEA.HI R8, R0, R11, RZ, 0x3 ;  /* 0x0000000b00087211 */ /* 0x000fe400078f18ff */
[----:B------:R-:W-:-:S02]  /*1a00*/  SHF.R.S32.HI R197, RZ, 0x4, R2 ;  /* 0x00000004ffc57819 */ /* 0x000fc40000011402 */
[----:B------:R-:W-:Y:S01]  /*1a10*/  SHF.R.S32.HI R20, RZ, 0x3, R8 ;  /* 0x00000003ff147819 */ /* 0x000fe20000011408 */
[----:B------:R-:W-:Y:S01]  /*1a20*/  @P1 IMAD.WIDE.U32 R30, R13, c[0x0][0x190], RZ ;  /* 0x000064000d1e1a25 */ /* 0x000fe200078e00ff */
[----:B------:R-:W-:Y:S02]  /*1a30*/  @!P1 SHF.R.S32.HI R7, RZ, 0x1f, R206 ;  /* 0x0000001fff079819 */ /* 0x000fe400000114ce */
[----:B------:R-:W-:Y:S01]  /*1a40*/  LOP3.LUT R8, R8, 0xfffffff8, RZ, 0xc0, !PT ;  /* 0xfffffff808087812 */ /* 0x000fe200078ec0ff */
[----:B------:R-:W-:Y:S01]  /*1a50*/  @!P1 IMAD.WIDE.U32 R16, R206, c[0x0][0x178], RZ ;  /* 0x00005e00ce109a25 */ /* 0x000fe200078e00ff */
[C---:B------:R-:W-:Y:S02]  /*1a60*/  LEA.HI R14, R2.reuse, R197, RZ, 0x1 ;  /* 0x000000c5020e7211 */ /* 0x040fe400078f08ff */
[----:B------:R-:W-:Y:S01]  /*1a70*/  LOP3.LUT R2, R2, 0xfffffff0, RZ, 0xc0, !PT ;  /* 0xfffffff002027812 */ /* 0x000fe200078ec0ff */
[----:B------:R-:W-:Y:S01]  /*1a80*/  @!P1 IMAD R7, R7, c[0x0][0x178], RZ ;  /* 0x00005e0007079a24 */ /* 0x000fe200078e02ff */
[----:B------:R-:W-:Y:S01]  /*1a90*/  LOP3.LUT R14, R14, 0xfffffffe, RZ, 0xc0, !PT ;  /* 0xfffffffe0e0e7812 */ /* 0x000fe200078ec0ff */
[----:B------:R-:W-:Y:S01]  /*1aa0*/  @P1 IMAD R13, R13, c[0x0][0x194], R31 ;  /* 0x000065000d0d1a24 */ /* 0x000fe200078e021f */
[----:B------:R-:W-:Y:S01]  /*1ab0*/  SHF.R.S32.HI R21, RZ, 0x1f, R20 ;  /* 0x0000001fff157819 */ /* 0x000fe20000011414 */
[----:B------:R-:W-:-:S02]  /*1ac0*/  @!P1 IMAD R7, R206, c[0x0][0x17c], R7 ;  /* 0x00005f00ce079a24 */ /* 0x000fc400078e0207 */
[----:B------:R-:W-:Y:S02]  /*1ad0*/  IMAD.IADD R8, R11, 0x1, -R8 ;  /* 0x000000010b087824 */ /* 0x000fe400078e0a08 */
[----:B------:R-:W-:Y:S02]  /*1ae0*/  @!P1 IMAD.IADD R13, R17, 0x1, R7 ;  /* 0x00000001110d9824 */ /* 0x000fe400078e0207 */
[----:B------:R-:W-:Y:S02]  /*1af0*/  IMAD.IADD R7, R11, 0x1, -R2 ;  /* 0x000000010b077824 */ /* 0x000fe400078e0a02 */
[----:B------:R-:W-:Y:S02]  /*1b00*/  IMAD.SHL.U32 R205, R8, 0x8, RZ ;  /* 0x0000000808cd7824 */ /* 0x000fe400078e00ff */
[----:B------:R-:W-:Y:S01]  /*1b10*/  @!P1 IMAD.MOV.U32 R30, RZ, RZ, R16 ;  /* 0x000000ffff1e9224 */ /* 0x000fe200078e0010 */
[----:B------:R-:W-:Y:S01]  /*1b20*/  SHF.R.S32.HI R2, RZ, 0x1f, R7 ;  /* 0x0000001fff027819 */ /* 0x000fe20000011407 */
[----:B------:R-:W-:Y:S01]  /*1b30*/  IMAD.IADD R197, R197, 0x1, -R14 ;  /* 0x00000001c5c57824 */ /* 0x000fe200078e0a0e */
[----:B------:R-:W-:Y:S01]  /*1b40*/  IADD3 R24, P2, R205, R24, RZ ;  /* 0x00000018cd187210 */ /* 0x000fe20007f5e0ff */
[----:B------:R-:W-:Y:S01]  /*1b50*/  IMAD.SHL.U32 R14, R20, 0x40, RZ ;  /* 0x00000040140e7824 */ /* 0x000fe200078e00ff */
[----:B------:R-:W-:Y:S01]  /*1b60*/  SHF.R.S32.HI R15, RZ, 0x1f, R205 ;  /* 0x0000001fff0f7819 */ /* 0x000fe200000114cd */
[----:B------:R-:W-:Y:S01]  /*1b70*/  IMAD.WIDE R26, R27, 0x40, R20 ;  /* 0x000000401b1a7825 */ /* 0x000fe200078e0214 */
[----:B------:R-:W-:-:S02]  /*1b80*/  IADD3 R30, P1, R205, R30, RZ ;  /* 0x0000001ecd1e7210 */ /* 0x000fc40007f3e0ff */
[----:B------:R-:W-:Y:S01]  /*1b90*/  LEA.HI R2, R2, R7, RZ, 0x3 ;  /* 0x0000000702027211 */ /* 0x000fe200078f18ff */
[----:B------:R-:W-:Y:S01]  /*1ba0*/  IMAD.X R25, R15, 0x1, R12, P2 ;  /* 0x000000010f197824 */ /* 0x000fe200010e060c */
[----:B------:R-:W-:Y:S01]  /*1bb0*/  IADD3 R28, P3, R205, R28, RZ ;  /* 0x0000001ccd1c7210 */ /* 0x000fe20007f7e0ff */
[----:B------:R-:W-:Y:S01]  /*1bc0*/  IMAD.X R31, R15, 0x1, R13, P1 ;  /* 0x000000010f1f7824 */ /* 0x000fe200008e060d */
[----:B------:R-:W-:Y:S01]  /*1bd0*/  LOP3.LUT R14, R14, 0x1c0, RZ, 0xc0, !PT ;  /* 0x000001c00e0e7812 */ /* 0x000fe200078ec0ff */
[----:B------:R-:W-:Y:S01]  /*1be0*/  IMAD R13, R9, c[0x0][0x1b8], RZ ;  /* 0x00006e00090d7a24 */ /* 0x000fe200078e02ff */
[----:B------:R-:W-:Y:S02]  /*1bf0*/  LOP3.LUT R12, R2, 0xfffffff8, RZ, 0xc0, !PT ;  /* 0xfffffff8020c7812 */ /* 0x000fe400078ec0ff */
[----:B------:R-:W-:Y:S02]  /*1c00*/  IADD3.X R29, R15, R10, RZ, P3, !PT ;  /* 0x0000000a0f1d7210 */ /* 0x000fe40001ffe4ff */
[----:B------:R-:W-:Y:S01]  /*1c10*/  SHF.R.S32.HI R10, RZ, 0x1f, R22 ;  /* 0x0000001fff0a7819 */ /* 0x000fe20000011416 */
[----:B------:R-:W-:Y:S01]  /*1c20*/  IMAD.IADD R9, R7, 0x1, -R12 ;  /* 0x0000000107097824 */ /* 0x000fe200078e0a0c */
[----:B------:R-:W-:Y:S01]  /*1c30*/  LEA.HI R16, R0, R11, RZ, 0x6 ;  /* 0x0000000b00107211 */ /* 0x000fe200078f30ff */
[----:B------:R-:W-:Y:S01]  /*1c40*/  IMAD R7, R4, c[0x0][0x1bc], R13 ;  /* 0x00006f0004077a24 */ /* 0x000fe200078e020d */
[----:B------:R-:W-:Y:S01]  /*1c50*/  LOP3.LUT R17, R14, 0x38, R205, 0xf8, !PT ;  /* 0x000000380e117812 */ /* 0x000fe200078ef8cd */
[----:B------:R-:W-:Y:S01]  /*1c60*/  IMAD R13, R10, c[0x0][0x1a8], RZ ;  /* 0x00006a000a0d7a24 */ /* 0x000fe200078e02ff */
[----:B------:R-:W-:Y:S01]  /*1c70*/  SHF.R.U32.HI R14, RZ, 0x3, R14 ;  /* 0x00000003ff0e7819 */ /* 0x000fe2000001160e */
[----:B------:R-:W-:Y:S01]  /*1c80*/  IMAD.SHL.U32 R15, R16, 0x8, RZ ;  /* 0x00000008100f7824 */ /* 0x000fe200078e00ff */
[C---:B------:R-:W-:Y:S01]  /*1c90*/  IADD3 R5, P1, R20.reuse, R5, RZ ;  /* 0x0000000514057210 */ /* 0x040fe20007f3e0ff */
[----:B------:R-:W-:Y:S01]  /*1ca0*/  IMAD.WIDE.U32 R28, R20, c[0x0][0x198], R28 ;  /* 0x00006600141c7a25 */ /* 0x000fe200078e001c */
[----:B------:R-:W-:-:S02]  /*1cb0*/  LOP3.LUT R14, R17, R14, RZ, 0x3c, !PT ;  /* 0x0000000e110e7212 */ /* 0x000fc400078e3cff */
[C---:B------:R-:W-:Y:S01]  /*1cc0*/  IADD3 R82, R205.reuse, 0x40, RZ ;  /* 0x00000040cd527810 */ /* 0x040fe20007ffe0ff */
[----:B------:R-:W-:Y:S01]  /*1cd0*/  IMAD.WIDE.U32 R16, R4, c[0x0][0x1b8], R24 ;  /* 0x00006e0004107a25 */ /* 0x000fe200078e0018 */
[----:B------:R-:W-:Y:S02]  /*1ce0*/  LOP3.LUT R204, R14, 0xfffffe00, R15, 0xf8, !PT ;  /* 0xfffffe000ecc7812 */ /* 0x000fe400078ef80f */
[----:B------:R-:W-:Y:S01]  /*1cf0*/  IADD3 R81, R205, 0x80, RZ ;  /* 0x00000080cd517810 */ /* 0x000fe20007ffe0ff */
[----:B------:R-:W-:Y:S01]  /*1d00*/  IMAD R25, R22, c[0x0][0x1ac], R13 ;  /* 0x00006b0016197a24 */ /* 0x000fe200078e020d */
[----:B------:R-:W-:Y:S01]  /*1d10*/  IADD3 R17, R17, R7, RZ ;  /* 0x0000000711117210 */ /* 0x000fe20007ffe0ff */
[----:B------:R-:W-:Y:S02]  /*1d20*/  IMAD.SHL.U32 R13, R9, 0x40, RZ ;  /* 0x00000040090d7824 */ /* 0x000fe400078e00ff */
[----:B------:R-:W-:Y:S02]  /*1d30*/  IMAD.SHL.U32 R4, R197, 0x8, RZ ;  /* 0x00000008c5047824 */ /* 0x000fe400078e00ff */
[----:B------:R-:W-:Y:S01]  /*1d40*/  IMAD.X R3, R21, 0x1, R3, P1 ;  /* 0x0000000115037824 */ /* 0x000fe200008e0603 */
[----:B------:R-:W-:Y:S01]  /*1d50*/  LOP3.LUT R13, R13, 0x1c0, RZ, 0xc0, !PT ;  /* 0x000001c00d0d7812 */ /* 0x000fe200078ec0ff */
[----:B------:R-:W-:Y:S01]  /*1d60*/  IMAD.SHL.U32 R7, R2, 0x40, RZ ;  /* 0x0000004002077824 */ /* 0x000fe200078e00ff */
[----:B------:R-:W-:Y:S01]  /*1d70*/  R2P PR, R9, 0x6 ;  /* 0x0000000609007804 */ /* 0x000fe20000000000 */
[----:B------:R-:W-:Y:S01]  /*1d80*/  IMAD R15, R21, c[0x0][0x198], RZ ;  /* 0x00006600150f7a24 */ /* 0x000fe200078e02ff */
[----:B------:R-:W-:Y:S01]  /*1d90*/  LOP3.LUT R4, R13, 0x8, R4, 0xf8, !PT ;  /* 0x000000080d047812 */ /* 0x000fe200078ef804 */
[----:B------:R-:W-:Y:S01]  /*1da0*/  IMAD R10, R3, c[0x0][0x1a0], RZ ;  /* 0x00006800030a7a24 */ /* 0x000fe200078e02ff */
[----:B------:R-:W-:Y:S01]  /*1db0*/  ISETP.GE.AND P3, PT, R20, R199, PT ;  /* 0x000000c71400720c */ /* 0x000fe20003f66270 */
[----:B------:R-:W-:Y:S01]  /*1dc0*/  IMAD.WIDE.U32 R22, R22, c[0x0][0x1a8], R30 ;  /* 0x00006a0016167a25 */ /* 0x000fe200078e001e */
[----:B------:R-:W-:-:S02]  /*1dd0*/  SHF.R.U32.HI R13, RZ, 0x3, R13 ;  /* 0x00000003ff0d7819 */ /* 0x000fc4000001160d */
[----:B------:R-:W-:Y:S01]  /*1de0*/  MOV R2, 0x20 ;  /* 0x0000002000027802 */ /* 0x000fe20000000f00 */
[----:B------:R-:W-:Y:S01]  /*1df0*/  IMAD R15, R20, c[0x0][0x19c], R15 ;  /* 0x00006700140f7a24 */ /* 0x000fe200078e020f */
[----:B------:R-:W-:Y:S01]  /*1e00*/  LOP3.LUT R4, R4, R13, RZ, 0x3c, !PT ;  /* 0x0000000d04047212 */ /* 0x000fe200078e3cff */
[C---:B------:R-:W-:Y:S01]  /*1e10*/  IMAD R3, R5.reuse, c[0x0][0x1a4], R10 ;  /* 0x0000690005037a24 */ /* 0x040fe200078e020a */
[----:B------:R-:W-:Y:S01]  /*1e20*/  LEA.HI R13, R0, R11, RZ, 0x5 ;  /* 0x0000000b000d7211 */ /* 0x000fe200078f28ff */
[----:B------:R-:W-:Y:S01]  /*1e30*/  IMAD.WIDE.U32 R146, R5, c[0x0][0x1a0], R16 ;  /* 0x0000680005927a25 */ /* 0x000fe200078e0010 */
[----:B------:R-:W-:Y:S02]  /*1e40*/  LOP3.LUT R0, R4, 0xfffffe00, R7, 0xf8, !PT ;  /* 0xfffffe0004007812 */ /* 0x000fe400078ef807 */
[----:B------:R-:W-:Y:S01]  /*1e50*/  LOP3.LUT R4, R13, 0xffffffe0, RZ, 0xc0, !PT ;  /* 0xffffffe00d047812 */ /* 0x000fe200078ec0ff */
[----:B------:R-:W-:Y:S01]  /*1e60*/  IMAD.MOV.U32 R7, RZ, RZ, 0x10 ;  /* 0x00000010ff077424 */ /* 0x000fe200078e00ff */
[----:B------:R-:W-:Y:S01]  /*1e70*/  SHF.R.S32.HI R13, RZ, 0x5, R13 ;  /* 0x00000005ff0d7819 */ /* 0x000fe2000001140d */
[----:B------:R-:W-:Y:S01]  /*1e80*/  IMAD.IADD R134, R29, 0x1, R15 ;  /* 0x000000011d867824 */ /* 0x000fe200078e020f */
[----:B------:R-:W-:Y:S01]  /*1e90*/  SEL R5, R2, 0xffffffe0, !P2 ;  /* 0xffffffe002057807 */ /* 0x000fe20005000000 */
[----:B------:R-:W-:Y:S01]  /*1ea0*/  IMAD.MOV.U32 R133, RZ, RZ, R28 ;  /* 0x000000ffff857224 */ /* 0x000fe200078e001c */
[----:B------:R-:W-:Y:S01]  /*1eb0*/  SEL R7, R7, 0xfffffff0, !P1 ;  /* 0xfffffff007077807 */ /* 0x000fe20004800000 */
[----:B------:R-:W-:-:S02]  /*1ec0*/  IMAD.IADD R17, R11, 0x1, -R4 ;  /* 0x000000010b117824 */ /* 0x000fc400078e0a04 */
[----:B------:R-:W-:Y:S02]  /*1ed0*/  IMAD.SHL.U32 R204, R204, 0x2, RZ ;  /* 0x00000002cccc7824 */ /* 0x000fe400078e00ff */
        /* <DEDUP_REMOVED lines=8> */
[----:B------:R-:W-:-:S02]  /*1f60*/  IMAD R3, R26, c[0x0][0x194], R3 ;  /* 0x000065001a037a24 */ /* 0x000fc400078e0203 */
        /* <DEDUP_REMOVED lines=24> */
.L_x_1343:
[----:B------:R-:W-:Y:S05]  /*20f0*/  BSYNC B0 ;  /* 0x0000000000007941 */ /* 0x000fea0003800000 */
.L_x_1342:
        /* <DEDUP_REMOVED lines=37> */
.L_x_1345:
[----:B------:R-:W-:Y:S05]  /*2350*/  BSYNC B0 ;  /* 0x0000000000007941 */ /* 0x000fea0003800000 */
.L_x_1344:
        /* <DEDUP_REMOVED lines=37> */
.L_x_1347:
[----:B------:R-:W-:Y:S05]  /*25b0*/  BSYNC B0 ;  /* 0x0000000000007941 */ /* 0x000fea0003800000 */
.L_x_1346:
        /* <DEDUP_REMOVED lines=36> */
.L_x_1349:
[----:B------:R-:W-:Y:S05]  /*2800*/  BSYNC B0 ;  /* 0x0000000000007941 */ /* 0x000fea0003800000 */
.L_x_1348:
        /* <DEDUP_REMOVED lines=31> */
.L_x_1351:
[----:B------:R-:W-:Y:S05]  /*2a00*/  BSYNC B0 ;  /* 0x0000000000007941 */ /* 0x000fea0003800000 */
.L_x_1350:
        /* <DEDUP_REMOVED lines=8> */
[----:B------:R-:W-:Y:S02]  /*2a90*/  IADD3 R16, P2, R202, R133, RZ ;  /* 0x00000085ca107210 */ /* 0x000fe40007f5e0ff */
[----:B------:R-:W-:-:S03]  /*2aa0*/  ISETP.GE.AND P1, PT, R81, c[0x0][0x220], PT ;  /* 0x0000880051007a0c */ /* 0x000fc60003f26270 */
[----:B------:R-:W-:-:S04]  /*2ab0*/  IMAD.X R15, R201, 0x1, R134, P2 ;  /* 0x00000001c90f7824 */ /* 0x000fc800010e0686 */
        /* <DEDUP_REMOVED lines=22> */
.L_x_1353:
[----:B------:R-:W-:Y:S05]  /*2c20*/  BSYNC B0 ;  /* 0x0000000000007941 */ /* 0x000fea0003800000 */
.L_x_1352:
[----:B------:R-:W-:Y:S01]  /*2c30*/  ISETP.GE.AND P1, PT, R12, R9, PT ;  /* 0x000000090c00720c */ /* 0x000fe20003f26270 */
[----:B------:R-:W-:-:S12]  /*2c40*/  BSSY B0, `(.L_x_1354) ;  /* 0x000001e000007945 */ /* 0x000fd80003800000 */
[----:B------:R-:W-:Y:S05]  /*2c50*/  @P1 BRA `(.L_x_1355) ;  /* 0x000001c000001947 */ /* 0x000fea0003800000 */
[----:B------:R-:W-:Y:S01]  /*2c60*/  ISETP.GE.AND P4, PT, R205, c[0x0][0x220], PT ;  /* 0x00008800cd007a0c */ /* 0x000fe20003f86270 */
[----:B------:R-:W-:Y:S01]  /*2c70*/  IMAD.MOV.U32 R15, RZ, RZ, c[0x0][0x19c] ;  /* 0x00006700ff0f7624 */ /* 0x000fe200078e00ff */
[----:B------:R-:W-:Y:S02]  /*2c80*/  ISETP.GE.AND P3, PT, R82, c[0x0][0x220], PT ;  /* 0x0000880052007a0c */ /* 0x000fe40003f66270 */
[C---:B------:R-:W-:Y:S02]  /*2c90*/  LEA R16, P2, R4.reuse, R133, 0x5 ;  /* 0x0000008504107211 */ /* 0x040fe400078428ff */
[----:B------:R-:W-:Y:S02]  /*2ca0*/  ISETP.GE.AND P1, PT, R81, c[0x0][0x220], PT ;  /* 0x0000880051007a0c */ /* 0x000fe40003f26270 */
[----:B------:R-:W-:-:S05]  /*2cb0*/  LEA.HI.X R15, R4, R134, R15, 0x5, P2 ;  /* 0x00000086040f7211 */ /* 0x000fca00010f2c0f */
        /* <DEDUP_REMOVED lines=22> */
.L_x_1355:
[----:B------:R-:W-:Y:S05]  /*2e20*/  BSYNC B0 ;  /* 0x0000000000007941 */ /* 0x000fea0003800000 */
.L_x_1354:
[----:B------:R-:W-:Y:S01]  /*2e30*/  ISETP.GE.AND P1, PT, R10, R9, PT ;  /* 0x000000090a00720c */ /* 0x000fe20003f26270 */
[----:B------:R-:W-:-:S12]  /*2e40*/  BSSY B0, `(.L_x_1356) ;  /* 0x0000021000007945 */ /* 0x000fd80003800000 */
[----:B------:R-:W-:Y:S05]  /*2e50*/  @P1 BRA `(.L_x_1357) ;  /* 0x000001f000001947 */ /* 0x000fea0003800000 */
[----:B------:R-:W-:Y:S01]  /*2e60*/  ISETP.GE.AND P4, PT, R205, c[0x0][0x220], PT ;  /* 0x00008800cd007a0c */ /* 0x000fe20003f86270 */
[----:B--2---:R-:W-:Y:S01]  /*2e70*/  IMAD.MOV.U32 R22, RZ, RZ, R133 ;  /* 0x000000ffff167224 */ /* 0x004fe200078e0085 */
[----:B------:R-:W-:Y:S01]  /*2e80*/  ISETP.GE.AND P3, PT, R82, c[0x0][0x220], PT ;  /* 0x0000880052007a0c */ /* 0x000fe20003f66270 */
[----:B------:R-:W-:Y:S01]  /*2e90*/  IMAD.MOV.U32 R23, RZ, RZ, R134 ;  /* 0x000000ffff177224 */ /* 0x000fe200078e0086 */
[----:B------:R-:W-:Y:S01]  /*2ea0*/  ULDC UR4, c[0x0][0x19c] ;  /* 0x0000670000047ab9 */ /* 0x000fe20000000800 */
[----:B------:R-:W-:Y:S01]  /*2eb0*/  ISETP.GE.AND P1, PT, R81, c[0x0][0x220], PT ;  /* 0x0000880051007a0c */ /* 0x000fe20003f26270 */
[----:B------:R-:W-:Y:S01]  /*2ec0*/  UIMAD UR4, UR4, 0x30, URZ ;  /* 0x00000030040478a4 */ /* 0x000fe2000f8e023f */
        /* <DEDUP_REMOVED lines=24> */
.L_x_1357:
[----:B------:R-:W-:Y:S05]  /*3050*/  BSYNC B0 ;  /* 0x0000000000007941 */ /* 0x000fea0003800000 */
.L_x_1356:
[----:B------:R-:W0:Y:S01]  /*3060*/  LDGDEPBAR ;  /* 0x00000000000079af */ /* 0x000e220000000000 */
[----:B------:R-:W-:Y:S01]  /*3070*/  ISETP.GE.AND P2, PT, R20, R9, PT ;  /* 0x000000091400720c */ /* 0x000fe20003f46270 */
[----:B------:R-:W-:Y:S01]  /*3080*/  IMAD.SHL.U32 R15, R8, 0x40, RZ ;  /* 0x00000040080f7824 */ /* 0x000fe200078e00ff */
[----:B------:R-:W-:Y:S01]  /*3090*/  SHF.R.S32.HI R16, RZ, 0x1f, R17 ;  /* 0x0000001fff107819 */ /* 0x000fe20000011411 */
[----:B------:R-:W-:Y:S01]  /*30a0*/  IMAD.SHL.U32 R20, R20, 0x8, RZ ;  /* 0x0000000814147824 */ /* 0x000fe200078e00ff */
[----:B------:R-:W-:Y:S01]  /*30b0*/  LOP3.LUT P3, RZ, R8, 0x4, RZ, 0xc0, !PT ;  /* 0x0000000408ff7812 */ /* 0x000fe2000786c0ff */
[----:B------:R-:W-:Y:S01]  /*30c0*/  IMAD R18, R13, 0x10, R18 ;  /* 0x000000100d127824 */ /* 0x000fe200078e0212 */
[----:B------:R-:W-:Y:S01]  /*30d0*/  LEA.HI R16, R16, R17, RZ, 0x2 ;  /* 0x0000001110107211 */ /* 0x000fe200078f10ff */
[----:B------:R-:W-:Y:S01]  /*30e0*/  IMAD.SHL.U32 R80, R11, 0x2, RZ ;  /* 0x000000020b507824 */ /* 0x000fe200078e00ff */
[----:B------:R-:W-:Y:S01]  /*30f0*/  LOP3.LUT R15, R15, 0x1c0, RZ, 0xc0, !PT ;  /* 0x000001c00f0f7812 */ /* 0x000fe200078ec0ff */
[----:B------:R-:W-:Y:S01]  /*3100*/  IMAD R198, R13, 0x400, R0 ;  /* 0x000004000dc67824 */ /* 0x000fe200078e0200 */
[----:B------:R-:W-:Y:S01]  /*3110*/  SHF.R.S32.HI R17, RZ, 0x2, R16 ;  /* 0x00000002ff117819 */ /* 0x000fe20000011410 */
[----:B------:R-:W-:Y:S01]  /*3120*/  BSSY B0, `(.L_x_1358) ;  /* 0x0000029000007945 */ /* 0x000fe20003800000 */
[----:B------:R-:W-:Y:S01]  /*3130*/  LOP3.LUT R16, R15, 0x8, R20, 0xf8, !PT ;  /* 0x000000080f107812 */ /* 0x000fe200078ef814 */
[----:B------:R-:W-:Y:S01]  /*3140*/  IMAD.SHL.U32 R198, R198, 0x2, RZ ;  /* 0x00000002c6c67824 */ /* 0x000fe200078e00ff */
[----:B------:R-:W-:-:S02]  /*3150*/  SHF.R.U32.HI R15, RZ, 0x3, R15 ;  /* 0x00000003ff0f7819 */ /* 0x000fc4000001160f */
[----:B------:R-:W-:Y:S02]  /*3160*/  IADD3 R17, R18, 0x1, R17 ;  /* 0x0000000112117810 */ /* 0x000fe40007ffe011 */
[----:B------:R-:W-:Y:S02]  /*3170*/  LOP3.LUT R16, R16, R15, RZ, 0x3c, !PT ;  /* 0x0000000f10107212 */ /* 0x000fe400078e3cff */
[----:B------:R-:W-:Y:S02]  /*3180*/  IADD3 R83, R84, R17, -R83 ;  /* 0x0000001154537210 */ /* 0x000fe40007ffe853 */
[----:B------:R-:W-:Y:S01]  /*3190*/  LEA R216, P1, R146, c[0x0][0x170], 0x1 ;  /* 0x00005c0092d87a11 */ /* 0x000fe200078208ff */
[----:B------:R-:W-:-:S04]  /*31a0*/  DEPBAR.LE SB0, 0x0 ;  /* 0x000080000000791a */ /* 0x000fc80000000000 */
[----:B------:R-:W-:Y:S01]  /*31b0*/  BAR.SYNC.DEFER_BLOCKING 0x0 ;  /* 0x0000000000007b1d */ /* 0x000fe20000010000 */
[----:B------:R-:W-:Y:S01]  /*31c0*/  IMAD R197, R197, 0x200, R16 ;  /* 0x00000200c5c57824 */ /* 0x000fe200078e0210 */
[----:B------:R-:W-:Y:S02]  /*31d0*/  SEL R2, R2, 0xffffffe0, !P3 ;  /* 0xffffffe002027807 */ /* 0x000fe40005800000 */
[----:B------:R-:W-:Y:S02]  /*31e0*/  LOP3.LUT R80, R80, 0x6, RZ, 0xc0, !PT ;  /* 0x0000000650507812 */ /* 0x000fe400078ec0ff */
[----:B------:R-:W-:Y:S02]  /*31f0*/  LEA.HI.X R219, R146, c[0x0][0x174], R144, 0x1, P1 ;  /* 0x00005d0092db7a11 */ /* 0x000fe400008f0c90 */
[----:B------:R-:W-:Y:S01]  /*3200*/  IADD3 R83, R83, c[0x0][0x2e8], RZ ;  /* 0x0000ba0053537a10 */ /* 0x000fe20007ffe0ff */
        /* <DEDUP_REMOVED lines=9> */
[----:B------:R-:W-:-:S03]  /*32a0*/  @!P2 IMAD.MOV.U32 R217, RZ, RZ, R219 ;  /* 0x000000ffffd9a224 */ /* 0x000fc600078e00db */
        /* <DEDUP_REMOVED lines=11> */
[----:B----4-:R-:W-:-:S05]  /*3360*/  MOV R217, R219 ;  /* 0x000000db00d97202 */ /* 0x010fca0000000f00 */
[----:B------:R-:W-:Y:S01]  /*3370*/  @!PT LDS RZ, [RZ] ;  /* 0x00000000fffff984 */ /* 0x000fe20000000800 */
[----:B------:R-:W-:Y:S01]  /*3380*/  @!PT LDS RZ, [RZ] ;  /* 0x00000000fffff984 */ /* 0x000fe20000000800 */
[----:B------:R-:W-:Y:S01]  /*3390*/  @!PT LDS RZ, [RZ] ;  /* 0x00000000fffff984 */ /* 0x000fe20000000800 */
[----:B------:R4:W-:Y:S02]  /*33a0*/  LDGSTS.E.BYPASS.LTC128B.128 [R204+0x10000], [R216.64+0x100] ;  /* 0x10000100d8cc7fae */ /* 0x0009e4000b901d46 */
.L_x_1359:
[----:B------:R-:W-:Y:S05]  /*33b0*/  BSYNC B0 ;  /* 0x0000000000007941 */ /* 0x000fea0003800000 */
.L_x_1358:
        /* <DEDUP_REMOVED lines=12> */
[CC--:B------:R-:W-:Y:S01]  /*3480*/  @!P4 LEA R18, P5, R210.reuse, R216.reuse, 0x1 ;  /* 0x000000d8d212c211 */ /* 0x0c0fe200078a08ff */
[----:B------:R1:W-:Y:S01]  /*3490*/  @P4 STS.128 [R204+0xc800], RZ ;  /* 0x00c800ffcc004388 */ /* 0x0003e20000000c00 */
[C---:B------:R-:W-:Y:S02]  /*34a0*/  @!P3 LEA R16, P2, R210.reuse, R216, 0x1 ;  /* 0x000000d8d210b211 */ /* 0x040fe400078408ff */
        /* <DEDUP_REMOVED lines=13> */
[----:B-1----:R-:W-:-:S04]  /*3580*/  LEA R16, P1, R210, R216, 0x1 ;  /* 0x000000d8d2107211 */ /* 0x002fc800078208ff */
[----:B------:R-:W-:-:S05]  /*3590*/  LEA.HI.X R17, R210, R219, R207, 0x1, P1 ;  /* 0x000000dbd2117211 */ /* 0x000fca00008f0ccf */
[----:B------:R-:W-:Y:S01]  /*35a0*/  @!PT LDS RZ, [RZ] ;  /* 0x00000000fffff984 */ /* 0x000fe20000000800 */
[----:B------:R-:W-:Y:S01]  /*35b0*/  @!PT LDS RZ, [RZ] ;  /* 0x00000000fffff984 */ /* 0x000fe20000000800 */
[----:B------:R-:W-:Y:S01]  /*35c0*/  @!PT LDS RZ, [RZ] ;  /* 0x00000000fffff984 */ /* 0x000fe20000000800 */
[----:B------:R1:W-:Y:S04]  /*35d0*/  LDGSTS.E.BYPASS.LTC128B.128 [R204+0x10800], [R16.64+0x100] ;  /* 0x1080010010cc7fae */ /* 0x0003e8000b901d46 */
.L_x_1361:
[----:B------:R-:W-:Y:S05]  /*35e0*/  BSYNC B0 ;  /* 0x0000000000007941 */ /* 0x000fea0003800000 */
.L_x_1360:
        /* <DEDUP_REMOVED lines=12> */
[CC--:B-1----:R-:W-:Y:S01]  /*36b0*/  @!P4 LEA R18, P5, R12.reuse, R216.reuse, 0x1 ;  /* 0x000000d80c12c211 */ /* 0x0c2fe200078a08ff */
        /* <DEDUP_REMOVED lines=21> */
.L_x_1363:
[----:B------:R-:W-:Y:S05]  /*3810*/  BSYNC B0 ;  /* 0x0000000000007941 */ /* 0x000fea0003800000 */
.L_x_1362:
[----:B------:R-:W-:Y:S01]  /*3820*/  ISETP.GE.AND P1, PT, R10, R9, PT ;  /* 0x000000090a00720c */ /* 0x000fe20003f26270 */
[----:B------:R-:W-:-:S12]  /*3830*/  BSSY B0, `(.L_x_1364) ;  /* 0x0000027000007945 */ /* 0x000fd80003800000 */
        /* <DEDUP_REMOVED lines=8> */
[----:B------:R1:W-:Y:S01]  /*38c0*/  @P3 STS.128 [R204+0xd800], RZ ;  /* 0x00d800ffcc003388 */ /* 0x0003e20000000c00 */
[----:B----4-:R-:W-:Y:S01]  /*38d0*/  @!P3 MOV R218, R216 ;  /* 0x000000d800dab202 */ /* 0x010fe20000000f00 */
[--C-:B------:R-:W-:Y:S01]  /*38e0*/  @!P2 IMAD.MOV.U32 R217, RZ, RZ, R219.reuse ;  /* 0x000000ffffd9a224 */ /* 0x100fe200078e00db */
[----:B------:R-:W-:Y:S01]  /*38f0*/  @!P2 MOV R9, c[0x0][0x1a4] ;  /* 0x000069000009aa02 */ /* 0x000fe20000000f00 */
[----:B------:R-:W-:Y:S02]  /*3900*/  @!P3 IMAD R10, R10, 0x60, RZ ;  /* 0x000000600a0ab824 */ /* 0x000fe400078e02ff */
[----:B------:R-:W-:-:S04]  /*3910*/  @!P3 IMAD.WIDE.U32 R12, R14, 0x60, R218 ;  /* 0x000000600e0cb825 */ /* 0x000fc800078e00da */
[----:B-1----:R-:W-:Y:S01]  /*3920*/  @!P2 IMAD.WIDE.U32 R16, R14, 0x60, R216 ;  /* 0x000000600e10a825 */ /* 0x002fe200078e00d8 */
[----:B------:R-:W-:-:S03]  /*3930*/  @!P3 IADD3 R13, R13, R10, RZ ;  /* 0x0000000a0d0db210 */ /* 0x000fc60007ffe0ff */
[----:B------:R-:W-:Y:S02]  /*3940*/  @!P2 IMAD R9, R9, 0x60, RZ ;  /* 0x000000600909a824 */ /* 0x000fe400078e02ff */
[----:B------:R-:W-:Y:S01]  /*3950*/  @!PT LDS RZ, [RZ] ;  /* 0x00000000fffff984 */ /* 0x000fe20000000800 */
[----:B------:R-:W-:Y:S01]  /*3960*/  @!PT LDS RZ, [RZ] ;  /* 0x00000000fffff984 */ /* 0x000fe20000000800 */
[----:B------:R-:W-:Y:S01]  /*3970*/  @!PT LDS RZ, [RZ] ;  /* 0x00000000fffff984 */ /* 0x000fe20000000800 */
[----:B------:R1:W-:Y:S02]  /*3980*/  @!P3 LDGSTS.E.BYPASS.LTC128B.128 [R204+0xd800], [R12.64] ;  /* 0x0d8000000cccbfae */ /* 0x0003e4000b901d46 */
[----:B------:R-:W-:Y:S02]  /*3990*/  @!P2 IMAD.IADD R17, R17, 0x1, R9 ;  /* 0x000000011111a824 */ /* 0x000fe400078e0209 */
[----:B------:R1:W-:Y:S04]  /*39a0*/  @P2 STS.128 [R204+0xf800], RZ ;  /* 0x00f800ffcc002388 */ /* 0x0003e80000000c00 */
[----:B------:R-:W-:Y:S01]  /*39b0*/  @!PT LDS RZ, [RZ] ;  /* 0x00000000fffff984 */ /* 0x000fe20000000800 */
[----:B------:R-:W-:Y:S01]  /*39c0*/  @!PT LDS RZ, [RZ] ;  /* 0x00000000fffff984 */ /* 0x000fe20000000800 */
[----:B------:R-:W-:Y:S01]  /*39d0*/  @!PT LDS RZ, [RZ] ;  /* 0x00000000fffff984 */ /* 0x000fe20000000800 */
[----:B------:R1:W-:Y:S04]  /*39e0*/  @!P2 LDGSTS.E.BYPASS.LTC128B.128 [R204+0xf800], [R16.64+0x80] ;  /* 0x0f80008010ccafae */ /* 0x0003e8000b901d46 */
[----:B------:R1:W-:Y:S01]  /*39f0*/  @P1 STS.128 [R204+0x11800], RZ ;  /* 0x011800ffcc001388 */ /* 0x0003e20000000c00 */
[----:B------:R-:W-:Y:S05]  /*3a00*/  @P1 BRA `(.L_x_1365) ;  /* 0x0000009000001947 */ /* 0x000fea0003800000 */
[----:B------:R-:W-:Y:S01]  /*3a10*/  MOV R217, R219 ;  /* 0x000000db00d97202 */ /* 0x000fe20000000f00 */
[----:B------:R-:W-:-:S02]  /*3a20*/  ULDC UR4, c[0x0][0x1a4] ;  /* 0x0000690000047ab9 */ /* 0x000fc40000000800 */
[----:B------:R-:W-:Y:S02]  /*3a30*/  UIMAD UR4, UR4, 0x60, URZ ;  /* 0x00000060040478a4 */ /* 0x000fe4000f8e023f */
[----:B------:R-:W-:-:S05]  /*3a40*/  IMAD.WIDE.U32 R10, R14, 0x60, R216 ;  /* 0x000000600e0a7825 */ /* 0x000fca00078e00d8 */
[----:B------:R-:W-:-:S05]  /*3a50*/  IADD3 R11, R11, UR4, RZ ;  /* 0x000000040b0b7c10 */ /* 0x000fca000fffe0ff */
[----:B------:R-:W-:Y:S01]  /*3a60*/  @!PT LDS RZ, [RZ] ;  /* 0x00000000fffff984 */ /* 0x000fe20000000800 */
[----:B------:R-:W-:Y:S01]  /*3a70*/  @!PT LDS RZ, [RZ] ;  /* 0x00000000fffff984 */ /* 0x000fe20000000800 */
[----:B------:R-:W-:Y:S01]  /*3a80*/  @!PT LDS RZ, [RZ] ;  /* 0x00000000fffff984 */ /* 0x000fe20000000800 */
[----:B------:R4:W-:Y:S02]  /*3a90*/  LDGSTS.E.BYPASS.LTC128B.128 [R204+0x11800], [R10.64+0x100] ;  /* 0x118001000acc7fae */ /* 0x0009e4000b901d46 */
.L_x_1365:
[----:B------:R-:W-:Y:S05]  /*3aa0*/  BSYNC B0 ;  /* 0x0000000000007941 */ /* 0x000fea0003800000 */
.L_x_1364:
[----:B------:R-:W-:Y:S01]  /*3ab0*/  IMAD.SHL.U32 R197, R197, 0x2, RZ ;  /* 0x00000002c5c57824 */ /* 0x000fe200078e00ff */
[----:B------:R-:W-:Y:S01]  /*3ac0*/  LDSM.16.M88.4 R76, [R198] ;  /* 0x00000000c64c783b */ /* 0x000fe20000000200 */
[----:B------:R-:W-:Y:S01]  /*3ad0*/  LOP3.LUT P1, RZ, R8, 0x2, RZ, 0xc0, !PT ;  /* 0x0000000208ff7812 */ /* 0x000fe2000782c0ff */
[--C-:B------:R-:W-:Y:S01]  /*3ae0*/  IMAD R196, R7, 0x2, R198.reuse ;  /* 0x0000000207c47824 */ /* 0x100fe200078e02c6 */
[----:B------:R-:W-:Y:S01]  /*3af0*/  ISETP.GT.AND P6, PT, R203, R200, PT ;  /* 0x000000c8cb00720c */ /* 0x000fe20003fc4270 */
[----:B-1----:R-:W1:Y:S01]  /*3b00*/  LDSM.16.M88.4 R28, [R197+0x6000] ;  /* 0x00600000c51c783b */ /* 0x002e620000000200 */
[----:B------:R-:W-:Y:S01]  /*3b10*/  IADD3 R8, R197, 0x6000, RZ ;  /* 0x00006000c5087810 */ /* 0x000fe20007ffe0ff */
[----:B------:R-:W-:Y:S01]  /*3b20*/  IMAD R194, R5, 0x2, R198 ;  /* 0x0000000205c27824 */ /* 0x000fe200078e02c6 */
[----:B------:R-:W-:Y:S01]  /*3b30*/  IADD3 R195, R197, 0x6020, RZ ;  /* 0x00006020c5c37810 */ /* 0x000fe20007ffe0ff */
[----:B--2---:R-:W2:Y:S01]  /*3b40*/  LDSM.16.M88.4 R20, [R197+0x6800] ;  /* 0x00680000c514783b */ /* 0x004ea20000000200 */
[----:B------:R-:W-:Y:S01]  /*3b50*/  IMAD R191, R2, 0x2, R197 ;  /* 0x0000000202bf7824 */ /* 0x000fe200078e02c5 */
[----:B------:R-:W-:Y:S01]  /*3b60*/  IMNMX R135, R83, R84, PT ;  /* 0x0000005453877217 */ /* 0x000fe20003800200 */
[----:B------:R-:W-:Y:S01]  /*3b70*/  IMAD R193, R5, 0x2, R196 ;  /* 0x0000000205c17824 */ /* 0x000fe200078e02c4 */
[----:B------:R-:W5:Y:S02]  /*3b80*/  LDSM.16.M88.4 R12, [R197+0x7000] ;  /* 0x00700000c50c783b */ /* 0x000f640000000200 */
[----:B------:R-:W-:-:S02]  /*3b90*/  @P1 IADD3 R195, R8, -0x20, RZ ;  /* 0xffffffe008c31810 */ /* 0x000fc40007ffe0ff */
[----:B------:R-:W3:Y:S02]  /*3ba0*/  LDSM.16.M88.4 R40, [R197+0x7800] ;  /* 0x00780000c528783b */ /* 0x000ee40000000200 */
[C---:B------:R-:W-:Y:S01]  /*3bb0*/  IADD3 R187, R195.reuse, 0x800, RZ ;  /* 0x00000800c3bb7810 */ /* 0x040fe20007ffe0ff */
[----:B------:R-:W-:Y:S01]  /*3bc0*/  IMAD R184, R2, 0x2, R195 ;  /* 0x0000000202b87824 */ /* 0x000fe200078e02c3 */
[----:B------:R-:W-:Y:S01]  /*3bd0*/  LDSM.16.M88.4 R56, [R196] ;  /* 0x00000000c438783b */ /* 0x000fe20000000200 */
[C---:B------:R-:W-:Y:S02]  /*3be0*/  IADD3 R186, R195.reuse, 0x1000, RZ ;  /* 0x00001000c3ba7810 */ /* 0x040fe40007ffe0ff */
[C---:B------:R-:W-:Y:S01]  /*3bf0*/  IADD3 R185, R195.reuse, 0x1800, RZ ;  /* 0x00001800c3b97810 */ /* 0x040fe20007ffe0ff */
[----:B------:R-:W4:Y:S01]  /*3c00*/  LDSM.16.M88.4 R36, [R195] ;  /* 0x00000000c324783b */ /* 0x000f220000000200 */
[C---:B------:R-:W-:Y:S02]  /*3c10*/  IADD3 R183, R195.reuse, 0x2000, RZ ;  /* 0x00002000c3b77810 */ /* 0x040fe40007ffe0ff */
[C---:B------:R-:W-:Y:S01]  /*3c20*/  IADD3 R182, R195.reuse, 0x2800, RZ ;  /* 0x00002800c3b67810 */ /* 0x040fe20007ffe0ff */
[----:B------:R-:W3:Y:S01]  /*3c30*/  LDSM.16.M88.4 R68, [R195+0x800] ;  /* 0x00080000c344783b */ /* 0x000ee20000000200 */
[----:B------:R-:W-:-:S02]  /*3c40*/  IADD3 R181, R195, 0x3000, RZ ;  /* 0x00003000c3b57810 */ /* 0x000fc40007ffe0ff */
[C---:B------:R-:W-:Y:S01]  /*3c50*/  IADD3 R180, R195.reuse, 0x3800, RZ ;  /* 0x00003800c3b47810 */ /* 0x040fe20007ffe0ff */
[----:B------:R-:W3:Y:S01]  /*3c60*/  LDSM.16.M88.4 R64, [R195+0x1000] ;  /* 0x00100000c340783b */ /* 0x000ee20000000200 */
[C---:B------:R-:W-:Y:S02]  /*3c70*/  IADD3 R179, R195.reuse, 0x4000, RZ ;  /* 0x00004000c3b37810 */ /* 0x040fe40007ffe0ff */
[C---:B------:R-:W-:Y:S01]  /*3c80*/  IADD3 R178, R195.reuse, 0x4800, RZ ;  /* 0x00004800c3b27810 */ /* 0x040fe20007ffe0ff */
[----:B------:R-:W3:Y:S01]  /*3c90*/  LDSM.16.M88.4 R60, [R195+0x1800] ;  /* 0x00180000c33c783b */ /* 0x000ee20000000200 */
[C---:B------:R-:W-:Y:S02]  /*3ca0*/  IADD3 R177, R195.reuse, 0x5000, RZ ;  /* 0x00005000c3b17810 */ /* 0x040fe40007ffe0ff */
[----:B------:R-:W-:Y:S01]  /*3cb0*/  IADD3 R176, R195, 0x5800, RZ ;  /* 0x00005800c3b07810 */ /* 0x000fe20007ffe0ff */
[----:B------:R-:W-:Y:S01]  /*3cc0*/  LDSM.16.M88.4 R52, [R194] ;  /* 0x00000000c234783b */ /* 0x000fe20000000200 */
[C---:B-1----:R-:W-:Y:S03]  /*3cd0*/  HMMA.16816.F32 R32, R76.reuse, R28, RZ ;  /* 0x0000001c4c20723c */ /* 0x042fe600000018ff */
[----:B------:R-:W1:Y:S04]  /*3ce0*/  LDSM.16.M88.4 R48, [R191+0x6000] ;  /* 0x00600000bf30783b */ /* 0x000e680000000200 */
[----:B------:R-:W1:Y:S01]  /*3cf0*/  LDSM.16.M88.4 R44, [R191+0x6800] ;  /* 0x00680000bf2c783b */ /* 0x000e620000000200 */
[C---:B------:R-:W-:Y:S03]  /*3d00*/  HMMA.16816.F32 R28, R76.reuse, R30, RZ ;  /* 0x0000001e4c1c723c */ /* 0x040fe600000018ff */
[----:B------:R-:W-:Y:S04]  /*3d10*/  LDSM.16.M88.4 R72, [R193] ;  /* 0x00000000c148783b */ /* 0x000fe80000000200 */
[----:B------:R-:W0:Y:S01]  /*3d20*/  LDGDEPBAR ;  /* 0x00000000000079af */ /* 0x000e220000000000 */
[C---:B--2---:R-:W-:Y:S08]  /*3d30*/  HMMA.16816.F32 R24, R76.reuse, R20, RZ ;  /* 0x000000144c18723c */ /* 0x044ff000000018ff */
[C---:B-----5:R-:W-:Y:S08]  /*3d40*/  HMMA.16816.F32 R16, R76.reuse, R12, RZ ;  /* 0x0000000c4c10723c */ /* 0x060ff000000018ff */
[C---:B------:R-:W-:Y:S08]  /*3d50*/  HMMA.16816.F32 R20, R76.reuse, R22, RZ ;  /* 0x000000164c14723c */ /* 0x040ff000000018ff */
[C---:B------:R-:W-:Y:S08]  /*3d60*/  HMMA.16816.F32 R12, R76.reuse, R14, RZ ;  /* 0x0000000e4c0c723c */ /* 0x040ff000000018ff */
[C---:B---34-:R-:W-:Y:S08]  /*3d70*/  HMMA.16816.F32 R8, R76.reuse, R40, RZ ;  /* 0x000000284c08723c */ /* 0x058ff000000018ff */
[----:B------:R-:W-:Y:S01]  /*3d80*/  HMMA.16816.F32 R76, R76, R42, RZ ;  /* 0x0000002a4c4c723c */ /* 0x000fe200000018ff */
[----:B------:R-:W2:Y:S07]  /*3d90*/  LDSM.16.M88.4 R40, [R191+0x7000] ;  /* 0x00700000bf28783b */ /* 0x000eae0000000200 */
[C---:B------:R-:W-:Y:S08]  /*3da0*/  HMMA.16816.F32 R32, R56.reuse, R36, R32 ;  /* 0x000000243820723c */ /* 0x040ff00000001820 */
[C---:B------:R-:W-:Y:S01]  /*3db0*/  HMMA.16816.F32 R28, R56.reuse, R38, R28 ;  /* 0x00000026381c723c */ /* 0x040fe2000000181c */
[----:B------:R-:W3:Y:S07]  /*3dc0*/  LDSM.16.M88.4 R36, [R191+0x7800] ;  /* 0x00780000bf24783b */ /* 0x000eee0000000200 */
[C---:B------:R-:W-:Y:S08]  /*3dd0*/  HMMA.16816.F32 R24, R56.reuse, R68, R24 ;  /* 0x000000443818723c */ /* 0x040ff00000001818 */
[C---:B------:R-:W-:Y:S01]  /*3de0*/  HMMA.16816.F32 R20, R56.reuse, R70, R20 ;  /* 0x000000463814723c */ /* 0x040fe20000001814 */
[----:B------:R-:W4:Y:S07]  /*3df0*/  LDSM.16.M88.4 R68, [R184] ;  /* 0x00000000b844783b */ /* 0x000f2e0000000200 */
[C---:B------:R-:W-:Y:S08]  /*3e00*/  HMMA.16816.F32 R16, R56.reuse, R64, R16 ;  /* 0x000000403810723c */ /* 0x040ff00000001810 */
[C---:B------:R-:W-:Y:S01]  /*3e10*/  HMMA.16816.F32 R12, R56.reuse, R66, R12 ;  /* 0x00000042380c723c */ /* 0x040fe2000000180c */
[----:B------:R-:W5:Y:S07]  /*3e20*/  LDSM.16.M88.4 R64, [R184+0x800] ;  /* 0x00080000b840783b */ /* 0x000f6e0000000200 */
[C---:B------:R-:W-:Y:S08]  /*3e30*/  HMMA.16816.F32 R8, R56.reuse, R60, R8 ;  /* 0x0000003c3808723c */ /* 0x040ff00000001808 */
[----:B------:R-:W-:Y:S01]  /*3e40*/  HMMA.16816.F32 R76, R56, R62, R76 ;  /* 0x0000003e384c723c */ /* 0x000fe2000000184c */
[----:B------:R-:W3:Y:S04]  /*3e50*/  LDSM.16.M88.4 R60, [R184+0x1000] ;  /* 0x00100000b83c783b */ /* 0x000ee80000000200 */
        /* <DEDUP_REMOVED lines=9> */
[----:B------:R-:W-:Y:S07]  /*3ef0*/  LDSM.16.M88.4 R40, [R197+0x9000] ;  /* 0x00900000c528783b */ /* 0x000fee0000000200 */
[C---:B---3--:R-:W-:Y:S08]  /*3f00*/  HMMA.16816.F32 R8, R52.reuse, R36, R8 ;  /* 0x000000243408723c */ /* 0x048ff00000001808 */
[----:B------:R-:W-:Y:S01]  /*3f10*/  HMMA.16816.F32 R76, R52, R38, R76 ;  /* 0x00000026344c723c */ /* 0x000fe2000000184c */
[----:B------:R-:W1:Y:S04]  /*3f20*/  LDSM.16.M88.4 R52, [R198+0x2000] ;  /* 0x00200000c634783b */ /* 0x000e680000000200 */
[----:B------:R-:W2:Y:S03]  /*3f30*/  LDSM.16.M88.4 R36, [R197+0x9800] ;  /* 0x00980000c524783b */ /* 0x000ea60000000200 */
[C---:B----4-:R-:W-:Y:S08]  /*3f40*/  HMMA.16816.F32 R32, R72.reuse, R68, R32 ;  /* 0x000000444820723c */ /* 0x050ff00000001820 */
[C---:B------:R-:W-:Y:S01]  /*3f50*/  HMMA.16816.F32 R28, R72.reuse, R70, R28 ;  /* 0x00000046481c723c */ /* 0x040fe2000000181c */
[----:B------:R-:W-:Y:S07]  /*3f60*/  LDSM.16.M88.4 R68, [R195+0x2000] ;  /* 0x00200000c344783b */ /* 0x000fee0000000200 */
[C---:B-----5:R-:W-:Y:S08]  /*3f70*/  HMMA.16816.F32 R24, R72.reuse, R64, R24 ;  /* 0x000000404818723c */ /* 0x060ff00000001818 */
[C---:B------:R-:W-:Y:S01]  /*3f80*/  HMMA.16816.F32 R20, R72.reuse, R66, R20 ;  /* 0x000000424814723c */ /* 0x040fe20000001814 */
[----:B------:R-:W-:Y:S07]  /*3f90*/  LDSM.16.M88.4 R64, [R195+0x2800] ;  /* 0x00280000c340783b */ /* 0x000fee0000000200 */
[C---:B------:R-:W-:Y:S08]  /*3fa0*/  HMMA.16816.F32 R16, R72.reuse, R60, R16 ;  /* 0x0000003c4810723c */ /* 0x040ff00000001810 */
[C---:B------:R-:W-:Y:S01]  /*3fb0*/  HMMA.16816.F32 R12, R72.reuse, R62, R12 ;  /* 0x0000003e480c723c */ /* 0x040fe2000000180c */
[----:B------:R-:W-:Y:S07]  /*3fc0*/  LDSM.16.M88.4 R60, [R195+0x3000] ;  /* 0x00300000c33c783b */ /* 0x000fee0000000200 */
[C---:B------:R-:W-:Y:S08]  /*3fd0*/  HMMA.16816.F32 R8, R72.reuse, R56, R8 ;  /* 0x000000384808723c */ /* 0x040ff00000001808 */
[----:B------:R-:W-:Y:S01]  /*3fe0*/  HMMA.16816.F32 R76, R72, R58, R76 ;  /* 0x0000003a484c723c */ /* 0x000fe2000000184c */
[----:B------:R-:W3:Y:S04]  /*3ff0*/  LDSM.16.M88.4 R72, [R196+0x2000] ;  /* 0x00200000c448783b */ /* 0x000ee80000000200 */
[----:B------:R-:W4:Y:S03]  /*4000*/  LDSM.16.M88.4 R56, [R195+0x3800] ;  /* 0x00380000c338783b */ /* 0x000f260000000200 */
[C---:B-1----:R-:W-:Y:S08]  /*4010*/  HMMA.16816.F32 R32, R52.reuse, R48, R32 ;  /* 0x000000303420723c */ /* 0x042ff00000001820 */
[C---:B------:R-:W-:Y:S01]  /*4020*/  HMMA.16816.F32 R28, R52.reuse, R50, R28 ;  /* 0x00000032341c723c */ /* 0x040fe2000000181c */
[----:B------:R-:W-:Y:S07]  /*4030*/  LDSM.16.M88.4 R48, [R191+0x8000] ;  /* 0x00800000bf30783b */ /* 0x000fee0000000200 */
[C---:B------:R-:W-:Y:S08]  /*4040*/  HMMA.16816.F32 R24, R52.reuse, R44, R24 ;  /* 0x0000002c3418723c */ /* 0x040ff00000001818 */
[C---:B------:R-:W-:Y:S01]  /*4050*/  HMMA.16816.F32 R20, R52.reuse, R46, R20 ;  /* 0x0000002e3414723c */ /* 0x040fe20000001814 */
[----:B------:R-:W-:Y:S07]  /*4060*/  LDSM.16.M88.4 R44, [R191+0x8800] ;  /* 0x00880000bf2c783b */ /* 0x000fee0000000200 */
[C---:B------:R-:W-:Y:S08]  /*4070*/  HMMA.16816.F32 R16, R52.reuse, R40, R16 ;  /* 0x000000283410723c */ /* 0x040ff00000001810 */
[C---:B------:R-:W-:Y:S01]  /*4080*/  HMMA.16816.F32 R12, R52.reuse, R42, R12 ;  /* 0x0000002a340c723c */ /* 0x040fe2000000180c */
[----:B------:R-:W-:Y:S07]  /*4090*/  LDSM.16.M88.4 R40, [R191+0x9000] ;  /* 0x00900000bf28783b */ /* 0x000fee0000000200 */
[C---:B--2---:R-:W-:Y:S08]  /*40a0*/  HMMA.16816.F32 R8, R52.reuse, R36, R8 ;  /* 0x000000243408723c */ /* 0x044ff00000001808 */
[----:B------:R-:W-:Y:S01]  /*40b0*/  HMMA.16816.F32 R76, R52, R38, R76 ;  /* 0x00000026344c723c */ /* 0x000fe2000000184c */
[----:B------:R-:W1:Y:S04]  /*40c0*/  LDSM.16.M88.4 R52, [R194+0x2000] ;  /* 0x00200000c234783b */ /* 0x000e680000000200 */
[----:B------:R-:W2:Y:S03]  /*40d0*/  LDSM.16.M88.4 R36, [R191+0x9800] ;  /* 0x00980000bf24783b */ /* 0x000ea60000000200 */
[C---:B---3--:R-:W-:Y:S08]  /*40e0*/  HMMA.16816.F32 R32, R72.reuse, R68, R32 ;  /* 0x000000444820723c */ /* 0x048ff00000001820 */
        /* <DEDUP_REMOVED lines=63> */
[----:B------:R-:W4:Y:S01]  /*44e0*/  LDSM.16.M88.4 R56, [R184+0x5800] ;  /* 0x00580000b838783b */ /* 0x000f220000000200 */
[----:B------:R-:W-:-:S04]  /*44f0*/  DEPBAR.LE SB0, 0x0 ;  /* 0x000080000000791a */ /* 0x000fc80000000000 */
[C---:B-1----:R-:W-:Y:S08]  /*4500*/  HMMA.16816.F32 R32, R52.reuse, R48, R32 ;  /* 0x000000303420723c */ /* 0x042ff00000001820 */
[C---:B------:R-:W-:Y:S08]  /*4510*/  HMMA.16816.F32 R28, R52.reuse, R50, R28 ;  /* 0x00000032341c723c */ /* 0x040ff0000000181c */
[C---:B------:R-:W-:Y:S08]  /*4520*/  HMMA.16816.F32 R24, R52.reuse, R44, R24 ;  /* 0x0000002c3418723c */ /* 0x040ff00000001818 */
[C---:B------:R-:W-:Y:S08]  /*4530*/  HMMA.16816.F32 R20, R52.reuse, R46, R20 ;  /* 0x0000002e3414723c */ /* 0x040ff00000001814 */
[C---:B------:R-:W-:Y:S08]  /*4540*/  HMMA.16816.F32 R16, R52.reuse, R40, R16 ;  /* 0x000000283410723c */ /* 0x040ff00000001810 */
[C---:B------:R-:W-:Y:S08]  /*4550*/  HMMA.16816.F32 R12, R52.reuse, R42, R12 ;  /* 0x0000002a340c723c */ /* 0x040ff0000000180c */
[C---:B--2---:R-:W-:Y:S07]  /*4560*/  HMMA.16816.F32 R8, R52.reuse, R36, R8 ;  /* 0x000000243408723c */ /* 0x044fee0000001808 */
[----:B------:R-:W-:Y:S01]  /*4570*/  IADD3 R37, R83, 0x8, RZ ;  /* 0x0000000853257810 */ /* 0x000fe20007ffe0ff */
[----:B------:R-:W-:Y:S03]  /*4580*/  HMMA.16816.F32 R76, R52, R38, R76 ;  /* 0x00000026344c723c */ /* 0x000fe6000000184c */
[----:B------:R-:W-:-:S05]  /*4590*/  IMNMX R2, R37, R84, PT ;  /* 0x0000005425027217 */ /* 0x000fca0003800200 */
[C---:B---3--:R-:W-:Y:S08]  /*45a0*/  HMMA.16816.F32 R32, R72.reuse, R68, R32 ;  /* 0x000000444820723c */ /* 0x048ff00000001820 */
[C---:B------:R-:W-:Y:S08]  /*45b0*/  HMMA.16816.F32 R28, R72.reuse, R70, R28 ;  /* 0x00000046481c723c */ /* 0x040ff0000000181c */
[C---:B------:R-:W-:Y:S08]  /*45c0*/  HMMA.16816.F32 R24, R72.reuse, R64, R24 ;  /* 0x000000404818723c */ /* 0x040ff00000001818 */
[C---:B------:R-:W-:Y:S08]  /*45d0*/  HMMA.16816.F32 R20, R72.reuse, R66, R20 ;  /* 0x000000424814723c */ /* 0x040ff00000001814 */
[C---:B------:R-:W-:Y:S08]  /*45e0*/  HMMA.16816.F32 R16, R72.reuse, R60, R16 ;  /* 0x0000003c4810723c */ /* 0x040ff00000001810 */
[C---:B------:R-:W-:Y:S08]  /*45f0*/  HMMA.16816.F32 R12, R72.reuse, R62, R12 ;  /* 0x0000003e480c723c */ /* 0x040ff0000000180c */
[C---:B----4-:R-:W-:Y:S08]  /*4600*/  HMMA.16816.F32 R8, R72.reuse, R56, R8 ;  /* 0x000000384808723c */ /* 0x050ff00000001808 */
        /* <DEDUP_REMOVED lines=47> */
[----:B------:R-:W-:-:S04]  /*4900*/  IMAD.MOV.U32 R37, RZ, RZ, c[0x0][0x2d0] ;  /* 0x0000b400ff257624 */ /* 0x000fc800078e00ff */
[----:B------:R-:W-:-:S05]  /*4910*/  IMAD R37, R4, R37, -0x40 ;  /* 0xffffffc004257424 */ /* 0x000fca00078e0225 */
        /* <DEDUP_REMOVED lines=13> */
.L_x_1367:
[----:B------:R-:W-:-:S04]  /*49f0*/  LEA R4, -R4, RZ, 0x6 ;  /* 0x000000ff04047211 */ /* 0x000fc800078e31ff */
[----:B------:R-:W-:Y:S02]  /*4a00*/  SHF.R.S32.HI R37, RZ, 0x1f, R4 ;  /* 0x0000001fff257819 */ /* 0x000fe40000011404 */
.L_x_1368:
[----:B------:R-:W-:Y:S01]  /*4a10*/  ISETP.GE.AND P5, PT, R205, c[0x0][0x220], PT ;  /* 0x00008800cd007a0c */ /* 0x000fe20003fa6270 */
[----:B------:R-:W-:Y:S01]  /*4a20*/  BSSY B0, `(.L_x_1369) ;  /* 0x0000076000007945 */ /* 0x000fe20003800000 */
[----:B------:R-:W-:Y:S02]  /*4a30*/  ISETP.GE.AND P4, PT, R82, c[0x0][0x220], PT ;  /* 0x0000880052007a0c */ /* 0x000fe40003f86270 */
[----:B------:R-:W-:-:S09]  /*4a40*/  ISETP.GE.AND P3, PT, R81, c[0x0][0x220], PT ;  /* 0x0000880051007a0c */ /* 0x000fd20003f66270 */
[CC--:B------:R-:W-:Y:S01]  /*4a50*/  @!P5 IADD3 R39, P1, R4.reuse, R133.reuse, RZ ;  /* 0x000000850427d210 */ /* 0x0c0fe20007f3e0ff */
[----:B------:R1:W-:Y:S01]  /*4a60*/  @P5 STS.128 [R204+0x6000], RZ ;  /* 0x006000ffcc005388 */ /* 0x0003e20000000c00 */
[----:B------:R-:W-:-:S03]  /*4a70*/  @!P4 IADD3 R41, P2, R4, R133, RZ ;  /* 0x000000850429c210 */ /* 0x000fc60007f5e0ff */
[--C-:B------:R-:W-:Y:S01]  /*4a80*/  @!P5 IMAD.X R6, R37, 0x1, R134.reuse, P1 ;  /* 0x000000012506d824 */ /* 0x100fe200008e0686 */
[----:B------:R-:W-:Y:S01]  /*4a90*/  @!P5 LEA R54, P1, R39, c[0x0][0x168], 0x1 ;  /* 0x00005a002736da11 */ /* 0x000fe200078208ff */
[----:B------:R-:W-:Y:S01]  /*4aa0*/  @!P4 IMAD.X R36, R37, 0x1, R134, P2 ;  /* 0x000000012524c824 */ /* 0x000fe200010e0686 */
        /* <DEDUP_REMOVED lines=21> */
[----:B------:R-:W-:Y:S01]  /*4c00*/  @!P5 IMAD.X R6, R41, 0x1, R134, P1 ;  /* 0x000000012906d824 */ /* 0x000fe200008e0686 */
[CC--:B------:R-:W-:Y:S01]  /*4c10*/  @!P4 IADD3 R43, P1, R38.reuse, R133.reuse, RZ ;  /* 0x00000085262bc210 */ /* 0x0c0fe20007f3e0ff */
        /* <DEDUP_REMOVED lines=86> */
.L_x_1370:
[----:B------:R-:W-:Y:S05]  /*5180*/  BSYNC B0 ;  /* 0x0000000000007941 */ /* 0x000fea0003800000 */
.L_x_1369:
[----:B------:R-:W0:Y:S01]  /*5190*/  LDGDEPBAR ;  /* 0x00000000000079af */ /* 0x000e220000000000 */
[----:B------:R-:W-:-:S04]  /*51a0*/  IADD3 R133, P1, R4, R133, RZ ;  /* 0x0000008504857210 */ /* 0x000fc80007f3e0ff */
[----:B------:R-:W-:Y:S02]  /*51b0*/  IADD3.X R134, R37, R134, RZ, P1, !PT ;  /* 0x0000008625867210 */ /* 0x000fe40000ffe4ff */
.L_x_1366:
[----:B------:R-:W-:Y:S02]  /*51c0*/  IMAD.IADD R80, R3, 0x1, R80 ;  /* 0x0000000103507824 */ /* 0x000fe400078e0250 */
[----:B------:R-:W-:-:S03]  /*51d0*/  IMAD.SHL.U32 R192, R0, 0x2, RZ ;  /* 0x0000000200c07824 */ /* 0x000fc600078e00ff */
[C---:B------:R-:W-:Y:S01]  /*51e0*/  IADD3 R3, R80.reuse, 0x1, RZ ;  /* 0x0000000150037810 */ /* 0x040fe20007ffe0ff */
[--C-:B------:R-:W-:Y:S01]  /*51f0*/  IMAD R189, R5, 0x2, R192.reuse ;  /* 0x0000000205bd7824 */ /* 0x100fe200078e02c0 */
[----:B------:R-:W-:Y:S01]  /*5200*/  IADD3 R4, R80, 0x8, RZ ;  /* 0x0000000850047810 */ /* 0x000fe20007ffe0ff */
[----:B------:R-:W-:Y:S01]  /*5210*/  IMAD R190, R7, 0x2, R192 ;  /* 0x0000000207be7824 */ /* 0x000fe200078e02c0 */
[CC--:B------:R-:W-:Y:S01]  /*5220*/  ISETP.GE.AND P5, PT, R3.reuse, R135.reuse, PT ;  /* 0x000000870300720c */ /* 0x0c0fe20003fa6270 */
[----:B------:R-:W-:Y:S01]  /*5230*/  LDSM.16.MT88.4 R68, [R192+0xe000] ;  /* 0x00e00000c044783b */ /* 0x000fe20000004200 */
[-C--:B------:R-:W-:Y:S01]  /*5240*/  ISETP.GE.AND P2, PT, R3, R2.reuse, PT ;  /* 0x000000020300720c */ /* 0x080fe20003f46270 */
[----:B------:R-:W-:Y:S01]  /*5250*/  IMAD R188, R5, 0x2, R190 ;  /* 0x0000000205bc7824 */ /* 0x000fe200078e02be */
[C---:B------:R-:W-:Y:S01]  /*5260*/  ISETP.GE.AND P1, PT, R4.reuse, R135, PT ;  /* 0x000000870400720c */ /* 0x040fe20003f26270 */
[----:B------:R-:W-:Y:S01]  /*5270*/  LDSM.16.MT88.4 R84, [R189+0xe000] ;  /* 0x00e00000bd54783b */ /* 0x000fe20000004200 */
[----:B------:R-:W-:-:S02]  /*5280*/  ISETP.GE.AND P3, PT, R4, R2, PT ;  /* 0x000000020400720c */ /* 0x000fc40003f66270 */
[C---:B------:R-:W-:Y:S01]  /*5290*/  IADD3 R3, R80.reuse, 0x9, RZ ;  /* 0x0000000950037810 */ /* 0x040fe20007ffe0ff */
[----:B------:R-:W-:Y:S01]  /*52a0*/  LDSM.16.MT88.4 R92, [R188+0xe000] ;  /* 0x00e00000bc5c783b */ /* 0x000fe20000004200 */
[----:B------:R-:W-:Y:S02]  /*52b0*/  IADD3 R4, R80, 0x10, RZ ;  /* 0x0000001050047810 */ /* 0x000fe40007ffe0ff */
[----:B------:R-:W-:Y:S01]  /*52c0*/  FSEL R39, R28, -INF , !P1 ;  /* 0xff8000001c277808 */ /* 0x000fe20004800000 */
[----:B-1----:R-:W-:Y:S01]  /*52d0*/  LDSM.16.MT88.4 R52, [R189+0xc000] ;  /* 0x00c00000bd34783b */ /* 0x002fe20000004200 */
[----:B------:R-:W-:Y:S02]  /*52e0*/  FSEL R43, R30, -INF , !P3 ;  /* 0xff8000001e2b7808 */ /* 0x000fe40005800000 */
[C---:B------:R-:W-:Y:S01]  /*52f0*/  ISETP.GE.AND P4, PT, R3.reuse, R135, PT ;  /* 0x000000870300720c */ /* 0x040fe20003f86270 */
[----:B------:R-:W-:Y:S01]  /*5300*/  LDSM.16.MT88.4 R60, [R188+0xc000] ;  /* 0x00c00000bc3c783b */ /* 0x000fe20000004200 */
[----:B------:R-:W-:-:S02]  /*5310*/  ISETP.GE.AND P1, PT, R3, R2, PT ;  /* 0x000000020300720c */ /* 0x000fc40003f26270 */
[-C--:B------:R-:W-:Y:S01]  /*5320*/  ISETP.GE.AND P3, PT, R4, R135.reuse, PT ;  /* 0x000000870400720c */ /* 0x080fe20003f66270 */
[----:B------:R-:W-:Y:S01]  /*5330*/  LDSM.16.MT88.4 R100, [R192+0x10000] ;  /* 0x01000000c064783b */ /* 0x000fe20000004200 */
[----:B------:R-:W-:Y:S02]  /*5340*/  IADD3 R3, R80, 0x11, RZ ;  /* 0x0000001150037810 */ /* 0x000fe40007ffe0ff */
[----:B--2---:R-:W-:Y:S01]  /*5350*/  FSEL R41, R31, -INF , !P1 ;  /* 0xff8000001f297808 */ /* 0x004fe20004800000 */
[----:B------:R-:W-:Y:S01]  /*5360*/  LDSM.16.MT88.4 R124, [R190+0x10000] ;  /* 0x01000000be7c783b */ /* 0x000fe20000004200 */
[----:B------:R-:W-:Y:S02]  /*5370*/  FSEL R91, R24, -INF , !P3 ;  /* 0xff800000185b7808 */ /* 0x000fe40005800000 */
[C---:B------:R-:W-:Y:S01]  /*5380*/  ISETP.GE.AND P1, PT, R3.reuse, R135, PT ;  /* 0x000000870300720c */ /* 0x040fe20003f26270 */
[----:B------:R-:W-:Y:S01]  /*5390*/  LDSM.16.MT88.4 R112, [R189+0x10000] ;  /* 0x01000000bd70783b */ /* 0x000fe20000004200 */
[----:B------:R-:W-:-:S02]  /*53a0*/  ISETP.GE.AND P3, PT, R3, R2, PT ;  /* 0x000000020300720c */ /* 0x000fc40003f66270 */
[----:B------:R-:W-:Y:S01]  /*53b0*/  FSEL R37, R29, -INF , !P4 ;  /* 0xff8000001d257808 */ /* 0x000fe20006000000 */
[----:B------:R-:W-:Y:S01]  /*53c0*/  LDSM.16.MT88.4 R136, [R190+0xc800] ;  /* 0x00c80000be88783b */ /* 0x000fe20000004200 */
[----:B------:R-:W-:Y:S02]  /*53d0*/  IADD3 R3, R80, 0x19, RZ ;  /* 0x0000001950037810 */ /* 0x000fe40007ffe0ff */
[----:B------:R-:W-:Y:S02]  /*53e0*/  ISETP.GE.AND P4, PT, R4, R2, PT ;  /* 0x000000020400720c */ /* 0x000fe40003f86270 */
[----:B------:R-:W-:Y:S02]  /*53f0*/  IADD3 R4, R80, 0x18, RZ ;  /* 0x0000001850047810 */ /* 0x000fe40007ffe0ff */
[----:B------:R-:W-:Y:S02]  /*5400*/  FSEL R29, R27, -INF , !P3 ;  /* 0xff8000001b1d7808 */ /* 0x000fe40005800000 */
[----:B------:R-:W-:-:S02]  /*5410*/  FSEL R45, R33, -INF , !P5 ;  /* 0xff800000212d7808 */ /* 0x000fc40006800000 */
[-C--:B------:R-:W-:Y:S02]  /*5420*/  ISETP.GE.AND P5, PT, R80, R135.reuse, PT ;  /* 0x000000875000720c */ /* 0x080fe40003fa6270 */
        /* <DEDUP_REMOVED lines=14> */
[----:B------:R-:W-:Y:S02]  /*5510*/  FSEL R35, R35, -INF , !P2 ;  /* 0xff80000023237808 */ /* 0x000fe40005000000 */
[----:B------:R-:W-:Y:S02]  /*5520*/  FSEL R34, R34, -INF , !P3 ;  /* 0xff80000022227808 */ /* 0x000fe40005800000 */
[----:B------:R-:W-:-:S02]  /*5530*/  FMNMX.FTZ R4, R39, R4, !PT ;  /* 0x0000000427047209 */ /* 0x000fc40007810000 */
[----:B------:R-:W-:Y:S02]  /*5540*/  FSEL R165, R16, -INF , !P4 ;  /* 0xff80000010a57808 */ /* 0x000fe40006000000 */
[----:B------:R-:W-:Y:S02]  /*5550*/  FMNMX.FTZ R16, R34, R35, !PT ;  /* 0x0000002322107209 */ /* 0x000fe40007810000 */
[----:B------:R-:W-:Y:S02]  /*5560*/  FMNMX.FTZ R4, R37, R4, !PT ;  /* 0x0000000425047209 */ /* 0x000fe40007810000 */
[----:B------:R-:W-:Y:S02]  /*5570*/  FMNMX.FTZ R16, R43, R16, !PT ;  /* 0x000000102b107209 */ /* 0x000fe40007810000 */
[----:B------:R-:W-:Y:S02]  /*5580*/  ISETP.GE.AND P2, PT, R3, R135, PT ;  /* 0x000000870300720c */ /* 0x000fe40003f46270 */
[----:B------:R-:W-:-:S02]  /*5590*/  IADD3 R3, R80, 0x21, RZ ;  /* 0x0000002150037810 */ /* 0x000fc40007ffe0ff */
[----:B------:R-:W-:Y:S02]  /*55a0*/  FMNMX.FTZ R4, R91, R4, !PT ;  /* 0x000000045b047209 */ /* 0x000fe40007810000 */
[----:B------:R-:W-:Y:S02]  /*55b0*/  FMNMX.FTZ R16, R41, R16, !PT ;  /* 0x0000001029107209 */ /* 0x000fe40007810000 */
[----:B------:R-:W-:Y:S02]  /*55c0*/  FSEL R21, R21, -INF , !P2 ;  /* 0xff80000015157808 */ /* 0x000fe40005000000 */
[----:B------:R-:W-:Y:S02]  /*55d0*/  ISETP.GE.AND P2, PT, R3, R2, PT ;  /* 0x000000020300720c */ /* 0x000fe40003f46270 */
[----:B------:R-:W-:Y:S02]  /*55e0*/  FMNMX.FTZ R4, R89, R4, !PT ;  /* 0x0000000459047209 */ /* 0x000fe40007810000 */
[----:B------:R-:W-:-:S02]  /*55f0*/  IADD3 R6, R80, 0x30, RZ ;  /* 0x0000003050067810 */ /* 0x000fc40007ffe0ff */
[----:B------:R-:W-:Y:S02]  /*5600*/  FMNMX.FTZ R16, R31, R16, !PT ;  /* 0x000000101f107209 */ /* 0x000fe40007810000 */
[----:B------:R-:W-:Y:S02]  /*5610*/  FSEL R223, R18, -INF , !P1 ;  /* 0xff80000012df7808 */ /* 0x000fe40004800000 */
[----:B------:R-:W-:Y:S02]  /*5620*/  FSEL R171, R19, -INF , !P2 ;  /* 0xff80000013ab7808 */ /* 0x000fe40005000000 */
[----:B------:R-:W-:Y:S02]  /*5630*/  FMNMX.FTZ R18, R33, R4, !PT ;  /* 0x0000000421127209 */ /* 0x000fe40007810000 */
[----:B------:R-:W-:Y:S02]  /*5640*/  ISETP.GE.AND P2, PT, R6, R135, PT ;  /* 0x000000870600720c */ /* 0x000fe40003f46270 */
[----:B------:R-:W-:-:S02]  /*5650*/  FMNMX.FTZ R16, R29, R16, !PT ;  /* 0x000000101d107209 */ /* 0x000fc40007810000 */
[-C--:B------:R-:W-:Y:S02]  /*5660*/  ISETP.GE.AND P5, PT, R3, R135.reuse, PT ;  /* 0x000000870300720c */ /* 0x080fe40003fa6270 */
[----:B------:R-:W-:Y:S02]  /*5670*/  IADD3 R3, R80, 0x28, RZ ;  /* 0x0000002850037810 */ /* 0x000fe40007ffe0ff */
[----:B------:R-:W-:Y:S02]  /*5680*/  FMNMX.FTZ R18, R21, R18, !PT ;  /* 0x0000001215127209 */ /* 0x000fe40007810000 */
[----:B------:R-:W-:Y:S02]  /*5690*/  FSEL R217, R8, -INF , !P2 ;  /* 0xff80000008d97808 */ /* 0x000fe40005000000 */
[----:B------:R-:W-:Y:S02]  /*56a0*/  FMNMX.FTZ R8, R27, R16, !PT ;  /* 0x000000101b087209 */ /* 0x000fe40007810000 */
[----:B------:R-:W-:-:S02]  /*56b0*/  ISETP.GE.AND P4, PT, R3, R135, PT ;  /* 0x000000870300720c */ /* 0x000fc40003f86270 */
[----:B------:R-:W-:Y:S02]  /*56c0*/  ISETP.GE.AND P1, PT, R3, R2, PT ;  /* 0x000000020300720c */ /* 0x000fe40003f26270 */
[----:B------:R-:W-:Y:S02]  /*56d0*/  IADD3 R3, R80, 0x29, RZ ;  /* 0x0000002950037810 */ /* 0x000fe40007ffe0ff */
[----:B------:R-:W-:Y:S02]  /*56e0*/  FSEL R227, R17, -INF , !P5 ;  /* 0xff80000011e37808 */ /* 0x000fe40006800000 */
[----:B------:R-:W-:Y:S02]  /*56f0*/  FMNMX.FTZ R18, R165, R18, !PT ;  /* 0x00000012a5127209 */ /* 0x000fe40007810000 */
[----:B------:R-:W-:Y:S02]  /*5700*/  FMNMX.FTZ R8, R25, R8, !PT ;  /* 0x0000000819087209 */ /* 0x000fe40007810000 */
[----:B------:R-:W-:-:S02]  /*5710*/  FSEL R225, R12, -INF , !P4 ;  /* 0xff8000000ce17808 */ /* 0x000fc40006000000 */
[----:B------:R-:W-:Y:S02]  /*5720*/  ISETP.GE.AND P5, PT, R3, R135, PT ;  /* 0x000000870300720c */ /* 0x000fe40003fa6270 */
[----:B------:R-:W-:Y:S02]  /*5730*/  FMNMX.FTZ R12, R227, R18, !PT ;  /* 0x00000012e30c7209 */ /* 0x000fe40007810000 */
[----:B------:R-:W-:Y:S01]  /*5740*/  FMNMX.FTZ R8, R223, R8, !PT ;  /* 0x00000008df087209 */ /* 0x000fe20007810000 */
[----:B------:R-:W-:Y:S01]  /*5750*/  LDSM.16.MT88.4 R16, [R189+0xe800] ;  /* 0x00e80000bd10783b */ /* 0x000fe20000004200 */
[----:B------:R-:W-:Y:S02]  /*5760*/  ISETP.GE.AND P3, PT, R3, R2, PT ;  /* 0x000000020300720c */ /* 0x000fe40003f66270 */
[C---:B------:R-:W-:Y:S02]  /*5770*/  IADD3 R4, R80.reuse, 0x31, RZ ;  /* 0x0000003150047810 */ /* 0x040fe40007ffe0ff */
[----:B------:R-:W-:-:S02]  /*5780*/  IADD3 R3, R80, 0x38, RZ ;  /* 0x0000003850037810 */ /* 0x000fc40007ffe0ff */
[----:B------:R-:W-:Y:S02]  /*5790*/  FSEL R167, R13, -INF , !P5 ;  /* 0xff8000000da77808 */ /* 0x000fe40006800000 */
[----:B------:R-:W-:Y:S02]  /*57a0*/  FMNMX.FTZ R12, R225, R12, !PT ;  /* 0x0000000ce10c7209 */ /* 0x000fe40007810000 */
[----:B------:R-:W-:Y:S02]  /*57b0*/  FSEL R221, R14, -INF , !P1 ;  /* 0xff8000000edd7808 */ /* 0x000fe40004800000 */
[----:B------:R-:W-:Y:S02]  /*57c0*/  FMNMX.FTZ R8, R171, R8, !PT ;  /* 0x00000008ab087209 */ /* 0x000fe40007810000 */
        /* <DEDUP_REMOVED lines=24> */
[----:B------:R-:W-:Y:S01]  /*5950*/  FSEL R169, R79, -INF , !P2 ;  /* 0xff8000004fa97808 */ /* 0x000fe20005000000 */
[----:B------:R-:W-:Y:S01]  /*5960*/  LDSM.16.MT88.4 R12, [R188+0xe800] ;  /* 0x00e80000bc0c783b */ /* 0x000fe20000004200 */
[----:B------:R-:W-:-:S03]  /*5970*/  FMNMX.FTZ R8, R141, R8, !PT ;  /* 0x000000088d087209 */ /* 0x000fc60007810000 */
[----:B------:R-:W1:Y:S01]  /*5980*/  SHFL.BFLY PT, R9, R6, 0x2, 0x1f ;  /* 0x0c401f0006097f89 */ /* 0x000e6200000e0000 */
[----:B------:R-:W-:-:S03]  /*5990*/  FMNMX.FTZ R11, R169, R8, !PT ;  /* 0x00000008a90b7209 */ /* 0x000fc60007810000 */
[----:B------:R-:W-:Y:S04]  /*59a0*/  LDSM.16.MT88.4 R76, [R190+0xe000] ;  /* 0x00e00000be4c783b */ /* 0x000fe80000004200 */
        /* <DEDUP_REMOVED lines=18> */
[----:B------:R-:W-:Y:S01]  /*5ad0*/  LDSM.16.MT88.4 R44, [R190+0xc000] ;  /* 0x00c00000be2c783b */ /* 0x000fe20000004200 */
[----:B------:R-:W-:Y:S01]  /*5ae0*/  FFMA.FTZ R156, R37, c[0x0][0x23c], -R140 ;  /* 0x00008f00259c7a23 */ /* 0x000fe2000001088c */
[----:B------:R-:W-:Y:S01]  /*5af0*/  MUFU.EX2 R163, R163 ;  /* 0x000000a300a37308 */ /* 0x000fe20000000800 */
[--C-:B------:R-:W-:Y:S01]  /*5b00*/  FFMA.FTZ R158, R34, c[0x0][0x23c], -R166.reuse ;  /* 0x00008f00229e7a23 */ /* 0x100fe200000108a6 */
[----:B------:R-:W1:Y:S01]  /*5b10*/  LDSM.16.MT88.4 R36, [R192+0xc000] ;  /* 0x00c00000c024783b */ /* 0x000e620000004200 */
[--C-:B------:R-:W-:Y:S01]  /*5b20*/  FFMA.FTZ R159, R35, c[0x0][0x23c], -R166.reuse ;  /* 0x00008f00239f7a23 */ /* 0x100fe200000108a6 */
[----:B------:R-:W-:Y:S01]  /*5b30*/  LEA R214, P1, R133, c[0x0][0x168], 0x1 ;  /* 0x00005a0085d67a11 */ /* 0x000fe200078208ff */
[----:B------:R-:W-:-:S02]  /*5b40*/  FFMA.FTZ R161, R43, c[0x0][0x23c], -R166 ;  /* 0x00008f002ba17a23 */ /* 0x000fc400000108a6 */
[----:B------:R-:W-:Y:S01]  /*5b50*/  FFMA.FTZ R152, R41, c[0x0][0x23c], -R166 ;  /* 0x00008f0029987a23 */ /* 0x000fe200000108a6 */
[----:B------:R-:W2:Y:S01]  /*5b60*/  MUFU.EX2 R160, R160 ;  /* 0x000000a000a07308 */ /* 0x000ea20000000800 */
[--C-:B------:R-:W-:Y:S02]  /*5b70*/  FFMA.FTZ R155, R91, c[0x0][0x23c], -R140.reuse ;  /* 0x00008f005b9b7a23 */ /* 0x100fe4000001088c */
[--C-:B------:R-:W-:Y:S02]  /*5b80*/  FFMA.FTZ R154, R89, c[0x0][0x23c], -R140.reuse ;  /* 0x00008f00599a7a23 */ /* 0x100fe4000001088c */
[--C-:B------:R-:W-:Y:S02]  /*5b90*/  FFMA.FTZ R150, R33, c[0x0][0x23c], -R140.reuse ;  /* 0x00008f0021967a23 */ /* 0x100fe4000001088c */
[----:B------:R-:W-:Y:S01]  /*5ba0*/  FFMA.FTZ R149, R21, c[0x0][0x23c], -R140 ;  /* 0x00008f0015957a23 */ /* 0x000fe2000001088c */
[----:B------:R-:W-:Y:S01]  /*5bb0*/  MUFU.EX2 R157, R157 ;  /* 0x0000009d009d7308 */ /* 0x000fe20000000800 */
[--C-:B------:R-:W-:Y:S01]  /*5bc0*/  FFMA.FTZ R153, R31, c[0x0][0x23c], -R166.reuse ;  /* 0x00008f001f997a23 */ /* 0x100fe200000108a6 */
[----:B------:R-:W3:Y:S01]  /*5bd0*/  LDSM.16.MT88.4 R20, [R192+0xc800] ;  /* 0x00c80000c014783b */ /* 0x000ee20000004200 */
[----:B------:R-:W-:-:S02]  /*5be0*/  FFMA.FTZ R148, R29, c[0x0][0x23c], -R166 ;  /* 0x00008f001d947a23 */ /* 0x000fc400000108a6 */
[--C-:B------:R-:W-:Y:S01]  /*5bf0*/  FFMA.FTZ R151, R27, c[0x0][0x23c], -R166.reuse ;  /* 0x00008f001b977a23 */ /* 0x100fe200000108a6 */
[----:B------:R-:W-:Y:S01]  /*5c00*/  LDSM.16.MT88.4 R32, [R189+0xc800] ;  /* 0x00c80000bd20783b */ /* 0x000fe20000004200 */
[----:B------:R-:W-:Y:S01]  /*5c10*/  FFMA.FTZ R0, R25, c[0x0][0x23c], -R166 ;  /* 0x00008f0019007a23 */ /* 0x000fe200000108a6 */
[----:B------:R-:W4:Y:S01]  /*5c20*/  MUFU.EX2 R156, R156 ;  /* 0x0000009c009c7308 */ /* 0x000f220000000800 */
[----:B--2---:R-:W-:Y:S01]  /*5c30*/  F2FP.PACK_AB R116, R160, R163 ;  /* 0x000000a3a074723e */ /* 0x004fe200000000ff */
[----:B------:R-:W-:Y:S01]  /*5c40*/  LDSM.16.MT88.4 R28, [R188+0xc800] ;  /* 0x00c80000bc1c783b */ /* 0x000fe20000004200 */
[--C-:B------:R-:W-:Y:S02]  /*5c50*/  FFMA.FTZ R162, R165, c[0x0][0x23c], -R140.reuse ;  /* 0x00008f00a5a27a23 */ /* 0x100fe4000001088c */
[--C-:B------:R-:W-:Y:S01]  /*5c60*/  FFMA.FTZ R165, R227, c[0x0][0x23c], -R140.reuse ;  /* 0x00008f00e3a57a23 */ /* 0x100fe2000001088c */
[----:B------:R-:W-:Y:S01]  /*5c70*/  LDSM.16.MT88.4 R24, [R190+0xe800] ;  /* 0x00e80000be18783b */ /* 0x000fe20000004200 */
[--C-:B------:R-:W-:Y:S01]  /*5c80*/  FFMA.FTZ R164, R225, c[0x0][0x23c], -R140.reuse ;  /* 0x00008f00e1a47a23 */ /* 0x100fe2000001088c */
[----:B------:R-:W-:Y:S01]  /*5c90*/  MUFU.EX2 R158, R158 ;  /* 0x0000009e009e7308 */ /* 0x000fe20000000800 */
[----:B------:R-:W-:-:S02]  /*5ca0*/  FFMA.FTZ R167, R167, c[0x0][0x23c], -R140 ;  /* 0x00008f00a7a77a23 */ /* 0x000fc4000001088c */
[--C-:B------:R-:W-:Y:S02]  /*5cb0*/  FFMA.FTZ R168, R223, c[0x0][0x23c], -R166.reuse ;  /* 0x00008f00dfa87a23 */ /* 0x100fe400000108a6 */
[--C-:B------:R-:W-:Y:S02]  /*5cc0*/  FFMA.FTZ R171, R171, c[0x0][0x23c], -R166.reuse ;  /* 0x00008f00abab7a23 */ /* 0x100fe400000108a6 */
[--C-:B------:R-:W-:Y:S01]  /*5cd0*/  FFMA.FTZ R170, R221, c[0x0][0x23c], -R166.reuse ;  /* 0x00008f00ddaa7a23 */ /* 0x100fe200000108a6 */
[----:B------:R-:W2:Y:S01]  /*5ce0*/  MUFU.EX2 R159, R159 ;  /* 0x0000009f009f7308 */ /* 0x000ea20000000800 */
[----:B----4-:R-:W-:Y:S01]  /*5cf0*/  F2FP.PACK_AB R118, R156, R157 ;  /* 0x0000009d9c76723e */ /* 0x010fe200000000ff */
[----:B------:R-:W-:Y:S02]  /*5d00*/  FFMA.FTZ R175, R175, c[0x0][0x23c], -R166 ;  /* 0x00008f00afaf7a23 */ /* 0x000fe400000108a6 */
        /* <DEDUP_REMOVED lines=8> */
[----:B--2---:R-:W-:Y:S01]  /*5d90*/  F2FP.PACK_AB R117, R159, R158 ;  /* 0x0000009e9f75723e */ /* 0x004fe200000000ff */
[----:B------:R-:W-:Y:S01]  /*5da0*/  FFMA.FTZ R174, R213, c[0x0][0x23c], -R140 ;  /* 0x00008f00d5ae7a23 */ /* 0x000fe2000001088c */
[----:B------:R-:W-:Y:S01]  /*5db0*/  LEA.HI.X R213, R133, c[0x0][0x16c], R134, 0x1, P1 ;  /* 0x00005b0085d57a11 */ /* 0x000fe200008f0c86 */
[----:B------:R-:W-:Y:S01]  /*5dc0*/  FFMA.FTZ R166, R169, c[0x0][0x23c], -R166 ;  /* 0x00008f00a9a67a23 */ /* 0x000fe200000108a6 */
[----:B------:R-:W-:Y:S01]  /*5dd0*/  LDSM.16.MT88.4 R140, [R190+0xd800] ;  /* 0x00d80000be8c783b */ /* 0x000fe20000004200 */
[----:B------:R-:W-:-:S02]  /*5de0*/  FADD.FTZ R160, R163, R160 ;  /* 0x000000a0a3a07221 */ /* 0x000fc40000010000 */
[----:B------:R-:W-:Y:S01]  /*5df0*/  MUFU.EX2 R155, R155 ;  /* 0x0000009b009b7308 */ /* 0x000fe20000000800 */
[----:B------:R-:W-:Y:S02]  /*5e00*/  FADD.FTZ R158, R158, R159 ;  /* 0x0000009f9e9e7221 */ /* 0x000fe40000010000 */
[----:B------:R-:W-:-:S04]  /*5e10*/  FADD.FTZ R157, R157, R160 ;  /* 0x000000a09d9d7221 */ /* 0x000fc80000010000 */
[----:B------:R-:W-:Y:S01]  /*5e20*/  FADD.FTZ R156, R156, R157 ;  /* 0x0000009d9c9c7221 */ /* 0x000fe20000010000 */
[----:B----4-:R-:W-:Y:S01]  /*5e30*/  F2FP.PACK_AB R119, R152, R161 ;  /* 0x000000a19877723e */ /* 0x010fe200000000ff */
[----:B------:R-:W2:Y:S01]  /*5e40*/  MUFU.EX2 R154, R154 ;  /* 0x0000009a009a7308 */ /* 0x000ea20000000800 */
        /* <DEDUP_REMOVED lines=14> */
[C---:B-1----:R-:W-:Y:S02]  /*5f30*/  HMMA.16816.F32 R128, R116.reuse, R36, RZ ;  /* 0x000000247480723c */ /* 0x042fe400000018ff */
        /* <DEDUP_REMOVED lines=31> */
[C---:B------:R-:W-:Y:S07]  /*6130*/  HMMA.16816.F32 R120, R116.reuse, R4, RZ ;  /* 0x000000047478723c */ /* 0x040fee00000018ff */
[----:B--2---:R-:W-:Y:S01]  /*6140*/  F2FP.PACK_AB R4, R154, R155 ;  /* 0x0000009b9a04723e */ /* 0x004fe200000000ff */
[----:B------:R-:W-:Y:S01]  /*6150*/  HMMA.16816.F32 R116, R116, R6, RZ ;  /* 0x000000067474723c */ /* 0x000fe200000018ff */
[----:B----4-:R-:W-:Y:S01]  /*6160*/  F2FP.PACK_AB R5, R148, R153 ;  /* 0x000000999405723e */ /* 0x010fe200000000ff */
[----:B------:R-:W-:-:S04]  /*6170*/  FADD.FTZ R153, R153, R152 ;  /* 0x0000009899997221 */ /* 0x000fc80000010000 */
[----:B------:R-:W-:Y:S01]  /*6180*/  FADD.FTZ R148, R148, R153 ;  /* 0x0000009994947221 */ /* 0x000fe20000010000 */
[----:B------:R-:W-:Y:S02]  /*6190*/  F2FP.PACK_AB R6, R149, R150 ;  /* 0x000000969506723e */ /* 0x000fe400000000ff */
[----:B-----5:R-:W-:Y:S01]  /*61a0*/  F2FP.PACK_AB R7, R0, R151 ;  /* 0x000000970007723e */ /* 0x020fe200000000ff */
[----:B------:R-:W-:-:S04]  /*61b0*/  FADD.FTZ R151, R151, R148 ;  /* 0x0000009497977221 */ /* 0x000fc80000010000 */
[----:B------:R-:W-:Y:S02]  /*61c0*/  FADD.FTZ R151, R0, R151 ;  /* 0x0000009700977221 */ /* 0x000fe40000010000 */
[C---:B------:R-:W-:Y:S08]  /*61d0*/  HMMA.16816.F32 R64, R4.reuse, R8, R64 ;  /* 0x000000080440723c */ /* 0x040ff00000001840 */
        /* <DEDUP_REMOVED lines=8> */
[C---:B---3--:R-:W-:Y:S08]  /*6260*/  HMMA.16816.F32 R128, R4.reuse, R20, R128 ;  /* 0x000000140480723c */ /* 0x048ff00000001880 */
[C---:B------:R-:W-:Y:S01]  /*6270*/  HMMA.16816.F32 R36, R4.reuse, R22, R36 ;  /* 0x000000160424723c */ /* 0x040fe20000001824 */
[----:B------:R-:W3:Y:S07]  /*6280*/  LDSM.16.MT88.4 R20, [R192+0x10800] ;  /* 0x01080000c014783b */ /* 0x000eee0000004200 */
[C---:B--2---:R-:W-:Y:S08]  /*6290*/  HMMA.16816.F32 R104, R4.reuse, R8, R104 ;  /* 0x000000080468723c */ /* 0x044ff00000001868 */
[C---:B------:R-:W-:Y:S01]  /*62a0*/  HMMA.16816.F32 R124, R4.reuse, R10, R124 ;  /* 0x0000000a047c723c */ /* 0x040fe2000000187c */
[----:B------:R-:W2:Y:S07]  /*62b0*/  LDSM.16.MT88.4 R8, [R192+0xd000] ;  /* 0x00d00000c008783b */ /* 0x000eae0000004200 */
[C---:B----4-:R-:W-:Y:S08]  /*62c0*/  HMMA.16816.F32 R108, R4.reuse, R16, R108 ;  /* 0x00000010046c723c */ /* 0x050ff0000000186c */
[C---:B------:R-:W-:Y:S01]  /*62d0*/  HMMA.16816.F32 R112, R4.reuse, R18, R112 ;  /* 0x000000120470723c */ /* 0x040fe20000001870 */
[----:B------:R-:W4:Y:S07]  /*62e0*/  LDSM.16.MT88.4 R16, [R190+0xd000] ;  /* 0x00d00000be10783b */ /* 0x000f2e0000004200 */
[C---:B-----5:R-:W-:Y:S08]  /*62f0*/  HMMA.16816.F32 R120, R4.reuse, R12, R120 ;  /* 0x0000000c0478723c */ /* 0x060ff00000001878 */
[C---:B------:R-:W-:Y:S01]  /*6300*/  HMMA.16816.F32 R116, R4.reuse, R14, R116 ;  /* 0x0000000e0474723c */ /* 0x040fe20000001874 */
[----:B------:R-:W5:Y:S07]  /*6310*/  LDSM.16.MT88.4 R12, [R192+0xf000] ;  /* 0x00f00000c00c783b */ /* 0x000f6e0000004200 */
[C---:B------:R-:W-:Y:S08]  /*6320*/  HMMA.16816.F32 R40, R4.reuse, R136, R40 ;  /* 0x000000880428723c */ /* 0x040ff00000001828 */
[C---:B------:R-:W-:Y:S01]  /*6330*/  HMMA.16816.F32 R44, R4.reuse, R138, R44 ;  /* 0x0000008a042c723c */ /* 0x040fe2000000182c */
[----:B------:R-:W-:Y:S07]  /*6340*/  LDSM.16.MT88.4 R136, [R189+0xd800] ;  /* 0x00d80000bd88783b */ /* 0x000fee0000004200 */
[C---:B------:R-:W-:Y:S08]  /*6350*/  HMMA.16816.F32 R48, R4.reuse, R32, R48 ;  /* 0x000000200430723c */ /* 0x040ff00000001830 */
        /* <DEDUP_REMOVED lines=10> */
[----:B------:R-:W-:Y:S06]  /*6400*/  LDSM.16.MT88.4 R20, [R192+0x11000] ;  /* 0x01100000c014783b */ /* 0x000fec0000004200 */
[----:B-1----:R-:W-:-:S02]  /*6410*/  F2FP.PACK_AB R4, R165, R162 ;  /* 0x000000a2a504723e */ /* 0x002fc400000000ff */
        /* <DEDUP_REMOVED lines=9> */
[----:B------:R-:W1:Y:S07]  /*64b0*/  LDSM.16.MT88.4 R8, [R189+0xf000] ;  /* 0x00f00000bd08783b */ /* 0x000e6e0000004200 */
[C---:B----4-:R-:W-:Y:S08]  /*64c0*/  HMMA.16816.F32 R40, R4.reuse, R16, R40 ;  /* 0x000000100428723c */ /* 0x050ff00000001828 */
[C---:B------:R-:W-:Y:S01]  /*64d0*/  HMMA.16816.F32 R44, R4.reuse, R18, R44 ;  /* 0x00000012042c723c */ /* 0x040fe2000000182c */
[----:B------:R-:W2:Y:S07]  /*64e0*/  LDSM.16.MT88.4 R16, [R188+0xf000] ;  /* 0x00f00000bc10783b */ /* 0x000eae0000004200 */
[C---:B-----5:R-:W-:Y:S08]  /*64f0*/  HMMA.16816.F32 R64, R4.reuse, R12, R64 ;  /* 0x0000000c0440723c */ /* 0x060ff00000001840 */
        /* <DEDUP_REMOVED lines=23> */
[C---:B-1----:R-:W-:Y:S08]  /*6670*/  HMMA.16816.F32 R108, R4.reuse, R8, R108 ;  /* 0x00000008046c723c */ /* 0x042ff0000000186c */
[C---:B------:R-:W-:Y:S01]  /*6680*/  HMMA.16816.F32 R112, R4.reuse, R10, R112 ;  /* 0x0000000a0470723c */ /* 0x040fe20000001870 */
[----:B------:R-:W1:Y:S07]  /*6690*/  LDSM.16.MT88.4 R8, [R192+0xf800] ;  /* 0x00f80000c008783b */ /* 0x000e6e0000004200 */
        /* <DEDUP_REMOVED lines=9> */
[----:B---3--:R-:W-:Y:S01]  /*6730*/  HMMA.16816.F32 R128, R4, R12, R128 ;  /* 0x0000000c0480723c */ /* 0x008fe20000001880 */
[----:B------:R-:W-:-:S07]  /*6740*/  FADD.FTZ R211, R211, R212 ;  /* 0x000000d4d3d37221 */ /* 0x000fce0000010000 */
        /* <DEDUP_REMOVED lines=9> */
[C---:B---3--:R-:W-:Y:S07]  /*67e0*/  HMMA.16816.F32 R104, R4.reuse, R12, R104 ;  /* 0x0000000c0468723c */ /* 0x048fee0000001868 */
        /* <DEDUP_REMOVED lines=16> */
[----:B------:R-:W-:Y:S01]  /*68f0*/  HMMA.16816.F32 R72, R4, R28, R72 ;  /* 0x0000001c0448723c */ /* 0x000fe20000001848 */
[----:B------:R-:W-:Y:S02]  /*6900*/  FADD.FTZ R215, R166, R211 ;  /* 0x000000d3a6d77221 */ /* 0x000fe40000010000 */
[----:B------:R-:W-:-:S05]  /*6910*/  FADD.FTZ R217, R217, R174 ;  /* 0x000000aed9d97221 */ /* 0x000fca0000010000 */
[C---:B------:R-:W-:Y:S08]  /*6920*/  HMMA.16816.F32 R76, R4.reuse, R30, R76 ;  /* 0x0000001e044c723c */ /* 0x040ff0000000184c */
[C---:B------:R-:W-:Y:S08]  /*6930*/  HMMA.16816.F32 R80, R4.reuse, R24, R80 ;  /* 0x000000180450723c */ /* 0x040ff00000001850 */
[C---:B------:R-:W-:Y:S08]  /*6940*/  HMMA.16816.F32 R84, R4.reuse, R26, R84 ;  /* 0x0000001a0454723c */ /* 0x040ff00000001854 */
[C---:B------:R-:W-:Y:S08]  /*6950*/  HMMA.16816.F32 R88, R4.reuse, R20, R88 ;  /* 0x000000140458723c */ /* 0x040ff00000001858 */
[C---:B------:R-:W-:Y:S08]  /*6960*/  HMMA.16816.F32 R92, R4.reuse, R22, R92 ;  /* 0x00000016045c723c */ /* 0x040ff0000000185c */
[C---:B------:R-:W-:Y:S08]  /*6970*/  HMMA.16816.F32 R124, R4.reuse, R14, R124 ;  /* 0x0000000e047c723c */ /* 0x040ff0000000187c */
[C---:B-1----:R-:W-:Y:S08]  /*6980*/  HMMA.16816.F32 R108, R4.reuse, R8, R108 ;  /* 0x00000008046c723c */ /* 0x042ff0000000186c */
[C---:B------:R-:W-:Y:S08]  /*6990*/  HMMA.16816.F32 R112, R4.reuse, R10, R112 ;  /* 0x0000000a0470723c */ /* 0x040ff00000001870 */
[C---:B--2---:R-:W-:Y:S08]  /*69a0*/  HMMA.16816.F32 R120, R4.reuse, R16, R120 ;  /* 0x000000100478723c */ /* 0x044ff00000001878 */
[----:B------:R-:W-:Y:S01]  /*69b0*/  HMMA.16816.F32 R116, R4, R18, R116 ;  /* 0x000000120474723c */ /* 0x000fe20000001874 */
[----:B------:R-:W-:Y:S07]  /*69c0*/  @!UPT UIADD3 URZ, URZ, URZ, URZ ;  /* 0x0000003f3f3ff290 */ /* 0x000fee000fffe03f */
[----:B------:R-:W-:Y:S11]  /*69d0*/  @!P6 BRA `(.L_x_1371) ;  /* 0x00003ef00000e947 */ /* 0x000ff60003800000 */
        /* <DEDUP_REMOVED lines=37> */
[----:B------:R-:W-:-:S07]  /*6c30*/  ISETP.NE.AND P2, PT, RZ, c[0x0][0x2d0], PT ;  /* 0x0000b400ff007a0c */ /* 0x000fce0003f45270 */
        /* <DEDUP_REMOVED lines=12> */
[----:B------:R-:W-:-:S04]  /*6d00*/  IMAD R7, R4, R7, -0x40 ;  /* 0xffffffc004077424 */ /* 0x000fc800078e0207 */
        /* <DEDUP_REMOVED lines=13> */
.L_x_1372:
[----:B------:R-:W-:-:S05]  /*6de0*/  IMAD.MOV.U32 R9, RZ, RZ, c[0x0][0x1a0] ;  /* 0x00006800ff097624 */ /* 0x000fca00078e00ff */
[----:B------:R-:W-:-:S04]  /*6df0*/  LEA R9, -R9, RZ, 0x6 ;  /* 0x000000ff09097211 */ /* 0x000fc800078e31ff */
[----:B------:R-:W-:Y:S02]  /*6e00*/  SHF.R.S32.HI R6, RZ, 0x1f, R9 ;  /* 0x0000001fff067819 */ /* 0x000fe40000011409 */
.L_x_1373:
[C---:B------:R-:W-:Y:S02]  /*6e10*/  IADD3 R4, R205.reuse, 0x40, RZ ;  /* 0x00000040cd047810 */ /* 0x040fe40007ffe0ff */
[----:B------:R-:W-:Y:S02]  /*6e20*/  IADD3 R5, R205, 0x80, RZ ;  /* 0x00000080cd057810 */ /* 0x000fe40007ffe0ff */
        /* <DEDUP_REMOVED lines=22> */
[----:B------:R-:W-:Y:S01]  /*6f90*/  @!P5 LEA R16, P2, R5, R216, 0x1 ;  /* 0x000000d80510d211 */ /* 0x000fe200078408ff */
[----:B------:R-:W-:Y:S01]  /*6fa0*/  @!PT LDS RZ, [RZ] ;  /* 0x00000000fffff984 */ /* 0x000fe20000000800 */
[----:B------:R-:W-:Y:S01]  /*6fb0*/  @!PT LDS RZ, [RZ] ;  /* 0x00000000fffff984 */ /* 0x000fe20000000800 */
[----:B------:R-:W-:Y:S01]  /*6fc0*/  @!PT LDS RZ, [RZ] ;  /* 0x00000000fffff984 */ /* 0x000fe20000000800 */
[----:B------:R2:W-:Y:S01]  /*6fd0*/  @!P4 LDGSTS.E.BYPASS.LTC128B.128 [R204+0xe000], [R18.64+0x80] ;  /* 0x0e00008012cccfae */ /* 0x0005e2000b901d44 */
[----:B------:R-:W-:Y:S01]  /*6fe0*/  @!P4 LEA R14, P6, R9, c[0x0][0x170], 0x1 ;  /* 0x00005c00090eca11 */ /* 0x000fe200078c08ff */
[----:B------:R-:W-:Y:S01]  /*6ff0*/  @!P4 IMAD.X R6, R4, 0x1, R144, P1 ;  /* 0x000000010406c824 */ /* 0x000fe200008e0690 */
[----:B------:R-:W-:Y:S01]  /*7000*/  @!P5 LEA.HI.X R17, R5, R219, R4, 0x1, P2 ;  /* 0x000000db0511d211 */ /* 0x000fe200010f0c04 */
[----:B------:R-:W-:Y:S01]  /*7010*/  @P3 STS.128 [R204+0x10000], RZ ;  /* 0x010000ffcc003388 */ /* 0x000fe20000000c00 */
[----:B------:R-:W-:-:S02]  /*7020*/  IADD3 R7, P2, R210, R5, RZ ;  /* 0x00000005d2077210 */ /* 0x000fc40007f5e0ff */
[-C--:B------:R-:W-:Y:S01]  /*7030*/  @!P3 IADD3 R5, P1, R5, R146.reuse, RZ ;  /* 0x000000920505b210 */ /* 0x080fe20007f3e0ff */
[----:B------:R-:W-:Y:S01]  /*7040*/  @!PT LDS RZ, [RZ] ;  /* 0x00000000fffff984 */ /* 0x000fe20000000800 */
[----:B------:R-:W-:Y:S01]  /*7050*/  @!PT LDS RZ, [RZ] ;  /* 0x00000000fffff984 */ /* 0x000fe20000000800 */
[----:B------:R-:W-:Y:S01]  /*7060*/  @!PT LDS RZ, [RZ] ;  /* 0x00000000fffff984 */ /* 0x000fe20000000800 */
[----:B------:R3:W-:Y:S01]  /*7070*/  @!P3 LDGSTS.E.BYPASS.LTC128B.128 [R204+0x10000], [R12.64+0x100] ;  /* 0x100001000cccbfae */ /* 0x0007e2000b901d44 */
[----:B------:R-:W-:Y:S01]  /*7080*/  @!P4 LEA.HI.X R15, R9, c[0x0][0x174], R6, 0x1, P6 ;  /* 0x00005d00090fca11 */ /* 0x000fe200030f0c06 */
[----:B------:R-:W-:Y:S01]  /*7090*/  IMAD.X R6, R207, 0x1, R4, P2 ;  /* 0x00000001cf067824 */ /* 0x000fe200010e0604 */
[----:B------:R-:W-:Y:S01]  /*70a0*/  @!P4 IADD3 R8, P2, R7, R146, RZ ;  /* 0x000000920708c210 */ /* 0x000fe20007f5e0ff */
[----:B------:R-:W-:Y:S01]  /*70b0*/  @!P3 IMAD.X R4, R4, 0x1, R144, P1 ;  /* 0x000000010404b824 */ /* 0x000fe200008e0690 */
[----:B------:R-:W-:Y:S01]  /*70c0*/  @!P3 LEA R10, P1, R5, c[0x0][0x170], 0x1 ;  /* 0x00005c00050aba11 */ /* 0x000fe200078208ff */
[----:B------:R-:W-:Y:S01]  /*70d0*/  @P5 STS.128 [R204+0xc800], RZ ;  /* 0x00c800ffcc005388 */ /* 0x000fe20000000c00 */
[----:B------:R-:W-:Y:S02]  /*70e0*/  @!P5 LEA R24, P6, R7, R216, 0x1 ;  /* 0x000000d80718d211 */ /* 0x000fe400078c08ff */
[----:B------:R-:W-:Y:S01]  /*70f0*/  @!P3 LEA.HI.X R11, R5, c[0x0][0x174], R4, 0x1, P1 ;  /* 0x00005d00050bba11 */ /* 0x000fe200008f0c04 */
[----:B------:R-:W-:Y:S01]  /*7100*/  @!P4 IMAD.X R5, R6, 0x1, R144, P2 ;  /* 0x000000010605c824 */ /* 0x000fe200010e0690 */
[----:B------:R-:W-:Y:S01]  /*7110*/  @!P4 LEA R20, P2, R8, c[0x0][0x170], 0x1 ;  /* 0x00005c000814ca11 */ /* 0x000fe200078408ff */
[----:B------:R-:W-:Y:S01]  /*7120*/  @!PT LDS RZ, [RZ] ;  /* 0x00000000fffff984 */ /* 0x000fe20000000800 */
[----:B------:R-:W-:Y:S01]  /*7130*/  @!PT LDS RZ, [RZ] ;  /* 0x00000000fffff984 */ /* 0x000fe20000000800 */
[----:B------:R-:W-:Y:S01]  /*7140*/  @!PT LDS RZ, [RZ] ;  /* 0x00000000fffff984 */ /* 0x000fe20000000800 */
[----:B------:R2:W-:Y:S01]  /*7150*/  @!P5 LDGSTS.E.BYPASS.LTC128B.128 [R204+0xc800], [R16.64] ;  /* 0x0c80000010ccdfae */ /* 0x0005e2000b901d44 */
[----:B------:R-:W-:-:S02]  /*7160*/  @!P3 IADD3 R4, P1, R7, R146, RZ ;  /* 0x000000920704b210 */ /* 0x000fc40007f3e0ff */
[----:B------:R-:W-:Y:S01]  /*7170*/  @!P4 LEA.HI.X R21, R8, c[0x0][0x174], R5, 0x1, P2 ;  /* 0x00005d000815ca11 */ /* 0x000fe200010f0c05 */
[----:B------:R-:W-:Y:S01]  /*7180*/  @P4 STS.128 [R204+0xe800], RZ ;  /* 0x00e800ffcc004388 */ /* 0x000fe20000000c00 */
[----:B------:R-:W-:Y:S01]  /*7190*/  IADD3 R9, P2, R210, R7, RZ ;  /* 0x00000007d2097210 */ /* 0x000fe20007f5e0ff */
[----:B------:R-:W-:Y:S01]  /*71a0*/  @!P3 IMAD.X R5, R6, 0x1, R144, P1 ;  /* 0x000000010605b824 */ /* 0x000fe200008e0690 */
[C---:B------:R-:W-:Y:S01]  /*71b0*/  @!P3 LEA R22, P1, R4.reuse, c[0x0][0x170], 0x1 ;  /* 0x00005c000416ba11 */ /* 0x040fe200078208ff */
[----:B------:R-:W-:Y:S01]  /*71c0*/  @!PT LDS RZ, [RZ] ;  /* 0x00000000fffff984 */ /* 0x000fe20000000800 */
[----:B------:R-:W-:Y:S01]  /*71d0*/  @!PT LDS RZ, [RZ] ;  /* 0x00000000fffff984 */ /* 0x000fe20000000800 */
[----:B------:R-:W-:Y:S01]  /*71e0*/  @!PT LDS RZ, [RZ] ;  /* 0x00000000fffff984 */ /* 0x000fe20000000800 */
[----:B------:R3:W-:Y:S01]  /*71f0*/  @!P4 LDGSTS.E.BYPASS.LTC128B.128 [R204+0xe800], [R14.64+0x80] ;  /* 0x0e8000800ecccfae */ /* 0x0007e2000b901d44 */
[--C-:B------:R-:W-:Y:S01]  /*7200*/  @!P5 LEA.HI.X R25, R7, R219, R6.reuse, 0x1, P6 ;  /* 0x000000db0719d211 */ /* 0x100fe200030f0c06 */
[----:B------:R-:W-:Y:S01]  /*7210*/  IMAD.X R6, R207, 0x1, R6, P2 ;  /* 0x00000001cf067824 */ /* 0x000fe200010e0606 */
[----:B------:R-:W-:Y:S01]  /*7220*/  @!P3 LEA.HI.X R23, R4, c[0x0][0x174], R5, 0x1, P1 ;  /* 0x00005d000417ba11 */ /* 0x000fe200008f0c05 */
[----:B------:R-:W-:Y:S01]  /*7230*/  @P3 STS.128 [R204+0x10800], RZ ;  /* 0x010800ffcc003388 */ /* 0x000fe20000000c00 */
[----:B------:R-:W-:-:S02]  /*7240*/  @!P4 IADD3 R4, P2, R9, R146, RZ ;  /* 0x000000920904c210 */ /* 0x000fc40007f5e0ff */
[C---:B------:R-:W-:Y:S01]  /*7250*/  @!P3 IADD3 R146, P1, R9.reuse, R146, RZ ;  /* 0x000000920992b210 */ /* 0x040fe20007f3e0ff */
[----:B------:R-:W-:Y:S01]  /*7260*/  @!PT LDS RZ, [RZ] ;  /* 0x00000000fffff984 */ /* 0x000fe20000000800 */
[----:B------:R-:W-:Y:S01]  /*7270*/  @!PT LDS RZ, [RZ] ;  /* 0x00000000fffff984 */ /* 0x000fe20000000800 */
[----:B------:R-:W-:Y:S01]  /*7280*/  @!PT LDS RZ, [RZ] ;  /* 0x00000000fffff984 */ /* 0x000fe20000000800 */
[----:B------:R4:W-:Y:S01]  /*7290*/  @!P3 LDGSTS.E.BYPASS.LTC128B.128 [R204+0x10800], [R10.64+0x100] ;  /* 0x108001000accbfae */ /* 0x0009e2000b901d44 */
[C---:B------:R-:W-:Y:S01]  /*72a0*/  @!P5 LEA R8, P6, R9.reuse, R216, 0x1 ;  /* 0x000000d80908d211 */ /* 0x040fe200078c08ff */
[--C-:B------:R-:W-:Y:S01]  /*72b0*/  @!P4 IMAD.X R5, R6, 0x1, R144.reuse, P2 ;  /* 0x000000010605c824 */ /* 0x100fe200010e0690 */
[----:B------:R-:W-:Y:S01]  /*72c0*/  @!P4 LEA R28, P2, R4, c[0x0][0x170], 0x1 ;  /* 0x00005c00041cca11 */ /* 0x000fe200078408ff */
[----:B------:R-:W-:Y:S01]  /*72d0*/  @P5 STS.128 [R204+0xd000], RZ ;  /* 0x00d000ffcc005388 */ /* 0x000fe20000000c00 */
[----:B------:R-:W-:Y:S01]  /*72e0*/  @!P3 IMAD.X R7, R6, 0x1, R144, P1 ;  /* 0x000000010607b824 */ /* 0x000fe200008e0690 */
[----:B------:R-:W-:Y:S01]  /*72f0*/  @!P5 LEA.HI.X R9, R9, R219, R6, 0x1, P6 ;  /* 0x000000db0909d211 */ /* 0x000fe200030f0c06 */
[----:B------:R-:W-:Y:S01]  /*7300*/  IMAD.MOV.U32 R216, RZ, RZ, R232 ;  /* 0x000000ffffd87224 */ /* 0x000fe200078e00e8 */
[----:B------:R-:W-:Y:S01]  /*7310*/  @!PT LDS RZ, [RZ] ;  /* 0x00000000fffff984 */ /* 0x000fe20000000800 */
[----:B------:R-:W-:Y:S01]  /*7320*/  @!PT LDS RZ, [RZ] ;  /* 0x00000000fffff984 */ /* 0x000fe20000000800 */
[----:B------:R-:W-:Y:S01]  /*7330*/  @!PT LDS RZ, [RZ] ;  /* 0x00000000fffff984 */ /* 0x000fe20000000800 */
[----:B------:R5:W-:Y:S01]  /*7340*/  @!P5 LDGSTS.E.BYPASS.LTC128B.128 [R204+0xd000], [R24.64] ;  /* 0x0d00000018ccdfae */ /* 0x000be2000b901d44 */
[----:B------:R-:W-:Y:S01]  /*7350*/  @!P3 LEA R26, P1, R146, c[0x0][0x170], 0x1 ;  /* 0x00005c00921aba11 */ /* 0x000fe200078208ff */
[----:B------:R-:W-:Y:S01]  /*7360*/  IMAD.MOV.U32 R219, RZ, RZ, R233 ;  /* 0x000000ffffdb7224 */ /* 0x000fe200078e00e9 */
[----:B------:R-:W-:Y:S01]  /*7370*/  @!P4 LEA.HI.X R29, R4, c[0x0][0x174], R5, 0x1, P2 ;  /* 0x00005d00041dca11 */ /* 0x000fe200010f0c05 */
[----:B------:R-:W-:Y:S01]  /*7380*/  @P4 STS.128 [R204+0xf000], RZ ;  /* 0x00f000ffcc004388 */ /* 0x000fe20000000c00 */
[----:B------:R-:W-:-:S03]  /*7390*/  @!P3 LEA.HI.X R27, R146, c[0x0][0x174], R7, 0x1, P1 ;  /* 0x00005d00921bba11 */ /* 0x000fc600008f0c07 */
        /* <DEDUP_REMOVED lines=36> */
[----:B----4-:R-:W2:Y:S04]  /*75e0*/  LDSM.16.M88.4 R8, [R191+0x7000] ;  /* 0x00700000bf08783b */ /* 0x010ea80000000200 */
[----:B------:R-:W4:Y:S01]  /*75f0*/  LDSM.16.M88.4 R20, [R191+0x6800] ;  /* 0x00680000bf14783b */ /* 0x000f220000000200 */
        /* <DEDUP_REMOVED lines=14> */
[C---:B------:R-:W-:Y:S01]  /*76e0*/  HMMA.16816.F32 R144, R172.reuse, R34, R144 ;  /* 0x00000022ac90723c */ /* 0x040fe20000001890 */
[----:B------:R-:W5:Y:S07]  /*76f0*/  LDSM.16.M88.4 R32, [R184+0x1000] ;  /* 0x00100000b820783b */ /* 0x000f6e0000000200 */
[----:B------:R-:W-:Y:S08]  /*7700*/  HMMA.16816.F32 R156, R172, R136, R156 ;  /* 0x00000088ac9c723c */ /* 0x000ff0000000189c */
[----:B------:R-:W-:Y:S08]  /*7710*/  HMMA.16816.F32 R140, R220, R160, RZ ;  /* 0x000000a0dc8c723c */ /* 0x000ff000000018ff */
[----:B-1----:R-:W-:Y:S08]  /*7720*/  HMMA.16816.F32 R16, R164, R28, R16 ;  /* 0x0000001ca410723c */ /* 0x002ff00000001810 */
[----:B------:R-:W-:Y:S01]  /*7730*/  HMMA.16816.F32 R220, R220, R162, RZ ;  /* 0x000000a2dcdc723c */ /* 0x000fe200000018ff */
[----:B------:R-:W-:Y:S07]  /*7740*/  LDSM.16.M88.4 R160, [R198+0x2000] ;  /* 0x00200000c6a0783b */ /* 0x000fee0000000200 */
[----:B------:R-:W-:Y:S01]  /*7750*/  HMMA.16816.F32 R152, R172, R138, R152 ;  /* 0x0000008aac98723c */ /* 0x000fe20000001898 */
[----:B------:R-:W1:Y:S07]  /*7760*/  LDSM.16.M88.4 R136, [R184+0x800] ;  /* 0x00080000b888783b */ /* 0x000e6e0000000200 */
[C---:B------:R-:W-:Y:S01]  /*7770*/  HMMA.16816.F32 R12, R164.reuse, R30, R12 ;  /* 0x0000001ea40c723c */ /* 0x040fe2000000180c */
[----:B------:R-:W1:Y:S07]  /*7780*/  LDSM.16.M88.4 R28, [R197+0x8000] ;  /* 0x00800000c51c783b */ /* 0x000e6e0000000200 */
[C---:B--2---:R-:W-:Y:S08]  /*7790*/  HMMA.16816.F32 R148, R164.reuse, R8, R148 ;  /* 0x00000008a494723c */ /* 0x044ff00000001894 */
[C---:B------:R-:W-:Y:S01]  /*77a0*/  HMMA.16816.F32 R144, R164.reuse, R10, R144 ;  /* 0x0000000aa490723c */ /* 0x040fe20000001890 */
[----:B------:R-:W2:Y:S07]  /*77b0*/  LDSM.16.M88.4 R8, [R197+0x9000] ;  /* 0x00900000c508783b */ /* 0x000eae0000000200 */
[----:B----4-:R-:W-:Y:S08]  /*77c0*/  HMMA.16816.F32 R156, R164, R20, R156 ;  /* 0x00000014a49c723c */ /* 0x010ff0000000189c */
[----:B------:R-:W-:Y:S08]  /*77d0*/  HMMA.16816.F32 R140, R172, R224, R140 ;  /* 0x000000e0ac8c723c */ /* 0x000ff0000000188c */
[----:B---3--:R-:W-:Y:S08]  /*77e0*/  HMMA.16816.F32 R16, R24, R4, R16 ;  /* 0x000000041810723c */ /* 0x008ff00000001810 */
[----:B------:R-:W-:Y:S01]  /*77f0*/  HMMA.16816.F32 R220, R172, R226, R220 ;  /* 0x000000e2acdc723c */ /* 0x000fe200000018dc */
[----:B------:R-:W-:Y:S04]  /*7800*/  LDSM.16.M88.4 R172, [R196+0x2000] ;  /* 0x00200000c4ac783b */ /* 0x000fe80000000200 */
[----:B------:R-:W-:Y:S03]  /*7810*/  LDSM.16.M88.4 R224, [R197+0x9800] ;  /* 0x00980000c5e0783b */ /* 0x000fe60000000200 */
[----:B------:R-:W-:Y:S01]  /*7820*/  HMMA.16816.F32 R152, R164, R22, R152 ;  /* 0x00000016a498723c */ /* 0x000fe20000001898 */
[----:B------:R-:W3:Y:S07]  /*7830*/  LDSM.16.M88.4 R20, [R197+0x8800] ;  /* 0x00880000c514783b */ /* 0x000eee0000000200 */
[C---:B------:R-:W-:Y:S01]  /*7840*/  HMMA.16816.F32 R12, R24.reuse, R6, R12 ;  /* 0x00000006180c723c */ /* 0x040fe2000000180c */
[----:B------:R-:W4:Y:S07]  /*7850*/  LDSM.16.M88.4 R4, [R183] ;  /* 0x00000000b704783b */ /* 0x000f2e0000000200 */
[C---:B-----5:R-:W-:Y:S08]  /*7860*/  HMMA.16816.F32 R148, R24.reuse, R32, R148 ;  /* 0x000000201894723c */ /* 0x060ff00000001894 */
[C---:B------:R-:W-:Y:S01]  /*7870*/  HMMA.16816.F32 R144, R24.reuse, R34, R144 ;  /* 0x000000221890723c */ /* 0x040fe20000001890 */
[----:B------:R-:W5:Y:S07]  /*7880*/  LDSM.16.M88.4 R32, [R181] ;  /* 0x00000000b520783b */ /* 0x000f6e0000000200 */
[----:B-1----:R-:W-:Y:S08]  /*7890*/  HMMA.16816.F32 R156, R24, R136, R156 ;  /* 0x00000088189c723c */ /* 0x002ff0000000189c */
[----:B------:R-:W-:Y:S08]  /*78a0*/  HMMA.16816.F32 R140, R164, R228, R140 ;  /* 0x000000e4a48c723c */ /* 0x000ff0000000188c */
[----:B------:R-:W-:Y:S08]  /*78b0*/  HMMA.16816.F32 R16, R160, R28, R16 ;  /* 0x0000001ca010723c */ /* 0x000ff00000001810 */
[----:B------:R-:W-:Y:S01]  /*78c0*/  HMMA.16816.F32 R220, R164, R230, R220 ;  /* 0x000000e6a4dc723c */ /* 0x000fe200000018dc */
[----:B------:R-:W-:Y:S04]  /*78d0*/  LDSM.16.M88.4 R164, [R194+0x2000] ;  /* 0x00200000c2a4783b */ /* 0x000fe80000000200 */
[----:B------:R-:W-:Y:S03]  /*78e0*/  LDSM.16.M88.4 R228, [R180] ;  /* 0x00000000b4e4783b */ /* 0x000fe60000000200 */
[----:B------:R-:W-:Y:S01]  /*78f0*/  HMMA.16816.F32 R152, R24, R138, R152 ;  /* 0x0000008a1898723c */ /* 0x000fe20000001898 */
[----:B------:R-:W1:Y:S07]  /*7900*/  LDSM.16.M88.4 R136, [R182] ;  /* 0x00000000b688783b */ /* 0x000e6e0000000200 */
[C---:B------:R-:W-:Y:S01]  /*7910*/  HMMA.16816.F32 R12, R160.reuse, R30, R12 ;  /* 0x0000001ea00c723c */ /* 0x040fe2000000180c */
[----:B------:R-:W1:Y:S07]  /*7920*/  LDSM.16.M88.4 R28, [R191+0x8000] ;  /* 0x00800000bf1c783b */ /* 0x000e6e0000000200 */
[C---:B--2---:R-:W-:Y:S08]  /*7930*/  HMMA.16816.F32 R148, R160.reuse, R8, R148 ;  /* 0x00000008a094723c */ /* 0x044ff00000001894 */
[C---:B------:R-:W-:Y:S01]  /*7940*/  HMMA.16816.F32 R144, R160.reuse, R10, R144 ;  /* 0x0000000aa090723c */ /* 0x040fe20000001890 */
[----:B------:R-:W2:Y:S07]  /*7950*/  LDSM.16.M88.4 R8, [R191+0x9000] ;  /* 0x00900000bf08783b */ /* 0x000eae0000000200 */
[----:B---3--:R-:W-:Y:S08]  /*7960*/  HMMA.16816.F32 R156, R160, R20, R156 ;  /* 0x00000014a09c723c */ /* 0x008ff0000000189c */
[----:B------:R-:W-:Y:S08]  /*7970*/  HMMA.16816.F32 R140, R24, R168, R140 ;  /* 0x000000a8188c723c */ /* 0x000ff0000000188c */
[----:B----4-:R-:W-:Y:S08]  /*7980*/  HMMA.16816.F32 R16, R172, R4, R16 ;  /* 0x00000004ac10723c */ /* 0x010ff00000001810 */
[----:B------:R-:W-:Y:S01]  /*7990*/  HMMA.16816.F32 R220, R24, R170, R220 ;  /* 0x000000aa18dc723c */ /* 0x000fe200000018dc */
[----:B------:R-:W-:Y:S04]  /*79a0*/  LDSM.16.M88.4 R24, [R193+0x2000] ;  /* 0x00200000c118783b */ /* 0x000fe80000000200 */
[----:B------:R-:W-:Y:S03]  /*79b0*/  LDSM.16.M88.4 R168, [R191+0x9800] ;  /* 0x00980000bfa8783b */ /* 0x000fe60000000200 */
[----:B------:R-:W-:Y:S01]  /*79c0*/  HMMA.16816.F32 R152, R160, R22, R152 ;  /* 0x00000016a098723c */ /* 0x000fe20000001898 */
[----:B------:R-:W3:Y:S07]  /*79d0*/  LDSM.16.M88.4 R20, [R191+0x8800] ;  /* 0x00880000bf14783b */ /* 0x000eee0000000200 */
[C---:B------:R-:W-:Y:S01]  /*79e0*/  HMMA.16816.F32 R12, R172.reuse, R6, R12 ;  /* 0x00000006ac0c723c */ /* 0x040fe2000000180c */
[----:B------:R-:W4:Y:S07]  /*79f0*/  LDSM.16.M88.4 R4, [R184+0x2000] ;  /* 0x00200000b804783b */ /* 0x000f2e0000000200 */
[C---:B-----5:R-:W-:Y:S08]  /*7a00*/  HMMA.16816.F32 R148, R172.reuse, R32, R148 ;  /* 0x00000020ac94723c */ /* 0x060ff00000001894 */
[C---:B------:R-:W-:Y:S01]  /*7a10*/  HMMA.16816.F32 R144, R172.reuse, R34, R144 ;  /* 0x00000022ac90723c */ /* 0x040fe20000001890 */
[----:B------:R-:W-:Y:S07]  /*7a20*/  LDSM.16.M88.4 R32, [R197+0xa000] ;  /* 0x00a00000c520783b */ /* 0x000fee0000000200 */
[----:B-1----:R-:W-:Y:S08]  /*7a30*/  HMMA.16816.F32 R156, R172, R136, R156 ;  /* 0x00000088ac9c723c */ /* 0x002ff0000000189c */
[----:B------:R-:W-:Y:S08]  /*7a40*/  HMMA.16816.F32 R140, R160, R224, R140 ;  /* 0x000000e0a08c723c */ /* 0x000ff0000000188c */
[----:B------:R-:W-:Y:S08]  /*7a50*/  HMMA.16816.F32 R16, R164, R28, R16 ;  /* 0x0000001ca410723c */ /* 0x000ff00000001810 */
[----:B------:R-:W-:Y:S01]  /*7a60*/  HMMA.16816.F32 R220, R160, R226, R220 ;  /* 0x000000e2a0dc723c */ /* 0x000fe200000018dc */
[----:B------:R-:W-:Y:S04]  /*7a70*/  LDSM.16.M88.4 R160, [R184+0x2800] ;  /* 0x00280000b8a0783b */ /* 0x000fe80000000200 */
[----:B------:R-:W-:Y:S03]  /*7a80*/  LDSM.16.M88.4 R224, [R198+0x4000] ;  /* 0x00400000c6e0783b */ /* 0x000fe60000000200 */
[----:B------:R-:W-:Y:S01]  /*7a90*/  HMMA.16816.F32 R152, R172, R138, R152 ;  /* 0x0000008aac98723c */ /* 0x000fe20000001898 */
[----:B------:R-:W1:Y:S07]  /*7aa0*/  LDSM.16.M88.4 R136, [R184+0x3000] ;  /* 0x00300000b888783b */ /* 0x000e6e0000000200 */
[C---:B------:R-:W-:Y:S01]  /*7ab0*/  HMMA.16816.F32 R12, R164.reuse, R30, R12 ;  /* 0x0000001ea40c723c */ /* 0x040fe2000000180c */
[----:B------:R-:W-:Y:S07]  /*7ac0*/  LDSM.16.M88.4 R28, [R184+0x3800] ;  /* 0x00380000b81c783b */ /* 0x000fee0000000200 */
        /* <DEDUP_REMOVED lines=12> */
[----:B------:R-:W4:Y:S07]  /*7b90*/  LDSM.16.M88.4 R4, [R179] ;  /* 0x00000000b304783b */ /* 0x000f2e0000000200 */
[C---:B-1----:R-:W-:Y:S08]  /*7ba0*/  HMMA.16816.F32 R148, R24.reuse, R136, R148 ;  /* 0x000000881894723c */ /* 0x042ff00000001894 */
[C---:B------:R-:W-:Y:S01]  /*7bb0*/  HMMA.16816.F32 R144, R24.reuse, R138, R144 ;  /* 0x0000008a1890723c */ /* 0x040fe20000001890 */
[----:B------:R-:W-:Y:S07]  /*7bc0*/  LDSM.16.M88.4 R136, [R194+0x4000] ;  /* 0x00400000c288783b */ /* 0x000fee0000000200 */
[----:B------:R-:W-:Y:S08]  /*7bd0*/  HMMA.16816.F32 R156, R24, R160, R156 ;  /* 0x000000a0189c723c */ /* 0x000ff0000000189c */
[----:B------:R-:W-:Y:S08]  /*7be0*/  HMMA.16816.F32 R140, R164, R168, R140 ;  /* 0x000000a8a48c723c */ /* 0x000ff0000000188c */
[----:B------:R-:W-:Y:S08]  /*7bf0*/  HMMA.16816.F32 R16, R224, R32, R16 ;  /* 0x00000020e010723c */ /* 0x000ff00000001810 */
[----:B------:R-:W-:Y:S01]  /*7c00*/  HMMA.16816.F32 R220, R164, R170, R220 ;  /* 0x000000aaa4dc723c */ /* 0x000fe200000018dc */
[----:B------:R-:W1:Y:S04]  /*7c10*/  LDSM.16.M88.4 R164, [R177] ;  /* 0x00000000b1a4783b */ /* 0x000e680000000200 */
[----:B------:R-:W5:Y:S03]  /*7c20*/  LDSM.16.M88.4 R168, [R178] ;  /* 0x00000000b2a8783b */ /* 0x000f660000000200 */
[----:B------:R-:W-:Y:S01]  /*7c30*/  HMMA.16816.F32 R152, R24, R162, R152 ;  /* 0x000000a21898723c */ /* 0x000fe20000001898 */
[----:B------:R-:W-:Y:S07]  /*7c40*/  LDSM.16.M88.4 R160, [R176] ;  /* 0x00000000b0a0783b */ /* 0x000fee0000000200 */
[C---:B------:R-:W-:Y:S01]  /*7c50*/  HMMA.16816.F32 R12, R224.reuse, R34, R12 ;  /* 0x00000022e00c723c */ /* 0x040fe2000000180c */
[----:B------:R-:W1:Y:S07]  /*7c60*/  LDSM.16.M88.4 R32, [R191+0xa000] ;  /* 0x00a00000bf20783b */ /* 0x000e6e0000000200 */
[C---:B--2---:R-:W-:Y:S08]  /*7c70*/  HMMA.16816.F32 R148, R224.reuse, R8, R148 ;  /* 0x00000008e094723c */ /* 0x044ff00000001894 */
[C---:B------:R-:W-:Y:S01]  /*7c80*/  HMMA.16816.F32 R144, R224.reuse, R10, R144 ;  /* 0x0000000ae090723c */ /* 0x040fe20000001890 */
[----:B------:R-:W-:Y:S07]  /*7c90*/  LDSM.16.M88.4 R8, [R193+0x4000] ;  /* 0x00400000c108783b */ /* 0x000fee0000000200 */
[----:B---3--:R-:W-:Y:S08]  /*7ca0*/  HMMA.16816.F32 R156, R224, R20, R156 ;  /* 0x00000014e09c723c */ /* 0x008ff0000000189c */
[----:B------:R-:W-:Y:S08]  /*7cb0*/  HMMA.16816.F32 R140, R24, R28, R140 ;  /* 0x0000001c188c723c */ /* 0x000ff0000000188c */
[----:B----4-:R-:W-:Y:S08]  /*7cc0*/  HMMA.16816.F32 R16, R172, R4, R16 ;  /* 0x00000004ac10723c */ /* 0x010ff00000001810 */
[----:B------:R-:W-:Y:S01]  /*7cd0*/  HMMA.16816.F32 R220, R24, R30, R220 ;  /* 0x0000001e18dc723c */ /* 0x000fe200000018dc */
[----:B------:R-:W2:Y:S04]  /*7ce0*/  LDSM.16.M88.4 R24, [R191+0xb000] ;  /* 0x00b00000bf18783b */ /* 0x000ea80000000200 */
[----:B------:R-:W3:Y:S03]  /*7cf0*/  LDSM.16.M88.4 R28, [R191+0xa800] ;  /* 0x00a80000bf1c783b */ /* 0x000ee60000000200 */
[----:B------:R-:W-:Y:S01]  /*7d00*/  HMMA.16816.F32 R152, R224, R22, R152 ;  /* 0x00000016e098723c */ /* 0x000fe20000001898 */
[----:B------:R-:W-:Y:S07]  /*7d10*/  LDSM.16.M88.4 R20, [R191+0xb800] ;  /* 0x00b80000bf14783b */ /* 0x000fee0000000200 */
[C---:B------:R-:W-:Y:S01]  /*7d20*/  HMMA.16816.F32 R12, R172.reuse, R6, R12 ;  /* 0x00000006ac0c723c */ /* 0x040fe2000000180c */
[----:B------:R-:W4:Y:S07]  /*7d30*/  LDSM.16.M88.4 R4, [R184+0x4000] ;  /* 0x00400000b804783b */ /* 0x000f2e0000000200 */
[C---:B-1----:R-:W-:Y:S08]  /*7d40*/  HMMA.16816.F32 R148, R172.reuse, R164, R148 ;  /* 0x000000a4ac94723c */ /* 0x042ff00000001894 */
[C---:B------:R-:W-:Y:S01]  /*7d50*/  HMMA.16816.F32 R144, R172.reuse, R166, R144 ;  /* 0x000000a6ac90723c */ /* 0x040fe20000001890 */
[----:B------:R-:W1:Y:S07]  /*7d60*/  LDSM.16.M88.4 R164, [R184+0x4800] ;  /* 0x00480000b8a4783b */ /* 0x000e6e0000000200 */
[----:B-----5:R-:W-:Y:S08]  /*7d70*/  HMMA.16816.F32 R156, R172, R168, R156 ;  /* 0x000000a8ac9c723c */ /* 0x020ff0000000189c */
[----:B------:R-:W-:Y:S08]  /*7d80*/  HMMA.16816.F32 R140, R224, R228, R140 ;  /* 0x000000e4e08c723c */ /* 0x000ff0000000188c */
[----:B------:R-:W-:Y:S01]  /*7d90*/  HMMA.16816.F32 R16, R136, R32, R16 ;  /* 0x000000208810723c */ /* 0x000fe20000001810 */
[----:B------:R-:W5:Y:S07]  /*7da0*/  S2R R32, SR_TID.X ;  /* 0x0000000000207919 */ /* 0x000f6e0000002100 */
[----:B------:R-:W-:Y:S08]  /*7db0*/  HMMA.16816.F32 R152, R172, R170, R152 ;  /* 0x000000aaac98723c */ /* 0x000ff00000001898 */
[----:B------:R-:W-:Y:S08]  /*7dc0*/  HMMA.16816.F32 R220, R224, R230, R220 ;  /* 0x000000e6e0dc723c */ /* 0x000ff000000018dc */
[C---:B------:R-:W-:Y:S08]  /*7dd0*/  HMMA.16816.F32 R12, R136.reuse, R34, R12 ;  /* 0x00000022880c723c */ /* 0x040ff0000000180c */
[C---:B--2---:R-:W-:Y:S08]  /*7de0*/  HMMA.16816.F32 R148, R136.reuse, R24, R148 ;  /* 0x000000188894723c */ /* 0x044ff00000001894 */
[C---:B------:R-:W-:Y:S01]  /*7df0*/  HMMA.16816.F32 R144, R136.reuse, R26, R144 ;  /* 0x0000001a8890723c */ /* 0x040fe20000001890 */
[----:B------:R-:W2:Y:S07]  /*7e00*/  LDSM.16.M88.4 R24, [R184+0x5000] ;  /* 0x00500000b818783b */ /* 0x000eae0000000200 */
[----:B---3--:R-:W-:Y:S08]  /*7e10*/  HMMA.16816.F32 R156, R136, R28, R156 ;  /* 0x0000001c889c723c */ /* 0x008ff0000000189c */
[----:B------:R-:W-:Y:S08]  /*7e20*/  HMMA.16816.F32 R140, R172, R160, R140 ;  /* 0x000000a0ac8c723c */ /* 0x000ff0000000188c */
[----:B----4-:R-:W-:Y:S07]  /*7e30*/  HMMA.16816.F32 R16, R8, R4, R16 ;  /* 0x000000040810723c */ /* 0x010fee0000001810 */
[----:B-----5:R-:W-:Y:S01]  /*7e40*/  IMAD.SHL.U32 R4, R32, 0x2, RZ ;  /* 0x0000000220047824 */ /* 0x020fe200078e00ff */
        /* <DEDUP_REMOVED lines=9> */
[C---:B------:R-:W-:Y:S01]  /*7ee0*/  IADD3 R20, R29.reuse, 0x1, RZ ;  /* 0x000000011d147810 */ /* 0x040fe20007ffe0ff */
[----:B------:R-:W-:Y:S01]  /*7ef0*/  HMMA.16816.F32 R152, R8, R166, R152 ;  /* 0x000000a60898723c */ /* 0x000fe20000001898 */
[----:B------:R-:W-:Y:S01]  /*7f00*/  IADD3 R21, R29, 0x8, RZ ;  /* 0x000000081d157810 */ /* 0x000fe20007ffe0ff */
[----:B------:R-:W-:Y:S01]  /*7f10*/  BAR.SYNC.DEFER_BLOCKING 0x0 ;  /* 0x0000000000007b1d */ /* 0x000fe20000010000 */
[----:B------:R-:W-:-:S02]  /*7f20*/  ISETP.GE.AND P2, PT, R20, R135, PT ;  /* 0x000000871400720c */ /* 0x000fc40003f46270 */
[-C--:B------:R-:W-:Y:S02]  /*7f30*/  ISETP.GE.AND P1, PT, R20, R2.reuse, PT ;  /* 0x000000021400720c */ /* 0x080fe40003f26270 */
[----:B------:R-:W-:Y:S01]  /*7f40*/  FSEL R28, R17, -INF , !P2 ;  /* 0xff800000111c7808 */ /* 0x000fe20005000000 */
[----:B------:R-:W-:Y:S01]  /*7f50*/  HMMA.16816.F32 R220, R136, R22, R220 ;  /* 0x0000001688dc723c */ /* 0x000fe200000018dc */
[----:B------:R-:W-:Y:S02]  /*7f60*/  IADD3 R17, R29, 0x9, RZ ;  /* 0x000000091d117810 */ /* 0x000fe40007ffe0ff */
[-C--:B------:R-:W-:Y:S02]  /*7f70*/  ISETP.GE.AND P6, PT, R21, R135.reuse, PT ;  /* 0x000000871500720c */ /* 0x080fe40003fc6270 */
[----:B------:R-:W-:Y:S02]  /*7f80*/  FSEL R19, R19, -INF , !P1 ;  /* 0xff80000013137808 */ /* 0x000fe40004800000 */
[----:B------:R-:W-:Y:S01]  /*7f90*/  ISETP.GE.AND P2, PT, R21, R2, PT ;  /* 0x000000021500720c */ /* 0x000fe20003f46270 */
[----:B--2---:R-:W-:Y:S01]  /*7fa0*/  HMMA.16816.F32 R148, R8, R24, R148 ;  /* 0x000000180894723c */ /* 0x004fe20000001894 */
[----:B------:R-:W-:-:S02]  /*7fb0*/  ISETP.GE.AND P1, PT, R17, R135, PT ;  /* 0x000000871100720c */ /* 0x000fc40003f26270 */
[----:B------:R-:W-:Y:S02]  /*7fc0*/  IADD3 R20, R29, 0x10, RZ ;  /* 0x000000101d147810 */ /* 0x000fe40007ffe0ff */
[----:B------:R-:W-:Y:S02]  /*7fd0*/  FSEL R30, R12, -INF , !P6 ;  /* 0xff8000000c1e7808 */ /* 0x000fe40007000000 */
[----:B------:R-:W-:Y:S01]  /*7fe0*/  ISETP.GE.AND P6, PT, R17, R2, PT ;  /* 0x000000021100720c */ /* 0x000fe20003fc6270 */
[----:B------:R-:W-:Y:S01]  /*7ff0*/  HMMA.16816.F32 R144, R8, R26, R144 ;  /* 0x0000001a0890723c */ /* 0x000fe20000001890 */
[----:B------:R-:W-:Y:S02]  /*8000*/  FSEL R17, R14, -INF , !P2 ;  /* 0xff8000000e117808 */ /* 0x000fe40005000000 */
[----:B------:R-:W-:Y:S02]  /*8010*/  FSEL R12, R13, -INF , !P1 ;  /* 0xff8000000d0c7808 */ /* 0x000fe40004800000 */
[----:B------:R-:W-:-:S02]  /*8020*/  ISETP.GE.AND P2, PT, R20, R135, PT ;  /* 0x000000871400720c */ /* 0x000fc40003f46270 */
[----:B------:R-:W-:Y:S01]  /*8030*/  ISETP.GE.AND P1, PT, R20, R2, PT ;  /* 0x000000021400720c */ /* 0x000fe20003f26270 */
[C---:B---3--:R-:W-:Y:S01]  /*8040*/  HMMA.16816.F32 R140, R8.reuse, R4, R140 ;  /* 0x00000004088c723c */ /* 0x048fe2000000188c */
[C---:B------:R-:W-:Y:S02]  /*8050*/  IADD3 R13, R29.reuse, 0x11, RZ ;  /* 0x000000111d0d7810 */ /* 0x040fe40007ffe0ff */
[----:B------:R-:W-:Y:S02]  /*8060*/  IADD3 R14, R29, 0x18, RZ ;  /* 0x000000181d0e7810 */ /* 0x000fe40007ffe0ff */
[----:B------:R-:W-:Y:S02]  /*8070*/  FSEL R15, R15, -INF , !P6 ;  /* 0xff8000000f0f7808 */ /* 0x000fe40007000000 */
[----:B------:R-:W-:Y:S01]  /*8080*/  FSEL R156, R156, -INF , !P2 ;  /* 0xff8000009c9c7808 */ /* 0x000fe20005000000 */
[----:B------:R-:W-:Y:S01]  /*8090*/  HMMA.16816.F32 R220, R8, R6, R220 ;  /* 0x0000000608dc723c */ /* 0x000fe200000018dc */
[----:B------:R-:W-:-:S02]  /*80a0*/  FSEL R25, R158, -INF , !P1 ;  /* 0xff8000009e197808 */ /* 0x000fc40004800000 */
[CC--:B------:R-:W-:Y:S02]  /*80b0*/  ISETP.GE.AND P6, PT, R13.reuse, R135.reuse, PT ;  /* 0x000000870d00720c */ /* 0x0c0fe40003fc6270 */
[----:B------:R-:W-:Y:S02]  /*80c0*/  ISETP.GE.AND P2, PT, R13, R2, PT ;  /* 0x000000020d00720c */ /* 0x000fe40003f46270 */
[----:B------:R-:W-:Y:S02]  /*80d0*/  ISETP.GE.AND P1, PT, R14, R135, PT ;  /* 0x000000870e00720c */ /* 0x000fe40003f26270 */
[----:B------:R-:W-:Y:S02]  /*80e0*/  IADD3 R13, R29, 0x19, RZ ;  /* 0x000000191d0d7810 */ /* 0x000fe40007ffe0ff */
[----:B------:R-:W-:Y:S02]  /*80f0*/  FSEL R24, R157, -INF , !P6 ;  /* 0xff8000009d187808 */ /* 0x000fe40007000000 */
[----:B------:R-:W-:-:S02]  /*8100*/  FSEL R27, R159, -INF , !P2 ;  /* 0xff8000009f1b7808 */ /* 0x000fc40005000000 */
[----:B------:R-:W-:Y:S02]  /*8110*/  FSEL R22, R152, -INF , !P1 ;  /* 0xff80000098167808 */ /* 0x000fe40004800000 */
[-C--:B------:R-:W-:Y:S02]  /*8120*/  ISETP.GE.AND P6, PT, R14, R2.reuse, PT ;  /* 0x000000020e00720c */ /* 0x080fe40003fc6270 */
[C---:B------:R-:W-:Y:S02]  /*8130*/  ISETP.GE.AND P2, PT, R13.reuse, R135, PT ;  /* 0x000000870d00720c */ /* 0x040fe40003f46270 */
[----:B------:R-:W-:Y:S02]  /*8140*/  ISETP.GE.AND P1, PT, R13, R2, PT ;  /* 0x000000020d00720c */ /* 0x000fe40003f26270 */
[C---:B------:R-:W-:Y:S02]  /*8150*/  IADD3 R14, R29.reuse, 0x20, RZ ;  /* 0x000000201d0e7810 */ /* 0x040fe40007ffe0ff */
[----:B------:R-:W-:-:S02]  /*8160*/  IADD3 R13, R29, 0x21, RZ ;  /* 0x000000211d0d7810 */ /* 0x000fc40007ffe0ff */
[----:B------:R-:W-:Y:S02]  /*8170*/  FSEL R23, R154, -INF , !P6 ;  /* 0xff8000009a177808 */ /* 0x000fe40007000000 */
[----:B------:R-:W-:Y:S02]  /*8180*/  FSEL R20, R153, -INF , !P2 ;  /* 0xff80000099147808 */ /* 0x000fe40005000000 */
[----:B------:R-:W-:Y:S02]  /*8190*/  FSEL R21, R155, -INF , !P1 ;  /* 0xff8000009b157808 */ /* 0x000fe40004800000 */
[CC--:B------:R-:W-:Y:S02]  /*81a0*/  ISETP.GE.AND P6, PT, R14.reuse, R135.reuse, PT ;  /* 0x000000870e00720c */ /* 0x0c0fe40003fc6270 */
[----:B------:R-:W-:Y:S02]  /*81b0*/  ISETP.GE.AND P2, PT, R14, R2, PT ;  /* 0x000000020e00720c */ /* 0x000fe40003f46270 */
[----:B------:R-:W-:-:S02]  /*81c0*/  ISETP.GE.AND P1, PT, R13, R135, PT ;  /* 0x000000870d00720c */ /* 0x000fc40003f26270 */
[----:B------:R-:W-:Y:S02]  /*81d0*/  IADD3 R4, R29, 0x28, RZ ;  /* 0x000000281d047810 */ /* 0x000fe40007ffe0ff */
[----:B------:R-:W-:Y:S02]  /*81e0*/  FSEL R164, R148, -INF , !P6 ;  /* 0xff80000094a47808 */ /* 0x000fe40007000000 */
[----:B------:R-:W-:Y:S02]  /*81f0*/  FSEL R165, R150, -INF , !P2 ;  /* 0xff80000096a57808 */ /* 0x000fe40005000000 */
[----:B------:R-:W-:Y:S02]  /*8200*/  FSEL R166, R149, -INF , !P1 ;  /* 0xff80000095a67808 */ /* 0x000fe40004800000 */
[----:B------:R-:W-:Y:S02]  /*8210*/  ISETP.GE.AND P6, PT, R13, R2, PT ;  /* 0x000000020d00720c */ /* 0x000fe40003fc6270 */
[----:B------:R-:W-:-:S02]  /*8220*/  ISETP.GE.AND P2, PT, R4, R135, PT ;  /* 0x000000870400720c */ /* 0x000fc40003f46270 */
[----:B------:R-:W-:Y:S02]  /*8230*/  ISETP.GE.AND P1, PT, R4, R2, PT ;  /* 0x000000020400720c */ /* 0x000fe40003f26270 */
[----:B------:R-:W-:Y:S02]  /*8240*/  IADD3 R4, R29, 0x29, RZ ;  /* 0x000000291d047810 */ /* 0x000fe40007ffe0ff */
[----:B------:R-:W-:Y:S02]  /*8250*/  FSEL R169, R151, -INF , !P6 ;  /* 0xff80000097a97808 */ /* 0x000fe40007000000 */
[----:B------:R-:W-:Y:S02]  /*8260*/  ISETP.GE.AND P6, PT, R4, R135, PT ;  /* 0x000000870400720c */ /* 0x000fe40003fc6270 */
[----:B------:R-:W-:Y:S02]  /*8270*/  IADD3 R5, R29, 0x30, RZ ;  /* 0x000000301d057810 */ /* 0x000fe40007ffe0ff */
[----:B------:R-:W-:-:S02]  /*8280*/  FSEL R170, R144, -INF , !P2 ;  /* 0xff80000090aa7808 */ /* 0x000fc40005000000 */
[----:B------:R-:W-:Y:S02]  /*8290*/  FSEL R167, R146, -INF , !P1 ;  /* 0xff80000092a77808 */ /* 0x000fe40004800000 */
[----:B------:R-:W-:Y:S02]  /*82a0*/  FSEL R168, R145, -INF , !P6 ;  /* 0xff80000091a87808 */ /* 0x000fe40007000000 */
[-C--:B------:R-:W-:Y:S02]  /*82b0*/  ISETP.GE.AND P2, PT, R4, R2.reuse, PT ;  /* 0x000000020400720c */ /* 0x080fe40003f46270 */
[C---:B------:R-:W-:Y:S02]  /*82c0*/  ISETP.GE.AND P1, PT, R5.reuse, R135, PT ;  /* 0x000000870500720c */ /* 0x040fe40003f26270 */
[----:B------:R-:W-:Y:S02]  /*82d0*/  ISETP.GE.AND P6, PT, R5, R2, PT ;  /* 0x000000020500720c */ /* 0x000fe40003fc6270 */
[----:B------:R-:W-:-:S02]  /*82e0*/  IADD3 R4, R29, 0x31, RZ ;  /* 0x000000311d047810 */ /* 0x000fc40007ffe0ff */
[----:B------:R-:W-:Y:S02]  /*82f0*/  IADD3 R5, R29, 0x38, RZ ;  /* 0x000000381d057810 */ /* 0x000fe40007ffe0ff */
[----:B------:R-:W-:Y:S02]  /*8300*/  FSEL R163, R147, -INF , !P2 ;  /* 0xff80000093a37808 */ /* 0x000fe40005000000 */
[----:B------:R-:W-:Y:S02]  /*8310*/  FSEL R154, R140, -INF , !P1 ;  /* 0xff8000008c9a7808 */ /* 0x000fe40004800000 */
[----:B------:R-:W-:Y:S02]  /*8320*/  FSEL R151, R142, -INF , !P6 ;  /* 0xff8000008e977808 */ /* 0x000fe40007000000 */
[C---:B------:R-:W-:Y:S02]  /*8330*/  ISETP.GE.AND P2, PT, R4.reuse, R135, PT ;  /* 0x000000870400720c */ /* 0x040fe40003f46270 */
[----:B------:R-:W-:-:S02]  /*8340*/  ISETP.GE.AND P1, PT, R4, R2, PT ;  /* 0x000000020400720c */ /* 0x000fc40003f26270 */
[-C--:B------:R-:W-:Y:S02]  /*8350*/  ISETP.GE.AND P6, PT, R5, R135.reuse, PT ;  /* 0x000000870500720c */ /* 0x080fe40003fc6270 */
[----:B------:R-:W-:Y:S02]  /*8360*/  IADD3 R4, R29, 0x39, RZ ;  /* 0x000000391d047810 */ /* 0x000fe40007ffe0ff */
[----:B------:R-:W-:Y:S02]  /*8370*/  FSEL R138, R220, -INF , !P6 ;  /* 0xff800000dc8a7808 */ /* 0x000fe40007000000 */
[----:B------:R-:W-:Y:S02]  /*8380*/  ISETP.GE.AND P6, PT, R4, R135, PT ;  /* 0x000000870400720c */ /* 0x000fe40003fc6270 */
[----:B------:R-:W-:Y:S02]  /*8390*/  FSEL R152, R141, -INF , !P2 ;  /* 0xff8000008d987808 */ /* 0x000fe40005000000 */
[----:B------:R-:W-:-:S02]  /*83a0*/  FSEL R136, R221, -INF , !P6 ;  /* 0xff800000dd887808 */ /* 0x000fc40007000000 */
[----:B------:R-:W-:Y:S02]  /*83b0*/  ISETP.GT.AND P6, PT, R203, R200, PT ;  /* 0x000000c8cb00720c */ /* 0x000fe40003fc4270 */
[----:B------:R-:W-:Y:S02]  /*83c0*/  FSEL R137, R143, -INF , !P1 ;  /* 0xff8000008f897808 */ /* 0x000fe40004800000 */
[----:B------:R-:W-:Y:S02]  /*83d0*/  ISETP.GE.AND P2, PT, R5, R2, PT ;  /* 0x000000020500720c */ /* 0x000fe40003f46270 */
[----:B------:R-:W-:Y:S02]  /*83e0*/  ISETP.GE.AND P1, PT, R29, R135, PT ;  /* 0x000000871d00720c */ /* 0x000fe40003f26270 */
[----:B------:R-:W-:Y:S02]  /*83f0*/  FSEL R139, R222, -INF , !P2 ;  /* 0xff800000de8b7808 */ /* 0x000fe40005000000 */
[----:B------:R-:W-:-:S02]  /*8400*/  FSEL R16, R16, -INF , !P1 ;  /* 0xff80000010107808 */ /* 0x000fc40004800000 */
        /* <DEDUP_REMOVED lines=12> */
[----:B-1----:R-:W-:Y:S02]  /*84d0*/  IADD3 R10, R10, 0xffffffe, RZ ;  /* 0x0ffffffe0a0a7810 */ /* 0x002fe40007ffe0ff */
[----:B------:R-:W-:-:S04]  /*84e0*/  IABS R2, R6 ;  /* 0x0000000600027213 */ /* 0x000fc80000000000 */
[----:B------:R-:W1:Y:S01]  /*84f0*/  F2I.FTZ.U32.TRUNC.NTZ R11, R10 ;  /* 0x0000000a000b7305 */ /* 0x000e62000021f000 */
[----:B------:R-:W-:Y:S01]  /*8500*/  LOP3.LUT R6, R6, c[0x0][0x2d0], RZ, 0x3c, !PT ;  /* 0x0000b40006067a12 */ /* 0x000fe200078e3cff */
[----:B-1----:R-:W-:Y:S02]  /*8510*/  IMAD.MOV R7, RZ, RZ, -R11 ;  /* 0x000000ffff077224 */ /* 0x002fe400078e0a0b */
[----:B------:R-:W-:Y:S02]  /*8520*/  IMAD.MOV.U32 R10, RZ, RZ, RZ ;  /* 0x000000ffff0a7224 */ /* 0x000fe400078e00ff */
[----:B------:R-:W-:-:S04]  /*8530*/  IMAD R4, R7, R0, RZ ;  /* 0x0000000007047224 */ /* 0x000fc800078e02ff */
        /* <DEDUP_REMOVED lines=12> */
[----:B------:R-:W-:Y:S02]  /*8600*/  @!P1 IADD3 R9, R9, -R0, RZ ;  /* 0x8000000009099210 */ /* 0x000fe40007ffe0ff */
[----:B------:R-:W-:Y:S02]  /*8610*/  @!P1 IADD3 R4, R4, 0x1, RZ ;  /* 0x0000000104049810 */ /* 0x000fe40007ffe0ff */
[----:B------:R-:W-:-:S07]  /*8620*/  ISETP.GE.AND P1, PT, R5, RZ, PT ;  /* 0x000000ff0500720c */ /* 0x000fce0003f26270 */
[----:B------:R-:W-:Y:S02]  /*8630*/  @P2 IADD3 R8, R8, 0x1, RZ ;  /* 0x0000000108082810 */ /* 0x000fe40007ffe0ff */
[----:B------:R-:W-:Y:S02]  /*8640*/  ISETP.GE.U32.AND P2, PT, R9, R0, PT ;  /* 0x000000000900720c */ /* 0x000fe40003f46070 */
[----:B------:R-:W-:Y:S02]  /*8650*/  LOP3.LUT R0, RZ, c[0x0][0x2d0], RZ, 0x33, !PT ;  /* 0x0000b400ff007a12 */ /* 0x000fe400078e33ff */
[----:B------:R-:W-:Y:S01]  /*8660*/  @!P1 IMAD.MOV R8, RZ, RZ, -R8 ;  /* 0x000000ffff089224 */ /* 0x000fe200078e0a08 */
[----:B------:R-:W-:-:S04]  /*8670*/  ISETP.NE.AND P1, PT, RZ, c[0x0][0x2d0], PT ;  /* 0x0000b400ff007a0c */ /* 0x000fc80003f25270 */
[----:B------:R-:W-:-:S04]  /*8680*/  SEL R5, R0, R8, !P1 ;  /* 0x0000000800057207 */ /* 0x000fc80004800000 */
[----:B------:R-:W-:Y:S01]  /*8690*/  @P2 IADD3 R4, R4, 0x1, RZ ;  /* 0x0000000104042810 */ /* 0x000fe20007ffe0ff */
[----:B------:R-:W-:Y:S01]  /*86a0*/  IMAD.WIDE R10, R5, 0x4, R208 ;  /* 0x00000004050a7825 */ /* 0x000fe200078e02d0 */
[----:B------:R-:W-:-:S04]  /*86b0*/  ISETP.GE.AND P2, PT, R6, RZ, PT ;  /* 0x000000ff0600720c */ /* 0x000fc80003f46270 */
[----:B------:R-:W2:Y:S09]  /*86c0*/  LDG.E R7, [R10.64] ;  /* 0x000000040a077981 */ /* 0x000eb2000c1e1900 */
[----:B------:R-:W-:-:S05]  /*86d0*/  @!P2 IMAD.MOV R4, RZ, RZ, -R4 ;  /* 0x000000ffff04a224 */ /* 0x000fca00078e0a04 */
[----:B------:R-:W-:-:S05]  /*86e0*/  SEL R0, R0, R4, !P1 ;  /* 0x0000000400007207 */ /* 0x000fca0004800000 */
[----:B------:R-:W-:-:S05]  /*86f0*/  IMAD.WIDE R8, R0, 0x4, R208 ;  /* 0x0000000400087825 */ /* 0x000fca00078e02d0 */
        /* <DEDUP_REMOVED lines=17> */
.L_x_1375:
[----:B------:R-:W-:-:S05]  /*8810*/  IMAD.MOV.U32 R5, RZ, RZ, c[0x0][0x198] ;  /* 0x00006600ff057624 */ /* 0x000fca00078e00ff */
[----:B------:R-:W-:-:S04]  /*8820*/  LEA R5, -R5, RZ, 0x6 ;  /* 0x000000ff05057211 */ /* 0x000fc800078e31ff */
[----:B------:R-:W-:Y:S02]  /*8830*/  SHF.R.S32.HI R6, RZ, 0x1f, R5 ;  /* 0x0000001fff067819 */ /* 0x000fe40000011405 */
.L_x_1376:
[-C--:B------:R-:W-:Y:S01]  /*8840*/  @!P4 IADD3 R7, P1, R133, R5.reuse, RZ ;  /* 0x000000058507c210 */ /* 0x080fe20007f3e0ff */
[----:B------:R1:W-:Y:S01]  /*8850*/  @P5 STS.128 [R204+0x6000], RZ ;  /* 0x006000ffcc005388 */ /* 0x0003e20000000c00 */
[----:B------:R-:W-:Y:S02]  /*8860*/  BSSY B0, `(.L_x_1377) ;  /* 0x000006a000007945 */ /* 0x000fe40003800000 */
[----:B------:R-:W-:Y:S01]  /*8870*/  @!P4 LEA R146, P2, R7, c[0x0][0x168], 0x1 ;  /* 0x00005a000792ca11 */ /* 0x000fe200078408ff */
[----:B------:R-:W-:Y:S01]  /*8880*/  @!P4 IMAD.X R0, R134, 0x1, R6, P1 ;  /* 0x000000018600c824 */ /* 0x000fe200008e0606 */
[----:B------:R-:W-:-:S04]  /*8890*/  @!P3 IADD3 R9, P1, R133, R5, RZ ;  /* 0x000000058509b210 */ /* 0x000fc80007f3e0ff */
[----:B------:R-:W-:Y:S01]  /*88a0*/  @!P4 LEA.HI.X R147, R7, c[0x0][0x16c], R0, 0x1, P2 ;  /* 0x00005b000793ca11 */ /* 0x000fe200010f0c00 */
[----:B------:R-:W-:Y:S01]  /*88b0*/  @!P3 IMAD.X R2, R134, 0x1, R6, P1 ;  /* 0x000000018602b824 */ /* 0x000fe200008e0606 */
[----:B------:R-:W-:Y:S02]  /*88c0*/  @!P5 IADD3 R7, P2, R202, R5, RZ ;  /* 0x00000005ca07d210 */ /* 0x000fe40007f5e0ff */
[----:B------:R-:W-:-:S03]  /*88d0*/  @!P3 LEA R32, P1, R9, c[0x0][0x168], 0x1 ;  /* 0x00005a000920ba11 */ /* 0x000fc600078208ff */
[----:B------:R-:W-:Y:S01]  /*88e0*/  @!P5 IMAD.X R0, R201, 0x1, R6, P2 ;  /* 0x00000001c900d824 */ /* 0x000fe200010e0606 */
[----:B------:R-:W-:Y:S02]  /*88f0*/  @!P3 LEA.HI.X R33, R9, c[0x0][0x16c], R2, 0x1, P1 ;  /* 0x00005b000921ba11 */ /* 0x000fe400008f0c02 */
[----:B------:R-:W-:-:S04]  /*8900*/  @!P4 IADD3 R9, P2, P1, R133, R5, R202 ;  /* 0x000000058509c210 */ /* 0x000fc8000795e0ca */
[----:B------:R-:W-:Y:S02]  /*8910*/  @!P4 IADD3.X R2, R134, R6, R201, P2, P1 ;  /* 0x000000068602c210 */ /* 0x000fe400017e24c9 */
[----:B------:R-:W-:Y:S02]  /*8920*/  @!P5 LEA R144, P2, R7, R214, 0x1 ;  /* 0x000000d60790d211 */ /* 0x000fe400078408ff */
[----:B------:R-:W-:Y:S02]  /*8930*/  @!P4 LEA R142, P1, R9, c[0x0][0x168], 0x1 ;  /* 0x00005a00098eca11 */ /* 0x000fe400078208ff */
[----:B------:R-:W-:Y:S02]  /*8940*/  @!P5 LEA.HI.X R145, R7, R213, R0, 0x1, P2 ;  /* 0x000000d50791d211 */ /* 0x000fe400010f0c00 */
[----:B------:R-:W-:Y:S02]  /*8950*/  @!P4 LEA.HI.X R143, R9, c[0x0][0x16c], R2, 0x1, P1 ;  /* 0x00005b00098fca11 */ /* 0x000fe400008f0c02 */
[----:B------:R-:W-:-:S04]  /*8960*/  @!P3 IADD3 R7, P2, P1, R133, R5, R202 ;  /* 0x000000058507b210 */ /* 0x000fc8000795e0ca */
[----:B------:R-:W-:Y:S02]  /*8970*/  @!P3 IADD3.X R0, R134, R6, R201, P2, P1 ;  /* 0x000000068600b210 */ /* 0x000fe400017e24c9 */
[----:B------:R-:W-:Y:S02]  /*8980*/  @!P3 LEA R10, P1, R7, c[0x0][0x168], 0x1 ;  /* 0x00005a00070aba11 */ /* 0x000fe400078208ff */
[----:B------:R-:W-:Y:S02]  /*8990*/  @!P5 LEA R158, P2, R5, R214, 0x1 ;  /* 0x000000d6059ed211 */ /* 0x000fe400078408ff */
[----:B------:R-:W-:Y:S02]  /*89a0*/  @!P3 LEA.HI.X R11, R7, c[0x0][0x16c], R0, 0x1, P1 ;  /* 0x00005b00070bba11 */ /* 0x000fe400008f0c00 */
[----:B------:R-:W-:Y:S02]  /*89b0*/  @!P5 LEA.HI.X R159, R5, R213, R6, 0x1, P2 ;  /* 0x000000d5059fd211 */ /* 0x000fe400010f0c06 */
[----:B------:R-:W-:-:S03]  /*89c0*/  IADD3 R4, P2, P1, R202, R5, R202 ;  /* 0x00000005ca047210 */ /* 0x000fc6000795e0ca */
[----:B------:R-:W-:Y:S01]  /*89d0*/  @!PT LDS RZ, [RZ] ;  /* 0x00000000fffff984 */ /* 0x000fe20000000800 */
[----:B------:R-:W-:Y:S01]  /*89e0*/  @!PT LDS RZ, [RZ] ;  /* 0x00000000fffff984 */ /* 0x000fe20000000800 */
[----:B------:R-:W-:Y:S01]  /*89f0*/  @!PT LDS RZ, [RZ] ;  /* 0x00000000fffff984 */ /* 0x000fe20000000800 */
[----:B------:R2:W-:Y:S01]  /*8a00*/  @!P5 LDGSTS.E.BYPASS.LTC128B.128 [R204+0x6000], [R158.64] ;  /* 0x060000009eccdfae */ /* 0x0005e2000b901d44 */
[----:B------:R-:W-:Y:S02]  /*8a10*/  IADD3.X R2, R201, R6, R201, P2, P1 ;  /* 0x00000006c9027210 */ /* 0x000fe400017e24c9 */
[----:B------:R-:W-:Y:S01]  /*8a20*/  @!P4 IADD3 R8, P1, R133, R4, RZ ;  /* 0x000000048508c210 */ /* 0x000fe20007f3e0ff */
[----:B------:R1:W-:Y:S01]  /*8a30*/  @P4 STS.128 [R204+0x8000], RZ ;  /* 0x008000ffcc004388 */ /* 0x0003e20000000c00 */
[----:B------:R-:W-:-:S03]  /*8a40*/  @!P5 LEA R140, P2, R4, R214, 0x1 ;  /* 0x000000d6048cd211 */ /* 0x000fc600078408ff */
[--C-:B------:R-:W-:Y:S01]  /*8a50*/  @!P4 IMAD.X R7, R134, 0x1, R2.reuse, P1 ;  /* 0x000000018607c824 */ /* 0x100fe200008e0602 */
[--C-:B------:R-:W-:Y:S01]  /*8a60*/  @!P5 LEA.HI.X R141, R4, R213, R2.reuse, 0x1, P2 ;  /* 0x000000d5048dd211 */ /* 0x100fe200010f0c02 */
[----:B------:R-:W-:Y:S01]  /*8a70*/  @!PT LDS RZ, [RZ] ;  /* 0x00000000fffff984 */ /* 0x000fe20000000800 */
[----:B------:R-:W-:Y:S01]  /*8a80*/  @!PT LDS RZ, [RZ] ;  /* 0x00000000fffff984 */ /* 0x000fe20000000800 */
[----:B------:R-:W-:Y:S01]  /*8a90*/  @!PT LDS RZ, [RZ] ;  /* 0x00000000fffff984 */ /* 0x000fe20000000800 */
[----:B------:R1:W-:Y:S01]  /*8aa0*/  @!P4 LDGSTS.E.BYPASS.LTC128B.128 [R204+0x8000], [R146.64+0x80] ;  /* 0x0800008092cccfae */ /* 0x0003e2000b901d44 */
[C---:B------:R-:W-:Y:S02]  /*8ab0*/  @!P4 LEA R34, P2, R8.reuse, c[0x0][0x168], 0x1 ;  /* 0x00005a000822ca11 */ /* 0x040fe400078408ff */
[-C--:B------:R-:W-:Y:S01]  /*8ac0*/  @!P3 IADD3 R0, P1, R133, R4.reuse, RZ ;  /* 0x000000048500b210 */ /* 0x080fe20007f3e0ff */
[----:B------:R1:W-:Y:S01]  /*8ad0*/  @P3 STS.128 [R204+0xa000], RZ ;  /* 0x00a000ffcc003388 */ /* 0x0003e20000000c00 */
[----:B------:R-:W-:Y:S02]  /*8ae0*/  @!P4 LEA.HI.X R35, R8, c[0x0][0x16c], R7, 0x1, P2 ;  /* 0x00005b000823ca11 */ /* 0x000fe400010f0c07 */
[----:B------:R-:W-:Y:S01]  /*8af0*/  IADD3 R4, P2, R202, R4, RZ ;  /* 0x00000004ca047210 */ /* 0x000fe20007f5e0ff */
[--C-:B------:R-:W-:Y:S01]  /*8b00*/  @!P3 IMAD.X R7, R134, 0x1, R2.reuse, P1 ;  /* 0x000000018607b824 */ /* 0x100fe200008e0602 */
[C---:B------:R-:W-:Y:S01]  /*8b10*/  @!P3 LEA R160, P1, R0.reuse, c[0x0][0x168], 0x1 ;  /* 0x00005a0000a0ba11 */ /* 0x040fe200078208ff */
[----:B------:R-:W-:Y:S01]  /*8b20*/  @!PT LDS RZ, [RZ] ;  /* 0x00000000fffff984 */ /* 0x000fe20000000800 */
[----:B------:R-:W-:Y:S01]  /*8b30*/  @!PT LDS RZ, [RZ] ;  /* 0x00000000fffff984 */ /* 0x000fe20000000800 */
[----:B------:R-:W-:Y:S01]  /*8b40*/  @!PT LDS RZ, [RZ] ;  /* 0x00000000fffff984 */ /* 0x000fe20000000800 */
[----:B------:R1:W-:Y:S03]  /*8b50*/  @!P3 LDGSTS.E.BYPASS.LTC128B.128 [R204+0xa000], [R32.64+0x100] ;  /* 0x0a00010020ccbfae */ /* 0x0003e6000b901d44 */
[----:B------:R-:W-:Y:S01]  /*8b60*/  @!P3 LEA.HI.X R161, R0, c[0x0][0x16c], R7, 0x1, P1 ;  /* 0x00005b0000a1ba11 */ /* 0x000fe200008f0c07 */
[----:B------:R-:W-:Y:S01]  /*8b70*/  IMAD.X R7, R201, 0x1, R2, P2 ;  /* 0x00000001c9077824 */ /* 0x000fe200010e0602 */
[----:B------:R-:W-:Y:S01]  /*8b80*/  @!P4 IADD3 R9, P1, R133, R4, RZ ;  /* 0x000000048509c210 */ /* 0x000fe20007f3e0ff */
[----:B------:R1:W-:Y:S04]  /*8b90*/  @P5 STS.128 [R204+0x6800], RZ ;  /* 0x006800ffcc005388 */ /* 0x0003e80000000c00 */
[----:B------:R-:W-:Y:S01]  /*8ba0*/  @!P4 IMAD.X R0, R134, 0x1, R7, P1 ;  /* 0x000000018600c824 */ /* 0x000fe200008e0607 */
[C---:B------:R-:W-:Y:S01]  /*8bb0*/  @!P4 LEA R8, P1, R9.reuse, c[0x0][0x168], 0x1 ;  /* 0x00005a000908ca11 */ /* 0x040fe200078208ff */
[----:B------:R-:W-:Y:S01]  /*8bc0*/  @!PT LDS RZ, [RZ] ;  /* 0x00000000fffff984 */ /* 0x000fe20000000800 */
[----:B------:R-:W-:Y:S01]  /*8bd0*/  @!PT LDS RZ, [RZ] ;  /* 0x00000000fffff984 */ /* 0x000fe20000000800 */
[----:B------:R-:W-:Y:S01]  /*8be0*/  @!PT LDS RZ, [RZ] ;  /* 0x00000000fffff984 */ /* 0x000fe20000000800 */
[----:B------:R1:W-:Y:S03]  /*8bf0*/  @!P5 LDGSTS.E.BYPASS.LTC128B.128 [R204+0x6800], [R144.64] ;  /* 0x0680000090ccdfae */ /* 0x0003e6000b901d44 */
[----:B------:R-:W-:Y:S01]  /*8c00*/  @!P4 LEA.HI.X R9, R9, c[0x0][0x16c], R0, 0x1, P1 ;  /* 0x00005b000909ca11 */ /* 0x000fe200008f0c00 */
[----:B------:R1:W-:Y:S01]  /*8c10*/  @P4 STS.128 [R204+0x8800], RZ ;  /* 0x008800ffcc004388 */ /* 0x0003e20000000c00 */
[----:B--2---:R-:W-:-:S03]  /*8c20*/  @!P5 LEA R158, P1, R4, R214, 0x1 ;  /* 0x000000d6049ed211 */ /* 0x004fc600078208ff */
[----:B------:R-:W-:Y:S01]  /*8c30*/  @!PT LDS RZ, [RZ] ;  /* 0x00000000fffff984 */ /* 0x000fe20000000800 */
[----:B------:R-:W-:Y:S01]  /*8c40*/  @!PT LDS RZ, [RZ] ;  /* 0x00000000fffff984 */ /* 0x000fe20000000800 */
[----:B------:R-:W-:Y:S01]  /*8c50*/  @!PT LDS RZ, [RZ] ;  /* 0x00000000fffff984 */ /* 0x000fe20000000800 */
[----:B------:R1:W-:Y:S01]  /*8c60*/  @!P4 LDGSTS.E.BYPASS.LTC128B.128 [R204+0x8800], [R142.64+0x80] ;  /* 0x088000808ecccfae */ /* 0x0003e2000b901d44 */
[----:B------:R-:W-:-:S03]  /*8c70*/  @!P5 LEA.HI.X R159, R4, R213, R7, 0x1, P1 ;  /* 0x000000d5049fd211 */ /* 0x000fc600008f0c07 */
        /* <DEDUP_REMOVED lines=40> */
.L_x_1378:
[----:B------:R-:W-:Y:S05]  /*8f00*/  BSYNC B0 ;  /* 0x0000000000007941 */ /* 0x000fea0003800000 */
.L_x_1377:
[----:B------:R-:W0:Y:S01]  /*8f10*/  LDGDEPBAR ;  /* 0x00000000000079af */ /* 0x000e220000000000 */
[----:B------:R-:W-:-:S04]  /*8f20*/  LEA R214, P1, R5, R214, 0x1 ;  /* 0x000000d605d67211 */ /* 0x000fc800078208ff */
[----:B------:R-:W-:Y:S02]  /*8f30*/  LEA.HI.X R213, R5, R213, R6, 0x1, P1 ;  /* 0x000000d505d57211 */ /* 0x000fe400008f0c06 */
.L_x_1374:
        /* <DEDUP_REMOVED lines=407> */
[----:B------:R-:W-:Y:S11]  /*a8b0*/  MOV R132, R146 ;  /* 0x0000009200847202 */ /* 0x000ff60000000f00 */
[----:B------:R-:W-:Y:S01]  /*a8c0*/  @!UPT UIADD3 URZ, URZ, URZ, URZ ;  /* 0x0000003f3f3ff290 */ /* 0x000fe2000fffe03f */
.L_x_1371:
[----:B------:R-:W-:Y:S05]  /*a8d0*/  @!P6 BRA `(.L_x_1379) ;  /* 0x000037c00000e947 */ /* 0x000fea0003800000 */
[----:B------:R-:W-:Y:S01]  /*a8e0*/  ULDC UR7, c[0x0][0x1a0] ;  /* 0x0000680000077ab9 */ /* 0x000fe20000000800 */
[----:B------:R-:W-:Y:S01]  /*a8f0*/  IMAD.MOV.U32 R0, RZ, RZ, R3 ;  /* 0x000000ffff007224 */ /* 0x000fe200078e0003 */
[----:B------:R-:W-:Y:S01]  /*a900*/  ULEA UR7, -UR7, URZ, 0x6 ;  /* 0x0000003f07077291 */ /* 0x000fe2000f8e313f */
[----:B------:R-:W-:Y:S01]  /*a910*/  IMAD.MOV.U32 R133, RZ, RZ, R132 ;  /* 0x000000ffff857224 */ /* 0x000fe200078e0084 */
[----:B------:R-:W-:-:S02]  /*a920*/  ULDC UR6, c[0x0][0x198] ;  /* 0x0000660000067ab9 */ /* 0x000fc40000000800 */
[----:B------:R-:W-:Y:S02]  /*a930*/  USHF.R.S32.HI UR5, URZ, 0x1f, UR7 ;  /* 0x0000001f3f057899 */ /* 0x000fe40008011407 */
[----:B------:R-:W-:Y:S01]  /*a940*/  ULEA UR6, -UR6, URZ, 0x6 ;  /* 0x0000003f06067291 */ /* 0x000fe2000f8e313f */
[----:B------:R-:W-:Y:S01]  /*a950*/  MOV R212, UR7 ;  /* 0x0000000700d47c02 */ /* 0x000fe20008000f00 */
[----:B------:R-:W-:Y:S02]  /*a960*/  ULDC.64 UR8, c[0x0][0x118] ;  /* 0x0000460000087ab9 */ /* 0x000fe40000000a00 */
[----:B------:R-:W-:Y:S01]  /*a970*/  MOV R211, UR5 ;  /* 0x0000000500d37c02 */ /* 0x000fe20008000f00 */
[----:B------:R-:W-:Y:S02]  /*a980*/  USHF.R.S32.HI UR4, URZ, 0x1f, UR6 ;  /* 0x0000001f3f047899 */ /* 0x000fe40008011406 */
.L_x_1383:
[----:B------:R-:W-:Y:S01]  /*a990*/  IADD3 R203, R203, -0x1, RZ ;  /* 0xffffffffcbcb7810 */ /* 0x000fe20007ffe0ff */
[----:B------:R-:W-:Y:S04]  /*a9a0*/  DEPBAR.LE SB0, 0x0 ;  /* 0x000080000000791a */ /* 0x000fe80000000000 */
[----:B------:R-:W-:Y:S01]  /*a9b0*/  BAR.SYNC.DEFER_BLOCKING 0x0 ;  /* 0x0000000000007b1d */ /* 0x000fe20000010000 */
[----:B------:R-:W-:Y:S01]  /*a9c0*/  MOV R132, R211 ;  /* 0x000000d300847202 */ /* 0x000fe20000000f00 */
[----:B------:R-:W-:Y:S04]  /*a9d0*/  IMAD.MOV.U32 R3, RZ, RZ, R212 ;  /* 0x000000ffff037224 */ /* 0x000fe800078e00d4 */
[----:B------:R-:W-:-:S05]  /*a9e0*/  @!P0 BRA `(.L_x_1380) ;  /* 0x000003c000008947 */ /* 0x000fca0003800000 */
[----:B------:R-:W-:Y:S04]  /*a9f0*/  IABS R2, c[0x0][0x2d0] ;  /* 0x0000b40000027a13 */ /* 0x000fe80000000000 */
[----:B------:R-:W1:Y:S10]  /*aa00*/  I2F.RP R7, R2 ;  /* 0x0000000200077306 */ /* 0x000e740000209400 */
[----:B-1----:R-:W1:Y:S02]  /*aa10*/  MUFU.RCP R3, R7 ;  /* 0x0000000700037308 */ /* 0x002e640000001000 */
[----:B-1----:R-:W-:Y:S01]  /*aa20*/  IADD3 R8, R3, 0xffffffe, RZ ;  /* 0x0ffffffe03087810 */ /* 0x002fe20007ffe0ff */
[----:B------:R-:W-:Y:S07]  /*aa30*/  IMAD.SHL.U32 R3, R203, 0x40, RZ ;  /* 0x00000040cb037824 */ /* 0x000fee00078e00ff */
[----:B------:R-:W1:Y:S01]  /*aa40*/  F2I.FTZ.U32.TRUNC.NTZ R9, R8 ;  /* 0x0000000800097305 */ /* 0x000e62000021f000 */
[----:B------:R-:W-:Y:S02]  /*aa50*/  IABS R4, R3 ;  /* 0x0000000300047213 */ /* 0x000fe40000000000 */
[C---:B------:R-:W-:Y:S02]  /*aa60*/  IADD3 R10, R3.reuse, 0x40, RZ ;  /* 0x00000040030a7810 */ /* 0x040fe40007ffe0ff */
[----:B------:R-:W-:Y:S02]  /*aa70*/  LOP3.LUT R3, R3, c[0x0][0x2d0], RZ, 0x3c, !PT ;  /* 0x0000b40003037a12 */ /* 0x000fe400078e3cff */
[----:B------:R-:W-:Y:S02]  /*aa80*/  IABS R6, R10 ;  /* 0x0000000a00067213 */ /* 0x000fe40000000000 */
[----:B------:R-:W-:Y:S02]  /*aa90*/  LOP3.LUT R10, R10, c[0x0][0x2d0], RZ, 0x3c, !PT ;  /* 0x0000b4000a0a7a12 */ /* 0x000fe400078e3cff */
[----:B------:R-:W-:Y:S02]  /*aaa0*/  ISETP.GE.AND P1, PT, R3, RZ, PT ;  /* 0x000000ff0300720c */ /* 0x000fe40003f26270 */
        /* <DEDUP_REMOVED lines=31> */
[----:B------:R-:W-:Y:S01]  /*aca0*/  IMAD.MOV.U32 R3, RZ, RZ, c[0x0][0x2d0] ;  /* 0x0000b400ff037624 */ /* 0x000fe200078e00ff */
[----:B------:R-:W-:Y:S03]  /*acb0*/  LEA.HI.X.SX32 R11, R9, R209, 0x2, P1 ;  /* 0x000000d1090b7211 */ /* 0x000fe600008f16ff */
[----:B------:R-:W-:Y:S01]  /*acc0*/  IMAD R3, R2, R3, -0x40 ;  /* 0xffffffc002037424 */ /* 0x000fe200078e0203 */
        /* <DEDUP_REMOVED lines=14> */
.L_x_1380:
[C---:B------:R-:W-:Y:S02]  /*adb0*/  ISETP.GE.AND P5, PT, R205.reuse, c[0x0][0x220], PT ;  /* 0x00008800cd007a0c */ /* 0x040fe40003fa6270 */
[C---:B------:R-:W-:Y:S02]  /*adc0*/  IADD3 R134, R205.reuse, 0x40, RZ ;  /* 0x00000040cd867810 */ /* 0x040fe40007ffe0ff */
[----:B------:R-:W-:Y:S02]  /*add0*/  IADD3 R2, R205, 0x80, RZ ;  /* 0x00000080cd027810 */ /* 0x000fe40007ffe0ff */
[----:B------:R-:W-:Y:S02]  /*ade0*/  ISETP.GE.AND P4, PT, R134, c[0x0][0x220], PT ;  /* 0x0000880086007a0c */ /* 0x000fe40003f86270 */
[----:B------:R-:W-:Y:S02]  /*adf0*/  ISETP.GE.AND P3, PT, R2, c[0x0][0x220], PT ;  /* 0x0000880002007a0c */ /* 0x000fe40003f66270 */
[CC--:B------:R-:W-:Y:S02]  /*ae00*/  LEA R2, P1, R3.reuse, R216.reuse, 0x1 ;  /* 0x000000d803027211 */ /* 0x0c0fe400078208ff */
[C---:B------:R-:W-:Y:S01]  /*ae10*/  IADD3 R221, P2, R210.reuse, R3, RZ ;  /* 0x00000003d2dd7210 */ /* 0x040fe20007f5e0ff */
[----:B------:R-:W-:Y:S01]  /*ae20*/  @P5 STS.128 [R204+0xc000], RZ ;  /* 0x00c000ffcc005388 */ /* 0x000fe20000000c00 */
[-CC-:B------:R-:W-:Y:S02]  /*ae30*/  LEA.HI.X R3, R3, R219.reuse, R132.reuse, 0x1, P1 ;  /* 0x000000db03037211 */ /* 0x180fe400008f0c84 */
[-C--:B------:R-:W-:Y:S01]  /*ae40*/  @!P5 LEA R224, P6, R221, R216.reuse, 0x1 ;  /* 0x000000d8dde0d211 */ /* 0x080fe200078c08ff */
[----:B------:R-:W-:Y:S02]  /*ae50*/  IMAD.X R134, R207, 0x1, R132, P2 ;  /* 0x00000001cf867824 */ /* 0x000fe400010e0684 */
[----:B------:R-:W-:Y:S01]  /*ae60*/  @!PT LDS RZ, [RZ] ;  /* 0x00000000fffff984 */ /* 0x000fe20000000800 */
[----:B------:R-:W-:Y:S01]  /*ae70*/  @!PT LDS RZ, [RZ] ;  /* 0x00000000fffff984 */ /* 0x000fe20000000800 */
[----:B------:R-:W-:Y:S01]  /*ae80*/  @!PT LDS RZ, [RZ] ;  /* 0x00000000fffff984 */ /* 0x000fe20000000800 */
[----:B------:R1:W-:Y:S01]  /*ae90*/  @!P5 LDGSTS.E.BYPASS.LTC128B.128 [R204+0xc000], [R2.64] ;  /* 0x0c00000002ccdfae */ /* 0x0003e2000b901d48 */
[CC--:B------:R-:W-:Y:S02]  /*aea0*/  @!P4 LEA R222, P2, R221.reuse, R216.reuse, 0x1 ;  /* 0x000000d8dddec211 */ /* 0x0c0fe400078408ff */
[CCC-:B------:R-:W-:Y:S01]  /*aeb0*/  @!P5 LEA.HI.X R225, R221.reuse, R219.reuse, R134.reuse, 0x1, P6 ;  /* 0x000000dbdde1d211 */ /* 0x1c0fe200030f0c86 */
[----:B------:R-:W-:Y:S01]  /*aec0*/  @P4 STS.128 [R204+0xe000], RZ ;  /* 0x00e000ffcc004388 */ /* 0x000fe20000000c00 */
[C-C-:B------:R-:W-:Y:S02]  /*aed0*/  @!P4 LEA.HI.X R223, R221.reuse, R219, R134.reuse, 0x1, P2 ;  /* 0x000000dbdddfc211 */ /* 0x140fe400010f0c86 */
[CC--:B------:R-:W-:Y:S01]  /*aee0*/  @!P3 LEA R220, P1, R221.reuse, R216.reuse, 0x1 ;  /* 0x000000d8dddcb211 */ /* 0x0c0fe200078208ff */
[----:B------:R-:W-:Y:S01]  /*aef0*/  @!PT LDS RZ, [RZ] ;  /* 0x00000000fffff984 */ /* 0x000fe20000000800 */
[----:B------:R-:W-:Y:S01]  /*af00*/  @!PT LDS RZ, [RZ] ;  /* 0x00000000fffff984 */ /* 0x000fe20000000800 */
[----:B------:R-:W-:Y:S01]  /*af10*/  @!PT LDS RZ, [RZ] ;  /* 0x00000000fffff984 */ /* 0x000fe20000000800 */
[----:B------:R1:W-:Y:S01]  /*af20*/  @!P4 LDGSTS.E.BYPASS.LTC128B.128 [R204+0xe000], [R2.64+0x80] ;  /* 0x0e00008002cccfae */ /* 0x0003e2000b901d48 */
[C---:B------:R-:W-:Y:S02]  /*af30*/  IADD3 R135, P6, R210.reuse, R221, RZ ;  /* 0x000000ddd2877210 */ /* 0x040fe40007fde0ff */
[-CC-:B------:R-:W-:Y:S01]  /*af40*/  @!P3 LEA.HI.X R221, R221, R219.reuse, R134.reuse, 0x1, P1 ;  /* 0x000000dbddddb211 */ /* 0x180fe200008f0c86 */
[----:B------:R-:W-:Y:S01]  /*af50*/  @P3 STS.128 [R204+0x10000], RZ ;  /* 0x010000ffcc003388 */ /* 0x000fe20000000c00 */
[-C--:B------:R-:W-:Y:S01]  /*af60*/  @!P4 LEA R228, P2, R135, R216.reuse, 0x1 ;  /* 0x000000d887e4c211 */ /* 0x080fe200078408ff */
        /* <DEDUP_REMOVED lines=9> */
[C-C-:B------:R-:W-:Y:S02]  /*b000*/  @!P4 LEA.HI.X R229, R135.reuse, R219, R134.reuse, 0x1, P2 ;  /* 0x000000db87e5c211 */ /* 0x140fe400010f0c86 */
[----:B------:R-:W-:Y:S01]  /*b010*/  IADD3 R132, P6, R210, R135, RZ ;  /* 0x00000087d2847210 */ /* 0x000fe20007fde0ff */
[----:B------:R-:W-:Y:S01]  /*b020*/  @!PT LDS RZ, [RZ] ;  /* 0x00000000fffff984 */ /* 0x000fe20000000800 */
[----:B------:R-:W-:Y:S01]  /*b030*/  @!PT LDS RZ, [RZ] ;  /* 0x00000000fffff984 */ /* 0x000fe20000000800 */
[----:B------:R-:W-:Y:S01]  /*b040*/  @!PT LDS RZ, [RZ] ;  /* 0x00000000fffff984 */ /* 0x000fe20000000800 */
[----:B------:R1:W-:Y:S01]  /*b050*/  @!P5 LDGSTS.E.BYPASS.LTC128B.128 [R204+0xc800], [R224.64] ;  /* 0x0c800000e0ccdfae */ /* 0x0003e2000b901d48 */
[-CC-:B------:R-:W-:Y:S02]  /*b060*/  @!P3 LEA.HI.X R227, R135, R219.reuse, R134.reuse, 0x1, P1 ;  /* 0x000000db87e3b211 */ /* 0x180fe400008f0c86 */
[CC--:B------:R-:W-:Y:S01]  /*b070*/  @!P4 LEA R232, P2, R132.reuse, R216.reuse, 0x1 ;  /* 0x000000d884e8c211 */ /* 0x0c0fe200078408ff */
[----:B------:R-:W-:Y:S01]  /*b080*/  @P4 STS.128 [R204+0xe800], RZ ;  /* 0x00e800ffcc004388 */ /* 0x000fe20000000c00 */
[----:B------:R-:W-:Y:S01]  /*b090*/  IMAD.X R134, R207, 0x1, R134, P6 ;  /* 0x00000001cf867824 */ /* 0x000fe200030e0686 */
[CC--:B------:R-:W-:Y:S02]  /*b0a0*/  @!P5 LEA R234, P6, R132.reuse, R216.reuse, 0x1 ;  /* 0x000000d884ead211 */ /* 0x0c0fe400078c08ff */
[----:B------:R-:W-:Y:S01]  /*b0b0*/  @!PT LDS RZ, [RZ] ;  /* 0x00000000fffff984 */ /* 0x000fe20000000800 */
[----:B------:R-:W-:Y:S01]  /*b0c0*/  @!PT LDS RZ, [RZ] ;  /* 0x00000000fffff984 */ /* 0x000fe20000000800 */
[----:B------:R-:W-:Y:S01]  /*b0d0*/  @!PT LDS RZ, [RZ] ;  /* 0x00000000fffff984 */ /* 0x000fe20000000800 */
[----:B------:R1:W-:Y:S01]  /*b0e0*/  @!P4 LDGSTS.E.BYPASS.LTC128B.128 [R204+0xe800], [R222.64+0x80] ;  /* 0x0e800080decccfae */ /* 0x0003e2000b901d48 */
[C---:B------:R-:W-:Y:S01]  /*b0f0*/  @!P3 LEA R218, P1, R132.reuse, R216, 0x1 ;  /* 0x000000d884dab211 */ /* 0x040fe200078208ff */
[----:B------:R-:W-:Y:S01]  /*b100*/  IMAD.MOV.U32 R216, RZ, RZ, R2 ;  /* 0x000000ffffd87224 */ /* 0x000fe200078e0002 */
        /* <DEDUP_REMOVED lines=8> */
[----:B------:R-:W-:Y:S03]  /*b190*/  ISETP.GT.AND P1, PT, R203, R200, PT ;  /* 0x000000c8cb00720c */ /* 0x000fe60003f24270 */
        /* <DEDUP_REMOVED lines=37> */
[----:B------:R-:W-:Y:S04]  /*b3f0*/  LDSM.16.M88.4 R156, [R196] ;  /* 0x00000000c49c783b */ /* 0x000fe80000000200 */
        /* <DEDUP_REMOVED lines=158> */
[----:B------:R-:W-:Y:S01]  /*bde0*/  IABS R3, c[0x0][0x2d0] ;  /* 0x0000b40000037a13 */ /* 0x000fe20000000000 */
[----:B------:R-:W-:Y:S03]  /*bdf0*/  IMAD.MOV.U32 R136, RZ, RZ, RZ ;  /* 0x000000ffff887224 */ /* 0x000fe600078e00ff */
[----:B------:R-:W1:Y:S01]  /*be00*/  I2F.RP R134, R3 ;  /* 0x0000000300867306 */ /* 0x000e620000209400 */
[----:B------:R-:W-:Y:S04]  /*be10*/  IADD3 R138, R132, -0x40, RZ ;  /* 0xffffffc0848a7810 */ /* 0x000fe80007ffe0ff */
[----:B------:R-:W-:Y:S02]  /*be20*/  IABS R135, R138 ;  /* 0x0000008a00877213 */ /* 0x000fe40000000000 */
[----:B------:R-:W-:Y:S03]  /*be30*/  LOP3.LUT R138, R138, c[0x0][0x2d0], RZ, 0x3c, !PT ;  /* 0x0000b4008a8a7a12 */ /* 0x000fe600078e3cff */
[----:B-1----:R-:W1:Y:S02]  /*be40*/  MUFU.RCP R2, R134 ;  /* 0x0000008600027308 */ /* 0x002e640000001000 */
[----:B-1----:R-:W-:Y:S08]  /*be50*/  IADD3 R137, R2, 0xffffffe, RZ ;  /* 0x0ffffffe02897810 */ /* 0x002ff00007ffe0ff */
[----:B------:R-:W1:Y:S02]  /*be60*/  F2I.FTZ.U32.TRUNC.NTZ R137, R137 ;  /* 0x0000008900897305 */ /* 0x000e64000021f000 */
[--C-:B-1----:R-:W-:Y:S04]  /*be70*/  IMAD.MOV R2, RZ, RZ, -R137.reuse ;  /* 0x000000ffff027224 */ /* 0x102fe800078e0a89 */
        /* <DEDUP_REMOVED lines=21> */
[----:B------:R-:W-:Y:S02]  /*bfd0*/  ISETP.GE.AND P6, PT, R132, RZ, PT ;  /* 0x000000ff8400720c */ /* 0x000fe40003fc6270 */
[----:B------:R-:W-:Y:S02]  /*bfe0*/  @!P2 IADD3 R137, -R137, RZ, RZ ;  /* 0x000000ff8989a210 */ /* 0x000fe40007ffe1ff */
        /* <DEDUP_REMOVED lines=11> */
[----:B------:R-:W-:Y:S04]  /*c0a0*/  IMAD.MOV.U32 R3, RZ, RZ, c[0x0][0x2d0] ;  /* 0x0000b400ff037624 */ /* 0x000fe800078e00ff */
[----:B------:R-:W-:Y:S01]  /*c0b0*/  IMAD R3, R2, R3, -0x40 ;  /* 0xffffffc002037424 */ /* 0x000fe200078e0203 */
[----:B------:R-:W2:Y:S03]  /*c0c0*/  LDG.E R135, [R138.64] ;  /* 0x000000088a877981 */ /* 0x000ea6000c1e1900 */
[C---:B------:R-:W-:Y:S01]  /*c0d0*/  IMAD.WIDE.U32 R136, R3.reuse, c[0x0][0x198], RZ ;  /* 0x0000660003887a25 */ /* 0x040fe200078e00ff */
        /* <DEDUP_REMOVED lines=11> */
.L_x_1382:
[----:B------:R1:W-:Y:S01]  /*c190*/  @P5 STS.128 [R204+0x6000], RZ ;  /* 0x006000ffcc005388 */ /* 0x0003e20000000c00 */
[CC--:B------:R-:W-:Y:S02]  /*c1a0*/  LEA R140, P1, R3.reuse, R214.reuse, 0x1 ;  /* 0x000000d6038c7211 */ /* 0x0c0fe400078208ff */
[C---:B------:R-:W-:Y:S02]  /*c1b0*/  IADD3 R135, P2, R202.reuse, R3, RZ ;  /* 0x00000003ca877210 */ /* 0x040fe40007f5e0ff */
[-CC-:B------:R-:W-:Y:S02]  /*c1c0*/  LEA.HI.X R141, R3, R213.reuse, R2.reuse, 0x1, P1 ;  /* 0x000000d5038d7211 */ /* 0x180fe400008f0c02 */
[-C--:B------:R-:W-:Y:S01]  /*c1d0*/  @!P5 LEA R138, P6, R135, R214.reuse, 0x1 ;  /* 0x000000d6878ad211 */ /* 0x080fe200078c08ff */
[----:B------:R-:W-:Y:S01]  /*c1e0*/  IMAD.X R132, R201, 0x1, R2, P2 ;  /* 0x00000001c9847824 */ /* 0x000fe200010e0602 */
        /* <DEDUP_REMOVED lines=8> */
[C-C-:B------:R-:W-:Y:S02]  /*c270*/  @!P4 LEA.HI.X R137, R135.reuse, R213, R132.reuse, 0x1, P2 ;  /* 0x000000d58789c211 */ /* 0x140fe400010f0c84 */
[C---:B------:R-:W-:Y:S01]  /*c280*/  IADD3 R3, P6, R202.reuse, R135, RZ ;  /* 0x00000087ca037210 */ /* 0x040fe20007fde0ff */
[----:B------:R-:W-:Y:S01]  /*c290*/  @!PT LDS RZ, [RZ] ;  /* 0x00000000fffff984 */ /* 0x000fe20000000800 */
[----:B------:R-:W-:Y:S01]  /*c2a0*/  @!PT LDS RZ, [RZ] ;  /* 0x00000000fffff984 */ /* 0x000fe20000000800 */
[----:B------:R-:W-:Y:S01]  /*c2b0*/  @!PT LDS RZ, [RZ] ;  /* 0x00000000fffff984 */ /* 0x000fe20000000800 */
[----:B------:R1:W-:Y:S01]  /*c2c0*/  @!P4 LDGSTS.E.BYPASS.LTC128B.128 [R204+0x8000], [R140.64+0x80] ;  /* 0x080000808ccccfae */ /* 0x0003e2000b901d48 */
[-CC-:B------:R-:W-:Y:S02]  /*c2d0*/  @!P3 LEA.HI.X R135, R135, R213.reuse, R132.reuse, 0x1, P1 ;  /* 0x000000d58787b211 */ /* 0x180fe400008f0c84 */
[CC--:B------:R-:W-:Y:S01]  /*c2e0*/  @!P4 LEA R144, P2, R3.reuse, R214.reuse, 0x1 ;  /* 0x000000d60390c211 */ /* 0x0c0fe200078408ff */
[----:B------:R1:W-:Y:S01]  /*c2f0*/  @P3 STS.128 [R204+0xa000], RZ ;  /* 0x00a000ffcc003388 */ /* 0x0003e20000000c00 */
[-C--:B------:R-:W-:Y:S01]  /*c300*/  @!P3 LEA R142, P1, R3, R214.reuse, 0x1 ;  /* 0x000000d6038eb211 */ /* 0x080fe200078208ff */
        /* <DEDUP_REMOVED lines=65> */
.L_x_1381:
        /* <DEDUP_REMOVED lines=61> */
[----:B------:R-:W-:Y:S01]  /*caf0*/  ISETP.GT.AND P1, PT, R203, R200, PT ;  /* 0x000000c8cb00720c */ /* 0x000fe20003f24270 */
        /* <DEDUP_REMOVED lines=175> */
[----:B------:R-:W-:Y:S01]  /*d5f0*/  MOV R0, R3 ;  /* 0x0000000300007202 */ /* 0x000fe20000000f00 */
[----:B------:R-:W-:Y:S01]  /*d600*/  HMMA.16816.F32 R116, R128, R126, R116 ;  /* 0x0000007e8074723c */ /* 0x000fe20000001874 */
[----:B------:R-:W4:Y:S02]  /*d610*/  LDSM.16.MT88.4 R124, [R188+0xe800] ;  /* 0x00e80000bc7c783b */ /* 0x000f240000004200 */
[----:B------:R-:W-:Y:S01]  /*d620*/  FADD.FTZ R134, R5, R134 ;  /* 0x0000008605867221 */ /* 0x000fe20000010000 */
[----:B--2---:R-:W-:Y:S01]  /*d630*/  F2FP.PACK_AB R123, R218, R175 ;  /* 0x000000afda7b723e */ /* 0x004fe200000000ff */
[----:B------:R-:W-:Y:S02]  /*d640*/  FADD.FTZ R6, R7, R6 ;  /* 0x0000000607067221 */ /* 0x000fe40000010000 */
[----:B------:R-:W-:Y:S02]  /*d650*/  FADD.FTZ R135, R135, R134 ;  /* 0x0000008687877221 */ /* 0x000fe40000010000 */
[----:B------:R-:W2:Y:S02]  /*d660*/  LDSM.16.MT88.4 R128, [R192+0x10800] ;  /* 0x01080000c080783b */ /* 0x000ea40000004200 */
        /* <DEDUP_REMOVED lines=18> */
[----:B------:R-:W1:Y:S03]  /*d790*/  LDSM.16.MT88.4 R140, [R189+0x10800] ;  /* 0x01080000bd8c783b */ /* 0x000e660000004200 */
[----:B------:R-:W-:Y:S04]  /*d7a0*/  FADD.FTZ R7, R218, R7 ;  /* 0x00000007da077221 */ /* 0x000fe80000010000 */
        /* <DEDUP_REMOVED lines=47> */
[----:B------:R-:W-:Y:S02]  /*daa0*/  LDSM.16.MT88.4 R140, [R189+0xf800] ;  /* 0x00f80000bd8c783b */ /* 0x000fe40000004200 */
        /* <DEDUP_REMOVED lines=18> */
[----:B------:R-:W4:Y:S03]  /*dbd0*/  LDSM.16.MT88.4 R124, [R189+0xf000] ;  /* 0x00f00000bd7c783b */ /* 0x000f260000004200 */
[----:B------:R-:W1:Y:S01]  /*dbe0*/  MUFU.EX2 R167, R167 ;  /* 0x000000a700a77308 */ /* 0x000e620000000800 */
        /* <DEDUP_REMOVED lines=15> */
[C---:B-----5:R-:W-:Y:S08]  /*dce0*/  HMMA.16816.F32 R72, R20.reuse, R120, R72 ;  /* 0x000000781448723c */ /* 0x060ff00000001848 */
[C---:B------:R-:W-:Y:S01]  /*dcf0*/  HMMA.16816.F32 R76, R20.reuse, R122, R76 ;  /* 0x0000007a144c723c */ /* 0x040fe2000000184c */
[----:B------:R-:W5:Y:S07]  /*dd00*/  LDSM.16.MT88.4 R120, [R190+0x11000] ;  /* 0x01100000be78783b */ /* 0x000f6e0000004200 */
[C---:B----4-:R-:W-:Y:S08]  /*dd10*/  HMMA.16816.F32 R80, R20.reuse, R124, R80 ;  /* 0x0000007c1450723c */ /* 0x050ff00000001850 */
[C---:B------:R-:W-:Y:S01]  /*dd20*/  HMMA.16816.F32 R84, R20.reuse, R126, R84 ;  /* 0x0000007e1454723c */ /* 0x040fe20000001854 */
[----:B------:R-:W4:Y:S07]  /*dd30*/  LDSM.16.MT88.4 R124, [R189+0x11000] ;  /* 0x01100000bd7c783b */ /* 0x000f2e0000004200 */
[C---:B-1----:R-:W-:Y:S08]  /*dd40*/  HMMA.16816.F32 R88, R20.reuse, R24, R88 ;  /* 0x000000181458723c */ /* 0x042ff00000001858 */
[C---:B------:R-:W-:Y:S01]  /*dd50*/  HMMA.16816.F32 R92, R20.reuse, R26, R92 ;  /* 0x0000001a145c723c */ /* 0x040fe2000000185c */
[----:B------:R-:W1:Y:S07]  /*dd60*/  LDSM.16.MT88.4 R24, [R188+0x11000] ;  /* 0x01100000bc18783b */ /* 0x000e6e0000004200 */
[C---:B------:R-:W-:Y:S08]  /*dd70*/  HMMA.16816.F32 R96, R20.reuse, R128, R96 ;  /* 0x000000801460723c */ /* 0x040ff00000001860 */
[C---:B------:R-:W-:Y:S08]  /*dd80*/  HMMA.16816.F32 R100, R20.reuse, R130, R100 ;  /* 0x000000821464723c */ /* 0x040ff00000001864 */
[C---:B-----5:R-:W-:Y:S08]  /*dd90*/  HMMA.16816.F32 R104, R20.reuse, R120, R104 ;  /* 0x000000781468723c */ /* 0x060ff00000001868 */
[C---:B------:R-:W-:Y:S01]  /*dda0*/  HMMA.16816.F32 R12, R20.reuse, R122, R12 ;  /* 0x0000007a140c723c */ /* 0x040fe2000000180c */
[----:B------:R-:W5:Y:S07]  /*ddb0*/  LDSM.16.MT88.4 R120, [R189+0xd800] ;  /* 0x00d80000bd78783b */ /* 0x000f6e0000004200 */
[C---:B----4-:R-:W-:Y:S08]  /*ddc0*/  HMMA.16816.F32 R108, R20.reuse, R124, R108 ;  /* 0x0000007c146c723c */ /* 0x050ff0000000186c */
[C---:B------:R-:W-:Y:S01]  /*ddd0*/  HMMA.16816.F32 R112, R20.reuse, R126, R112 ;  /* 0x0000007e1470723c */ /* 0x040fe20000001870 */
[----:B------:R-:W4:Y:S07]  /*dde0*/  LDSM.16.MT88.4 R124, [R192+0xf800] ;  /* 0x00f80000c07c783b */ /* 0x000f2e0000004200 */
[C---:B-1----:R-:W-:Y:S08]  /*ddf0*/  HMMA.16816.F32 R16, R20.reuse, R24, R16 ;  /* 0x000000181410723c */ /* 0x042ff00000001810 */
[----:B------:R-:W-:Y:S01]  /*de00*/  HMMA.16816.F32 R116, R20, R26, R116 ;  /* 0x0000001a1474723c */ /* 0x000fe20000001874 */
[----:B------:R-:W1:Y:S06]  /*de10*/  LDSM.16.MT88.4 R24, [R190+0xf800] ;  /* 0x00f80000be18783b */ /* 0x000e6c0000004200 */
[----:B------:R-:W-:Y:S01]  /*de20*/  F2FP.PACK_AB R20, R161, R160 ;  /* 0x000000a0a114723e */ /* 0x000fe200000000ff */
[----:B------:R-:W-:Y:S01]  /*de30*/  FADD.FTZ R160, R160, R157 ;  /* 0x0000009da0a07221 */ /* 0x000fe20000010000 */
[----:B--2---:R-:W-:Y:S03]  /*de40*/  F2FP.PACK_AB R21, R163, R162 ;  /* 0x000000a2a315723e */ /* 0x004fe600000000ff */
[----:B---3--:R-:W-:Y:S01]  /*de50*/  F2FP.PACK_AB R22, R221, R220 ;  /* 0x000000dcdd16723e */ /* 0x008fe200000000ff */
[----:B------:R-:W-:Y:S01]  /*de60*/  FADD.FTZ R162, R162, R159 ;  /* 0x0000009fa2a27221 */ /* 0x000fe20000010000 */
[----:B------:R-:W-:Y:S01]  /*de70*/  F2FP.PACK_AB R23, R167, R222 ;  /* 0x000000dea717723e */ /* 0x000fe200000000ff */
[----:B------:R-:W-:Y:S02]  /*de80*/  FADD.FTZ R161, R161, R160 ;  /* 0x000000a0a1a17221 */ /* 0x000fe40000010000 */
[----:B------:R-:W-:Y:S02]  /*de90*/  FADD.FTZ R163, R163, R162 ;  /* 0x000000a2a3a37221 */ /* 0x000fe40000010000 */
[----:B------:R-:W-:Y:S02]  /*dea0*/  FADD.FTZ R220, R220, R161 ;  /* 0x000000a1dcdc7221 */ /* 0x000fe40000010000 */
[C---:B------:R-:W-:Y:S01]  /*deb0*/  HMMA.16816.F32 R128, R20.reuse, R28, R8 ;  /* 0x0000001c1480723c */ /* 0x040fe20000001808 */
[----:B------:R-:W2:Y:S02]  /*dec0*/  LDSM.16.MT88.4 R8, [R190+0x11800] ;  /* 0x01180000be08783b */ /* 0x000ea40000004200 */
[----:B------:R-:W-:Y:S02]  /*ded0*/  FADD.FTZ R222, R222, R163 ;  /* 0x000000a3dede7221 */ /* 0x000fe40000010000 */
[----:B------:R-:W-:Y:S02]  /*dee0*/  FADD.FTZ R217, R221, R220 ;  /* 0x000000dcddd97221 */ /* 0x000fe40000010000 */
[----:B------:R-:W-:Y:S01]  /*def0*/  FADD.FTZ R215, R167, R222 ;  /* 0x000000dea7d77221 */ /* 0x000fe20000010000 */
[C---:B------:R-:W-:Y:S01]  /*df00*/  HMMA.16816.F32 R36, R20.reuse, R30, R36 ;  /* 0x0000001e1424723c */ /* 0x040fe20000001824 */
[----:B------:R-:W3:Y:S07]  /*df10*/  LDSM.16.MT88.4 R28, [R189+0x11800] ;  /* 0x01180000bd1c783b */ /* 0x000eee0000004200 */
[C---:B------:R-:W-:Y:S08]  /*df20*/  HMMA.16816.F32 R40, R20.reuse, R32, R40 ;  /* 0x000000201428723c */ /* 0x040ff00000001828 */
[C---:B------:R-:W-:Y:S08]  /*df30*/  HMMA.16816.F32 R44, R20.reuse, R34, R44 ;  /* 0x00000022142c723c */ /* 0x040ff0000000182c */
[C---:B-----5:R-:W-:Y:S08]  /*df40*/  HMMA.16816.F32 R48, R20.reuse, R120, R48 ;  /* 0x000000781430723c */ /* 0x060ff00000001830 */
[C---:B------:R-:W-:Y:S08]  /*df50*/  HMMA.16816.F32 R52, R20.reuse, R122, R52 ;  /* 0x0000007a1434723c */ /* 0x040ff00000001834 */
[C---:B------:R-:W-:Y:S08]  /*df60*/  HMMA.16816.F32 R56, R20.reuse, R136, R56 ;  /* 0x000000881438723c */ /* 0x040ff00000001838 */
[C---:B------:R-:W-:Y:S08]  /*df70*/  HMMA.16816.F32 R60, R20.reuse, R138, R60 ;  /* 0x0000008a143c723c */ /* 0x040ff0000000183c */
[C---:B----4-:R-:W-:Y:S08]  /*df80*/  HMMA.16816.F32 R64, R20.reuse, R124, R64 ;  /* 0x0000007c1440723c */ /* 0x050ff00000001840 */
[C---:B------:R-:W-:Y:S08]  /*df90*/  HMMA.16816.F32 R68, R20.reuse, R126, R68 ;  /* 0x0000007e1444723c */ /* 0x040ff00000001844 */
[C---:B-1----:R-:W-:Y:S08]  /*dfa0*/  HMMA.16816.F32 R72, R20.reuse, R24, R72 ;  /* 0x000000181448723c */ /* 0x042ff00000001848 */
[C---:B------:R-:W-:Y:S01]  /*dfb0*/  HMMA.16816.F32 R76, R20.reuse, R26, R76 ;  /* 0x0000001a144c723c */ /* 0x040fe2000000184c */
[----:B------:R-:W1:Y:S07]  /*dfc0*/  LDSM.16.MT88.4 R24, [R188+0x11800] ;  /* 0x01180000bc18783b */ /* 0x000e6e0000004200 */
[C---:B------:R-:W-:Y:S08]  /*dfd0*/  HMMA.16816.F32 R80, R20.reuse, R140, R80 ;  /* 0x0000008c1450723c */ /* 0x040ff00000001850 */
[C---:B------:R-:W-:Y:S08]  /*dfe0*/  HMMA.16816.F32 R84, R20.reuse, R142, R84 ;  /* 0x0000008e1454723c */ /* 0x040ff00000001854 */
[C---:B------:R-:W-:Y:S08]  /*dff0*/  HMMA.16816.F32 R88, R20.reuse, R144, R88 ;  /* 0x000000901458723c */ /* 0x040ff00000001858 */
[C---:B------:R-:W-:Y:S08]  /*e000*/  HMMA.16816.F32 R92, R20.reuse, R146, R92 ;  /* 0x00000092145c723c */ /* 0x040ff0000000185c */
[C---:B------:R-:W-:Y:S08]  /*e010*/  HMMA.16816.F32 R96, R20.reuse, R148, R96 ;  /* 0x000000941460723c */ /* 0x040ff00000001860 */
[C---:B------:R-:W-:Y:S08]  /*e020*/  HMMA.16816.F32 R100, R20.reuse, R150, R100 ;  /* 0x000000961464723c */ /* 0x040ff00000001864 */
[C---:B--2---:R-:W-:Y:S08]  /*e030*/  HMMA.16816.F32 R104, R20.reuse, R8, R104 ;  /* 0x000000081468723c */ /* 0x044ff00000001868 */
[C---:B------:R-:W-:Y:S08]  /*e040*/  HMMA.16816.F32 R124, R20.reuse, R10, R12 ;  /* 0x0000000a147c723c */ /* 0x040ff0000000180c */
[C---:B---3--:R-:W-:Y:S08]  /*e050*/  HMMA.16816.F32 R108, R20.reuse, R28, R108 ;  /* 0x0000001c146c723c */ /* 0x048ff0000000186c */
[C---:B------:R-:W-:Y:S08]  /*e060*/  HMMA.16816.F32 R112, R20.reuse, R30, R112 ;  /* 0x0000001e1470723c */ /* 0x040ff00000001870 */
[C---:B-1----:R-:W-:Y:S08]  /*e070*/  HMMA.16816.F32 R120, R20.reuse, R24, R16 ;  /* 0x000000181478723c */ /* 0x042ff00000001810 */
[----:B------:R-:W-:Y:S01]  /*e080*/  HMMA.16816.F32 R116, R20, R26, R116 ;  /* 0x0000001a1474723c */ /* 0x000fe20000001874 */
[----:B------:R-:W-:-:S07]  /*e090*/  @P1 BRA `(.L_x_1383) ;  /* 0xffffc8f000001947 */ /* 0x000fce000383ffff */
.L_x_1379:
[----:B------:R-:W1:Y:S01]  /*e0a0*/  SHFL.BFLY PT, R0, R215, 0x2, 0x1f ;  /* 0x0c401f00d7007f89 */ /* 0x000e6200000e0000 */
[----:B------:R-:W-:Y:S01]  /*e0b0*/  MOV R7, 0x3f800000 ;  /* 0x3f80000000077802 */ /* 0x000fe20000000f00 */
[----:B------:R-:W-:Y:S01]  /*e0c0*/  ULDC.64 UR4, c[0x0][0x118] ;  /* 0x0000460000047ab9 */ /* 0x000fe20000000a00 */
[----:B------:R-:W-:Y:S01]  /*e0d0*/  MOV R6, 0x3f800000 ;  /* 0x3f80000000067802 */ /* 0x000fe20000000f00 */
[----:B------:R-:W2:Y:S01]  /*e0e0*/  SHFL.BFLY PT, R2, R217, 0x2, 0x1f ;  /* 0x0c401f00d9027f89 */ /* 0x000ea200000e0000 */
[----:B------:R-:W-:Y:S03]  /*e0f0*/  BSSY B0, `(.L_x_1384) ;  /* 0x0000113000007945 */ /* 0x000fe60003800000 */
[----:B------:R-:W-:Y:S01]  /*e100*/  BAR.SYNC.DEFER_BLOCKING 0x0 ;  /* 0x0000000000007b1d */ /* 0x000fe20000010000 */
[----:B-1----:R-:W-:-:S05]  /*e110*/  FADD.FTZ R5, R0, R215 ;  /* 0x000000d700057221 */ /* 0x002fca0000010000 */
[----:B------:R-:W1:Y:S01]  /*e120*/  S2R R0, SR_TID.X ;  /* 0x0000000000007919 */ /* 0x000e620000002100 */
[----:B--2---:R-:W-:-:S03]  /*e130*/  FADD.FTZ R11, R2, R217 ;  /* 0x000000d9020b7221 */ /* 0x004fc60000010000 */
[----:B------:R-:W2:Y:S04]  /*e140*/  SHFL.BFLY PT, R2, R5, 0x1, 0x1f ;  /* 0x0c201f0005027f89 */ /* 0x000ea800000e0000 */
[----:B------:R-:W3:Y:S01]  /*e150*/  SHFL.BFLY PT, R4, R11, 0x1, 0x1f ;  /* 0x0c201f000b047f89 */ /* 0x000ee200000e0000 */
[----:B-1----:R-:W-:-:S04]  /*e160*/  SHF.R.S32.HI R9, RZ, 0x1f, R0 ;  /* 0x0000001fff097819 */ /* 0x002fc80000011400 */
[-C--:B------:R-:W-:Y:S01]  /*e170*/  LEA.HI R8, R9, R0.reuse, RZ, 0x2 ;  /* 0x0000000009087211 */ /* 0x080fe200078f10ff */
[----:B--2---:R-:W-:Y:S01]  /*e180*/  FADD.FTZ R2, R5, R2 ;  /* 0x0000000205027221 */ /* 0x004fe20000010000 */
[----:B------:R-:W-:Y:S02]  /*e190*/  LEA.HI R12, R9, R0, RZ, 0x4 ;  /* 0x00000000090c7211 */ /* 0x000fe400078f20ff */
[----:B------:R-:W-:Y:S01]  /*e1a0*/  SHF.R.S32.HI R10, RZ, 0x2, R8 ;  /* 0x00000002ff0a7819 */ /* 0x000fe20000011408 */
[----:B---3--:R-:W-:Y:S01]  /*e1b0*/  FADD.FTZ R4, R11, R4 ;  /* 0x000000040b047221 */ /* 0x008fe20000010000 */
[----:B------:R-:W-:Y:S02]  /*e1c0*/  SHF.R.S32.HI R5, RZ, 0x1f, R8 ;  /* 0x0000001fff057819 */ /* 0x000fe40000011408 */
[----:B------:R-:W-:Y:S02]  /*e1d0*/  FSETP.NE.FTZ.AND P3, PT, R2, RZ, PT ;  /* 0x000000ff0200720b */ /* 0x000fe40003f75000 */
[----:B------:R-:W-:-:S02]  /*e1e0*/  LEA.HI R5, R5, R10, RZ, 0x3 ;  /* 0x0000000a05057211 */ /* 0x000fc400078f18ff */
[----:B------:R-:W-:Y:S02]  /*e1f0*/  FSETP.NE.FTZ.AND P4, PT, R4, RZ, PT ;  /* 0x000000ff0400720b */ /* 0x000fe40003f95000 */
[----:B------:R-:W-:Y:S02]  /*e200*/  LOP3.LUT R5, R5, 0xfffffff8, RZ, 0xc0, !PT ;  /* 0xfffffff805057812 */ /* 0x000fe400078ec0ff */
[----:B------:R-:W-:Y:S02]  /*e210*/  LEA.HI R9, R9, R0, RZ, 0x5 ;  /* 0x0000000009097211 */ /* 0x000fe400078f28ff */
[----:B------:R-:W-:Y:S02]  /*e220*/  IADD3 R5, R10, -R5, RZ ;  /* 0x800000050a057210 */ /* 0x000fe40007ffe0ff */
[----:B------:R-:W1:Y:S01]  /*e230*/  S2R R10, SR_TID.X ;  /* 0x00000000000a7919 */ /* 0x000e620000002100 */
[----:B------:R-:W-:Y:S01]  /*e240*/  LOP3.LUT R17, R8, 0x1ffffffc, RZ, 0xc0, !PT ;  /* 0x1ffffffc08117812 */ /* 0x000fe200078ec0ff */
[----:B------:R-:W2:Y:S01]  /*e250*/  @P3 MUFU.RCP R6, R2 ;  /* 0x0000000200063308 */ /* 0x000ea20000001000 */
[----:B------:R-:W-:-:S02]  /*e260*/  LOP3.LUT R13, R12, 0xfffffff0, RZ, 0xc0, !PT ;  /* 0xfffffff00c0d7812 */ /* 0x000fc400078ec0ff */
[----:B------:R-:W-:Y:S02]  /*e270*/  SHF.R.S32.HI R12, RZ, 0x5, R9 ;  /* 0x00000005ff0c7819 */ /* 0x000fe40000011409 */
[-C--:B------:R-:W-:Y:S02]  /*e280*/  IADD3 R17, -R17, R0.reuse, RZ ;  /* 0x0000000011117210 */ /* 0x080fe40007ffe1ff */
[----:B------:R-:W-:Y:S01]  /*e290*/  IADD3 R13, -R13, R0, RZ ;  /* 0x000000000d0d7210 */ /* 0x000fe20007ffe1ff */
[----:B------:R-:W3:Y:S01]  /*e2a0*/  @P4 MUFU.RCP R7, R4 ;  /* 0x0000000400074308 */ /* 0x000ee20000001000 */
[C---:B------:R-:W-:Y:S02]  /*e2b0*/  LOP3.LUT R16, R5.reuse, 0x1, RZ, 0xc0, !PT ;  /* 0x0000000105107812 */ /* 0x040fe400078ec0ff */
[----:B------:R-:W-:Y:S02]  /*e2c0*/  SHF.L.U32 R19, R5, 0x6, RZ ;  /* 0x0000000605137819 */ /* 0x000fe400000006ff */
[----:B------:R-:W-:-:S02]  /*e2d0*/  ISETP.NE.U32.AND P0, PT, R16, 0x1, PT ;  /* 0x000000011000780c */ /* 0x000fc40003f05070 */
[----:B------:R-:W-:Y:S01]  /*e2e0*/  LOP3.LUT R19, R19, 0x1c0, RZ, 0xc0, !PT ;  /* 0x000001c013137812 */ /* 0x000fe200078ec0ff */
[C---:B--2---:R-:W-:Y:S01]  /*e2f0*/  FMUL.FTZ R131, R6.reuse, R131 ;  /* 0x0000008306837220 */ /* 0x044fe20000410000 */
[----:B------:R-:W-:Y:S01]  /*e300*/  R2P PR, R5, 0x6 ;  /* 0x0000000605007804 */ /* 0x000fe20000000000 */
[C---:B------:R-:W-:Y:S01]  /*e310*/  FMUL.FTZ R130, R6.reuse, R130 ;  /* 0x0000008206827220 */ /* 0x040fe20000410000 */
[----:B------:R-:W-:Y:S01]  /*e320*/  LEA.HI R19, R19, R19, RZ, 0x1d ;  /* 0x0000001313137211 */ /* 0x000fe200078fe8ff */
[C---:B------:R-:W-:Y:S01]  /*e330*/  FMUL.FTZ R39, R6.reuse, R39 ;  /* 0x0000002706277220 */ /* 0x040fe20000410000 */
[----:B------:R-:W-:Y:S01]  /*e340*/  LOP3.LUT R9, R9, 0xffffffe0, RZ, 0xc0, !PT ;  /* 0xffffffe009097812 */ /* 0x000fe200078ec0ff */
[----:B------:R-:W-:Y:S01]  /*e350*/  FMUL.FTZ R38, R6, R38 ;  /* 0x0000002606267220 */ /* 0x000fe20000410000 */
[----:B-1----:R-:W-:Y:S01]  /*e360*/  SHF.R.S32.HI R11, RZ, 0x1f, R10 ;  /* 0x0000001fff0b7819 */ /* 0x002fe2000001140a */
[C---:B---3--:R-:W-:Y:S01]  /*e370*/  FMUL.FTZ R128, R7.reuse, R128 ;  /* 0x0000008007807220 */ /* 0x048fe20000410000 */
[----:B------:R-:W-:Y:S01]  /*e380*/  @P4 MUFU.LG2 R4, R4 ;  /* 0x0000000400044308 */ /* 0x000fe20000000c00 */
[----:B------:R-:W-:Y:S01]  /*e390*/  FMUL.FTZ R129, R7, R129 ;  /* 0x0000008107817220 */ /* 0x000fe20000410000 */
[----:B------:R-:W-:Y:S01]  /*e3a0*/  LEA.HI R14, R11, R10, RZ, 0x4 ;  /* 0x0000000a0b0e7211 */ /* 0x000fe200078f20ff */
[----:B------:R-:W-:Y:S01]  /*e3b0*/  FMUL.FTZ R36, R7, R36 ;  /* 0x0000002407247220 */ /* 0x000fe20000410000 */
[----:B------:R-:W-:Y:S01]  /*e3c0*/  LEA.HI R11, R11, R10, RZ, 0x5 ;  /* 0x0000000a0b0b7211 */ /* 0x000fe200078f28ff */
[C---:B------:R-:W-:Y:S01]  /*e3d0*/  FMUL.FTZ R37, R7.reuse, R37 ;  /* 0x0000002507257220 */ /* 0x040fe20000410000 */
[----:B------:R-:W-:Y:S01]  /*e3e0*/  SHF.R.S32.HI R8, RZ, 0x4, R14 ;  /* 0x00000004ff087819 */ /* 0x000fe2000001140e */
[C---:B------:R-:W-:Y:S01]  /*e3f0*/  FMUL.FTZ R40, R7.reuse, R40 ;  /* 0x0000002807287220 */ /* 0x040fe20000410000 */
[----:B------:R-:W-:Y:S01]  /*e400*/  LEA R14, R12, R17, 0x9 ;  /* 0x000000110c0e7211 */ /* 0x000fe200078e48ff */
[----:B------:R-:W-:Y:S01]  /*e410*/  FMUL.FTZ R41, R7, R41 ;  /* 0x0000002907297220 */ /* 0x000fe20000410000 */
[----:B------:R-:W-:Y:S01]  /*e420*/  SHF.L.U32 R15, R8, 0x6, RZ ;  /* 0x00000006080f7819 */ /* 0x000fe200000006ff */
[C---:B------:R-:W-:Y:S01]  /*e430*/  FMUL.FTZ R43, R6.reuse, R43 ;  /* 0x0000002b062b7220 */ /* 0x040fe20000410000 */
[----:B------:R-:W-:Y:S01]  /*e440*/  LEA.HI R17, R13, R13, RZ, 0x1 ;  /* 0x0000000d0d117211 */ /* 0x000fe200078f08ff */
[C---:B------:R-:W-:Y:S01]  /*e450*/  FMUL.FTZ R42, R6.reuse, R42 ;  /* 0x0000002a062a7220 */ /* 0x040fe20000410000 */
[----:B------:R-:W-:Y:S01]  /*e460*/  LOP3.LUT R15, R15, 0x1c0, RZ, 0xc0, !PT ;  /* 0x000001c00f0f7812 */ /* 0x000fe200078ec0ff */
[----:B------:R-:W-:Y:S01]  /*e470*/  FMUL.FTZ R44, R7, R44 ;  /* 0x0000002c072c7220 */ /* 0x000fe20000410000 */
[----:B------:R-:W-:Y:S01]  /*e480*/  SHF.L.U32 R16, R17, 0x2, RZ ;  /* 0x0000000211107819 */ /* 0x000fe200000006ff */
[----:B------:R-:W-:Y:S01]  /*e490*/  FMUL.FTZ R45, R7, R45 ;  /* 0x0000002d072d7220 */ /* 0x000fe20000410000 */
[----:B------:R-:W-:Y:S01]  /*e4a0*/  LOP3.LUT R18, R17, 0xffffffe, RZ, 0xc0, !PT ;  /* 0x0ffffffe11127812 */ /* 0x000fe200078ec0ff */
[C---:B------:R-:W-:Y:S01]  /*e4b0*/  FMUL.FTZ R47, R6.reuse, R47 ;  /* 0x0000002f062f7220 */ /* 0x040fe20000410000 */
[----:B------:R-:W-:Y:S01]  /*e4c0*/  LOP3.LUT R16, R15, 0x38, R16, 0xf8, !PT ;  /* 0x000000380f107812 */ /* 0x000fe200078ef810 */
[----:B------:R-:W-:Y:S01]  /*e4d0*/  FMUL.FTZ R46, R6, R46 ;  /* 0x0000002e062e7220 */ /* 0x000fe20000410000 */
[----:B------:R-:W-:Y:S01]  /*e4e0*/  SHF.R.U32.HI R15, RZ, 0x3, R15 ;  /* 0x00000003ff0f7819 */ /* 0x000fe2000001160f */
[C---:B------:R-:W-:Y:S01]  /*e4f0*/  FMUL.FTZ R48, R7.reuse, R48 ;  /* 0x0000003007307220 */ /* 0x040fe20000410000 */
[----:B------:R-:W-:Y:S01]  /*e500*/  LEA R14, R14, R19, 0x1 ;  /* 0x000000130e0e7211 */ /* 0x000fe200078e08ff */
[----:B------:R-:W-:Y:S01]  /*e510*/  FMUL.FTZ R49, R7, R49 ;  /* 0x0000003107317220 */ /* 0x000fe20000410000 */
[----:B------:R-:W-:Y:S01]  /*e520*/  LOP3.LUT R15, R16, R15, RZ, 0x3c, !PT ;  /* 0x0000000f100f7212 */ /* 0x000fe200078e3cff */
[C---:B------:R-:W-:Y:S01]  /*e530*/  FMUL.FTZ R51, R6.reuse, R51 ;  /* 0x0000003306337220 */ /* 0x040fe20000410000 */
[----:B------:R-:W-:Y:S01]  /*e540*/  IADD3 R18, R13, -R18, RZ ;  /* 0x800000120d127210 */ /* 0x000fe20007ffe0ff */
[----:B------:R-:W-:Y:S01]  /*e550*/  FMUL.FTZ R50, R6, R50 ;  /* 0x0000003206327220 */ /* 0x000fe20000410000 */
[----:B------:R-:W-:Y:S01]  /*e560*/  STS.64 [R14.X4], R128 ;  /* 0x000000800e007388 */ /* 0x000fe20000004a00 */
[C---:B------:R-:W-:Y:S01]  /*e570*/  FMUL.FTZ R52, R7.reuse, R52 ;  /* 0x0000003407347220 */ /* 0x040fe20000410000 */
[----:B------:R-:W-:Y:S01]  /*e580*/  LEA R5, R18, R15, 0x2 ;  /* 0x0000000f12057211 */ /* 0x000fe200078e10ff */
[----:B------:R-:W-:Y:S01]  /*e590*/  FMUL.FTZ R53, R7, R53 ;  /* 0x0000003507357220 */ /* 0x000fe20000410000 */
[----:B------:R-:W-:Y:S01]  /*e5a0*/  MOV R15, 0x80 ;  /* 0x00000080000f7802 */ /* 0x000fe20000000f00 */
[C---:B------:R-:W-:Y:S01]  /*e5b0*/  FMUL.FTZ R55, R6.reuse, R55 ;  /* 0x0000003706377220 */ /* 0x040fe20000410000 */
[----:B------:R-:W-:Y:S01]  /*e5c0*/  STS.64 [R14.X4+0x800], R130 ;  /* 0x000800820e007388 */ /* 0x000fe20000004a00 */
[C---:B------:R-:W-:Y:S01]  /*e5d0*/  FMUL.FTZ R54, R6.reuse, R54 ;  /* 0x0000003606367220 */ /* 0x040fe20000410000 */
[----:B------:R-:W-:Y:S01]  /*e5e0*/  SEL R15, R15, 0xffffff80, !P2 ;  /* 0xffffff800f0f7807 */ /* 0x000fe20005000000 */
[----:B------:R-:W-:Y:S01]  /*e5f0*/  FMUL.FTZ R56, R7, R56 ;  /* 0x0000003807387220 */ /* 0x000fe20000410000 */
[----:B------:R-:W-:Y:S01]  /*e600*/  LOP3.LUT R11, R11, 0xffffffe0, RZ, 0xc0, !PT ;  /* 0xffffffe00b0b7812 */ /* 0x000fe200078ec0ff */
[----:B------:R-:W-:Y:S01]  /*e610*/  FMUL.FTZ R57, R7, R57 ;  /* 0x0000003907397220 */ /* 0x000fe20000410000 */
[----:B------:R-:W1:Y:S01]  /*e620*/  @P3 MUFU.LG2 R2, R2 ;  /* 0x0000000200023308 */ /* 0x000e620000000c00 */
[C---:B------:R-:W-:Y:S01]  /*e630*/  FMUL.FTZ R59, R6.reuse, R59 ;  /* 0x0000003b063b7220 */ /* 0x040fe20000410000 */
[----:B------:R-:W-:Y:S01]  /*e640*/  IADD3 R9, -R9, R0, RZ ;  /* 0x0000000009097210 */ /* 0x000fe20007ffe1ff */
[C---:B------:R-:W-:Y:S01]  /*e650*/  FMUL.FTZ R58, R6.reuse, R58 ;  /* 0x0000003a063a7220 */ /* 0x040fe20000410000 */
[----:B------:R-:W-:Y:S01]  /*e660*/  IADD3 R11, -R11, R10, RZ ;  /* 0x0000000a0b0b7210 */ /* 0x000fe20007ffe1ff */
[----:B------:R-:W-:Y:S01]  /*e670*/  FMUL.FTZ R60, R7, R60 ;  /* 0x0000003c073c7220 */ /* 0x000fe20000410000 */
[----:B------:R-:W-:Y:S01]  /*e680*/  SHF.L.U32 R10, R13, 0x2, RZ ;  /* 0x000000020d0a7819 */ /* 0x000fe200000006ff */
[----:B------:R-:W-:Y:S01]  /*e690*/  FMUL.FTZ R61, R7, R61 ;  /* 0x0000003d073d7220 */ /* 0x000fe20000410000 */
[----:B------:R-:W-:Y:S01]  /*e6a0*/  SHF.R.S32.HI R0, RZ, 0x1f, R11 ;  /* 0x0000001fff007819 */ /* 0x000fe2000001140b */
[----:B------:R-:W-:-:S02]  /*e6b0*/  FMUL.FTZ R63, R6, R63 ;  /* 0x0000003f063f7220 */ /* 0x000fc40000410000 */
[----:B------:R-:W-:Y:S01]  /*e6c0*/  FMUL.FTZ R62, R6, R62 ;  /* 0x0000003e063e7220 */ /* 0x000fe20000410000 */
[----:B------:R-:W-:Y:S01]  /*e6d0*/  LEA.HI R0, R0, R11, RZ, 0x2 ;  /* 0x0000000b00007211 */ /* 0x000fe200078f10ff */
[C---:B------:R-:W-:Y:S01]  /*e6e0*/  FMUL.FTZ R64, R7.reuse, R64 ;  /* 0x0000004007407220 */ /* 0x040fe20000410000 */
[----:B------:R-:W-:Y:S01]  /*e6f0*/  SHF.R.S32.HI R11, RZ, 0x1f, R10 ;  /* 0x0000001fff0b7819 */ /* 0x000fe2000001140a */
[C---:B------:R-:W-:Y:S01]  /*e700*/  FMUL.FTZ R65, R7.reuse, R65 ;  /* 0x0000004107417220 */ /* 0x040fe20000410000 */
[----:B------:R-:W-:Y:S01]  /*e710*/  SHF.R.S32.HI R0, RZ, 0x2, R0 ;  /* 0x00000002ff007819 */ /* 0x000fe20000011400 */
[C---:B------:R-:W-:Y:S02]  /*e720*/  FMUL.FTZ R67, R6.reuse, R67 ;  /* 0x0000004306437220 */ /* 0x040fe40000410000 */
[----:B------:R-:W-:Y:S02]  /*e730*/  FMUL.FTZ R66, R6, R66 ;  /* 0x0000004206427220 */ /* 0x000fe40000410000 */
[----:B------:R-:W-:-:S02]  /*e740*/  FMUL.FTZ R68, R7, R68 ;  /* 0x0000004407447220 */ /* 0x000fc40000410000 */
[C---:B------:R-:W-:Y:S02]  /*e750*/  FMUL.FTZ R69, R7.reuse, R69 ;  /* 0x0000004507457220 */ /* 0x040fe40000410000 */
[C---:B------:R-:W-:Y:S02]  /*e760*/  FMUL.FTZ R71, R6.reuse, R71 ;  /* 0x0000004706477220 */ /* 0x040fe40000410000 */
[C---:B------:R-:W-:Y:S02]  /*e770*/  FMUL.FTZ R70, R6.reuse, R70 ;  /* 0x0000004606467220 */ /* 0x040fe40000410000 */
        /* <DEDUP_REMOVED lines=53> */
[----:B------:R-:W-:Y:S01]  /*ead0*/  FMUL.FTZ R117, R7, R117 ;  /* 0x0000007507757220 */ /* 0x000fe20000410000 */
[----:B------:R-:W-:Y:S01]  /*eae0*/  MOV R7, 0x40 ;  /* 0x0000004000077802 */ /* 0x000fe20000000f00 */
[C---:B------:R-:W-:Y:S02]  /*eaf0*/  FMUL.FTZ R119, R6.reuse, R119 ;  /* 0x0000007706777220 */ /* 0x040fe40000410000 */
[----:B------:R-:W-:Y:S01]  /*eb00*/  FMUL.FTZ R118, R6, R118 ;  /* 0x0000007606767220 */ /* 0x000fe20000410000 */
[----:B------:R-:W-:Y:S01]  /*eb10*/  SHF.L.U32 R6, R14, 0x2, RZ ;  /* 0x000000020e067819 */ /* 0x000fe200000006ff */
[----:B-1----:R-:W-:Y:S01]  /*eb20*/  @P3 FMUL.FTZ R2, R2, 0.69314718246459960938 ;  /* 0x3f31721802023820 */ /* 0x002fe20000410000 */
[----:B------:R-:W-:-:S02]  /*eb30*/  SEL R7, R7, 0xffffffc0, !P1 ;  /* 0xffffffc007077807 */ /* 0x000fc40004800000 */
[C---:B------:R-:W-:Y:S02]  /*eb40*/  IADD3 R16, R6.reuse, -0x20, RZ ;  /* 0xffffffe006107810 */ /* 0x040fe40007ffe0ff */
[C---:B------:R-:W-:Y:S02]  /*eb50*/  @P0 IADD3 R16, R6.reuse, 0x20, RZ ;  /* 0x0000002006100810 */ /* 0x040fe40007ffe0ff */
[C---:B------:R-:W-:Y:S02]  /*eb60*/  IADD3 R17, R6.reuse, R7, RZ ;  /* 0x0000000706117210 */ /* 0x040fe40007ffe0ff */
[-C--:B------:R-:W-:Y:S01]  /*eb70*/  IADD3 R18, R7, R16.reuse, RZ ;  /* 0x0000001007127210 */ /* 0x080fe20007ffe0ff */
[----:B------:R-:W-:Y:S01]  /*eb80*/  STS.64 [R16], R36 ;  /* 0x0000002410007388 */ /* 0x000fe20000000a00 */
[-C--:B------:R-:W-:Y:S02]  /*eb90*/  IADD3 R19, R6, R15.reuse, RZ ;  /* 0x0000000f06137210 */ /* 0x080fe40007ffe0ff */
[----:B------:R-:W-:Y:S01]  /*eba0*/  IADD3 R20, R15, R16, RZ ;  /* 0x000000100f147210 */ /* 0x000fe20007ffe0ff */
[----:B------:R-:W-:Y:S01]  /*ebb0*/  STS.64 [R16+0x800], R38 ;  /* 0x0008002610007388 */ /* 0x000fe20000000a00 */
[----:B------:R-:W-:-:S02]  /*ebc0*/  IADD3 R21, R17, R15, RZ ;  /* 0x0000000f11157210 */ /* 0x000fc40007ffe0ff */
[----:B------:R-:W-:Y:S01]  /*ebd0*/  IADD3 R15, R18, R15, RZ ;  /* 0x0000000f120f7210 */ /* 0x000fe20007ffe0ff */
[----:B------:R-:W-:Y:S01]  /*ebe0*/  STS.64 [R17], R40 ;  /* 0x0000002811007388 */ /* 0x000fe20000000a00 */
[----:B------:R-:W-:Y:S01]  /*ebf0*/  LOP3.LUT P0, RZ, R9, 0x3, RZ, 0xc0, !PT ;  /* 0x0000000309ff7812 */ /* 0x000fe2000780c0ff */
[----:B------:R-:W-:Y:S02]  /*ec00*/  @P4 FMUL.FTZ R9, R4, 0.69314718246459960938 ;  /* 0x3f31721804094820 */ /* 0x000fe40000410000 */
[----:B------:R-:W-:Y:S04]  /*ec10*/  STS.64 [R17+0x800], R42 ;  /* 0x0008002a11007388 */ /* 0x000fe80000000a00 */
[----:B------:R-:W-:Y:S04]  /*ec20*/  STS.64 [R18], R44 ;  /* 0x0000002c12007388 */ /* 0x000fe80000000a00 */
        /* <DEDUP_REMOVED lines=9> */
[----:B------:R-:W-:Y:S04]  /*ecc0*/  STS.64 [R14.X4+0x4000], R64 ;  /* 0x004000400e007388 */ /* 0x000fe80000004a00 */
[----:B------:R-:W-:Y:S04]  /*ecd0*/  STS.64 [R14.X4+0x4800], R66 ;  /* 0x004800420e007388 */ /* 0x000fe80000004a00 */
[----:B------:R-:W-:Y:S04]  /*ece0*/  STS.64 [R16+0x4000], R68 ;  /* 0x0040004410007388 */ /* 0x000fe80000000a00 */
        /* <DEDUP_REMOVED lines=13> */
[----:B------:R-:W-:Y:S04]  /*edc0*/  STS.64 [R14.X4+0x8000], R96 ;  /* 0x008000600e007388 */ /* 0x000fe80000004a00 */
[----:B------:R1:W-:Y:S04]  /*edd0*/  STS.64 [R14.X4+0x8800], R98 ;  /* 0x008800620e007388 */ /* 0x0003e80000004a00 */
[----:B------:R-:W2:Y:S04]  /*ede0*/  S2R R7, SR_CTAID.Y ;  /* 0x0000000000077919 */ /* 0x000ea80000002600 */
[----:B------:R-:W-:Y:S04]  /*edf0*/  STS.64 [R16+0x8000], R100 ;  /* 0x0080006410007388 */ /* 0x000fe80000000a00 */
[----:B------:R-:W-:Y:S04]  /*ee00*/  STS.64 [R16+0x8800], R102 ;  /* 0x0088006610007388 */ /* 0x000fe80000000a00 */
[----:B------:R-:W-:Y:S04]  /*ee10*/  STS.64 [R17+0x8000], R104 ;  /* 0x0080006811007388 */ /* 0x000fe80000000a00 */
[----:B------:R-:W-:Y:S04]  /*ee20*/  STS.64 [R17+0x8800], R106 ;  /* 0x0088006a11007388 */ /* 0x000fe80000000a00 */
[----:B------:R-:W-:Y:S04]  /*ee30*/  STS.64 [R18+0x8000], R124 ;  /* 0x0080007c12007388 */ /* 0x000fe80000000a00 */
[----:B-1----:R-:W1:Y:S01]  /*ee40*/  S2R R14, SR_CTAID.Z ;  /* 0x00000000000e7919 */ /* 0x002e620000002700 */
[----:B--2---:R-:W-:-:S03]  /*ee50*/  IMAD R7, R7, c[0x0][0x210], R206 ;  /* 0x0000840007077a24 */ /* 0x004fc600078e02ce */
[----:B------:R-:W-:Y:S04]  /*ee60*/  STS.64 [R18+0x8800], R126 ;  /* 0x0088007e12007388 */ /* 0x000fe80000000a00 */
[----:B------:R-:W2:Y:S04]  /*ee70*/  S2R R6, SR_CTAID.X ;  /* 0x0000000000067919 */ /* 0x000ea80000002500 */
[----:B------:R-:W-:Y:S04]  /*ee80*/  STS.64 [R19+0x8000], R108 ;  /* 0x0080006c13007388 */ /* 0x000fe80000000a00 */
[----:B------:R-:W-:Y:S04]  /*ee90*/  STS.64 [R19+0x8800], R110 ;  /* 0x0088006e13007388 */ /* 0x000fe80000000a00 */
[----:B------:R-:W-:Y:S04]  /*eea0*/  STS.64 [R20+0x8000], R112 ;  /* 0x0080007014007388 */ /* 0x000fe80000000a00 */
[----:B------:R-:W-:Y:S04]  /*eeb0*/  STS.64 [R20+0x8800], R114 ;  /* 0x0088007214007388 */ /* 0x000fe80000000a00 */
[----:B------:R-:W-:Y:S04]  /*eec0*/  STS.64 [R21+0x8000], R120 ;  /* 0x0080007815007388 */ /* 0x000fe80000000a00 */
[----:B------:R-:W-:Y:S01]  /*eed0*/  STS.64 [R21+0x8800], R122 ;  /* 0x0088007a15007388 */ /* 0x000fe20000000a00 */
[----:B--2---:R-:W-:-:S03]  /*eee0*/  SHF.L.U32 R6, R6, 0x6, RZ ;  /* 0x0000000606067819 */ /* 0x004fc600000006ff */
[----:B------:R-:W-:Y:S04]  /*eef0*/  STS.64 [R15+0x8000], R116 ;  /* 0x008000740f007388 */ /* 0x000fe80000000a00 */
[----:B------:R2:W-:Y:S04]  /*ef00*/  STS.64 [R15+0x8800], R118 ;  /* 0x008800760f007388 */ /* 0x0005e80000000a00 */
[----:B------:R-:W-:Y:S01]  /*ef10*/  BAR.SYNC.DEFER_BLOCKING 0x0 ;  /* 0x0000000000007b1d */ /* 0x000fe20000010000 */
[----:B--2---:R-:W-:-:S05]  /*ef20*/  IADD3 R15, -R206, RZ, RZ ;  /* 0x000000ffce0f7210 */ /* 0x004fca0007ffe1ff */
[----:B------:R-:W2:Y:S01]  /*ef30*/  LDS.128 R104, [R5.X4] ;  /* 0x0000000005687984 */ /* 0x000ea20000004c00 */
[----:B-1----:R-:W-:Y:S01]  /*ef40*/  IMAD R14, R15, c[0x0][0x1c0], R14 ;  /* 0x000070000f0e7a24 */ /* 0x002fe200078e020e */
[----:B------:R-:W-:Y:S02]  /*ef50*/  SHF.R.S32.HI R15, RZ, 0x1f, R12 ;  /* 0x0000001fff0f7819 */ /* 0x000fe4000001140c */
[----:B------:R-:W1:Y:S01]  /*ef60*/  LDS.128 R100, [R5.X4+0x800] ;  /* 0x0008000005647984 */ /* 0x000e620000004c00 */
[----:B------:R-:W-:Y:S01]  /*ef70*/  IMAD R7, R7, c[0x0][0x1c0], R14 ;  /* 0x0000700007077a24 */ /* 0x000fe200078e020e */
[----:B------:R-:W-:Y:S02]  /*ef80*/  LEA.HI R15, R15, R12, RZ, 0x2 ;  /* 0x0000000c0f0f7211 */ /* 0x000fe400078f10ff */
[----:B------:R-:W3:Y:S01]  /*ef90*/  LDS.128 R96, [R5.X4+0x1000] ;  /* 0x0010000005607984 */ /* 0x000ee20000004c00 */
[----:B------:R-:W-:Y:S01]  /*efa0*/  IMAD R6, R7, c[0x0][0x214], R6 ;  /* 0x0000850007067a24 */ /* 0x000fe200078e0206 */
[----:B------:R-:W-:-:S02]  /*efb0*/  LOP3.LUT R15, R15, 0xffffffc, RZ, 0xc0, !PT ;  /* 0x0ffffffc0f0f7812 */ /* 0x000fc400078ec0ff */
[----:B------:R-:W4:Y:S01]  /*efc0*/  LDS.128 R92, [R5.X4+0x1800] ;  /* 0x00180000055c7984 */ /* 0x000f220000004c00 */
[----:B------:R-:W-:Y:S01]  /*efd0*/  MOV R7, 0xff800000 ;  /* 0xff80000000077802 */ /* 0x000fe20000000f00 */
[----:B------:R-:W-:Y:S01]  /*efe0*/  @P3 FFMA.FTZ R7, R3, c[0x0][0x238], R2 ;  /* 0x00008e0003073a23 */ /* 0x000fe20000010002 */
[----:B------:R-:W-:Y:S01]  /*eff0*/  IADD3 R15, R12, -R15, RZ ;  /* 0x8000000f0c0f7210 */ /* 0x000fe20007ffe0ff */
[----:B------:R-:W1:Y:S03]  /*f000*/  LDS.128 R88, [R5.X4+0x2000] ;  /* 0x0020000005587984 */ /* 0x000e660000004c00 */
[----:B------:R-:W-:Y:S01]  /*f010*/  LEA R15, R15, R0, 0x4 ;  /* 0x000000000f0f7211 */ /* 0x000fe200078e20ff */
[----:B------:R-:W1:Y:S04]  /*f020*/  LDS.128 R84, [R5.X4+0x2800] ;  /* 0x0028000005547984 */ /* 0x000e680000004c00 */
        /* <DEDUP_REMOVED lines=17> */
[----:B------:R5:W1:Y:S02]  /*f140*/  LDS.128 R108, [R5.X4+0xb800] ;  /* 0x00b80000056c7984 */ /* 0x000a640000004c00 */
[----:B-----5:R-:W-:Y:S01]  /*f150*/  MOV R5, 0xff800000 ;  /* 0xff80000000057802 */ /* 0x020fe20000000f00 */
[----:B------:R-:W-:Y:S01]  /*f160*/  @P4 FFMA.FTZ R5, R132, c[0x0][0x238], R9 ;  /* 0x00008e0084054a23 */ /* 0x000fe20000010009 */
[----:B------:R-:W-:Y:S05]  /*f170*/  @P0 BRA `(.L_x_1385) ;  /* 0x000000a000000947 */ /* 0x000fea0003800000 */
[----:B--234-:R-:W-:Y:S02]  /*f180*/  IADD3 R2, R15, 0x8, RZ ;  /* 0x000000080f027810 */ /* 0x01cfe40007ffe0ff */
[----:B------:R-:W-:-:S02]  /*f190*/  SHF.R.S32.HI R3, RZ, 0x1f, R15 ;  /* 0x0000001fff037819 */ /* 0x000fc4000001140f */
[----:B------:R-:W-:Y:S02]  /*f1a0*/  IADD3 R0, P0, R6, R15, RZ ;  /* 0x0000000f06007210 */ /* 0x000fe40007f1e0ff */
[-C--:B------:R-:W-:Y:S02]  /*f1b0*/  ISETP.GE.AND P2, PT, R15, R199.reuse, PT ;  /* 0x000000c70f00720c */ /* 0x080fe40003f46270 */
[----:B------:R-:W-:Y:S02]  /*f1c0*/  ISETP.GE.AND P1, PT, R2, R199, PT ;  /* 0x000000c70200720c */ /* 0x000fe40003f26270 */
[----:B------:R-:W-:Y:S02]  /*f1d0*/  LEA.HI.X.SX32 R3, R6, R3, 0x1, P0 ;  /* 0x0000000306037211 */ /* 0x000fe400000f0eff */
[----:B------:R-:W-:-:S04]  /*f1e0*/  LEA R2, P0, R0, c[0x0][0x208], 0x2 ;  /* 0x0000820000027a11 */ /* 0x000fc800078010ff */
[----:B------:R-:W-:-:S05]  /*f1f0*/  LEA.HI.X R3, R0, c[0x0][0x20c], R3, 0x2, P0 ;  /* 0x0000830000037a11 */ /* 0x000fca00000f1403 */
[----:B------:R2:W-:Y:S04]  /*f200*/  @!P2 STG.E [R2.64], R5 ;  /* 0x000000050200a986 */ /* 0x0005e8000c101904 */
[----:B------:R2:W-:Y:S02]  /*f210*/  @!P1 STG.E [R2.64+0x20], R7 ;  /* 0x0000200702009986 */ /* 0x0005e4000c101904 */
.L_x_1385:
[----:B--234-:R-:W-:Y:S05]  /*f220*/  BSYNC B0 ;  /* 0x0000000000007941 */ /* 0x01cfea0003800000 */
.L_x_1384:
[C---:B------:R-:W-:Y:S01]  /*f230*/  IMAD.WIDE R4, R8.reuse, 0xc0, R10 ;  /* 0x000000c008047825 */ /* 0x040fe200078e020a */
[----:B------:R-:W-:Y:S01]  /*f240*/  ISETP.GE.AND P1, PT, R8, R199, PT ;  /* 0x000000c70800720c */ /* 0x000fe20003f26270 */
[----:B------:R-:W-:Y:S02]  /*f250*/  BSSY B0, `(.L_x_1386) ;  /* 0x0000010000007945 */ /* 0x000fe40003800000 */
[----:B------:R-:W-:-:S05]  /*f260*/  IMAD R0, R6, c[0x0][0x22c], RZ ;  /* 0x00008b0006007a24 */ /* 0x000fca00078e02ff */
[----:B------:R-:W-:-:S04]  /*f270*/  IADD3 R3, P0, R0, R4, RZ ;  /* 0x0000000400037210 */ /* 0x000fc80007f1e0ff */
[----:B------:R-:W-:Y:S02]  /*f280*/  LEA.HI.X.SX32 R0, R0, R5, 0x1, P0 ;  /* 0x0000000500007211 */ /* 0x000fe400000f0eff */
[----:B------:R-:W-:-:S04]  /*f290*/  LEA R4, P0, R3, c[0x0][0x1d8], 0x2 ;  /* 0x0000760003047a11 */ /* 0x000fc800078010ff */
[----:B------:R-:W-:Y:S02]  /*f2a0*/  LEA.HI.X R5, R3, c[0x0][0x1dc], R0, 0x2, P0 ;  /* 0x0000770003057a11 */ /* 0x000fe400000f1400 */
[----:B------:R-:W-:Y:S01]  /*f2b0*/  IADD3 R0, R10, 0x40, RZ ;  /* 0x000000400a007810 */ /* 0x000fe20007ffe0ff */
[----:B------:R-:W-:Y:S05]  /*f2c0*/  @P1 BRA `(.L_x_1387) ;  /* 0x0000008000001947 */ /* 0x000fea0003800000 */
[C---:B------:R-:W-:Y:S02]  /*f2d0*/  IADD3 R2, R0.reuse, 0x40, RZ ;  /* 0x0000004000027810 */ /* 0x040fe40007ffe0ff */
[----:B------:R-:W-:Y:S02]  /*f2e0*/  ISETP.GE.AND P0, PT, R0, c[0x0][0x220], PT ;  /* 0x0000880000007a0c */ /* 0x000fe40003f06270 */
[----:B------:R-:W-:Y:S02]  /*f2f0*/  ISETP.GE.AND P1, PT, R10, c[0x0][0x220], PT ;  /* 0x000088000a007a0c */ /* 0x000fe40003f26270 */
[----:B------:R-:W-:-:S09]  /*f300*/  ISETP.GE.AND P2, PT, R2, c[0x0][0x220], PT ;  /* 0x0000880002007a0c */ /* 0x000fd20003f46270 */
[----:B-1----:R1:W-:Y:S04]  /*f310*/  @!P0 STG.E.128 [R4.64+0x100], R72 ;  /* 0x0001004804008986 */ /* 0x0023e8000c101d04 */
[----:B------:R1:W-:Y:S04]  /*f320*/  @!P1 STG.E.64 [R4.64], R104 ;  /* 0x0000006804009986 */ /* 0x0003e8000c101b04 */
[----:B------:R1:W-:Y:S04]  /*f330*/  @!P1 STG.E.64 [R4.64+0x8], R106 ;  /* 0x0000086a04009986 */ /* 0x0003e8000c101b04 */
[----:B------:R1:W-:Y:S02]  /*f340*/  @!P2 STG.E.128 [R4.64+0x200], R40 ;  /* 0x000200280400a986 */ /* 0x0003e4000c101d04 */
.L_x_1387:
[----:B------:R-:W-:Y:S05]  /*f350*/  BSYNC B0 ;  /* 0x0000000000007941 */ /* 0x000fea0003800000 */
.L_x_1386:
[----:B------:R-:W-:Y:S01]  /*f360*/  IADD3 R2, R8, 0x8, RZ ;  /* 0x0000000808027810 */ /* 0x000fe20007ffe0ff */
[----:B------:R-:W-:Y:S03]  /*f370*/  BSSY B0, `(.L_x_1388) ;  /* 0x000000a000007945 */ /* 0x000fe60003800000 */
[----:B------:R-:W-:-:S13]  /*f380*/  ISETP.GE.AND P0, PT, R2, R199, PT ;  /* 0x000000c70200720c */ /* 0x000fda0003f06270 */
[----:B------:R-:W-:Y:S05]  /*f390*/  @P0 BRA `(.L_x_1389) ;  /* 0x0000007000000947 */ /* 0x000fea0003800000 */
[----:B------:R-:W-:Y:S02]  /*f3a0*/  IADD3 R2, R0, 0x40, RZ ;  /* 0x0000004000027810 */ /* 0x000fe40007ffe0ff */
[----:B------:R-:W-:Y:S02]  /*f3b0*/  ISETP.GE.AND P2, PT, R10, c[0x0][0x220], PT ;  /* 0x000088000a007a0c */ /* 0x000fe40003f46270 */
[----:B------:R-:W-:Y:S02]  /*f3c0*/  ISETP.GE.AND P1, PT, R0, c[0x0][0x220], PT ;  /* 0x0000880000007a0c */ /* 0x000fe40003f26270 */
[----:B------:R-:W-:-:S09]  /*f3d0*/  ISETP.GE.AND P0, PT, R2, c[0x0][0x220], PT ;  /* 0x0000880002007a0c */ /* 0x000fd20003f06270 */
[----:B-1----:R1:W-:Y:S04]  /*f3e0*/  @!P2 STG.E.128 [R4.64+0x1800], R100 ;  /* 0x001800640400a986 */ /* 0x0023e8000c101d04 */
[----:B------:R1:W-:Y:S04]  /*f3f0*/  @!P1 STG.E.128 [R4.64+0x1900], R68 ;  /* 0x0019004404009986 */ /* 0x0003e8000c101d04 */
[----:B------:R1:W-:Y:S02]  /*f400*/  @!P0 STG.E.128 [R4.64+0x1a00], R36 ;  /* 0x001a002404008986 */ /* 0x0003e4000c101d04 */
.L_x_1389:
[----:B------:R-:W-:Y:S05]  /*f410*/  BSYNC B0 ;  /* 0x0000000000007941 */ /* 0x000fea0003800000 */
.L_x_1388:
        /* <DEDUP_REMOVED lines=8> */
[----:B------:R2:W-:Y:S04]  /*f4a0*/  @!P2 STG.E.128 [R4.64+0x3000], R96 ;  /* 0x003000600400a986 */ /* 0x0005e8000c101d04 */
[----:B-1----:R2:W-:Y:S04]  /*f4b0*/  @!P1 STG.E.128 [R4.64+0x3100], R64 ;  /* 0x0031004004009986 */ /* 0x0025e8000c101d04 */
[----:B------:R2:W-:Y:S02]  /*f4c0*/  @!P0 STG.E.128 [R4.64+0x3200], R32 ;  /* 0x0032002004008986 */ /* 0x0005e4000c101d04 */
.L_x_1391:
[----:B------:R-:W-:Y:S05]  /*f4d0*/  BSYNC B0 ;  /* 0x0000000000007941 */ /* 0x000fea0003800000 */
.L_x_1390:
        /* <DEDUP_REMOVED lines=11> */
.L_x_1393:
[----:B------:R-:W-:Y:S05]  /*f590*/  BSYNC B0 ;  /* 0x0000000000007941 */ /* 0x000fea0003800000 */
.L_x_1392:
        /* <DEDUP_REMOVED lines=11> */
.L_x_1395:
[----:B------:R-:W-:Y:S05]  /*f650*/  BSYNC B0 ;  /* 0x0000000000007941 */ /* 0x000fea0003800000 */
.L_x_1394:
        /* <DEDUP_REMOVED lines=11> */
.L_x_1397:
[----:B------:R-:W-:Y:S05]  /*f710*/  BSYNC B0 ;  /* 0x0000000000007941 */ /* 0x000fea0003800000 */
.L_x_1396:
        /* <DEDUP_REMOVED lines=11> */
.L_x_1399:
[----:B------:R-:W-:Y:S05]  /*f7d0*/  BSYNC B0 ;  /* 0x0000000000007941 */ /* 0x000fea0003800000 */
.L_x_1398:
[----:B------:R-:W-:-:S04]  /*f7e0*/  IADD3 R8, R8, 0x38, RZ ;  /* 0x0000003808087810 */ /* 0x000fc80007ffe0ff */
[----:B------:R-:W-:-:S13]  /*f7f0*/  ISETP.GE.AND P0, PT, R8, R199, PT ;  /* 0x000000c70800720c */ /* 0x000fda0003f06270 */
[----:B------:R-:W-:Y:S05]  /*f800*/  @P0 EXIT ;  /* 0x000000000000094d */ /* 0x000fea0003800000 */
[C---:B------:R-:W-:Y:S02]  /*f810*/  ISETP.GE.AND P0, PT, R0.reuse, c[0x0][0x220], PT ;  /* 0x0000880000007a0c */ /* 0x040fe40003f06270 */
[----:B------:R-:W-:Y:S02]  /*f820*/  IADD3 R0, R0, 0x40, RZ ;  /* 0x0000004000007810 */ /* 0x000fe40007ffe0ff */
[----:B------:R-:W-:-:S09]  /*f830*/  ISETP.GE.AND P1, PT, R10, c[0x0][0x220], PT ;  /* 0x000088000a007a0c */ /* 0x000fd20003f26270 */
[----:B-1----:R1:W-:Y:S01]  /*f840*/  @!P0 STG.E.128 [R4.64+0xa900], R44 ;  /* 0x00a9002c04008986 */ /* 0x0023e2000c101d04 */
[----:B------:R-:W-:-:S03]  /*f850*/  ISETP.GE.AND P0, PT, R0, c[0x0][0x220], PT ;  /* 0x0000880000007a0c */ /* 0x000fc60003f06270 */
[----:B------:R1:W-:Y:S10]  /*f860*/  @!P1 STG.E.128 [R4.64+0xa800], R76 ;  /* 0x00a8004c04009986 */ /* 0x0003f4000c101d04 */
[----:B------:R-:W-:Y:S05]  /*f870*/  @P0 EXIT ;  /* 0x000000000000094d */ /* 0x000fea0003800000 */
[----:B------:R-:W-:Y:S01]  /*f880*/  STG.E.128 [R4.64+0xaa00], R108 ;  /* 0x00aa006c04007986 */ /* 0x000fe2000c101d04 */
[----:B------:R-:W-:Y:S05]  /*f890*/  EXIT ;  /* 0x000000000000794d */ /* 0x000fea0003800000 */
.L_x_1400:
        /* <DEDUP_REMOVED lines=14> */
.L_x_4102:


//--------------------- .text._ZN5flash24flash_fwd_splitkv_kernelI23Flash_fwd_kernel_traitsILi192ELi64ELi64ELi4ELb0ELb0EN7cutlass6half_tE19Flash_kernel_traitsILi192ELi64ELi64ELi4ES3_EELb1ELb0ELb0ELb0ELb0ELb1ELb1ELb0EEEvNS_16Flash_fwd_paramsE --------------------------
	.section	.text._ZN5flash24flash_fwd_splitkv_kernelI23Flash_fwd_kernel_traitsILi192ELi64ELi64ELi4ELb0ELb0EN7cutlass6half_tE19Flash_kernel_traitsILi192ELi64ELi64ELi4ES3_EELb1ELb0ELb0ELb0ELb0ELb1ELb1ELb0EEEvNS_16Flash_fwd_paramsE,"ax",@progbits
	.sectioninfo	@"SHI_REGISTERS=255"
	.align	128
        .global         _ZN5flash24flash_fwd_splitkv_kernelI23Flash_fwd_kernel_traitsILi192ELi64ELi64ELi4ELb0ELb0EN7cutlass6half_tE19Flash_kernel_traitsILi192ELi64ELi64ELi4ES3_EELb1ELb0ELb0ELb0ELb0ELb1ELb1ELb0EEEvNS_16Flash_fwd_paramsE
        .type           _ZN5flash24flash_fwd_splitkv_kernelI23Flash_fwd_kernel_traitsILi192ELi64ELi64ELi4ELb0ELb0EN7cutlass6half_tE19Flash_kernel_traitsILi192ELi64ELi64ELi4ES3_EELb1ELb0ELb0ELb0ELb0ELb1ELb1ELb0EEEvNS_16Flash_fwd_paramsE,@function
        .size           _ZN5flash24flash_fwd_splitkv_kernelI23Flash_fwd_kernel_traitsILi192ELi64ELi64ELi4ELb0ELb0EN7cutlass6half_tE19Flash_kernel_traitsILi192ELi64ELi64ELi4ES3_EELb1ELb0ELb0ELb0ELb0ELb1ELb1ELb0EEEvNS_16Flash_fwd_paramsE,(.L_x_4103 - _ZN5flash24flash_fwd_splitkv_kernelI23Flash_fwd_kernel_traitsILi192ELi64ELi64ELi4ELb0ELb0EN7cutlass6half_tE19Flash_kernel_traitsILi192ELi64ELi64ELi4ES3_EELb1ELb0ELb0ELb0ELb0ELb1ELb1ELb0EEEvNS_16Flash_fwd_paramsE)
        .other          _ZN5flash24flash_fwd_splitkv_kernelI23Flash_fwd_kernel_traitsILi192ELi64ELi64ELi4ELb0ELb0EN7cutlass6half_tE19Flash_kernel_traitsILi192ELi64ELi64ELi4ES3_EELb1ELb0ELb0ELb0ELb0ELb1ELb1ELb0EEEvNS_16Flash_fwd_paramsE,@"STO_CUDA_ENTRY STV_DEFAULT"
_ZN5flash24flash_fwd_splitkv_kernelI23Flash_fwd_kernel_traitsILi192ELi64ELi64ELi4ELb0ELb0EN7cutlass6half_tE19Flash_kernel_traitsILi192ELi64ELi64ELi4ES3_EELb1ELb0ELb0ELb0ELb0ELb1ELb1ELb0EEEvNS_16Flash_fwd_paramsE:
.text._ZN5flash24flash_fwd_splitkv_kernelI23Flash_fwd_kernel_traitsILi192ELi64ELi64ELi4ELb0ELb0EN7cutlass6half_tE19Flash_kernel_traitsILi192ELi64ELi64ELi4ES3_EELb1ELb0ELb0ELb0ELb0ELb1ELb1ELb0EEEvNS_16Flash_fwd_paramsE:
        /* <DEDUP_REMOVED lines=53> */
.L_x_1401:
[----:B-1-34-:R-:W-:Y:S02]  /*0350*/  MOV R0, c[0x0][0x218] ;  /* 0x0000860000007a02 */ /* 0x01afe40000000f00 */
.L_x_1402:
        /* <DEDUP_REMOVED lines=87> */
.L_x_1405:
[----:B------:R-:W-:Y:S05]  /*08d0*/  BSYNC B0 ;  /* 0x0000000000007941 */ /* 0x000fea0003800000 */
.L_x_1404:
        /* <DEDUP_REMOVED lines=10> */
.L_x_1407:
[----:B------:R-:W-:Y:S05]  /*0980*/  BSYNC B0 ;  /* 0x0000000000007941 */ /* 0x000fea0003800000 */
.L_x_1406:
        /* <DEDUP_REMOVED lines=10> */
.L_x_1409:
[----:B------:R-:W-:Y:S05]  /*0a30*/  BSYNC B0 ;  /* 0x0000000000007941 */ /* 0x000fea0003800000 */
.L_x_1408:
        /* <DEDUP_REMOVED lines=10> */
.L_x_1411:
[----:B------:R-:W-:Y:S05]  /*0ae0*/  BSYNC B0 ;  /* 0x0000000000007941 */ /* 0x000fea0003800000 */
.L_x_1410:
        /* <DEDUP_REMOVED lines=10> */
.L_x_1413:
[----:B------:R-:W-:Y:S05]  /*0b90*/  BSYNC B0 ;  /* 0x0000000000007941 */ /* 0x000fea0003800000 */
.L_x_1412:
        /* <DEDUP_REMOVED lines=10> */
.L_x_1415:
[----:B------:R-:W-:Y:S05]  /*0c40*/  BSYNC B0 ;  /* 0x0000000000007941 */ /* 0x000fea0003800000 */
.L_x_1414:
        /* <DEDUP_REMOVED lines=10> */
.L_x_1417:
[----:B------:R-:W-:Y:S05]  /*0cf0*/  BSYNC B0 ;  /* 0x0000000000007941 */ /* 0x000fea0003800000 */
.L_x_1416:
        /* <DEDUP_REMOVED lines=10> */
.L_x_1419:
[----:B------:R-:W-:Y:S05]  /*0da0*/  BSYNC B0 ;  /* 0x0000000000007941 */ /* 0x000fea0003800000 */
.L_x_1418:
        /* <DEDUP_REMOVED lines=32> */
.L_x_1403:
        /* <DEDUP_REMOVED lines=92> */
.L_x_1420:
        /* <DEDUP_REMOVED lines=17> */
.L_x_1422:
        /* <DEDUP_REMOVED lines=50> */
.L_x_1421:
        /* <DEDUP_REMOVED lines=117> */
.L_x_1424:
[----:B------:R-:W-:Y:S05]  /*20f0*/  BSYNC B0 ;  /* 0x0000000000007941 */ /* 0x000fea0003800000 */
.L_x_1423:
        /* <DEDUP_REMOVED lines=37> */
.L_x_1426:
[----:B------:R-:W-:Y:S05]  /*2350*/  BSYNC B0 ;  /* 0x0000000000007941 */ /* 0x000fea0003800000 */
.L_x_1425:
        /* <DEDUP_REMOVED lines=37> */
.L_x_1428:
[----:B------:R-:W-:Y:S05]  /*25b0*/  BSYNC B0 ;  /* 0x0000000000007941 */ /* 0x000fea0003800000 */
.L_x_1427:
        /* <DEDUP_REMOVED lines=36> */
.L_x_1430:
[----:B------:R-:W-:Y:S05]  /*2800*/  BSYNC B0 ;  /* 0x0000000000007941 */ /* 0x000fea0003800000 */
.L_x_1429:
        /* <DEDUP_REMOVED lines=31> */
.L_x_1432:
[----:B------:R-:W-:Y:S05]  /*2a00*/  BSYNC B0 ;  /* 0x0000000000007941 */ /* 0x000fea0003800000 */
.L_x_1431:
        /* <DEDUP_REMOVED lines=33> */
.L_x_1434:
[----:B------:R-:W-:Y:S05]  /*2c20*/  BSYNC B0 ;  /* 0x0000000000007941 */ /* 0x000fea0003800000 */
.L_x_1433:
        /* <DEDUP_REMOVED lines=31> */
.L_x_1436:
[----:B------:R-:W-:Y:S05]  /*2e20*/  BSYNC B0 ;  /* 0x0000000000007941 */ /* 0x000fea0003800000 */
.L_x_1435:
        /* <DEDUP_REMOVED lines=34> */
.L_x_1438:
[----:B------:R-:W-:Y:S05]  /*3050*/  BSYNC B0 ;  /* 0x0000000000007941 */ /* 0x000fea0003800000 */
.L_x_1437:
        /* <DEDUP_REMOVED lines=53> */
.L_x_1440:
[----:B------:R-:W-:Y:S05]  /*33b0*/  BSYNC B0 ;  /* 0x0000000000007941 */ /* 0x000fea0003800000 */
.L_x_1439:
        /* <DEDUP_REMOVED lines=34> */
.L_x_1442:
[----:B------:R-:W-:Y:S05]  /*35e0*/  BSYNC B0 ;  /* 0x0000000000007941 */ /* 0x000fea0003800000 */
.L_x_1441:
        /* <DEDUP_REMOVED lines=34> */
.L_x_1444:
[----:B------:R-:W-:Y:S05]  /*3810*/  BSYNC B0 ;  /* 0x0000000000007941 */ /* 0x000fea0003800000 */
.L_x_1443:
        /* <DEDUP_REMOVED lines=40> */
.L_x_1446:
[----:B------:R-:W-:Y:S05]  /*3aa0*/  BSYNC B0 ;  /* 0x0000000000007941 */ /* 0x000fea0003800000 */
.L_x_1445:
[----:B------:R-:W-:Y:S01]  /*3ab0*/  SHF.L.U32 R205, R205, 0x1, RZ ;  /* 0x00000001cdcd7819 */ /* 0x000fe200000006ff */
[----:B--2---:R-:W-:Y:S01]  /*3ac0*/  LDSM.16.M88.4 R24, [R206] ;  /* 0x00000000ce18783b */ /* 0x004fe20000000200 */
[----:B------:R-:W-:Y:S02]  /*3ad0*/  LOP3.LUT P1, RZ, R8, 0x2, RZ, 0xc0, !PT ;  /* 0x0000000208ff7812 */ /* 0x000fe4000782c0ff */
[C---:B------:R-:W-:Y:S01]  /*3ae0*/  IADD3 R8, R205.reuse, 0x6000, RZ ;  /* 0x00006000cd087810 */ /* 0x040fe20007ffe0ff */
[----:B-1----:R-:W1:Y:S01]  /*3af0*/  LDSM.16.M88.4 R28, [R205+0x6000] ;  /* 0x00600000cd1c783b */ /* 0x002e620000000200 */
[----:B------:R-:W-:Y:S02]  /*3b00*/  IADD3 R203, R205, 0x6020, RZ ;  /* 0x00006020cdcb7810 */ /* 0x000fe40007ffe0ff */
[-C--:B------:R-:W-:Y:S01]  /*3b10*/  LEA R204, R7, R206.reuse, 0x1 ;  /* 0x000000ce07cc7211 */ /* 0x080fe200078e08ff */
[----:B------:R-:W2:Y:S01]  /*3b20*/  LDSM.16.M88.4 R44, [R205+0x6800] ;  /* 0x00680000cd2c783b */ /* 0x000ea20000000200 */
[----:B------:R-:W-:-:S02]  /*3b30*/  LEA R202, R5, R206, 0x1 ;  /* 0x000000ce05ca7211 */ /* 0x000fc400078e08ff */
[----:B------:R-:W-:Y:S01]  /*3b40*/  LEA R199, R2, R205, 0x1 ;  /* 0x000000cd02c77211 */ /* 0x000fe200078e08ff */
[----:B------:R-:W-:Y:S01]  /*3b50*/  LDSM.16.M88.4 R52, [R204] ;  /* 0x00000000cc34783b */ /* 0x000fe20000000200 */
[----:B------:R-:W-:Y:S02]  /*3b60*/  LEA R201, R5, R204, 0x1 ;  /* 0x000000cc05c97211 */ /* 0x000fe400078e08ff */
[----:B------:R-:W-:Y:S01]  /*3b70*/  @P1 IADD3 R203, R8, -0x20, RZ ;  /* 0xffffffe008cb1810 */ /* 0x000fe20007ffe0ff */
[----:B------:R-:W-:Y:S01]  /*3b80*/  LDSM.16.M88.4 R72, [R205+0x7000] ;  /* 0x00700000cd48783b */ /* 0x000fe20000000200 */
[----:B------:R-:W-:Y:S02]  /*3b90*/  ISETP.GT.AND P6, PT, R211, R208, PT ;  /* 0x000000d0d300720c */ /* 0x000fe40003fc4270 */
[----:B------:R-:W-:Y:S01]  /*3ba0*/  LEA R192, R2, R203, 0x1 ;  /* 0x000000cb02c07211 */ /* 0x000fe200078e08ff */
[----:B------:R-:W5:Y:S01]  /*3bb0*/  LDSM.16.M88.4 R12, [R203] ;  /* 0x00000000cb0c783b */ /* 0x000f620000000200 */
[----:B------:R-:W-:-:S02]  /*3bc0*/  IMNMX R135, R95, R96, PT ;  /* 0x000000605f877217 */ /* 0x000fc40003800200 */
[C---:B------:R-:W-:Y:S01]  /*3bd0*/  IADD3 R195, R203.reuse, 0x800, RZ ;  /* 0x00000800cbc37810 */ /* 0x040fe20007ffe0ff */
[----:B------:R-:W3:Y:S01]  /*3be0*/  LDSM.16.M88.4 R32, [R205+0x7800] ;  /* 0x00780000cd20783b */ /* 0x000ee20000000200 */
[C---:B------:R-:W-:Y:S02]  /*3bf0*/  IADD3 R194, R203.reuse, 0x1000, RZ ;  /* 0x00001000cbc27810 */ /* 0x040fe40007ffe0ff */
[C---:B------:R-:W-:Y:S01]  /*3c00*/  IADD3 R193, R203.reuse, 0x1800, RZ ;  /* 0x00001800cbc17810 */ /* 0x040fe20007ffe0ff */
[----:B----4-:R-:W4:Y:S01]  /*3c10*/  LDSM.16.M88.4 R8, [R203+0x800] ;  /* 0x00080000cb08783b */ /* 0x010f220000000200 */
[C---:B------:R-:W-:Y:S02]  /*3c20*/  IADD3 R191, R203.reuse, 0x2000, RZ ;  /* 0x00002000cbbf7810 */ /* 0x040fe40007ffe0ff */
[C---:B------:R-:W-:Y:S01]  /*3c30*/  IADD3 R190, R203.reuse, 0x2800, RZ ;  /* 0x00002800cbbe7810 */ /* 0x040fe20007ffe0ff */
[----:B------:R-:W-:Y:S01]  /*3c40*/  LDSM.16.M88.4 R64, [R202] ;  /* 0x00000000ca40783b */ /* 0x000fe20000000200 */
        /* <DEDUP_REMOVED lines=8> */
[C---:B-1----:R-:W-:Y:S01]  /*3cd0*/  HMMA.16816.F32 R16, R24.reuse, R28, RZ ;  /* 0x0000001c1810723c */ /* 0x042fe200000018ff */
[----:B------:R-:W1:Y:S04]  /*3ce0*/  LDSM.16.M88.4 R76, [R203+0x1800] ;  /* 0x00180000cb4c783b */ /* 0x000e680000000200 */
[----:B------:R-:W1:Y:S03]  /*3cf0*/  LDSM.16.M88.4 R20, [R199+0x6800] ;  /* 0x00680000c714783b */ /* 0x000e660000000200 */
[C---:B--2---:R-:W-:Y:S01]  /*3d00*/  HMMA.16816.F32 R48, R24.reuse, R44, RZ ;  /* 0x0000002c1830723c */ /* 0x044fe200000018ff */
[----:B------:R-:W-:Y:S04]  /*3d10*/  LDSM.16.M88.4 R56, [R201] ;  /* 0x00000000c938783b */ /* 0x000fe80000000200 */
[----:B------:R-:W-:Y:S03]  /*3d20*/  LDSM.16.M88.4 R60, [R199+0x7000] ;  /* 0x00700000c73c783b */ /* 0x000fe60000000200 */
[C---:B------:R-:W-:Y:S01]  /*3d30*/  HMMA.16816.F32 R28, R24.reuse, R30, RZ ;  /* 0x0000001e181c723c */ /* 0x040fe200000018ff */
[----:B------:R-:W-:Y:S04]  /*3d40*/  LDSM.16.M88.4 R84, [R192+0x1000] ;  /* 0x00100000c054783b */ /* 0x000fe80000000200 */
[----:B------:R-:W-:Y:S03]  /*3d50*/  LDSM.16.M88.4 R88, [R203+0x4000] ;  /* 0x00400000cb58783b */ /* 0x000fe60000000200 */
[----:B------:R-:W-:Y:S01]  /*3d60*/  HMMA.16816.F32 R44, R24, R46, RZ ;  /* 0x0000002e182c723c */ /* 0x000fe200000018ff */
[----:B------:R-:W0:Y:S07]  /*3d70*/  LDGDEPBAR ;  /* 0x00000000000079af */ /* 0x000e2e0000000000 */
[----:B-----5:R-:W-:Y:S08]  /*3d80*/  HMMA.16816.F32 R16, R52, R12, R16 ;  /* 0x0000000c3410723c */ /* 0x020ff00000001810 */
[C---:B------:R-:W-:Y:S08]  /*3d90*/  HMMA.16816.F32 R40, R24.reuse, R72, RZ ;  /* 0x000000481828723c */ /* 0x040ff000000018ff */
[C---:B------:R-:W-:Y:S08]  /*3da0*/  HMMA.16816.F32 R72, R24.reuse, R74, RZ ;  /* 0x0000004a1848723c */ /* 0x040ff000000018ff */
[C---:B---3--:R-:W-:Y:S08]  /*3db0*/  HMMA.16816.F32 R68, R24.reuse, R32, RZ ;  /* 0x000000201844723c */ /* 0x048ff000000018ff */
[----:B------:R-:W-:Y:S01]  /*3dc0*/  HMMA.16816.F32 R24, R24, R34, RZ ;  /* 0x000000221818723c */ /* 0x000fe200000018ff */
[----:B------:R-:W-:Y:S07]  /*3dd0*/  LDSM.16.M88.4 R32, [R199+0x7800] ;  /* 0x00780000c720783b */ /* 0x000fee0000000200 */
[C---:B------:R-:W-:Y:S01]  /*3de0*/  HMMA.16816.F32 R28, R52.reuse, R14, R28 ;  /* 0x0000000e341c723c */ /* 0x040fe2000000181c */
[----:B------:R-:W2:Y:S07]  /*3df0*/  LDSM.16.M88.4 R12, [R192] ;  /* 0x00000000c00c783b */ /* 0x000eae0000000200 */
[C---:B----4-:R-:W-:Y:S08]  /*3e00*/  HMMA.16816.F32 R48, R52.reuse, R8, R48 ;  /* 0x000000083430723c */ /* 0x050ff00000001830 */
[----:B------:R-:W-:Y:S01]  /*3e10*/  HMMA.16816.F32 R44, R52, R10, R44 ;  /* 0x0000000a342c723c */ /* 0x000fe2000000182c */
[----:B------:R-:W3:Y:S07]  /*3e20*/  LDSM.16.M88.4 R8, [R192+0x800] ;  /* 0x00080000c008783b */ /* 0x000eee0000000200 */
[----:B------:R-:W-:Y:S08]  /*3e30*/  HMMA.16816.F32 R16, R64, R36, R16 ;  /* 0x000000244010723c */ /* 0x000ff00000001810 */
[C---:B------:R-:W-:Y:S08]  /*3e40*/  HMMA.16816.F32 R40, R52.reuse, R80, R40 ;  /* 0x000000503428723c */ /* 0x040ff00000001828 */
[C---:B------:R-:W-:Y:S01]  /*3e50*/  HMMA.16816.F32 R72, R52.reuse, R82, R72 ;  /* 0x000000523448723c */ /* 0x040fe20000001848 */
[----:B------:R-:W-:Y:S07]  /*3e60*/  LDSM.16.M88.4 R80, [R192+0x1800] ;  /* 0x00180000c050783b */ /* 0x000fee0000000200 */
[C---:B-1----:R-:W-:Y:S08]  /*3e70*/  HMMA.16816.F32 R68, R52.reuse, R76, R68 ;  /* 0x0000004c3444723c */ /* 0x042ff00000001844 */
[----:B------:R-:W-:Y:S01]  /*3e80*/  HMMA.16816.F32 R24, R52, R78, R24 ;  /* 0x0000004e3418723c */ /* 0x000fe20000001818 */
[----:B------:R-:W-:Y:S04]  /*3e90*/  LDSM.16.M88.4 R52, [R205+0x8000] ;  /* 0x00800000cd34783b */ /* 0x000fe80000000200 */
[----:B------:R-:W-:Y:S03]  /*3ea0*/  LDSM.16.M88.4 R76, [R205+0x9000] ;  /* 0x00900000cd4c783b */ /* 0x000fe60000000200 */
[C---:B------:R-:W-:Y:S01]  /*3eb0*/  HMMA.16816.F32 R28, R64.reuse, R38, R28 ;  /* 0x00000026401c723c */ /* 0x040fe2000000181c */
[----:B------:R-:W1:Y:S07]  /*3ec0*/  LDSM.16.M88.4 R36, [R206+0x2000] ;  /* 0x00200000ce24783b */ /* 0x000e6e0000000200 */
[C---:B------:R-:W-:Y:S08]  /*3ed0*/  HMMA.16816.F32 R48, R64.reuse, R20, R48 ;  /* 0x000000144030723c */ /* 0x040ff00000001830 */
[----:B------:R-:W-:Y:S01]  /*3ee0*/  HMMA.16816.F32 R44, R64, R22, R44 ;  /* 0x00000016402c723c */ /* 0x000fe2000000182c */
[----:B------:R-:W4:Y:S07]  /*3ef0*/  LDSM.16.M88.4 R20, [R205+0x8800] ;  /* 0x00880000cd14783b */ /* 0x000f2e0000000200 */
[----:B--2---:R-:W-:Y:S08]  /*3f00*/  HMMA.16816.F32 R16, R56, R12, R16 ;  /* 0x0000000c3810723c */ /* 0x004ff00000001810 */
[C---:B------:R-:W-:Y:S08]  /*3f10*/  HMMA.16816.F32 R40, R64.reuse, R60, R40 ;  /* 0x0000003c4028723c */ /* 0x040ff00000001828 */
[C---:B------:R-:W-:Y:S01]  /*3f20*/  HMMA.16816.F32 R72, R64.reuse, R62, R72 ;  /* 0x0000003e4048723c */ /* 0x040fe20000001848 */
[----:B------:R-:W-:Y:S07]  /*3f30*/  LDSM.16.M88.4 R60, [R205+0x9800] ;  /* 0x00980000cd3c783b */ /* 0x000fee0000000200 */
[C---:B------:R-:W-:Y:S08]  /*3f40*/  HMMA.16816.F32 R68, R64.reuse, R32, R68 ;  /* 0x000000204044723c */ /* 0x040ff00000001844 */
[----:B------:R-:W-:Y:S01]  /*3f50*/  HMMA.16816.F32 R64, R64, R34, R24 ;  /* 0x000000224040723c */ /* 0x000fe20000001818 */
[----:B------:R-:W-:Y:S04]  /*3f60*/  LDSM.16.M88.4 R32, [R203+0x2000] ;  /* 0x00200000cb20783b */ /* 0x000fe80000000200 */
[----:B------:R-:W-:Y:S03]  /*3f70*/  LDSM.16.M88.4 R24, [R203+0x3000] ;  /* 0x00300000cb18783b */ /* 0x000fe60000000200 */
[C---:B------:R-:W-:Y:S01]  /*3f80*/  HMMA.16816.F32 R28, R56.reuse, R14, R28 ;  /* 0x0000000e381c723c */ /* 0x040fe2000000181c */
[----:B------:R-:W2:Y:S07]  /*3f90*/  LDSM.16.M88.4 R12, [R204+0x2000] ;  /* 0x00200000cc0c783b */ /* 0x000eae0000000200 */
[C---:B---3--:R-:W-:Y:S08]  /*3fa0*/  HMMA.16816.F32 R48, R56.reuse, R8, R48 ;  /* 0x000000083830723c */ /* 0x048ff00000001830 */
[----:B------:R-:W-:Y:S01]  /*3fb0*/  HMMA.16816.F32 R44, R56, R10, R44 ;  /* 0x0000000a382c723c */ /* 0x000fe2000000182c */
[----:B------:R-:W3:Y:S07]  /*3fc0*/  LDSM.16.M88.4 R8, [R203+0x2800] ;  /* 0x00280000cb08783b */ /* 0x000eee0000000200 */
[----:B-1----:R-:W-:Y:S08]  /*3fd0*/  HMMA.16816.F32 R16, R36, R52, R16 ;  /* 0x000000342410723c */ /* 0x002ff00000001810 */
        /* <DEDUP_REMOVED lines=8> */
[----:B------:R-:W-:Y:S07]  /*4060*/  LDSM.16.M88.4 R52, [R199+0x8000] ;  /* 0x00800000c734783b */ /* 0x000fee0000000200 */
[C---:B----4-:R-:W-:Y:S08]  /*4070*/  HMMA.16816.F32 R48, R36.reuse, R20, R48 ;  /* 0x000000142430723c */ /* 0x050ff00000001830 */
[----:B------:R-:W-:Y:S01]  /*4080*/  HMMA.16816.F32 R44, R36, R22, R44 ;  /* 0x00000016242c723c */ /* 0x000fe2000000182c */
[----:B------:R-:W1:Y:S07]  /*4090*/  LDSM.16.M88.4 R20, [R202+0x2000] ;  /* 0x00200000ca14783b */ /* 0x000e6e0000000200 */
        /* <DEDUP_REMOVED lines=19> */
[----:B------:R-:W1:Y:S04]  /*41d0*/  LDSM.16.M88.4 R12, [R205+0xa000] ;  /* 0x00a00000cd0c783b */ /* 0x000e680000000200 */
[----:B------:R-:W-:Y:S03]  /*41e0*/  LDSM.16.M88.4 R56, [R205+0xa800] ;  /* 0x00a80000cd38783b */ /* 0x000fe60000000200 */
[----:B--2---:R-:W-:Y:S08]  /*41f0*/  HMMA.16816.F32 R16, R80, R32, R16 ;  /* 0x000000205010723c */ /* 0x004ff00000001810 */
[C---:B------:R-:W-:Y:S01]  /*4200*/  HMMA.16816.F32 R28, R20.reuse, R54, R28 ;  /* 0x00000036141c723c */ /* 0x040fe2000000181c */
[----:B------:R-:W-:Y:S07]  /*4210*/  LDSM.16.M88.4 R52, [R205+0xb000] ;  /* 0x00b00000cd34783b */ /* 0x000fee0000000200 */
[C---:B------:R-:W-:Y:S08]  /*4220*/  HMMA.16816.F32 R48, R20.reuse, R36, R48 ;  /* 0x000000241430723c */ /* 0x040ff00000001830 */
[C---:B------:R-:W-:Y:S01]  /*4230*/  HMMA.16816.F32 R44, R20.reuse, R38, R44 ;  /* 0x00000026142c723c */ /* 0x040fe2000000182c */
[----:B------:R-:W2:Y:S07]  /*4240*/  LDSM.16.M88.4 R36, [R204+0x4000] ;  /* 0x00400000cc24783b */ /* 0x000eae0000000200 */
[C---:B---3--:R-:W-:Y:S08]  /*4250*/  HMMA.16816.F32 R40, R20.reuse, R8, R40 ;  /* 0x000000081428723c */ /* 0x048ff00000001828 */
[----:B------:R-:W-:Y:S01]  /*4260*/  HMMA.16816.F32 R72, R20, R10, R72 ;  /* 0x0000000a1448723c */ /* 0x000fe20000001848 */
[----:B------:R-:W3:Y:S07]  /*4270*/  LDSM.16.M88.4 R8, [R192+0x2800] ;  /* 0x00280000c008783b */ /* 0x000eee0000000200 */
[----:B-1----:R-:W-:Y:S08]  /*4280*/  HMMA.16816.F32 R16, R60, R12, R16 ;  /* 0x0000000c3c10723c */ /* 0x002ff00000001810 */
[----:B------:R-:W-:Y:S08]  /*4290*/  HMMA.16816.F32 R68, R20, R24, R68 ;  /* 0x000000181444723c */ /* 0x000ff00000001844 */
[----:B------:R-:W-:Y:S01]  /*42a0*/  HMMA.16816.F32 R28, R80, R34, R28 ;  /* 0x00000022501c723c */ /* 0x000fe2000000181c */
[----:B------:R-:W-:Y:S07]  /*42b0*/  LDSM.16.M88.4 R32, [R203+0x4800] ;  /* 0x00480000cb20783b */ /* 0x000fee0000000200 */
[----:B------:R-:W-:Y:S01]  /*42c0*/  HMMA.16816.F32 R64, R20, R26, R64 ;  /* 0x0000001a1440723c */ /* 0x000fe20000001840 */
[----:B------:R-:W-:Y:S04]  /*42d0*/  LDSM.16.M88.4 R24, [R202+0x4000] ;  /* 0x00400000ca18783b */ /* 0x000fe80000000200 */
[----:B------:R-:W1:Y:S03]  /*42e0*/  LDSM.16.M88.4 R20, [R199+0xa000] ;  /* 0x00a00000c714783b */ /* 0x000e660000000200 */
[----:B--2---:R-:W-:Y:S08]  /*42f0*/  HMMA.16816.F32 R16, R36, R88, R16 ;  /* 0x000000582410723c */ /* 0x004ff00000001810 */
[C---:B---3--:R-:W-:Y:S08]  /*4300*/  HMMA.16816.F32 R48, R80.reuse, R8, R48 ;  /* 0x000000085030723c */ /* 0x048ff00000001830 */
[----:B------:R-:W-:Y:S01]  /*4310*/  HMMA.16816.F32 R44, R80, R10, R44 ;  /* 0x0000000a502c723c */ /* 0x000fe2000000182c */
[----:B------:R-:W-:Y:S07]  /*4320*/  LDSM.16.M88.4 R8, [R192+0x4000] ;  /* 0x00400000c008783b */ /* 0x000fee0000000200 */
[----:B------:R-:W-:Y:S01]  /*4330*/  HMMA.16816.F32 R28, R60, R14, R28 ;  /* 0x0000000e3c1c723c */ /* 0x000fe2000000181c */
[----:B------:R-:W2:Y:S07]  /*4340*/  LDSM.16.M88.4 R12, [R201+0x4000] ;  /* 0x00400000c90c783b */ /* 0x000eae0000000200 */
[----:B------:R-:W-:Y:S08]  /*4350*/  HMMA.16816.F32 R40, R80, R84, R40 ;  /* 0x000000545028723c */ /* 0x000ff00000001828 */
[----:B-1----:R-:W-:Y:S08]  /*4360*/  HMMA.16816.F32 R16, R24, R20, R16 ;  /* 0x000000141810723c */ /* 0x002ff00000001810 */
[C---:B------:R-:W-:Y:S08]  /*4370*/  HMMA.16816.F32 R48, R60.reuse, R56, R48 ;  /* 0x000000383c30723c */ /* 0x040ff00000001830 */
[----:B------:R-:W-:Y:S01]  /*4380*/  HMMA.16816.F32 R44, R60, R58, R44 ;  /* 0x0000003a3c2c723c */ /* 0x000fe2000000182c */
[----:B------:R-:W1:Y:S07]  /*4390*/  LDSM.16.M88.4 R56, [R203+0x5000] ;  /* 0x00500000cb38783b */ /* 0x000e6e0000000200 */
[----:B------:R-:W-:Y:S01]  /*43a0*/  HMMA.16816.F32 R28, R36, R90, R28 ;  /* 0x0000005a241c723c */ /* 0x000fe2000000181c */
[----:B------:R-:W3:Y:S07]  /*43b0*/  LDSM.16.M88.4 R88, [R199+0xa800] ;  /* 0x00a80000c758783b */ /* 0x000eee0000000200 */
[----:B--2---:R-:W-:Y:S08]  /*43c0*/  HMMA.16816.F32 R16, R12, R8, R16 ;  /* 0x000000080c10723c */ /* 0x004ff00000001810 */
[----:B------:R-:W-:Y:S08]  /*43d0*/  HMMA.16816.F32 R40, R60, R52, R40 ;  /* 0x000000343c28723c */ /* 0x000ff00000001828 */
[----:B------:R-:W-:Y:S08]  /*43e0*/  HMMA.16816.F32 R72, R80, R86, R72 ;  /* 0x000000565048723c */ /* 0x000ff00000001848 */
[----:B------:R-:W-:Y:S01]  /*43f0*/  HMMA.16816.F32 R48, R36, R32, R48 ;  /* 0x000000202430723c */ /* 0x000fe20000001830 */
[----:B------:R-:W-:-:S07]  /*4400*/  FMUL.FTZ R16, R16, c[0x0][0x2ec] ;  /* 0x0000bb0010107a20 */ /* 0x000fce0000410000 */
[----:B------:R-:W-:Y:S01]  /*4410*/  HMMA.16816.F32 R44, R36, R34, R44 ;  /* 0x00000022242c723c */ /* 0x000fe2000000182c */
[----:B------:R-:W2:Y:S07]  /*4420*/  LDSM.16.M88.4 R32, [R205+0xb800] ;  /* 0x00b80000cd20783b */ /* 0x000eae0000000200 */
[----:B------:R-:W-:Y:S01]  /*4430*/  HMMA.16816.F32 R28, R24, R22, R28 ;  /* 0x00000016181c723c */ /* 0x000fe2000000181c */
[----:B------:R-:W4:Y:S07]  /*4440*/  LDSM.16.M88.4 R20, [R192+0x4800] ;  /* 0x00480000c014783b */ /* 0x000f2e0000000200 */
[C---:B------:R-:W-:Y:S01]  /*4450*/  HMMA.16816.F32 R68, R80.reuse, R76, R68 ;  /* 0x0000004c5044723c */ /* 0x040fe20000001844 */
[----:B------:R5:W2:Y:S06]  /*4460*/  MUFU.TANH R76, R16 ;  /* 0x00000010004c7308 */ /* 0x000aac0000002400 */
[----:B------:R-:W-:Y:S01]  /*4470*/  FMUL.FTZ R77, R19, c[0x0][0x2ec] ;  /* 0x0000bb00134d7a20 */ /* 0x000fe20000410000 */
[----:B------:R-:W-:Y:S05]  /*4480*/  HMMA.16816.F32 R64, R80, R78, R64 ;  /* 0x0000004e5040723c */ /* 0x000fea0000001840 */
[----:B------:R-:W2:Y:S03]  /*4490*/  MUFU.TANH R77, R77 ;  /* 0x0000004d004d7308 */ /* 0x000ea60000002400 */
[----:B-1----:R-:W-:Y:S07]  /*44a0*/  HMMA.16816.F32 R40, R36, R56, R40 ;  /* 0x000000382428723c */ /* 0x002fee0000001828 */
[----:B------:R-:W-:Y:S01]  /*44b0*/  FMUL.FTZ R56, R17, c[0x0][0x2ec] ;  /* 0x0000bb0011387a20 */ /* 0x000fe20000410000 */
[----:B------:R-:W-:Y:S01]  /*44c0*/  HMMA.16816.F32 R72, R60, R54, R72 ;  /* 0x000000363c48723c */ /* 0x000fe20000001848 */
[----:B------:R-:W-:Y:S01]  /*44d0*/  FMUL.FTZ R57, R18, c[0x0][0x2ec] ;  /* 0x0000bb0012397a20 */ /* 0x000fe20000410000 */
[----:B------:R-:W-:Y:S03]  /*44e0*/  LDSM.16.M88.4 R52, [R192+0x5000] ;  /* 0x00500000c034783b */ /* 0x000fe60000000200 */
[----:B------:R-:W1:Y:S01]  /*44f0*/  MUFU.TANH R56, R56 ;  /* 0x0000003800387308 */ /* 0x000e620000002400 */
[----:B-----5:R-:W5:Y:S02]  /*4500*/  LDSM.16.M88.4 R16, [R203+0x5800] ;  /* 0x00580000cb10783b */ /* 0x020f640000000200 */
[C---:B---3--:R-:W-:Y:S05]  /*4510*/  HMMA.16816.F32 R48, R24.reuse, R88, R48 ;  /* 0x000000581830723c */ /* 0x048fea0000001830 */
[----:B------:R-:W3:Y:S03]  /*4520*/  MUFU.TANH R57, R57 ;  /* 0x0000003900397308 */ /* 0x000ee60000002400 */
[----:B------:R-:W-:Y:S08]  /*4530*/  HMMA.16816.F32 R44, R24, R90, R44 ;  /* 0x0000005a182c723c */ /* 0x000ff0000000182c */
[----:B------:R-:W-:Y:S01]  /*4540*/  HMMA.16816.F32 R28, R12, R10, R28 ;  /* 0x0000000a0c1c723c */ /* 0x000fe2000000181c */
[----:B------:R-:W1:Y:S07]  /*4550*/  LDSM.16.M88.4 R8, [R199+0xb000] ;  /* 0x00b00000c708783b */ /* 0x000e6e0000000200 */
[C---:B--2---:R-:W-:Y:S08]  /*4560*/  HMMA.16816.F32 R68, R60.reuse, R32, R68 ;  /* 0x000000203c44723c */ /* 0x044ff00000001844 */
[----:B------:R-:W-:Y:S08]  /*4570*/  HMMA.16816.F32 R64, R60, R34, R64 ;  /* 0x000000223c40723c */ /* 0x000ff00000001840 */
[----:B----4-:R-:W-:Y:S01]  /*4580*/  HMMA.16816.F32 R48, R12, R20, R48 ;  /* 0x000000140c30723c */ /* 0x010fe20000001830 */
[----:B------:R-:W-:-:S02]  /*4590*/  FMUL.FTZ R28, R28, c[0x0][0x2ec] ;  /* 0x0000bb001c1c7a20 */ /* 0x000fc40000410000 */
[----:B------:R-:W-:Y:S02]  /*45a0*/  FMUL.FTZ R29, R29, c[0x0][0x2ec] ;  /* 0x0000bb001d1d7a20 */ /* 0x000fe40000410000 */
[----:B------:R-:W-:Y:S02]  /*45b0*/  FMUL.FTZ R30, R30, c[0x0][0x2ec] ;  /* 0x0000bb001e1e7a20 */ /* 0x000fe40000410000 */
[----:B------:R-:W-:Y:S01]  /*45c0*/  FMUL.FTZ R31, R31, c[0x0][0x2ec] ;  /* 0x0000bb001f1f7a20 */ /* 0x000fe20000410000 */
[----:B------:R-:W-:Y:S01]  /*45d0*/  HMMA.16816.F32 R72, R36, R58, R72 ;  /* 0x0000003a2448723c */ /* 0x000fe20000001848 */
[----:B------:R-:W2:Y:S07]  /*45e0*/  MUFU.TANH R28, R28 ;  /* 0x0000001c001c7308 */ /* 0x000eae0000002400 */
[----:B------:R-:W-:Y:S01]  /*45f0*/  HMMA.16816.F32 R44, R12, R22, R44 ;  /* 0x000000160c2c723c */ /* 0x000fe2000000182c */
[----:B------:R-:W4:Y:S01]  /*4600*/  LDSM.16.M88.4 R20, [R199+0xb800] ;  /* 0x00b80000c714783b */ /* 0x000f220000000200 */
[----:B------:R-:W1:Y:S06]  /*4610*/  MUFU.TANH R29, R29 ;  /* 0x0000001d001d7308 */ /* 0x000e6c0000002400 */
[----:B-----5:R-:W-:Y:S01]  /*4620*/  HMMA.16816.F32 R68, R36, R16, R68 ;  /* 0x000000102444723c */ /* 0x020fe20000001844 */
[----:B------:R-:W-:Y:S01]  /*4630*/  FMUL.FTZ R32, R48, c[0x0][0x2ec] ;  /* 0x0000bb0030207a20 */ /* 0x000fe20000410000 */
[----:B------:R-:W2:Y:S01]  /*4640*/  MUFU.TANH R30, R30 ;  /* 0x0000001e001e7308 */ /* 0x000ea20000002400 */
[----:B------:R-:W-:-:S04]  /*4650*/  FMUL.FTZ R33, R49, c[0x0][0x2ec] ;  /* 0x0000bb0031217a20 */ /* 0x000fc80000410000 */
[----:B------:R-:W-:Y:S01]  /*4660*/  FMUL.FTZ R16, R50, c[0x0][0x2ec] ;  /* 0x0000bb0032107a20 */ /* 0x000fe20000410000 */
[----:B------:R-:W-:Y:S01]  /*4670*/  HMMA.16816.F32 R64, R36, R18, R64 ;  /* 0x000000122440723c */ /* 0x000fe20000001840 */
[----:B------:R-:W-:Y:S01]  /*4680*/  FMUL.FTZ R17, R51, c[0x0][0x2ec] ;  /* 0x0000bb0033117a20 */ /* 0x000fe20000410000 */
[----:B------:R-:W2:Y:S06]  /*4690*/  MUFU.TANH R31, R31 ;  /* 0x0000001f001f7308 */ /* 0x000eac0000002400 */
[----:B-1----:R-:W-:Y:S01]  /*46a0*/  HMMA.16816.F32 R40, R24, R8, R40 ;  /* 0x000000081828723c */ /* 0x002fe20000001828 */
[----:B------:R-:W-:Y:S01]  /*46b0*/  FMUL.FTZ R35, R44, c[0x0][0x2ec] ;  /* 0x0000bb002c237a20 */ /* 0x000fe20000410000 */
[----:B------:R-:W1:Y:S01]  /*46c0*/  MUFU.TANH R32, R32 ;  /* 0x0000002000207308 */ /* 0x000e620000002400 */
[----:B------:R-:W-:-:S02]  /*46d0*/  FMUL.FTZ R34, R45, c[0x0][0x2ec] ;  /* 0x0000bb002d227a20 */ /* 0x000fc40000410000 */
[----:B------:R-:W-:-:S03]  /*46e0*/  FMUL.FTZ R18, R46, c[0x0][0x2ec] ;  /* 0x0000bb002e127a20 */ /* 0x000fc60000410000 */
[----:B------:R-:W-:Y:S01]  /*46f0*/  HMMA.16816.F32 R72, R24, R10, R72 ;  /* 0x0000000a1848723c */ /* 0x000fe20000001848 */
[----:B------:R-:W5:Y:S01]  /*4700*/  LDSM.16.M88.4 R8, [R192+0x5800] ;  /* 0x00580000c008783b */ /* 0x000f620000000200 */
[----:B------:R-:W1:Y:S01]  /*4710*/  MUFU.TANH R33, R33 ;  /* 0x0000002100217308 */ /* 0x000e620000002400 */
[----:B------:R-:W-:-:S05]  /*4720*/  DEPBAR.LE SB0, 0x0 ;  /* 0x000080000000791a */ /* 0x000fca0000000000 */
[C---:B----4-:R-:W-:Y:S02]  /*4730*/  HMMA.16816.F32 R68, R24.reuse, R20, R68 ;  /* 0x000000141844723c */ /* 0x050fe40000001844 */
[----:B------:R-:W4:Y:S05]  /*4740*/  MUFU.TANH R16, R16 ;  /* 0x0000001000107308 */ /* 0x000f2a0000002400 */
[----:B------:R-:W-:Y:S01]  /*4750*/  FMUL.FTZ R20, R47, c[0x0][0x2ec] ;  /* 0x0000bb002f147a20 */ /* 0x000fe20000410000 */
[----:B------:R-:W-:Y:S02]  /*4760*/  HMMA.16816.F32 R64, R24, R22, R64 ;  /* 0x000000161840723c */ /* 0x000fe40000001840 */
[----:B------:R-:W1:Y:S06]  /*4770*/  MUFU.TANH R17, R17 ;  /* 0x0000001100117308 */ /* 0x000e6c0000002400 */
[C---:B------:R-:W-:Y:S02]  /*4780*/  HMMA.16816.F32 R40, R12.reuse, R52, R40 ;  /* 0x000000340c28723c */ /* 0x040fe40000001828 */
[----:B------:R-:W1:Y:S06]  /*4790*/  MUFU.TANH R35, R35 ;  /* 0x0000002300237308 */ /* 0x000e6c0000002400 */
[C---:B------:R-:W-:Y:S02]  /*47a0*/  HMMA.16816.F32 R72, R12.reuse, R54, R72 ;  /* 0x000000360c48723c */ /* 0x040fe40000001848 */
[----:B------:R-:W1:Y:S06]  /*47b0*/  MUFU.TANH R34, R34 ;  /* 0x0000002200227308 */ /* 0x000e6c0000002400 */
[C---:B-----5:R-:W-:Y:S02]  /*47c0*/  HMMA.16816.F32 R68, R12.reuse, R8, R68 ;  /* 0x000000080c44723c */ /* 0x060fe40000001844 */
[----:B------:R-:W1:Y:S05]  /*47d0*/  MUFU.TANH R18, R18 ;  /* 0x0000001200127308 */ /* 0x000e6a0000002400 */
[----:B------:R-:W-:Y:S01]  /*47e0*/  IADD3 R9, R95, 0x8, RZ ;  /* 0x000000085f097810 */ /* 0x000fe20007ffe0ff */
[----:B------:R-:W-:Y:S01]  /*47f0*/  HMMA.16816.F32 R64, R12, R10, R64 ;  /* 0x0000000a0c40723c */ /* 0x000fe20000001840 */
[----:B------:R-:W-:Y:S01]  /*4800*/  FMUL.FTZ R40, R40, c[0x0][0x2ec] ;  /* 0x0000bb0028287a20 */ /* 0x000fe20000410000 */
[----:B------:R-:W1:Y:S01]  /*4810*/  MUFU.TANH R20, R20 ;  /* 0x0000001400147308 */ /* 0x000e620000002400 */
[----:B------:R-:W-:Y:S01]  /*4820*/  FMUL.FTZ R41, R41, c[0x0][0x2ec] ;  /* 0x0000bb0029297a20 */ /* 0x000fe20000410000 */
[----:B------:R-:W-:Y:S01]  /*4830*/  IMNMX R2, R9, R96, PT ;  /* 0x0000006009027217 */ /* 0x000fe20003800200 */
[----:B------:R-:W-:-:S02]  /*4840*/  FMUL.FTZ R42, R42, c[0x0][0x2ec] ;  /* 0x0000bb002a2a7a20 */ /* 0x000fc40000410000 */
[----:B------:R-:W-:Y:S02]  /*4850*/  FMUL.FTZ R43, R43, c[0x0][0x2ec] ;  /* 0x0000bb002b2b7a20 */ /* 0x000fe40000410000 */
[----:B------:R-:W-:Y:S01]  /*4860*/  FMUL.FTZ R72, R72, c[0x0][0x2ec] ;  /* 0x0000bb0048487a20 */ /* 0x000fe20000410000 */
[----:B------:R1:W1:Y:S01]  /*4870*/  MUFU.TANH R225, R40 ;  /* 0x0000002800e17308 */ /* 0x0002620000002400 */
[----:B------:R-:W-:Y:S02]  /*4880*/  FMUL.FTZ R73, R73, c[0x0][0x2ec] ;  /* 0x0000bb0049497a20 */ /* 0x000fe40000410000 */
[----:B------:R-:W-:Y:S02]  /*4890*/  FMUL.FTZ R74, R74, c[0x0][0x2ec] ;  /* 0x0000bb004a4a7a20 */ /* 0x000fe40000410000 */
[----:B------:R-:W-:Y:S02]  /*48a0*/  FMUL.FTZ R75, R75, c[0x0][0x2ec] ;  /* 0x0000bb004b4b7a20 */ /* 0x000fe40000410000 */
[----:B------:R-:W-:Y:S01]  /*48b0*/  FMUL.FTZ R68, R68, c[0x0][0x2ec] ;  /* 0x0000bb0044447a20 */ /* 0x000fe20000410000 */
[----:B------:R1:W1:Y:S01]  /*48c0*/  MUFU.TANH R165, R41 ;  /* 0x0000002900a57308 */ /* 0x0002620000002400 */
[----:B------:R-:W-:-:S02]  /*48d0*/  FMUL.FTZ R69, R69, c[0x0][0x2ec] ;  /* 0x0000bb0045457a20 */ /* 0x000fc40000410000 */
[----:B------:R-:W-:Y:S02]  /*48e0*/  FMUL.FTZ R70, R70, c[0x0][0x2ec] ;  /* 0x0000bb0046467a20 */ /* 0x000fe40000410000 */
[----:B------:R-:W-:Y:S02]  /*48f0*/  FMUL.FTZ R71, R71, c[0x0][0x2ec] ;  /* 0x0000bb0047477a20 */ /* 0x000fe40000410000 */
[----:B------:R-:W-:Y:S01]  /*4900*/  FMUL.FTZ R64, R64, c[0x0][0x2ec] ;  /* 0x0000bb0040407a20 */ /* 0x000fe20000410000 */
[----:B------:R1:W1:Y:S01]  /*4910*/  MUFU.TANH R221, R42 ;  /* 0x0000002a00dd7308 */ /* 0x0002620000002400 */
[----:B------:R-:W-:Y:S02]  /*4920*/  FMUL.FTZ R65, R65, c[0x0][0x2ec] ;  /* 0x0000bb0041417a20 */ /* 0x000fe40000410000 */
[----:B------:R-:W-:Y:S02]  /*4930*/  FMUL.FTZ R66, R66, c[0x0][0x2ec] ;  /* 0x0000bb0042427a20 */ /* 0x000fe40000410000 */
[----:B------:R-:W-:-:S03]  /*4940*/  FMUL.FTZ R67, R67, c[0x0][0x2ec] ;  /* 0x0000bb0043437a20 */ /* 0x000fc60000410000 */
        /* <DEDUP_REMOVED lines=73> */
.L_x_1448:
[----:B------:R-:W-:-:S04]  /*4de0*/  LEA R4, -R4, RZ, 0x6 ;  /* 0x000000ff04047211 */ /* 0x000fc800078e31ff */
[----:B------:R-:W-:Y:S02]  /*4df0*/  SHF.R.S32.HI R9, RZ, 0x1f, R4 ;  /* 0x0000001fff097819 */ /* 0x000fe40000011404 */
.L_x_1449:
        /* <DEDUP_REMOVED lines=8> */
[----:B-1----:R-:W-:Y:S01]  /*4e80*/  @!P5 LEA R40, P1, R11, c[0x0][0x168], 0x1 ;  /* 0x00005a000b28da11 */ /* 0x002fe200078208ff */
        /* <DEDUP_REMOVED lines=110> */
.L_x_1451:
[----:B------:R-:W-:Y:S05]  /*5570*/  BSYNC B0 ;  /* 0x0000000000007941 */ /* 0x000fea0003800000 */
.L_x_1450:
[----:B------:R-:W0:Y:S01]  /*5580*/  LDGDEPBAR ;  /* 0x00000000000079af */ /* 0x000e220000000000 */
[----:B------:R-:W-:-:S04]  /*5590*/  IADD3 R133, P1, R4, R133, RZ ;  /* 0x0000008504857210 */ /* 0x000fc80007f3e0ff */
[----:B------:R-:W-:Y:S02]  /*55a0*/  IADD3.X R134, R9, R134, RZ, P1, !PT ;  /* 0x0000008609867210 */ /* 0x000fe40000ffe4ff */
.L_x_1447:
[----:B--234-:R-:W-:Y:S02]  /*55b0*/  IMAD.IADD R92, R3, 0x1, R92 ;  /* 0x00000001035c7824 */ /* 0x01cfe400078e025c */
[----:B------:R-:W-:-:S03]  /*55c0*/  IMAD.SHL.U32 R200, R0, 0x2, RZ ;  /* 0x0000000200c87824 */ /* 0x000fc600078e00ff */
[C---:B------:R-:W-:Y:S01]  /*55d0*/  IADD3 R3, R92.reuse, 0x1, RZ ;  /* 0x000000015c037810 */ /* 0x040fe20007ffe0ff */
[--C-:B------:R-:W-:Y:S01]  /*55e0*/  IMAD R197, R5, 0x2, R200.reuse ;  /* 0x0000000205c57824 */ /* 0x100fe200078e02c8 */
[C---:B------:R-:W-:Y:S01]  /*55f0*/  IADD3 R4, R92.reuse, 0x8, RZ ;  /* 0x000000085c047810 */ /* 0x040fe20007ffe0ff */
[----:B------:R-:W-:Y:S01]  /*5600*/  IMAD R198, R7, 0x2, R200 ;  /* 0x0000000207c67824 */ /* 0x000fe200078e02c8 */
[C---:B------:R-:W-:Y:S01]  /*5610*/  ISETP.GE.AND P4, PT, R3.reuse, R135, PT ;  /* 0x000000870300720c */ /* 0x040fe20003f86270 */
[----:B-1----:R-:W-:Y:S01]  /*5620*/  LDSM.16.MT88.4 R40, [R200+0xe000] ;  /* 0x00e00000c828783b */ /* 0x002fe20000004200 */
[----:B------:R-:W-:Y:S01]  /*5630*/  ISETP.GE.AND P1, PT, R3, R2, PT ;  /* 0x000000020300720c */ /* 0x000fe20003f26270 */
[----:B------:R-:W-:Y:S01]  /*5640*/  IMAD R196, R5, 0x2, R198 ;  /* 0x0000000205c47824 */ /* 0x000fe200078e02c6 */
[----:B------:R-:W-:Y:S01]  /*5650*/  IADD3 R3, R92, 0x9, RZ ;  /* 0x000000095c037810 */ /* 0x000fe20007ffe0ff */
[----:B------:R-:W-:Y:S01]  /*5660*/  LDSM.16.MT88.4 R124, [R200+0xc000] ;  /* 0x00c00000c87c783b */ /* 0x000fe20000004200 */
[----:B------:R-:W-:-:S02]  /*5670*/  FSEL R27, R56, -INF , !P4 ;  /* 0xff800000381b7808 */ /* 0x000fc40006000000 */
[-C--:B------:R-:W-:Y:S01]  /*5680*/  ISETP.GE.AND P3, PT, R4, R2.reuse, PT ;  /* 0x000000020400720c */ /* 0x080fe20003f66270 */
[----:B------:R-:W-:Y:S01]  /*5690*/  LDSM.16.MT88.4 R64, [R196+0xe000] ;  /* 0x00e00000c440783b */ /* 0x000fe20000004200 */
[CC--:B------:R-:W-:Y:S02]  /*56a0*/  ISETP.GE.AND P5, PT, R3.reuse, R135.reuse, PT ;  /* 0x000000870300720c */ /* 0x0c0fe40003fa6270 */
[----:B------:R-:W-:Y:S01]  /*56b0*/  ISETP.GE.AND P4, PT, R3, R2, PT ;  /* 0x000000020300720c */ /* 0x000fe20003f86270 */
[----:B------:R-:W-:Y:S01]  /*56c0*/  LDSM.16.MT88.4 R116, [R198+0xc000] ;  /* 0x00c00000c674783b */ /* 0x000fe20000004200 */
[----:B------:R-:W-:Y:S02]  /*56d0*/  IADD3 R3, R92, 0x11, RZ ;  /* 0x000000115c037810 */ /* 0x000fe40007ffe0ff */
[----:B------:R-:W-:Y:S01]  /*56e0*/  ISETP.GE.AND P2, PT, R4, R135, PT ;  /* 0x000000870400720c */ /* 0x000fe20003f46270 */
[----:B------:R-:W-:Y:S01]  /*56f0*/  LDSM.16.MT88.4 R108, [R197+0xc000] ;  /* 0x00c00000c56c783b */ /* 0x000fe20000004200 */
[----:B------:R-:W-:-:S02]  /*5700*/  IADD3 R4, R92, 0x10, RZ ;  /* 0x000000105c047810 */ /* 0x000fc40007ffe0ff */
[----:B------:R-:W-:Y:S01]  /*5710*/  FSEL R25, R30, -INF , !P3 ;  /* 0xff8000001e197808 */ /* 0x000fe20005800000 */
[----:B------:R-:W-:Y:S01]  /*5720*/  LDSM.16.MT88.4 R100, [R196+0xc000] ;  /* 0x00c00000c464783b */ /* 0x000fe20000004200 */
[----:B------:R-:W-:Y:S02]  /*5730*/  FSEL R29, R29, -INF , !P5 ;  /* 0xff8000001d1d7808 */ /* 0x000fe40006800000 */
[C---:B------:R-:W-:Y:S01]  /*5740*/  ISETP.GE.AND P3, PT, R3.reuse, R135, PT ;  /* 0x000000870300720c */ /* 0x040fe20003f66270 */
[----:B------:R-:W-:Y:S01]  /*5750*/  LDSM.16.MT88.4 R48, [R198+0xe000] ;  /* 0x00e00000c630783b */ /* 0x000fe20000004200 */
[----:B------:R-:W-:Y:S02]  /*5760*/  ISETP.GE.AND P5, PT, R3, R2, PT ;  /* 0x000000020300720c */ /* 0x000fe40003fa6270 */
[----:B------:R-:W-:Y:S01]  /*5770*/  FSEL R77, R77, -INF , !P1 ;  /* 0xff8000004d4d7808 */ /* 0x000fe20004800000 */
[----:B------:R-:W-:Y:S01]  /*5780*/  LDSM.16.MT88.4 R72, [R200+0x10000] ;  /* 0x01000000c848783b */ /* 0x000fe20000004200 */
[----:B------:R-:W-:-:S02]  /*5790*/  FSEL R37, R28, -INF , !P2 ;  /* 0xff8000001c257808 */ /* 0x000fc40005000000 */
[----:B------:R-:W-:Y:S01]  /*57a0*/  IADD3 R3, R92, 0x19, RZ ;  /* 0x000000195c037810 */ /* 0x000fe20007ffe0ff */
[----:B------:R-:W-:Y:S01]  /*57b0*/  LDSM.16.MT88.4 R80, [R198+0x10000] ;  /* 0x01000000c650783b */ /* 0x000fe20000004200 */
[C---:B------:R-:W-:Y:S02]  /*57c0*/  ISETP.GE.AND P1, PT, R4.reuse, R135, PT ;  /* 0x000000870400720c */ /* 0x040fe40003f26270 */
[----:B------:R-:W-:Y:S01]  /*57d0*/  ISETP.GE.AND P2, PT, R4, R2, PT ;  /* 0x000000020400720c */ /* 0x000fe20003f46270 */
[----:B------:R-:W-:Y:S01]  /*57e0*/  LDSM.16.MT88.4 R88, [R197+0x10000] ;  /* 0x01000000c558783b */ /* 0x000fe20000004200 */
[----:B------:R-:W-:Y:S02]  /*57f0*/  IADD3 R4, R92, 0x18, RZ ;  /* 0x000000185c047810 */ /* 0x000fe40007ffe0ff */
[----:B------:R-:W-:Y:S01]  /*5800*/  FSEL R21, R33, -INF , !P3 ;  /* 0xff80000021157808 */ /* 0x000fe20005800000 */
[----:B------:R-:W-:Y:S01]  /*5810*/  LDSM.16.MT88.4 R136, [R198+0xc800] ;  /* 0x00c80000c688783b */ /* 0x000fe20000004200 */
        /* <DEDUP_REMOVED lines=17> */
[----:B------:R-:W-:Y:S02]  /*5930*/  FMNMX.FTZ R4, R37, R4, !PT ;  /* 0x0000000425047209 */ /* 0x000fe40007810000 */
[----:B------:R-:W-:-:S02]  /*5940*/  FMNMX.FTZ R8, R57, R77, !PT ;  /* 0x0000004d39087209 */ /* 0x000fc40007810000 */
[----:B------:R-:W-:Y:S02]  /*5950*/  FMNMX.FTZ R4, R29, R4, !PT ;  /* 0x000000041d047209 */ /* 0x000fe40007810000 */
[----:B------:R-:W-:Y:S02]  /*5960*/  FMNMX.FTZ R8, R25, R8, !PT ;  /* 0x0000000819087209 */ /* 0x000fe40007810000 */
[----:B------:R-:W-:Y:S02]  /*5970*/  FMNMX.FTZ R4, R23, R4, !PT ;  /* 0x0000000417047209 */ /* 0x000fe40007810000 */
[----:B------:R-:W-:Y:S02]  /*5980*/  FSEL R15, R16, -INF , !P2 ;  /* 0xff800000100f7808 */ /* 0x000fe40005000000 */
[----:B------:R-:W-:Y:S02]  /*5990*/  FMNMX.FTZ R8, R31, R8, !PT ;  /* 0x000000081f087209 */ /* 0x000fe40007810000 */
[----:B------:R-:W-:-:S02]  /*59a0*/  ISETP.GE.AND P2, PT, R3, R135, PT ;  /* 0x000000870300720c */ /* 0x000fc40003f46270 */
[----:B------:R-:W-:Y:S02]  /*59b0*/  FMNMX.FTZ R4, R21, R4, !PT ;  /* 0x0000000415047209 */ /* 0x000fe40007810000 */
[----:B------:R-:W-:Y:S02]  /*59c0*/  FMNMX.FTZ R8, R15, R8, !PT ;  /* 0x000000080f087209 */ /* 0x000fe40007810000 */
[----:B------:R-:W-:Y:S02]  /*59d0*/  IADD3 R3, R92, 0x21, RZ ;  /* 0x000000215c037810 */ /* 0x000fe40007ffe0ff */
[----:B------:R-:W-:Y:S02]  /*59e0*/  FSEL R17, R34, -INF , !P2 ;  /* 0xff80000022117808 */ /* 0x000fe40005000000 */
[----:B------:R-:W-:Y:S02]  /*59f0*/  FMNMX.FTZ R10, R19, R4, !PT ;  /* 0x00000004130a7209 */ /* 0x000fe40007810000 */
[----:B------:R-:W-:-:S02]  /*5a00*/  FMNMX.FTZ R8, R13, R8, !PT ;  /* 0x000000080d087209 */ /* 0x000fc40007810000 */
[C---:B------:R-:W-:Y:S02]  /*5a10*/  ISETP.GE.AND P5, PT, R3.reuse, R135, PT ;  /* 0x000000870300720c */ /* 0x040fe40003fa6270 */
[----:B------:R-:W-:Y:S02]  /*5a20*/  ISETP.GE.AND P2, PT, R3, R2, PT ;  /* 0x000000020300720c */ /* 0x000fe40003f46270 */
[----:B------:R-:W-:Y:S02]  /*5a30*/  IADD3 R3, R92, 0x28, RZ ;  /* 0x000000285c037810 */ /* 0x000fe40007ffe0ff */
[----:B------:R-:W-:Y:S02]  /*5a40*/  FSEL R225, R225, -INF , !P4 ;  /* 0xff800000e1e17808 */ /* 0x000fe40006000000 */
[----:B------:R-:W-:Y:S02]  /*5a50*/  FMNMX.FTZ R10, R17, R10, !PT ;  /* 0x0000000a110a7209 */ /* 0x000fe40007810000 */
[----:B------:R-:W-:-:S02]  /*5a60*/  FMNMX.FTZ R8, R11, R8, !PT ;  /* 0x000000080b087209 */ /* 0x000fc40007810000 */
[----:B------:R-:W-:Y:S02]  /*5a70*/  FSEL R221, R221, -INF , !P1 ;  /* 0xff800000dddd7808 */ /* 0x000fe40004800000 */
        /* <DEDUP_REMOVED lines=70> */
[----:B------:R-:W-:-:S02]  /*5ee0*/  FFMA.FTZ R158, R57, c[0x0][0x23c], -R166 ;  /* 0x00008f00399e7a23 */ /* 0x000fc400000108a6 */
[----:B------:R-:W1:Y:S01]  /*5ef0*/  LDSM.16.MT88.4 R56, [R197+0xe000] ;  /* 0x00e00000c538783b */ /* 0x000e620000004200 */
[--C-:B------:R-:W-:Y:S02]  /*5f00*/  FFMA.FTZ R159, R77, c[0x0][0x23c], -R166.reuse ;  /* 0x00008f004d9f7a23 */ /* 0x100fe400000108a6 */
[--C-:B------:R-:W-:Y:S02]  /*5f10*/  FFMA.FTZ R161, R25, c[0x0][0x23c], -R166.reuse ;  /* 0x00008f0019a17a23 */ /* 0x100fe400000108a6 */
[----:B------:R-:W-:Y:S01]  /*5f20*/  FFMA.FTZ R152, R31, c[0x0][0x23c], -R166 ;  /* 0x00008f001f987a23 */ /* 0x000fe200000108a6 */
[----:B------:R-:W2:Y:S01]  /*5f30*/  MUFU.EX2 R160, R160 ;  /* 0x000000a000a07308 */ /* 0x000ea20000000800 */
[--C-:B------:R-:W-:Y:S01]  /*5f40*/  FFMA.FTZ R150, R19, c[0x0][0x23c], -R140.reuse ;  /* 0x00008f0013967a23 */ /* 0x100fe2000001088c */
[----:B------:R-:W-:Y:S01]  /*5f50*/  LDSM.16.MT88.4 R28, [R196+0xc800] ;  /* 0x00c80000c41c783b */ /* 0x000fe20000004200 */
[----:B------:R-:W-:Y:S02]  /*5f60*/  FFMA.FTZ R149, R17, c[0x0][0x23c], -R140 ;  /* 0x00008f0011957a23 */ /* 0x000fe4000001088c */
[--C-:B------:R-:W-:Y:S01]  /*5f70*/  FFMA.FTZ R151, R11, c[0x0][0x23c], -R166.reuse ;  /* 0x00008f000b977a23 */ /* 0x100fe200000108a6 */
[----:B------:R-:W-:Y:S01]  /*5f80*/  LDSM.16.MT88.4 R16, [R197+0xe800] ;  /* 0x00e80000c510783b */ /* 0x000fe20000004200 */
[--C-:B------:R-:W-:Y:S01]  /*5f90*/  FFMA.FTZ R0, R9, c[0x0][0x23c], -R166.reuse ;  /* 0x00008f0009007a23 */ /* 0x100fe200000108a6 */
[----:B------:R-:W-:Y:S01]  /*5fa0*/  MUFU.EX2 R157, R157 ;  /* 0x0000009d009d7308 */ /* 0x000fe20000000800 */
[--C-:B------:R-:W-:Y:S01]  /*5fb0*/  FFMA.FTZ R153, R15, c[0x0][0x23c], -R166.reuse ;  /* 0x00008f000f997a23 */ /* 0x100fe200000108a6 */
[----:B------:R-:W3:Y:S01]  /*5fc0*/  LDSM.16.MT88.4 R8, [R200+0xe800] ;  /* 0x00e80000c808783b */ /* 0x000ee20000004200 */
[----:B------:R-:W-:-:S02]  /*5fd0*/  FFMA.FTZ R148, R13, c[0x0][0x23c], -R166 ;  /* 0x00008f000d947a23 */ /* 0x000fc400000108a6 */
[--C-:B------:R-:W-:Y:S01]  /*5fe0*/  FFMA.FTZ R155, R23, c[0x0][0x23c], -R140.reuse ;  /* 0x00008f00179b7a23 */ /* 0x100fe2000001088c */
[----:B------:R-:W4:Y:S01]  /*5ff0*/  LDSM.16.MT88.4 R12, [R196+0xe800] ;  /* 0x00e80000c40c783b */ /* 0x000f220000004200 */
[--C-:B------:R-:W-:Y:S01]  /*6000*/  FFMA.FTZ R154, R21, c[0x0][0x23c], -R140.reuse ;  /* 0x00008f00159a7a23 */ /* 0x100fe2000001088c */
[----:B------:R-:W5:Y:S01]  /*6010*/  MUFU.EX2 R156, R156 ;  /* 0x0000009c009c7308 */ /* 0x000f620000000800 */
[----:B--2---:R-:W-:Y:S01]  /*6020*/  F2FP.PACK_AB R96, R160, R163 ;  /* 0x000000a3a060723e */ /* 0x004fe200000000ff */
[----:B------:R-:W2:Y:S01]  /*6030*/  LDSM.16.MT88.4 R20, [R200+0xc800] ;  /* 0x00c80000c814783b */ /* 0x000ea20000004200 */
[--C-:B------:R-:W-:Y:S02]  /*6040*/  FFMA.FTZ R162, R225, c[0x0][0x23c], -R140.reuse ;  /* 0x00008f00e1a27a23 */ /* 0x100fe4000001088c */
[--C-:B------:R-:W-:Y:S01]  /*6050*/  FFMA.FTZ R165, R165, c[0x0][0x23c], -R140.reuse ;  /* 0x00008f00a5a57a23 */ /* 0x100fe2000001088c */
[----:B------:R-:W-:Y:S01]  /*6060*/  LDSM.16.MT88.4 R24, [R198+0xe800] ;  /* 0x00e80000c618783b */ /* 0x000fe20000004200 */
[--C-:B------:R-:W-:Y:S01]  /*6070*/  FFMA.FTZ R164, R223, c[0x0][0x23c], -R140.reuse ;  /* 0x00008f00dfa47a23 */ /* 0x100fe2000001088c */
[----:B------:R-:W-:Y:S01]  /*6080*/  MUFU.EX2 R158, R158 ;  /* 0x0000009e009e7308 */ /* 0x000fe20000000800 */
[----:B------:R-:W-:-:S02]  /*6090*/  FFMA.FTZ R167, R167, c[0x0][0x23c], -R140 ;  /* 0x00008f00a7a77a23 */ /* 0x000fc4000001088c */
[----:B------:R-:W-:Y:S01]  /*60a0*/  FFMA.FTZ R168, R221, c[0x0][0x23c], -R166 ;  /* 0x00008f00dda87a23 */ /* 0x000fe200000108a6 */
[----:B------:R-:W-:Y:S01]  /*60b0*/  LEA.HI.X R221, R133, c[0x0][0x16c], R134, 0x1, P1 ;  /* 0x00005b0085dd7a11 */ /* 0x000fe200008f0c86 */
        /* <DEDUP_REMOVED lines=83> */
[C---:B------:R-:W-:Y:S08]  /*65f0*/  HMMA.16816.F32 R52, R4.reuse, R16, R52 ;  /* 0x000000100434723c */ /* 0x040ff00000001834 */
        /* <DEDUP_REMOVED lines=14> */
[C---:B----4-:R-:W-:Y:S08]  /*66e0*/  HMMA.16816.F32 R92, R4.reuse, R12, R92 ;  /* 0x0000000c045c723c */ /* 0x050ff0000000185c */
[C---:B------:R-:W-:Y:S01]  /*66f0*/  HMMA.16816.F32 R96, R4.reuse, R14, R96 ;  /* 0x0000000e0460723c */ /* 0x040fe20000001860 */
[----:B------:R-:W4:Y:S07]  /*6700*/  LDSM.16.MT88.4 R12, [R200+0xf000] ;  /* 0x00f00000c80c783b */ /* 0x000f2e0000004200 */
[C---:B------:R-:W-:Y:S08]  /*6710*/  HMMA.16816.F32 R120, R4.reuse, R136, R120 ;  /* 0x000000880478723c */ /* 0x040ff00000001878 */
[C---:B------:R-:W-:Y:S01]  /*6720*/  HMMA.16816.F32 R116, R4.reuse, R138, R116 ;  /* 0x0000008a0474723c */ /* 0x040fe20000001874 */
[----:B------:R-:W-:Y:S07]  /*6730*/  LDSM.16.MT88.4 R136, [R197+0xd800] ;  /* 0x00d80000c588783b */ /* 0x000fee0000004200 */
[C---:B------:R-:W-:Y:S08]  /*6740*/  HMMA.16816.F32 R112, R4.reuse, R32, R112 ;  /* 0x000000200470723c */ /* 0x040ff00000001870 */
[C---:B------:R-:W-:Y:S01]  /*6750*/  HMMA.16816.F32 R108, R4.reuse, R34, R108 ;  /* 0x00000022046c723c */ /* 0x040fe2000000186c */
[----:B------:R-:W5:Y:S07]  /*6760*/  LDSM.16.MT88.4 R32, [R197+0xd000] ;  /* 0x00d00000c520783b */ /* 0x000f6e0000004200 */
[C---:B------:R-:W-:Y:S08]  /*6770*/  HMMA.16816.F32 R104, R4.reuse, R28, R104 ;  /* 0x0000001c0468723c */ /* 0x040ff00000001868 */
[C---:B------:R-:W-:Y:S01]  /*6780*/  HMMA.16816.F32 R100, R4.reuse, R30, R100 ;  /* 0x0000001e0464723c */ /* 0x040fe20000001864 */
[----:B------:R-:W-:Y:S07]  /*6790*/  LDSM.16.MT88.4 R28, [R196+0xd000] ;  /* 0x00d00000c41c783b */ /* 0x000fee0000004200 */
[C---:B------:R-:W-:Y:S08]  /*67a0*/  HMMA.16816.F32 R44, R4.reuse, R24, R44 ;  /* 0x00000018042c723c */ /* 0x040ff0000000182c */
[C---:B------:R-:W-:Y:S01]  /*67b0*/  HMMA.16816.F32 R48, R4.reuse, R26, R48 ;  /* 0x0000001a0430723c */ /* 0x040fe20000001830 */
[----:B------:R-:W-:Y:S07]  /*67c0*/  LDSM.16.MT88.4 R24, [R198+0xf000] ;  /* 0x00f00000c618783b */ /* 0x000fee0000004200 */
[C---:B--2---:R-:W-:Y:S08]  /*67d0*/  HMMA.16816.F32 R68, R4.reuse, R20, R68 ;  /* 0x000000140444723c */ /* 0x044ff00000001844 */
[----:B------:R-:W-:Y:S01]  /*67e0*/  HMMA.16816.F32 R72, R4, R22, R72 ;  /* 0x000000160448723c */ /* 0x000fe20000001848 */
[----:B------:R-:W-:Y:S06]  /*67f0*/  LDSM.16.MT88.4 R20, [R200+0x11000] ;  /* 0x01100000c814783b */ /* 0x000fec0000004200 */
        /* <DEDUP_REMOVED lines=13> */
[----:B------:R-:W2:Y:S07]  /*68d0*/  LDSM.16.MT88.4 R16, [R196+0xf000] ;  /* 0x00f00000c410783b */ /* 0x000eae0000004200 */
[C---:B----4-:R-:W-:Y:S08]  /*68e0*/  HMMA.16816.F32 R36, R4.reuse, R12, R36 ;  /* 0x0000000c0424723c */ /* 0x050ff00000001824 */
[C---:B------:R-:W-:Y:S01]  /*68f0*/  HMMA.16816.F32 R40, R4.reuse, R14, R40 ;  /* 0x0000000e0428723c */ /* 0x040fe20000001828 */
[----:B------:R-:W3:Y:S07]  /*6900*/  LDSM.16.MT88.4 R12, [R198+0x11000] ;  /* 0x01100000c60c783b */ /* 0x000eee0000004200 */
[C---:B-----5:R-:W-:Y:S08]  /*6910*/  HMMA.16816.F32 R112, R4.reuse, R32, R112 ;  /* 0x000000200470723c */ /* 0x060ff00000001870 */
        /* <DEDUP_REMOVED lines=33> */
[----:B------:R-:W-:-:S04]  /*6b30*/  FADD.FTZ R177, R177, R176 ;  /* 0x000000b0b1b17221 */ /* 0x000fc80000010000 */
        /* <DEDUP_REMOVED lines=105> */
.L_x_1453:
[----:B------:R-:W-:-:S05]  /*71d0*/  IMAD.MOV.U32 R9, RZ, RZ, c[0x0][0x1a0] ;  /* 0x00006800ff097624 */ /* 0x000fca00078e00ff */
[----:B------:R-:W-:-:S04]  /*71e0*/  LEA R9, -R9, RZ, 0x6 ;  /* 0x000000ff09097211 */ /* 0x000fc800078e31ff */
[----:B------:R-:W-:Y:S02]  /*71f0*/  SHF.R.S32.HI R6, RZ, 0x1f, R9 ;  /* 0x0000001fff067819 */ /* 0x000fe40000011409 */
.L_x_1454:
        /* <DEDUP_REMOVED lines=309> */
[----:B------:R-:W-:Y:S02]  /*8550*/  IADD3 R7, R6, 0x1, RZ ;  /* 0x0000000106077810 */ /* 0x000fe40007ffe0ff */
        /* <DEDUP_REMOVED lines=11> */
[-C--:B------:R-:W-:Y:S01]  /*8610*/  ISETP.GE.AND P6, PT, R7, R135.reuse, PT ;  /* 0x000000870700720c */ /* 0x080fe20003fc6270 */
[----:B------:R-:W2:Y:S01]  /*8620*/  MUFU.TANH R169, R158 ;  /* 0x0000009e00a97308 */ /* 0x000ea20000002400 */
[----:B------:R-:W-:Y:S02]  /*8630*/  FSEL R161, R161, -INF , !P1 ;  /* 0xff800000a1a17808 */ /* 0x000fe40004800000 */
[----:B------:R-:W-:Y:S01]  /*8640*/  FSEL R148, R148, -INF , !P6 ;  /* 0xff80000094947808 */ /* 0x000fe20007000000 */
[----:B------:R-:W-:Y:S01]  /*8650*/  HMMA.16816.F32 R176, R12, R10, R176 ;  /* 0x0000000a0cb0723c */ /* 0x000fe200000018b0 */
[-C--:B------:R-:W-:Y:S02]  /*8660*/  ISETP.GE.AND P2, PT, R7, R2.reuse, PT ;  /* 0x000000020700720c */ /* 0x080fe40003f46270 */
[C---:B------:R-:W-:Y:S01]  /*8670*/  ISETP.GE.AND P1, PT, R18.reuse, R135, PT ;  /* 0x000000871200720c */ /* 0x040fe20003f26270 */
[----:B------:R-:W1:Y:S01]  /*8680*/  MUFU.TANH R170, R157 ;  /* 0x0000009d00aa7308 */ /* 0x000e620000002400 */
[----:B------:R-:W-:-:S02]  /*8690*/  ISETP.GE.AND P6, PT, R18, R2, PT ;  /* 0x000000021200720c */ /* 0x000fc40003fc6270 */
[----:B------:R-:W-:Y:S02]  /*86a0*/  IADD3 R18, R6, 0x10, RZ ;  /* 0x0000001006127810 */ /* 0x000fe40007ffe0ff */
[----:B------:R-:W-:Y:S02]  /*86b0*/  FSEL R7, R28, -INF , !P2 ;  /* 0xff8000001c077808 */ /* 0x000fe40005000000 */
[-C--:B------:R-:W-:Y:S01]  /*86c0*/  ISETP.GE.AND P2, PT, R18, R135.reuse, PT ;  /* 0x000000871200720c */ /* 0x080fe20003f46270 */
        /* <DEDUP_REMOVED lines=8> */
[-C--:B------:R-:W-:Y:S01]  /*8750*/  ISETP.GE.AND P1, PT, R18, R2.reuse, PT ;  /* 0x000000021200720c */ /* 0x080fe20003f26270 */
[----:B------:R-:W-:Y:S01]  /*8760*/  FMUL.FTZ R137, R183, c[0x0][0x2ec] ;  /* 0x0000bb00b7897a20 */ /* 0x000fe20000410000 */
[C---:B------:R-:W-:Y:S01]  /*8770*/  ISETP.GE.AND P6, PT, R9.reuse, R135, PT ;  /* 0x000000870900720c */ /* 0x040fe20003fc6270 */
[----:B-1----:R-:W-:Y:S01]  /*8780*/  FMUL.FTZ R138, R176, c[0x0][0x2ec] ;  /* 0x0000bb00b08a7a20 */ /* 0x002fe20000410000 */
[----:B------:R-:W-:Y:S01]  /*8790*/  ISETP.GE.AND P2, PT, R9, R2, PT ;  /* 0x000000020900720c */ /* 0x000fe20003f46270 */
[----:B------:R-:W-:Y:S01]  /*87a0*/  FMUL.FTZ R136, R177, c[0x0][0x2ec] ;  /* 0x0000bb00b1887a20 */ /* 0x000fe20000410000 */
        /* <DEDUP_REMOVED lines=9> */
[CC--:B------:R-:W-:Y:S01]  /*8840*/  ISETP.GE.AND P1, PT, R18.reuse, R135.reuse, PT ;  /* 0x000000871200720c */ /* 0x0c0fe20003f26270 */
        /* <DEDUP_REMOVED lines=8> */
[-C--:B------:R-:W-:Y:S02]  /*88d0*/  ISETP.GE.AND P1, PT, R9, R2.reuse, PT ;  /* 0x000000020900720c */ /* 0x080fe40003f26270 */
[C---:B------:R-:W-:Y:S01]  /*88e0*/  ISETP.GE.AND P6, PT, R5.reuse, R135, PT ;  /* 0x000000870500720c */ /* 0x040fe20003fc6270 */
[----:B------:R-:W-:Y:S01]  /*88f0*/  MUFU.TANH R152, R152 ;  /* 0x0000009800987308 */ /* 0x000fe20000002400 */
[----:B------:R-:W-:-:S02]  /*8900*/  ISETP.GE.AND P2, PT, R5, R2, PT ;  /* 0x000000020500720c */ /* 0x000fc40003f46270 */
[C---:B------:R-:W-:Y:S02]  /*8910*/  IADD3 R4, R6.reuse, 0x21, RZ ;  /* 0x0000002106047810 */ /* 0x040fe40007ffe0ff */
[----:B------:R-:W-:Y:S02]  /*8920*/  IADD3 R5, R6, 0x28, RZ ;  /* 0x0000002806057810 */ /* 0x000fe40007ffe0ff */
[----:B------:R-:W-:Y:S01]  /*8930*/  FSEL R21, R16, -INF , !P1 ;  /* 0xff80000010157808 */ /* 0x000fe20004800000 */
[----:B------:R-:W4:Y:S01]  /*8940*/  MUFU.TANH R151, R151 ;  /* 0x0000009700977308 */ /* 0x000f220000002400 */
[----:B------:R-:W-:Y:S02]  /*8950*/  FSEL R168, R168, -INF , !P6 ;  /* 0xff800000a8a87808 */ /* 0x000fe40007000000 */
[----:B--2---:R-:W-:Y:S02]  /*8960*/  FSEL R169, R169, -INF , !P2 ;  /* 0xff800000a9a97808 */ /* 0x004fe40005000000 */
[----:B------:R-:W-:-:S02]  /*8970*/  ISETP.GE.AND P1, PT, R4, R135, PT ;  /* 0x000000870400720c */ /* 0x000fc40003f26270 */
[-C--:B------:R-:W-:Y:S01]  /*8980*/  ISETP.GE.AND P6, PT, R4, R2.reuse, PT ;  /* 0x000000020400720c */ /* 0x080fe20003fc6270 */
[----:B------:R-:W2:Y:S01]  /*8990*/  MUFU.TANH R138, R138 ;  /* 0x0000008a008a7308 */ /* 0x000ea20000002400 */
[----:B------:R-:W-:Y:S02]  /*89a0*/  ISETP.GE.AND P2, PT, R5, R135, PT ;  /* 0x000000870500720c */ /* 0x000fe40003f46270 */
[----:B------:R-:W-:Y:S02]  /*89b0*/  IADD3 R4, R6, 0x29, RZ ;  /* 0x0000002906047810 */ /* 0x000fe40007ffe0ff */
[----:B------:R-:W-:Y:S02]  /*89c0*/  FSEL R170, R170, -INF , !P1 ;  /* 0xff800000aaaa7808 */ /* 0x000fe40004800000 */
[----:B------:R-:W-:Y:S01]  /*89d0*/  FSEL R167, R167, -INF , !P6 ;  /* 0xff800000a7a77808 */ /* 0x000fe20007000000 */
[----:B------:R-:W-:Y:S01]  /*89e0*/  MUFU.TANH R136, R136 ;  /* 0x0000008800887308 */ /* 0x000fe20000002400 */
[----:B------:R-:W-:Y:S01]  /*89f0*/  FSEL R166, R166, -INF , !P2 ;  /* 0xff800000a6a67808 */ /* 0x000fe20005000000 */
[----:B------:R-:W-:Y:S01]  /*8a00*/  BAR.SYNC.DEFER_BLOCKING 0x0 ;  /* 0x0000000000007b1d */ /* 0x000fe20000010000 */
[----:B------:R-:W-:-:S02]  /*8a10*/  ISETP.GE.AND P1, PT, R5, R2, PT ;  /* 0x000000020500720c */ /* 0x000fc40003f26270 */
[C---:B------:R-:W-:Y:S02]  /*8a20*/  ISETP.GE.AND P6, PT, R4.reuse, R135, PT ;  /* 0x000000870400720c */ /* 0x040fe40003fc6270 */
[----:B------:R-:W-:Y:S01]  /*8a30*/  ISETP.GE.AND P2, PT, R4, R2, PT ;  /* 0x000000020400720c */ /* 0x000fe20003f46270 */
[----:B------:R-:W5:Y:S01]  /*8a40*/  MUFU.TANH R154, R180 ;  /* 0x000000b4009a7308 */ /* 0x000f620000002400 */
[C---:B------:R-:W-:Y:S02]  /*8a50*/  IADD3 R4, R6.reuse, 0x30, RZ ;  /* 0x0000003006047810 */ /* 0x040fe40007ffe0ff */
[----:B------:R-:W-:Y:S02]  /*8a60*/  IADD3 R5, R6, 0x31, RZ ;  /* 0x0000003106057810 */ /* 0x000fe40007ffe0ff */
[----:B-1----:R-:W-:Y:S02]  /*8a70*/  FSEL R165, R165, -INF , !P1 ;  /* 0xff800000a5a57808 */ /* 0x002fe40004800000 */
[----:B------:R-:W-:Y:S01]  /*8a80*/  FSEL R164, R164, -INF , !P6 ;  /* 0xff800000a4a47808 */ /* 0x000fe20007000000 */
[----:B------:R-:W-:Y:S01]  /*8a90*/  MUFU.TANH R137, R137 ;  /* 0x0000008900897308 */ /* 0x000fe20000002400 */
[----:B---3--:R-:W-:-:S02]  /*8aa0*/  FSEL R163, R163, -INF , !P2 ;  /* 0xff800000a3a37808 */ /* 0x008fc40005000000 */
[CC--:B------:R-:W-:Y:S02]  /*8ab0*/  ISETP.GE.AND P1, PT, R4.reuse, R135.reuse, PT ;  /* 0x000000870400720c */ /* 0x0c0fe40003f26270 */
[----:B------:R-:W-:Y:S02]  /*8ac0*/  ISETP.GE.AND P6, PT, R4, R2, PT ;  /* 0x000000020400720c */ /* 0x000fe40003fc6270 */
[----:B------:R-:W-:Y:S01]  /*8ad0*/  ISETP.GE.AND P2, PT, R5, R135, PT ;  /* 0x000000870500720c */ /* 0x000fe20003f46270 */
[----:B------:R-:W1:Y:S01]  /*8ae0*/  MUFU.TANH R139, R139 ;  /* 0x0000008b008b7308 */ /* 0x000e620000002400 */
[----:B------:R-:W-:Y:S02]  /*8af0*/  IADD3 R4, R6, 0x38, RZ ;  /* 0x0000003806047810 */ /* 0x000fe40007ffe0ff */
[----:B----4-:R-:W-:Y:S02]  /*8b00*/  FSEL R151, R151, -INF , !P6 ;  /* 0xff80000097977808 */ /* 0x010fe40007000000 */
[----:B------:R-:W-:-:S02]  /*8b10*/  FSEL R152, R152, -INF , !P2 ;  /* 0xff80000098987808 */ /* 0x000fc40005000000 */
[CC--:B------:R-:W-:Y:S01]  /*8b20*/  ISETP.GE.AND P6, PT, R4.reuse, R135.reuse, PT ;  /* 0x000000870400720c */ /* 0x0c0fe20003fc6270 */
[----:B------:R-:W3:Y:S01]  /*8b30*/  MUFU.TANH R149, R149 ;  /* 0x0000009500957308 */ /* 0x000ee20000002400 */
[----:B------:R-:W-:Y:S02]  /*8b40*/  ISETP.GE.AND P2, PT, R4, R2, PT ;  /* 0x000000020400720c */ /* 0x000fe40003f46270 */
[----:B------:R-:W-:Y:S02]  /*8b50*/  IADD3 R4, R6, 0x39, RZ ;  /* 0x0000003906047810 */ /* 0x000fe40007ffe0ff */
[----:B--2---:R-:W-:Y:S02]  /*8b60*/  FSEL R138, R138, -INF , !P6 ;  /* 0xff8000008a8a7808 */ /* 0x004fe40007000000 */
[----:B------:R-:W-:Y:S02]  /*8b70*/  ISETP.GE.AND P6, PT, R4, R135, PT ;  /* 0x000000870400720c */ /* 0x000fe40003fc6270 */
[----:B-----5:R-:W-:-:S02]  /*8b80*/  FSEL R154, R154, -INF , !P1 ;  /* 0xff8000009a9a7808 */ /* 0x020fc40004800000 */
[----:B------:R-:W-:Y:S02]  /*8b90*/  FSEL R136, R136, -INF , !P6 ;  /* 0xff80000088887808 */ /* 0x000fe40007000000 */
[----:B------:R-:W-:Y:S02]  /*8ba0*/  ISETP.GT.AND P6, PT, R211, R208, PT ;  /* 0x000000d0d300720c */ /* 0x000fe40003fc4270 */
[----:B------:R-:W-:Y:S02]  /*8bb0*/  ISETP.GE.AND P1, PT, R5, R2, PT ;  /* 0x000000020500720c */ /* 0x000fe40003f26270 */
[----:B-1----:R-:W-:Y:S02]  /*8bc0*/  FSEL R139, R139, -INF , !P2 ;  /* 0xff8000008b8b7808 */ /* 0x002fe40005000000 */
[----:B------:R-:W-:Y:S02]  /*8bd0*/  FSEL R137, R137, -INF , !P1 ;  /* 0xff80000089897808 */ /* 0x000fe40004800000 */
[----:B------:R-:W-:-:S02]  /*8be0*/  ISETP.GE.AND P1, PT, R6, R135, PT ;  /* 0x000000870600720c */ /* 0x000fc40003f26270 */
[-C--:B------:R-:W-:Y:S02]  /*8bf0*/  ISETP.GE.AND P2, PT, R6, R2.reuse, PT ;  /* 0x000000020600720c */ /* 0x080fe40003f46270 */
[----:B------:R-:W-:Y:S02]  /*8c00*/  FSEL R140, R140, -INF , !P1 ;  /* 0xff8000008c8c7808 */ /* 0x000fe40004800000 */
[----:B------:R-:W-:Y:S02]  /*8c10*/  ISETP.GE.AND P1, PT, R4, R2, PT ;  /* 0x000000020400720c */ /* 0x000fe40003f26270 */
[----:B------:R-:W-:Y:S02]  /*8c20*/  FSEL R2, R141, -INF , !P2 ;  /* 0xff8000008d027808 */ /* 0x000fe40005000000 */
[----:B---3--:R-:W-:Y:S01]  /*8c30*/  FSEL R149, R149, -INF , !P1 ;  /* 0xff80000095957808 */ /* 0x008fe20004800000 */
[----:B------:R-:W-:Y:S05]  /*8c40*/  @!P6 BRA `(.L_x_1455) ;  /* 0x00000ae00000e947 */ /* 0x000fea0003800000 */
[----:B------:R-:W-:Y:S05]  /*8c50*/  @!P0 BRA `(.L_x_1456) ;  /* 0x000003a000008947 */ /* 0x000fea0003800000 */
[----:B------:R-:W1:Y:S01]  /*8c60*/  I2F.RP R4, R0 ;  /* 0x0000000000047306 */ /* 0x000e620000209400 */
[----:B------:R-:W-:-:S02]  /*8c70*/  IMAD.SHL.U32 R6, R211, 0x40, RZ ;  /* 0x00000040d3067824 */ /* 0x000fc400078e00ff */
[----:B------:R-:W-:-:S03]  /*8c80*/  IMAD.MOV.U32 R12, RZ, RZ, RZ ;  /* 0x000000ffff0c7224 */ /* 0x000fc600078e00ff */
[----:B------:R-:W-:Y:S02]  /*8c90*/  IABS R10, R6 ;  /* 0x00000006000a7213 */ /* 0x000fe40000000000 */
[C---:B------:R-:W-:Y:S02]  /*8ca0*/  IADD3 R11, R6.reuse, -0x40, RZ ;  /* 0xffffffc0060b7810 */ /* 0x040fe40007ffe0ff */
[----:B------:R-:W-:Y:S01]  /*8cb0*/  LOP3.LUT R6, R6, c[0x0][0x2d0], RZ, 0x3c, !PT ;  /* 0x0000b40006067a12 */ /* 0x000fe200078e3cff */
[----:B-1----:R-:W1:Y:S02]  /*8cc0*/  MUFU.RCP R13, R4 ;  /* 0x00000004000d7308 */ /* 0x002e640000001000 */
[----:B-1----:R-:W-:Y:S02]  /*8cd0*/  IADD3 R13, R13, 0xffffffe, RZ ;  /* 0x0ffffffe0d0d7810 */ /* 0x002fe40007ffe0ff */
[----:B------:R-:W-:Y:S02]  /*8ce0*/  IABS R4, R11 ;  /* 0x0000000b00047213 */ /* 0x000fe40000000000 */
[----:B------:R-:W-:-:S02]  /*8cf0*/  LOP3.LUT R11, R11, c[0x0][0x2d0], RZ, 0x3c, !PT ;  /* 0x0000b4000b0b7a12 */ /* 0x000fc400078e3cff */
[----:B------:R-:W1:Y:S02]  /*8d00*/  F2I.FTZ.U32.TRUNC.NTZ R13, R13 ;  /* 0x0000000d000d7305 */ /* 0x000e64000021f000 */
[----:B-1----:R-:W-:-:S04]  /*8d10*/  IMAD.MOV R5, RZ, RZ, -R13 ;  /* 0x000000ffff057224 */ /* 0x002fc800078e0a0d */
[----:B------:R-:W-:-:S04]  /*8d20*/  IMAD R5, R5, R0, RZ ;  /* 0x0000000005057224 */ /* 0x000fc800078e02ff */
[----:B------:R-:W-:-:S06]  /*8d30*/  IMAD.HI.U32 R5, R13, R5, R12 ;  /* 0x000000050d057227 */ /* 0x000fcc00078e000c */
[----:B------:R-:W-:-:S05]  /*8d40*/  IMAD.HI.U32 R12, R5, R10, RZ ;  /* 0x0000000a050c7227 */ /* 0x000fca00078e00ff */
[----:B------:R-:W-:-:S05]  /*8d50*/  IADD3 R9, -R12, RZ, RZ ;  /* 0x000000ff0c097210 */ /* 0x000fca0007ffe1ff */
[----:B------:R-:W-:Y:S02]  /*8d60*/  IMAD R9, R0, R9, R10 ;  /* 0x0000000900097224 */ /* 0x000fe400078e020a */
[----:B------:R-:W-:-:S03]  /*8d70*/  IMAD.HI.U32 R10, R5, R4, RZ ;  /* 0x00000004050a7227 */ /* 0x000fc600078e00ff */
[----:B------:R-:W-:Y:S01]  /*8d80*/  ISETP.GT.U32.AND P2, PT, R0, R9, PT ;  /* 0x000000090000720c */ /* 0x000fe20003f44070 */
[----:B------:R-:W-:-:S04]  /*8d90*/  IMAD.MOV R5, RZ, RZ, -R10 ;  /* 0x000000ffff057224 */ /* 0x000fc800078e0a0a */
[----:B------:R-:W-:-:S05]  /*8da0*/  IMAD R5, R0, R5, R4 ;  /* 0x0000000500057224 */ /* 0x000fca00078e0204 */
[----:B------:R-:W-:-:S03]  /*8db0*/  ISETP.GT.U32.AND P1, PT, R0, R5, PT ;  /* 0x000000050000720c */ /* 0x000fc60003f24070 */
[----:B------:R-:W-:Y:S01]  /*8dc0*/  @!P2 IMAD.IADD R9, R9, 0x1, -R0 ;  /* 0x000000010909a824 */ /* 0x000fe200078e0a00 */
[----:B------:R-:W-:-:S04]  /*8dd0*/  @!P2 IADD3 R12, R12, 0x1, RZ ;  /* 0x000000010c0ca810 */ /* 0x000fc80007ffe0ff */
[----:B------:R-:W-:-:S05]  /*8de0*/  ISETP.GE.U32.AND P2, PT, R9, R0, PT ;  /* 0x000000000900720c */ /* 0x000fca0003f46070 */
[----:B------:R-:W-:Y:S02]  /*8df0*/  @!P1 IADD3 R5, R5, -R0, RZ ;  /* 0x8000000005059210 */ /* 0x000fe40007ffe0ff */
[----:B------:R-:W-:Y:S02]  /*8e00*/  @!P1 IADD3 R10, R10, 0x1, RZ ;  /* 0x000000010a0a9810 */ /* 0x000fe40007ffe0ff */
[----:B------:R-:W-:-:S04]  /*8e10*/  ISETP.GE.AND P1, PT, R6, RZ, PT ;  /* 0x000000ff0600720c */ /* 0x000fc80003f26270 */
[----:B------:R-:W-:Y:S02]  /*8e20*/  @P2 IADD3 R12, R12, 0x1, RZ ;  /* 0x000000010c0c2810 */ /* 0x000fe40007ffe0ff */
[----:B------:R-:W-:Y:S02]  /*8e30*/  ISETP.GE.U32.AND P2, PT, R5, R0, PT ;  /* 0x000000000500720c */ /* 0x000fe40003f46070 */
[----:B------:R-:W-:-:S05]  /*8e40*/  LOP3.LUT R0, RZ, c[0x0][0x2d0], RZ, 0x33, !PT ;  /* 0x0000b400ff007a12 */ /* 0x000fca00078e33ff */
[----:B------:R-:W-:Y:S01]  /*8e50*/  @!P1 IMAD.MOV R12, RZ, RZ, -R12 ;  /* 0x000000ffff0c9224 */ /* 0x000fe200078e0a0c */
[----:B------:R-:W-:-:S04]  /*8e60*/  ISETP.NE.AND P1, PT, RZ, c[0x0][0x2d0], PT ;  /* 0x0000b400ff007a0c */ /* 0x000fc80003f25270 */
[----:B------:R-:W-:Y:S02]  /*8e70*/  SEL R5, R0, R12, !P1 ;  /* 0x0000000c00057207 */ /* 0x000fe40004800000 */
[----:B------:R-:W-:Y:S02]  /*8e80*/  @P2 IADD3 R10, R10, 0x1, RZ ;  /* 0x000000010a0a2810 */ /* 0x000fe40007ffe0ff */
[----:B------:R-:W-:Y:S01]  /*8e90*/  ISETP.GE.AND P2, PT, R11, RZ, PT ;  /* 0x000000ff0b00720c */ /* 0x000fe20003f46270 */
[----:B------:R-:W-:-:S05]  /*8ea0*/  IMAD.WIDE R14, R5, 0x4, R216 ;  /* 0x00000004050e7825 */ /* 0x000fca00078e02d8 */
[----:B------:R-:W2:Y:S07]  /*8eb0*/  LDG.E R9, [R14.64] ;  /* 0x000000040e097981 */ /* 0x000eae000c1e1900 */
[----:B------:R-:W-:-:S05]  /*8ec0*/  @!P2 IMAD.MOV R10, RZ, RZ, -R10 ;  /* 0x000000ffff0aa224 */ /* 0x000fca00078e0a0a */
[----:B------:R-:W-:-:S05]  /*8ed0*/  SEL R0, R0, R10, !P1 ;  /* 0x0000000a00007207 */ /* 0x000fca0004800000 */
[----:B------:R-:W-:-:S05]  /*8ee0*/  IMAD.WIDE R12, R0, 0x4, R216 ;  /* 0x00000004000c7825 */ /* 0x000fca00078e02d8 */
[----:B------:R-:W2:Y:S01]  /*8ef0*/  LDG.E R6, [R12.64] ;  /* 0x000000040c067981 */ /* 0x000ea2000c1e1900 */
[----:B------:R-:W-:Y:S01]  /*8f00*/  IADD3 R0, R5, -R0, RZ ;  /* 0x8000000005007210 */ /* 0x000fe20007ffe0ff */
[----:B------:R-:W-:-:S04]  /*8f10*/  IMAD.MOV.U32 R5, RZ, RZ, c[0x0][0x2d0] ;  /* 0x0000b400ff057624 */ /* 0x000fc800078e00ff */
[----:B------:R-:W-:-:S05]  /*8f20*/  IMAD R5, R0, R5, -0x40 ;  /* 0xffffffc000057424 */ /* 0x000fca00078e0205 */
[----:B------:R-:W-:Y:S01]  /*8f30*/  SHF.R.S32.HI R0, RZ, 0x1f, R5 ;  /* 0x0000001fff007819 */ /* 0x000fe20000011405 */
[----:B------:R-:W-:-:S04]  /*8f40*/  IMAD.WIDE.U32 R10, R5, c[0x0][0x198], RZ ;  /* 0x00006600050a7a25 */ /* 0x000fc800078e00ff */
[----:B------:R-:W-:-:S04]  /*8f50*/  IMAD R0, R0, c[0x0][0x198], RZ ;  /* 0x0000660000007a24 */ /* 0x000fc800078e02ff */
[----:B------:R-:W-:-:S05]  /*8f60*/  IMAD R0, R5, c[0x0][0x19c], R0 ;  /* 0x0000670005007a24 */ /* 0x000fca00078e0200 */
[----:B------:R-:W-:Y:S01]  /*8f70*/  IADD3 R11, R11, R0, RZ ;  /* 0x000000000b0b7210 */ /* 0x000fe20007ffe0ff */
[----:B--2---:R-:W-:-:S05]  /*8f80*/  IMAD.IADD R6, R6, 0x1, -R9 ;  /* 0x0000000106067824 */ /* 0x004fca00078e0a09 */
[----:B------:R-:W-:Y:S01]  /*8f90*/  SHF.R.S32.HI R4, RZ, 0x1f, R6 ;  /* 0x0000001fff047819 */ /* 0x000fe20000011406 */
[----:B------:R-:W-:-:S04]  /*8fa0*/  IMAD.WIDE.U32 R10, R6, c[0x0][0x180], R10 ;  /* 0x00006000060a7a25 */ /* 0x000fc800078e000a */
[----:B------:R-:W-:-:S04]  /*8fb0*/  IMAD R5, R4, c[0x0][0x180], RZ ;  /* 0x0000600004057a24 */ /* 0x000fc800078e02ff */
[----:B------:R-:W-:Y:S01]  /*8fc0*/  IMAD R5, R6, c[0x0][0x184], R5 ;  /* 0x0000610006057a24 */ /* 0x000fe200078e0205 */
[----:B------:R-:W-:-:S03]  /*8fd0*/  MOV R9, R10 ;  /* 0x0000000a00097202 */ /* 0x000fc60000000f00 */
[----:B------:R-:W-:Y:S01]  /*8fe0*/  IMAD.IADD R6, R11, 0x1, R5 ;  /* 0x000000010b067824 */ /* 0x000fe200078e0205 */
[----:B------:R-:W-:Y:S05]  /*8ff0*/  BRA `(.L_x_1457) ;  /* 0x0000003000007947 */ /* 0x000fea0003800000 */
.L_x_1456:
[----:B------:R-:W-:-:S05]  /*9000*/  IMAD.MOV.U32 R9, RZ, RZ, c[0x0][0x198] ;  /* 0x00006600ff097624 */ /* 0x000fca00078e00ff */
[----:B------:R-:W-:-:S04]  /*9010*/  LEA R9, -R9, RZ, 0x6 ;  /* 0x000000ff09097211 */ /* 0x000fc800078e31ff */
[----:B------:R-:W-:Y:S02]  /*9020*/  SHF.R.S32.HI R6, RZ, 0x1f, R9 ;  /* 0x0000001fff067819 */ /* 0x000fe40000011409 */
.L_x_1457:
        /* <DEDUP_REMOVED lines=34> */
[----:B------:R-:W-:Y:S01]  /*9250*/  @!P5 LEA.HI.X R19, R5, R221, R4, 0x1, P2 ;  /* 0x000000dd0513d211 */ /* 0x000fe200010f0c04 */
[----:B------:R-:W-:Y:S01]  /*9260*/  @!PT LDS RZ, [RZ] ;  /* 0x00000000fffff984 */ /* 0x000fe20000000800 */
[----:B------:R-:W-:Y:S01]  /*9270*/  @!PT LDS RZ, [RZ] ;  /* 0x00000000fffff984 */ /* 0x000fe20000000800 */
[----:B------:R-:W-:Y:S01]  /*9280*/  @!PT LDS RZ, [RZ] ;  /* 0x00000000fffff984 */ /* 0x000fe20000000800 */
[----:B------:R1:W-:Y:S01]  /*9290*/  @!P4 LDGSTS.E.BYPASS.LTC128B.128 [R212+0x8000], [R34.64+0x80] ;  /* 0x0800008022d4cfae */ /* 0x0003e2000b901d44 */
[----:B------:R-:W-:Y:S02]  /*92a0*/  @!P4 LEA R16, P2, R11, c[0x0][0x168], 0x1 ;  /* 0x00005a000b10ca11 */ /* 0x000fe400078408ff */
        /* <DEDUP_REMOVED lines=9> */
[----:B------:R1:W-:Y:S02]  /*9340*/  @!P3 LDGSTS.E.BYPASS.LTC128B.128 [R212+0xa000], [R14.64+0x100] ;  /* 0x0a0001000ed4bfae */ /* 0x0003e4000b901d44 */
[----:B------:R-:W-:Y:S01]  /*9350*/  IMAD.X R5, R209, 0x1, R4, P2 ;  /* 0x00000001d1057824 */ /* 0x000fe200010e0604 */
[----:B------:R-:W-:Y:S01]  /*9360*/  @!P3 LEA.HI.X R145, R0, c[0x0][0x16c], R11, 0x1, P1 ;  /* 0x00005b000091ba11 */ /* 0x000fe200008f0c0b */
[----:B------:R1:W-:Y:S01]  /*9370*/  @P5 STS.128 [R212+0x6800], RZ ;  /* 0x006800ffd4005388 */ /* 0x0003e20000000c00 */
[----:B------:R-:W-:-:S03]  /*9380*/  @!P4 IADD3 R11, P1, R133, R10, RZ ;  /* 0x0000000a850bc210 */ /* 0x000fc60007f3e0ff */
[----:B------:R-:W-:Y:S01]  /*9390*/  @!PT LDS RZ, [RZ] ;  /* 0x00000000fffff984 */ /* 0x000fe20000000800 */
[----:B------:R-:W-:Y:S01]  /*93a0*/  @!PT LDS RZ, [RZ] ;  /* 0x00000000fffff984 */ /* 0x000fe20000000800 */
[----:B------:R-:W-:Y:S01]  /*93b0*/  @!PT LDS RZ, [RZ] ;  /* 0x00000000fffff984 */ /* 0x000fe20000000800 */
[----:B------:R1:W-:Y:S02]  /*93c0*/  @!P5 LDGSTS.E.BYPASS.LTC128B.128 [R212+0x6800], [R32.64] ;  /* 0x0680000020d4dfae */ /* 0x0003e4000b901d44 */
[----:B------:R-:W-:Y:S01]  /*93d0*/  @!P4 IMAD.X R0, R134, 0x1, R5, P1 ;  /* 0x000000018600c824 */ /* 0x000fe200008e0605 */
[C---:B------:R-:W-:Y:S01]  /*93e0*/  @!P4 LEA R146, P1, R11.reuse, c[0x0][0x168], 0x1 ;  /* 0x00005a000b92ca11 */ /* 0x040fe200078208ff */
[----:B------:R1:W-:Y:S03]  /*93f0*/  @P4 STS.128 [R212+0x8800], RZ ;  /* 0x008800ffd4004388 */ /* 0x0003e60000000c00 */
[----:B------:R-:W-:Y:S01]  /*9400*/  @!P4 LEA.HI.X R147, R11, c[0x0][0x16c], R0, 0x1, P1 ;  /* 0x00005b000b93ca11 */ /* 0x000fe200008f0c00 */
[----:B------:R-:W-:Y:S01]  /*9410*/  @!PT LDS RZ, [RZ] ;  /* 0x00000000fffff984 */ /* 0x000fe20000000800 */
[----:B------:R-:W-:Y:S01]  /*9420*/  @!PT LDS RZ, [RZ] ;  /* 0x00000000fffff984 */ /* 0x000fe20000000800 */
[----:B------:R-:W-:Y:S01]  /*9430*/  @!PT LDS RZ, [RZ] ;  /* 0x00000000fffff984 */ /* 0x000fe20000000800 */
[----:B------:R1:W-:Y:S01]  /*9440*/  @!P4 LDGSTS.E.BYPASS.LTC128B.128 [R212+0x8800], [R30.64+0x80] ;  /* 0x088000801ed4cfae */ /* 0x0003e2000b901d44 */
        /* <DEDUP_REMOVED lines=42> */
.L_x_1459:
[----:B------:R-:W-:Y:S05]  /*96f0*/  BSYNC B0 ;  /* 0x0000000000007941 */ /* 0x000fea0003800000 */
.L_x_1458:
[----:B------:R-:W0:Y:S01]  /*9700*/  LDGDEPBAR ;  /* 0x00000000000079af */ /* 0x000e220000000000 */
[----:B------:R-:W-:-:S04]  /*9710*/  LEA R222, P1, R9, R222, 0x1 ;  /* 0x000000de09de7211 */ /* 0x000fc800078208ff */
[----:B------:R-:W-:Y:S02]  /*9720*/  LEA.HI.X R221, R9, R221, R6, 0x1, P1 ;  /* 0x000000dd09dd7211 */ /* 0x000fe400008f0c06 */
.L_x_1455:
[----:B--2---:R-:W-:Y:S01]  /*9730*/  FMNMX.FTZ R5, R132, R140, !PT ;  /* 0x0000008c84057209 */ /* 0x004fe20007810000 */
        /* <DEDUP_REMOVED lines=51> */
[----:B------:R-:W-:Y:S01]  /*9a70*/  FADD.FTZ R6, R3, -R6 ;  /* 0x8000000603067221 */ /* 0x000fe20000010000 */
[----:B------:R-:W-:Y:S01]  /*9a80*/  LDSM.16.MT88.4 R132, [R198+0xc800] ;  /* 0x00c80000c684783b */ /* 0x000fe20000004200 */
[----:B------:R-:W-:-:S02]  /*9a90*/  FFMA.FTZ R144, R140, c[0x0][0x23c], -R153 ;  /* 0x00008f008c907a23 */ /* 0x000fc40000010899 */
[--C-:B------:R-:W-:Y:S02]  /*9aa0*/  FFMA.FTZ R142, R148, c[0x0][0x23c], -R153.reuse ;  /* 0x00008f00948e7a23 */ /* 0x100fe40000010899 */
[--C-:B------:R-:W-:Y:S02]  /*9ab0*/  FFMA.FTZ R140, R2, c[0x0][0x23c], -R150.reuse ;  /* 0x00008f00028c7a23 */ /* 0x100fe40000010896 */
[--C-:B------:R-:W-:Y:S01]  /*9ac0*/  FFMA.FTZ R143, R160, c[0x0][0x23c], -R153.reuse ;  /* 0x00008f00a08f7a23 */ /* 0x100fe20000010899 */
[----:B------:R-:W-:Y:S01]  /*9ad0*/  MUFU.EX2 R144, R144 ;  /* 0x0000009000907308 */ /* 0x000fe20000000800 */
[----:B------:R-:W-:Y:S02]  /*9ae0*/  FFMA.FTZ R141, R8, c[0x0][0x23c], -R153 ;  /* 0x00008f00088d7a23 */ /* 0x000fe40000010899 */
[--C-:B------:R-:W-:Y:S01]  /*9af0*/  FFMA.FTZ R2, R161, c[0x0][0x23c], -R150.reuse ;  /* 0x00008f00a1027a23 */ /* 0x100fe20000010896 */
[----:B------:R-:W1:Y:S01]  /*9b00*/  LDSM.16.MT88.4 R8, [R197+0xc000] ;  /* 0x00c00000c508783b */ /* 0x000e620000004200 */
[----:B------:R-:W-:-:S02]  /*9b10*/  FFMA.FTZ R0, R7, c[0x0][0x23c], -R150 ;  /* 0x00008f0007007a23 */ /* 0x000fc40000010896 */
[----:B------:R-:W-:Y:S01]  /*9b20*/  FFMA.FTZ R147, R29, c[0x0][0x23c], -R150 ;  /* 0x00008f001d937a23 */ /* 0x000fe20000010896 */
[----:B------:R-:W2:Y:S01]  /*9b30*/  MUFU.EX2 R143, R143 ;  /* 0x0000008f008f7308 */ /* 0x000ea20000000800 */
[----:B------:R-:W-:Y:S01]  /*9b40*/  FMUL.FTZ R148, R4, c[0x0][0x23c] ;  /* 0x00008f0004947a20 */ /* 0x000fe20000410000 */
[----:B------:R-:W-:Y:S01]  /*9b50*/  LDSM.16.MT88.4 R28, [R196+0xc800] ;  /* 0x00c80000c41c783b */ /* 0x000fe20000004200 */
[----:B------:R-:W-:Y:S02]  /*9b60*/  FMUL.FTZ R3, R6, c[0x0][0x23c] ;  /* 0x00008f0006037a20 */ /* 0x000fe40000410000 */
[--C-:B------:R-:W-:Y:S02]  /*9b70*/  FFMA.FTZ R155, R26, c[0x0][0x23c], -R153.reuse ;  /* 0x00008f001a9b7a23 */ /* 0x100fe40000010899 */
[--C-:B------:R-:W-:Y:S01]  /*9b80*/  FFMA.FTZ R156, R24, c[0x0][0x23c], -R153.reuse ;  /* 0x00008f00189c7a23 */ /* 0x100fe20000010899 */
[----:B------:R-:W-:Y:S01]  /*9b90*/  MUFU.EX2 R142, R142 ;  /* 0x0000008e008e7308 */ /* 0x000fe20000000800 */
[----:B------:R-:W-:-:S02]  /*9ba0*/  FFMA.FTZ R157, R22, c[0x0][0x23c], -R153 ;  /* 0x00008f00169d7a23 */ /* 0x000fc40000010899 */
[--C-:B------:R-:W-:Y:S02]  /*9bb0*/  FFMA.FTZ R158, R20, c[0x0][0x23c], -R153.reuse ;  /* 0x00008f00149e7a23 */ /* 0x100fe40000010899 */
[--C-:B------:R-:W-:Y:S02]  /*9bc0*/  FFMA.FTZ R159, R27, c[0x0][0x23c], -R150.reuse ;  /* 0x00008f001b9f7a23 */ /* 0x100fe40000010896 */
[--C-:B------:R-:W-:Y:S01]  /*9bd0*/  FFMA.FTZ R162, R25, c[0x0][0x23c], -R150.reuse ;  /* 0x00008f0019a27a23 */ /* 0x100fe20000010896 */
[----:B------:R-:W3:Y:S01]  /*9be0*/  MUFU.EX2 R141, R141 ;  /* 0x0000008d008d7308 */ /* 0x000ee20000000800 */
[----:B--2---:R-:W-:Y:S01]  /*9bf0*/  F2FP.PACK_AB R4, R143, R144 ;  /* 0x000000908f04723e */ /* 0x004fe200000000ff */
        /* <DEDUP_REMOVED lines=10> */
[----:B------:R-:W2:Y:S01]  /*9ca0*/  MUFU.EX2 R2, R2 ;  /* 0x0000000200027308 */ /* 0x000ea20000000800 */
[----:B---3--:R-:W-:Y:S01]  /*9cb0*/  F2FP.PACK_AB R6, R141, R142 ;  /* 0x0000008e8d06723e */ /* 0x008fe200000000ff */
        /* <DEDUP_REMOVED lines=8> */
[----:B------:R-:W3:Y:S01]  /*9d40*/  MUFU.EX2 R147, R147 ;  /* 0x0000009300937308 */ /* 0x000ee20000000800 */
[----:B--2---:R-:W-:Y:S01]  /*9d50*/  F2FP.PACK_AB R5, R2, R140 ;  /* 0x0000008c0205723e */ /* 0x004fe200000000ff */
[----:B------:R-:W-:-:S02]  /*9d60*/  FFMA.FTZ R172, R137, c[0x0][0x23c], -R150 ;  /* 0x00008f0089ac7a23 */ /* 0x000fc40000010896 */
[--C-:B------:R-:W-:Y:S02]  /*9d70*/  FFMA.FTZ R169, R139, c[0x0][0x23c], -R150.reuse ;  /* 0x00008f008ba97a23 */ /* 0x100fe40000010896 */
[----:B------:R-:W-:Y:S02]  /*9d80*/  FFMA.FTZ R153, R136, c[0x0][0x23c], -R153 ;  /* 0x00008f0088997a23 */ /* 0x000fe40000010899 */
[----:B------:R-:W2:Y:S01]  /*9d90*/  MUFU.EX2 R148, R148 ;  /* 0x0000009400947308 */ /* 0x000ea20000000800 */
[----:B------:R-:W-:Y:S01]  /*9da0*/  FFMA.FTZ R150, R149, c[0x0][0x23c], -R150 ;  /* 0x00008f0095967a23 */ /* 0x000fe20000010896 */
[----:B------:R-:W-:Y:S06]  /*9db0*/  LDSM.16.MT88.4 R136, [R198+0xd800] ;  /* 0x00d80000c688783b */ /* 0x000fec0000004200 */
        /* <DEDUP_REMOVED lines=302> */
[----:B------:R-:W-:Y:S11]  /*b0a0*/  MOV R132, R146 ;  /* 0x0000009200847202 */ /* 0x000ff60000000f00 */
[----:B------:R-:W-:Y:S01]  /*b0b0*/  @!UPT UIADD3 URZ, URZ, URZ, URZ ;  /* 0x0000003f3f3ff290 */ /* 0x000fe2000fffe03f */
.L_x_1452:
        /* <DEDUP_REMOVED lines=12> */
.L_x_1464:
        /* <DEDUP_REMOVED lines=66> */
.L_x_1461:
[C---:B------:R-:W-:Y:S02]  /*b5a0*/  ISETP.GE.AND P5, PT, R213.reuse, c[0x0][0x220], PT ;  /* 0x00008800d5007a0c */ /* 0x040fe40003fa6270 */
[----:B------:R-:W-:Y:S02]  /*b5b0*/  IADD3 R2, R213, 0x40, RZ ;  /* 0x00000040d5027810 */ /* 0x000fe40007ffe0ff */
[----:B------:R-:W-:Y:S02]  /*b5c0*/  IADD3 R229, P2, R218, R3, RZ ;  /* 0x00000003dae57210 */ /* 0x000fe40007f5e0ff */
[----:B------:R-:W-:Y:S02]  /*b5d0*/  ISETP.GE.AND P4, PT, R2, c[0x0][0x220], PT ;  /* 0x0000880002007a0c */ /* 0x000fe40003f86270 */
[-C--:B------:R-:W-:Y:S02]  /*b5e0*/  LEA R2, P1, R3, R224.reuse, 0x1 ;  /* 0x000000e003027211 */ /* 0x080fe400078208ff */
[----:B------:R-:W-:Y:S02]  /*b5f0*/  IADD3 R133, R213, 0x80, RZ ;  /* 0x00000080d5857810 */ /* 0x000fe40007ffe0ff */
[-C--:B------:R-:W-:Y:S01]  /*b600*/  LEA.HI.X R3, R3, R227.reuse, R132, 0x1, P1 ;  /* 0x000000e303037211 */ /* 0x080fe200008f0c84 */
[----:B------:R-:W-:Y:S01]  /*b610*/  @P5 STS.128 [R212+0xc000], RZ ;  /* 0x00c000ffd4005388 */ /* 0x000fe20000000c00 */
[----:B------:R-:W-:Y:S02]  /*b620*/  ISETP.GE.AND P3, PT, R133, c[0x0][0x220], PT ;  /* 0x0000880085007a0c */ /* 0x000fe40003f66270 */
[----:B------:R-:W-:Y:S02]  /*b630*/  @!P5 LEA R232, P6, R229, R224, 0x1 ;  /* 0x000000e0e5e8d211 */ /* 0x000fe400078c08ff */
[----:B------:R-:W-:Y:S01]  /*b640*/  IADD3.X R134, R215, R132, RZ, P2, !PT ;  /* 0x00000084d7867210 */ /* 0x000fe200017fe4ff */
[----:B------:R-:W-:Y:S01]  /*b650*/  @!PT LDS RZ, [RZ] ;  /* 0x00000000fffff984 */ /* 0x000fe20000000800 */
[----:B------:R-:W-:Y:S01]  /*b660*/  @!PT LDS RZ, [RZ] ;  /* 0x00000000fffff984 */ /* 0x000fe20000000800 */
[----:B------:R-:W-:Y:S01]  /*b670*/  @!PT LDS RZ, [RZ] ;  /* 0x00000000fffff984 */ /* 0x000fe20000000800 */
[----:B------:R1:W-:Y:S01]  /*b680*/  @!P5 LDGSTS.E.BYPASS.LTC128B.128 [R212+0xc000], [R2.64] ;  /* 0x0c00000002d4dfae */ /* 0x0003e2000b901d48 */
[CC--:B------:R-:W-:Y:S02]  /*b690*/  @!P4 LEA R230, P2, R229.reuse, R224.reuse, 0x1 ;  /* 0x000000e0e5e6c211 */ /* 0x0c0fe400078408ff */
[CCC-:B------:R-:W-:Y:S02]  /*b6a0*/  @!P5 LEA.HI.X R233, R229.reuse, R227.reuse, R134.reuse, 0x1, P6 ;  /* 0x000000e3e5e9d211 */ /* 0x1c0fe400030f0c86 */
[C-C-:B------:R-:W-:Y:S01]  /*b6b0*/  @!P4 LEA.HI.X R231, R229.reuse, R227, R134.reuse, 0x1, P2 ;  /* 0x000000e3e5e7c211 */ /* 0x140fe200010f0c86 */
[----:B------:R-:W-:Y:S01]  /*b6c0*/  @P4 STS.128 [R212+0xe000], RZ ;  /* 0x00e000ffd4004388 */ /* 0x000fe20000000c00 */
[C---:B------:R-:W-:Y:S02]  /*b6d0*/  IADD3 R133, P6, R218.reuse, R229, RZ ;  /* 0x000000e5da857210 */ /* 0x040fe40007fde0ff */
[-C--:B------:R-:W-:Y:S02]  /*b6e0*/  @!P3 LEA R228, P1, R229, R224.reuse, 0x1 ;  /* 0x000000e0e5e4b211 */ /* 0x080fe400078208ff */
[----:B------:R-:W-:Y:S01]  /*b6f0*/  @!P4 LEA R236, P2, R133, R224, 0x1 ;  /* 0x000000e085ecc211 */ /* 0x000fe200078408ff */
        /* <DEDUP_REMOVED lines=8> */
[CCC-:B------:R-:W-:Y:S02]  /*b780*/  @!P4 LEA.HI.X R237, R133.reuse, R227.reuse, R134.reuse, 0x1, P2 ;  /* 0x000000e385edc211 */ /* 0x1c0fe400010f0c86 */
[C-C-:B------:R-:W-:Y:S02]  /*b790*/  @!P5 LEA.HI.X R239, R133.reuse, R227, R134.reuse, 0x1, P6 ;  /* 0x000000e385efd211 */ /* 0x140fe400030f0c86 */
[C---:B------:R-:W-:Y:S01]  /*b7a0*/  @!P3 LEA R234, P1, R133.reuse, R224, 0x1 ;  /* 0x000000e085eab211 */ /* 0x040fe200078208ff */
[----:B------:R-:W-:Y:S01]  /*b7b0*/  @!PT LDS RZ, [RZ] ;  /* 0x00000000fffff984 */ /* 0x000fe20000000800 */
[----:B------:R-:W-:Y:S01]  /*b7c0*/  @!PT LDS RZ, [RZ] ;  /* 0x00000000fffff984 */ /* 0x000fe20000000800 */
[----:B------:R-:W-:Y:S01]  /*b7d0*/  @!PT LDS RZ, [RZ] ;  /* 0x00000000fffff984 */ /* 0x000fe20000000800 */
[----:B------:R1:W-:Y:S01]  /*b7e0*/  @!P3 LDGSTS.E.BYPASS.LTC128B.128 [R212+0x10000], [R2.64+0x100] ;  /* 0x1000010002d4bfae */ /* 0x0003e2000b901d48 */
[----:B------:R-:W-:Y:S02]  /*b7f0*/  IADD3 R132, P6, R218, R133, RZ ;  /* 0x00000085da847210 */ /* 0x000fe40007fde0ff */
[-C--:B------:R-:W-:Y:S02]  /*b800*/  @!P3 LEA.HI.X R235, R133, R227.reuse, R134, 0x1, P1 ;  /* 0x000000e385ebb211 */ /* 0x080fe400008f0c86 */
[----:B------:R-:W-:Y:S01]  /*b810*/  IADD3.X R134, R215, R134, RZ, P6, !PT ;  /* 0x00000086d7867210 */ /* 0x000fe200037fe4ff */
[----:B------:R-:W-:Y:S01]  /*b820*/  @P5 STS.128 [R212+0xc800], RZ ;  /* 0x00c800ffd4005388 */ /* 0x000fe20000000c00 */
[CC--:B------:R-:W-:Y:S02]  /*b830*/  @!P5 LEA R242, P6, R132.reuse, R224.reuse, 0x1 ;  /* 0x000000e084f2d211 */ /* 0x0c0fe400078c08ff */
[CC--:B------:R-:W-:Y:S02]  /*b840*/  @!P4 LEA R240, P2, R132.reuse, R224.reuse, 0x1 ;  /* 0x000000e084f0c211 */ /* 0x0c0fe400078408ff */
[CCC-:B------:R-:W-:Y:S01]  /*b850*/  @!P5 LEA.HI.X R243, R132.reuse, R227.reuse, R134.reuse, 0x1, P6 ;  /* 0x000000e384f3d211 */ /* 0x1c0fe200030f0c86 */
[----:B------:R-:W-:Y:S01]  /*b860*/  @!PT LDS RZ, [RZ] ;  /* 0x00000000fffff984 */ /* 0x000fe20000000800 */
[----:B------:R-:W-:Y:S01]  /*b870*/  @!PT LDS RZ, [RZ] ;  /* 0x00000000fffff984 */ /* 0x000fe20000000800 */
[----:B------:R-:W-:Y:S01]  /*b880*/  @!PT LDS RZ, [RZ] ;  /* 0x00000000fffff984 */ /* 0x000fe20000000800 */
[----:B------:R2:W-:Y:S01]  /*b890*/  @!P5 LDGSTS.E.BYPASS.LTC128B.128 [R212+0xc800], [R232.64] ;  /* 0x0c800000e8d4dfae */ /* 0x0005e2000b901d48 */
[CCC-:B------:R-:W-:Y:S02]  /*b8a0*/  @!P4 LEA.HI.X R241, R132.reuse, R227.reuse, R134.reuse, 0x1, P2 ;  /* 0x000000e384f1c211 */ /* 0x1c0fe400010f0c86 */
[C---:B------:R-:W-:Y:S02]  /*b8b0*/  @!P3 LEA R226, P1, R132.reuse, R224, 0x1 ;  /* 0x000000e084e2b211 */ /* 0x040fe400078208ff */
[----:B------:R-:W-:Y:S01]  /*b8c0*/  MOV R224, R2 ;  /* 0x0000000200e07202 */ /* 0x000fe20000000f00 */
[----:B------:R-:W-:Y:S01]  /*b8d0*/  @P4 STS.128 [R212+0xe800], RZ ;  /* 0x00e800ffd4004388 */ /* 0x000fe20000000c00 */
[----:B------:R-:W-:Y:S02]  /*b8e0*/  @!P3 LEA.HI.X R227, R132, R227, R134, 0x1, P1 ;  /* 0x000000e384e3b211 */ /* 0x000fe400008f0c86 */
[----:B------:R-:W-:Y:S03]  /*b8f0*/  ISETP.GT.AND P1, PT, R211, R208, PT ;  /* 0x000000d0d300720c */ /* 0x000fe60003f24270 */
        /* <DEDUP_REMOVED lines=43> */
[----:B-1----:R-:W-:Y:S05]  /*bbb0*/  MOV R227, R3 ;  /* 0x0000000300e37202 */ /* 0x002fea0000000f00 */
        /* <DEDUP_REMOVED lines=168> */
[----:B------:R-:W2:Y:S01]  /*c640*/  MUFU.TANH R251, R251 ;  /* 0x000000fb00fb7308 */ /* 0x000ea20000002400 */
[C---:B-1----:R-:W-:Y:S03]  /*c650*/  HMMA.16816.F32 R28, R176.reuse, R136, R28 ;  /* 0x00000088b01c723c */ /* 0x042fe6000000181c */
[----:B------:R-:W-:Y:S02]  /*c660*/  FMUL.FTZ R242, R17, c[0x0][0x2ec] ;  /* 0x0000bb0011f27a20 */ /* 0x000fe40000410000 */
[----:B------:R-:W-:Y:S02]  /*c670*/  FMUL.FTZ R243, R18, c[0x0][0x2ec] ;  /* 0x0000bb0012f37a20 */ /* 0x000fe40000410000 */
[----:B------:R-:W-:Y:S01]  /*c680*/  FMUL.FTZ R241, R19, c[0x0][0x2ec] ;  /* 0x0000bb0013f17a20 */ /* 0x000fe20000410000 */
[----:B------:R-:W-:Y:S01]  /*c690*/  HMMA.16816.F32 R32, R176, R138, R32 ;  /* 0x0000008ab020723c */ /* 0x000fe20000001820 */
[----:B------:R-:W1:Y:S03]  /*c6a0*/  MUFU.TANH R249, R249 ;  /* 0x000000f900f97308 */ /* 0x000e660000002400 */
        /* <DEDUP_REMOVED lines=11> */
[----:B------:R-:W-:Y:S02]  /*c760*/  FMUL.FTZ R232, R29, c[0x0][0x2ec] ;  /* 0x0000bb001de87a20 */ /* 0x000fe40000410000 */
[----:B------:R-:W-:Y:S02]  /*c770*/  FMUL.FTZ R231, R30, c[0x0][0x2ec] ;  /* 0x0000bb001ee77a20 */ /* 0x000fe40000410000 */
[----:B----4-:R-:W-:Y:S02]  /*c780*/  FMUL.FTZ R229, R31, c[0x0][0x2ec] ;  /* 0x0000bb001fe57a20 */ /* 0x010fe40000410000 */
[----:B------:R-:W-:Y:S01]  /*c790*/  FMUL.FTZ R228, R32, c[0x0][0x2ec] ;  /* 0x0000bb0020e47a20 */ /* 0x000fe20000410000 */
[----:B------:R-:W4:Y:S01]  /*c7a0*/  MUFU.TANH R248, R248 ;  /* 0x000000f800f87308 */ /* 0x000f220000002400 */
[----:B------:R-:W-:Y:S02]  /*c7b0*/  FMUL.FTZ R226, R33, c[0x0][0x2ec] ;  /* 0x0000bb0021e27a20 */ /* 0x000fe40000410000 */
[----:B---3--:R-:W-:Y:S02]  /*c7c0*/  FMUL.FTZ R134, R34, c[0x0][0x2ec] ;  /* 0x0000bb0022867a20 */ /* 0x008fe40000410000 */
[----:B------:R-:W-:Y:S02]  /*c7d0*/  FMUL.FTZ R132, R11, c[0x0][0x2ec] ;  /* 0x0000bb000b847a20 */ /* 0x000fe40000410000 */
[----:B------:R-:W-:Y:S03]  /*c7e0*/  FMUL.FTZ R35, R35, c[0x0][0x2ec] ;  /* 0x0000bb0023237a20 */ /* 0x000fe60000410000 */
[----:B------:R3:W1:Y:S10]  /*c7f0*/  MUFU.TANH R173, R132 ;  /* 0x0000008400ad7308 */ /* 0x0006740000002400 */
        /* <DEDUP_REMOVED lines=24> */
[----:B--2-4-:R-:W-:Y:S02]  /*c980*/  MOV R3, UR6 ;  /* 0x0000000600037c02 */ /* 0x014fe40008000f00 */
[----:B------:R-:W-:Y:S01]  /*c990*/  MOV R2, UR4 ;  /* 0x0000000400027c02 */ /* 0x000fe20008000f00 */
[----:B------:R-:W-:-:S05]  /*c9a0*/  @!P0 BRA `(.L_x_1463) ;  /* 0x000003c000008947 */ /* 0x000fca0003800000 */
[----:B------:R-:W-:Y:S01]  /*c9b0*/  IMAD.SHL.U32 R4, R211, 0x40, RZ ;  /* 0x00000040d3047824 */ /* 0x000fe200078e00ff */
[----:B------:R-:W-:Y:S04]  /*c9c0*/  IABS R3, c[0x0][0x2d0] ;  /* 0x0000b40000037a13 */ /* 0x000fe80000000000 */
[----:B------:R-:W2:Y:S01]  /*c9d0*/  I2F.RP R8, R3 ;  /* 0x0000000300087306 */ /* 0x000ea20000209400 */
[----:B------:R-:W-:Y:S04]  /*c9e0*/  IADD3 R9, R4, -0x40, RZ ;  /* 0xffffffc004097810 */ /* 0x000fe80007ffe0ff */
        /* <DEDUP_REMOVED lines=56> */
.L_x_1463:
        /* <DEDUP_REMOVED lines=20> */
[C---:B------:R-:W-:Y:S03]  /*ceb0*/  IADD3 R3, P6, R210.reuse, R5, RZ ;  /* 0x00000005d2037210 */ /* 0x040fe60007fde0ff */
        /* <DEDUP_REMOVED lines=68> */
.L_x_1462:
[----:B--2-4-:R-:W-:Y:S01]  /*d300*/  FMNMX.FTZ R11, R166, R135, !PT ;  /* 0x00000087a60b7209 */ /* 0x014fe20007810000 */
[----:B------:R-:W-:Y:S01]  /*d310*/  LDSM.16.MT88.4 R12, [R200+0xc000] ;  /* 0x00c00000c80c783b */ /* 0x000fe20000004200 */
[----:B------:R-:W-:Y:S02]  /*d320*/  FMNMX.FTZ R2, R251, R0, !PT ;  /* 0x00000000fb027209 */ /* 0x000fe40007810000 */
[----:B------:R-:W-:Y:S02]  /*d330*/  FMNMX.FTZ R11, R252, R11, !PT ;  /* 0x0000000bfc0b7209 */ /* 0x000fe40007810000 */
[----:B-1----:R-:W-:Y:S02]  /*d340*/  FMNMX.FTZ R2, R249, R2, !PT ;  /* 0x00000002f9027209 */ /* 0x002fe40007810000 */
        /* <DEDUP_REMOVED lines=39> */
[----:B---3--:R-:W1:Y:S01]  /*d5c0*/  SHFL.BFLY PT, R132, R9, 0x1, 0x1f ;  /* 0x0c201f0009847f89 */ /* 0x008e6200000e0000 */
        /* <DEDUP_REMOVED lines=17> */
[----:B------:R-:W-:Y:S01]  /*d6e0*/  ISETP.GT.AND P1, PT, R211, R208, PT ;  /* 0x000000d0d300720c */ /* 0x000fe20003f24270 */
[--C-:B------:R-:W-:Y:S02]  /*d6f0*/  FFMA.FTZ R169, R250, c[0x0][0x23c], -R145.reuse ;  /* 0x00008f00faa97a23 */ /* 0x100fe40000010891 */
[--C-:B------:R-:W-:Y:S02]  /*d700*/  FFMA.FTZ R167, R251, c[0x0][0x23c], -R144.reuse ;  /* 0x00008f00fba77a23 */ /* 0x100fe40000010890 */
[--C-:B------:R-:W-:Y:S01]  /*d710*/  FFMA.FTZ R166, R249, c[0x0][0x23c], -R144.reuse ;  /* 0x00008f00f9a67a23 */ /* 0x100fe20000010890 */
[----:B------:R-:W-:Y:S01]  /*d720*/  MUFU.EX2 R171, R171 ;  /* 0x000000ab00ab7308 */ /* 0x000fe20000000800 */
[--C-:B------:R-:W-:Y:S02]  /*d730*/  FFMA.FTZ R168, R174, c[0x0][0x23c], -R145.reuse ;  /* 0x00008f00aea87a23 */ /* 0x100fe40000010891 */
        /* <DEDUP_REMOVED lines=113> */
[--C-:B------:R-:W-:Y:S02]  /*de50*/  FFMA.FTZ R175, R245, c[0x0][0x23c], -R144.reuse ;  /* 0x00008f00f5af7a23 */ /* 0x100fe40000010890 */
[--C-:B------:R-:W-:Y:S02]  /*de60*/  FFMA.FTZ R177, R244, c[0x0][0x23c], -R145.reuse ;  /* 0x00008f00f4b17a23 */ /* 0x100fe40000010891 */
[C---:B---3--:R-:W-:Y:S02]  /*de70*/  HMMA.16816.F32 R36, R128.reuse, R112, R36 ;  /* 0x000000708024723c */ /* 0x048fe40000001824 */
[----:B------:R-:W2:Y:S02]  /*de80*/  MUFU.EX2 R175, R175 ;  /* 0x000000af00af7308 */ /* 0x000ea40000000800 */
[--C-:B------:R-:W-:Y:S02]  /*de90*/  FFMA.FTZ R176, R242, c[0x0][0x23c], -R145.reuse ;  /* 0x00008f00f2b07a23 */ /* 0x100fe40000010891 */
[--C-:B------:R-:W-:Y:S02]  /*dea0*/  FFMA.FTZ R178, R243, c[0x0][0x23c], -R144.reuse ;  /* 0x00008f00f3b27a23 */ /* 0x100fe40000010890 */
[C---:B------:R-:W-:Y:S01]  /*deb0*/  HMMA.16816.F32 R40, R128.reuse, R114, R40 ;  /* 0x000000728028723c */ /* 0x040fe20000001828 */
[----:B------:R-:W-:Y:S03]  /*dec0*/  LDSM.16.MT88.4 R112, [R200+0xc800] ;  /* 0x00c80000c870783b */ /* 0x000fe60000004200 */
[--C-:B------:R-:W-:Y:S01]  /*ded0*/  FFMA.FTZ R179, R241, c[0x0][0x23c], -R144.reuse ;  /* 0x00008f00f1b37a23 */ /* 0x100fe20000010890 */
[----:B------:R-:W-:Y:S01]  /*dee0*/  MUFU.EX2 R177, R177 ;  /* 0x000000b100b17308 */ /* 0x000fe20000000800 */
[C---:B------:R-:W-:Y:S02]  /*def0*/  FMUL.FTZ R88, R2.reuse, R88 ;  /* 0x0000005802587220 */ /* 0x040fe40000410000 */
[----:B------:R-:W-:Y:S01]  /*df00*/  FMUL.FTZ R89, R2, R89 ;  /* 0x0000005902597220 */ /* 0x000fe20000410000 */
[C---:B----4-:R-:W-:Y:S03]  /*df10*/  HMMA.16816.F32 R44, R128.reuse, R104, R44 ;  /* 0x00000068802c723c */ /* 0x050fe6000000182c */
[C---:B------:R-:W-:Y:S03]  /*df20*/  FMUL.FTZ R90, R0.reuse, R90 ;  /* 0x0000005a005a7220 */ /* 0x040fe60000410000 */
[----:B------:R-:W3:Y:S01]  /*df30*/  MUFU.EX2 R176, R176 ;  /* 0x000000b000b07308 */ /* 0x000ee20000000800 */
[----:B------:R-:W-:Y:S02]  /*df40*/  FMUL.FTZ R91, R0, R91 ;  /* 0x0000005b005b7220 */ /* 0x000fe40000410000 */
[C---:B------:R-:W-:Y:S01]  /*df50*/  FMUL.FTZ R92, R2.reuse, R92 ;  /* 0x0000005c025c7220 */ /* 0x040fe20000410000 */
[C---:B------:R-:W-:Y:S01]  /*df60*/  HMMA.16816.F32 R48, R128.reuse, R106, R48 ;  /* 0x0000006a8030723c */ /* 0x040fe20000001830 */
[----:B------:R-:W4:Y:S02]  /*df70*/  LDSM.16.MT88.4 R104, [R200+0x10000] ;  /* 0x01000000c868783b */ /* 0x000f240000004200 */
[----:B------:R-:W-:Y:S02]  /*df80*/  FMUL.FTZ R93, R2, R93 ;  /* 0x0000005d025d7220 */ /* 0x000fe40000410000 */
[C---:B------:R-:W-:Y:S01]  /*df90*/  FMUL.FTZ R94, R0.reuse, R94 ;  /* 0x0000005e005e7220 */ /* 0x040fe20000410000 */
[----:B------:R-:W-:Y:S02]  /*dfa0*/  MUFU.EX2 R178, R178 ;  /* 0x000000b200b27308 */ /* 0x000fe40000000800 */
[C---:B------:R-:W-:Y:S04]  /*dfb0*/  HMMA.16816.F32 R52, R128.reuse, R100, R52 ;  /* 0x000000648034723c */ /* 0x040fe80000001834 */
[----:B------:R-:W-:Y:S02]  /*dfc0*/  FMUL.FTZ R95, R0, R95 ;  /* 0x0000005f005f7220 */ /* 0x000fe40000410000 */
[C---:B------:R-:W-:Y:S02]  /*dfd0*/  FMUL.FTZ R96, R2.reuse, R96 ;  /* 0x0000006002607220 */ /* 0x040fe40000410000 */
[C---:B------:R-:W-:Y:S01]  /*dfe0*/  HMMA.16816.F32 R56, R128.reuse, R102, R56 ;  /* 0x000000668038723c */ /* 0x040fe20000001838 */
[----:B------:R-:W5:Y:S01]  /*dff0*/  LDSM.16.MT88.4 R100, [R198+0x10000] ;  /* 0x01000000c664783b */ /* 0x000f620000004200 */
[----:B------:R-:W1:Y:S02]  /*e000*/  MUFU.EX2 R179, R179 ;  /* 0x000000b300b37308 */ /* 0x000e640000000800 */
[----:B------:R-:W-:Y:S02]  /*e010*/  FMUL.FTZ R97, R2, R97 ;  /* 0x0000006102617220 */ /* 0x000fe40000410000 */
[C---:B------:R-:W-:Y:S02]  /*e020*/  FMUL.FTZ R98, R0.reuse, R98 ;  /* 0x0000006200627220 */ /* 0x040fe40000410000 */
[C---:B------:R-:W-:Y:S04]  /*e030*/  HMMA.16816.F32 R60, R128.reuse, R108, R60 ;  /* 0x0000006c803c723c */ /* 0x040fe8000000183c */
[----:B------:R-:W-:Y:S02]  /*e040*/  FMUL.FTZ R99, R0, R99 ;  /* 0x0000006300637220 */ /* 0x000fe40000410000 */
[--C-:B------:R-:W-:Y:S02]  /*e050*/  FFMA.FTZ R180, R238, c[0x0][0x23c], -R145.reuse ;  /* 0x00008f00eeb47a23 */ /* 0x100fe40000010891 */
[C---:B------:R-:W-:Y:S01]  /*e060*/  HMMA.16816.F32 R64, R128.reuse, R110, R64 ;  /* 0x0000006e8040723c */ /* 0x040fe20000001840 */
[----:B------:R-:W1:Y:S03]  /*e070*/  LDSM.16.MT88.4 R108, [R197+0x10000] ;  /* 0x01000000c56c783b */ /* 0x000e660000004200 */
[--C-:B------:R-:W-:Y:S01]  /*e080*/  FFMA.FTZ R181, R240, c[0x0][0x23c], -R145.reuse ;  /* 0x00008f00f0b57a23 */ /* 0x100fe20000010891 */
[----:B------:R-:W-:Y:S01]  /*e090*/  MUFU.EX2 R180, R180 ;  /* 0x000000b400b47308 */ /* 0x000fe20000000800 */
[--C-:B------:R-:W-:Y:S02]  /*e0a0*/  FFMA.FTZ R182, R239, c[0x0][0x23c], -R144.reuse ;  /* 0x00008f00efb67a23 */ /* 0x100fe40000010890 */
[--C-:B------:R-:W-:Y:S01]  /*e0b0*/  FFMA.FTZ R183, R237, c[0x0][0x23c], -R144.reuse ;  /* 0x00008f00edb77a23 */ /* 0x100fe20000010890 */
[C---:B----4-:R-:W-:Y:S03]  /*e0c0*/  HMMA.16816.F32 R68, R128.reuse, R104, R68 ;  /* 0x000000688044723c */ /* 0x050fe60000001844 */
[--C-:B------:R-:W-:Y:S02]  /*e0d0*/  FFMA.FTZ R236, R236, c[0x0][0x23c], -R145.reuse ;  /* 0x00008f00ecec7a23 */ /* 0x100fe40000010891 */
[--C-:B------:R-:W-:Y:S01]  /*e0e0*/  FFMA.FTZ R237, R234, c[0x0][0x23c], -R145.reuse ;  /* 0x00008f00eaed7a23 */ /* 0x100fe20000010891 */
[----:B------:R-:W-:Y:S01]  /*e0f0*/  MUFU.EX2 R181, R181 ;  /* 0x000000b500b57308 */ /* 0x000fe20000000800 */
[--C-:B------:R-:W-:Y:S01]  /*e100*/  FFMA.FTZ R234, R235, c[0x0][0x23c], -R144.reuse ;  /* 0x00008f00ebea7a23 */ /* 0x100fe20000010890 */
[C---:B------:R-:W-:Y:S01]  /*e110*/  HMMA.16816.F32 R72, R128.reuse, R106, R72 ;  /* 0x0000006a8048723c */ /* 0x040fe20000001848 */
[----:B------:R-:W4:Y:S03]  /*e120*/  LDSM.16.MT88.4 R104, [R196+0x10000] ;  /* 0x01000000c468783b */ /* 0x000f260000004200 */
[C---:B------:R-:W-:Y:S02]  /*e130*/  FMUL.FTZ R76, R2.reuse, R76 ;  /* 0x0000004c024c7220 */ /* 0x040fe40000410000 */
[----:B------:R-:W-:Y:S02]  /*e140*/  FMUL.FTZ R77, R2, R77 ;  /* 0x0000004d024d7220 */ /* 0x000fe40000410000 */
[C---:B------:R-:W-:Y:S01]  /*e150*/  FMUL.FTZ R78, R0.reuse, R78 ;  /* 0x0000004e004e7220 */ /* 0x040fe20000410000 */
[----:B------:R-:W-:Y:S03]  /*e160*/  MUFU.EX2 R182, R182 ;  /* 0x000000b600b67308 */ /* 0x000fe60000000800 */
[----:B------:R-:W-:Y:S02]  /*e170*/  FMUL.FTZ R79, R0, R79 ;  /* 0x0000004f004f7220 */ /* 0x000fe40000410000 */
[--C-:B------:R-:W-:Y:S02]  /*e180*/  FFMA.FTZ R233, R233, c[0x0][0x23c], -R144.reuse ;  /* 0x00008f00e9e97a23 */ /* 0x100fe40000010890 */
[--C-:B------:R-:W-:Y:S02]  /*e190*/  FFMA.FTZ R230, R230, c[0x0][0x23c], -R145.reuse ;  /* 0x00008f00e6e67a23 */ /* 0x100fe40000010891 */
[--C-:B------:R-:W-:Y:S01]  /*e1a0*/  FFMA.FTZ R235, R232, c[0x0][0x23c], -R145.reuse ;  /* 0x00008f00e8eb7a23 */ /* 0x100fe20000010891 */
[C---:B-----5:R-:W-:Y:S01]  /*e1b0*/  HMMA.16816.F32 R76, R128.reuse, R100, R76 ;  /* 0x00000064804c723c */ /* 0x060fe2000000184c */
[----:B------:R-:W-:Y:S02]  /*e1c0*/  MUFU.EX2 R183, R183 ;  /* 0x000000b700b77308 */ /* 0x000fe40000000800 */
[C---:B------:R-:W-:Y:S02]  /*e1d0*/  FMUL.FTZ R80, R2.reuse, R80 ;  /* 0x0000005002507220 */ /* 0x040fe40000410000 */
[----:B------:R-:W-:Y:S02]  /*e1e0*/  FMUL.FTZ R81, R2, R81 ;  /* 0x0000005102517220 */ /* 0x000fe40000410000 */
[C---:B------:R-:W-:Y:S01]  /*e1f0*/  FMUL.FTZ R82, R0.reuse, R82 ;  /* 0x0000005200527220 */ /* 0x040fe20000410000 */
[----:B-1----:R-:W-:Y:S01]  /*e200*/  F2FP.PACK_AB R100, R173, R172 ;  /* 0x000000acad64723e */ /* 0x002fe200000000ff */
[----:B------:R-:W-:Y:S02]  /*e210*/  FMUL.FTZ R83, R0, R83 ;  /* 0x0000005300537220 */ /* 0x000fe40000410000 */
[----:B------:R-:W-:Y:S01]  /*e220*/  MUFU.EX2 R236, R236 ;  /* 0x000000ec00ec7308 */ /* 0x000fe20000000800 */
[----:B--2---:R-:W-:Y:S01]  /*e230*/  F2FP.PACK_AB R101, R175, R174 ;  /* 0x000000aeaf65723e */ /* 0x004fe200000000ff */
[--C-:B------:R-:W-:Y:S02]  /*e240*/  FFMA.FTZ R231, R231, c[0x0][0x23c], -R144.reuse ;  /* 0x00008f00e7e77a23 */ /* 0x100fe40000010890 */
[--C-:B------:R-:W-:Y:S01]  /*e250*/  FFMA.FTZ R232, R229, c[0x0][0x23c], -R144.reuse ;  /* 0x00008f00e5e87a23 */ /* 0x100fe20000010890 */
[C---:B------:R-:W-:Y:S03]  /*e260*/  HMMA.16816.F32 R80, R128.reuse, R102, R80 ;  /* 0x000000668050723c */ /* 0x040fe60000001850 */
[--C-:B------:R-:W-:Y:S02]  /*e270*/  FFMA.FTZ R228, R228, c[0x0][0x23c], -R145.reuse ;  /* 0x00008f00e4e47a23 */ /* 0x100fe40000010891 */
[----:B------:R-:W-:Y:S01]  /*e280*/  FFMA.FTZ R145, R226, c[0x0][0x23c], -R145 ;  /* 0x00008f00e2917a23 */ /* 0x000fe20000010891 */
[----:B------:R-:W-:Y:S01]  /*e290*/  MUFU.EX2 R237, R237 ;  /* 0x000000ed00ed7308 */ /* 0x000fe20000000800 */
[----:B---3--:R-:W-:Y:S01]  /*e2a0*/  F2FP.PACK_AB R102, R176, R177 ;  /* 0x000000b1b066723e */ /* 0x008fe200000000ff */
[C---:B------:R-:W-:Y:S04]  /*e2b0*/  HMMA.16816.F32 R84, R128.reuse, R108, R84 ;  /* 0x0000006c8054723c */ /* 0x040fe80000001854 */
[----:B------:R-:W-:Y:S01]  /*e2c0*/  F2FP.PACK_AB R103, R179, R178 ;  /* 0x000000b2b367723e */ /* 0x000fe200000000ff */
[--C-:B------:R-:W-:Y:S02]  /*e2d0*/  FFMA.FTZ R134, R134, c[0x0][0x23c], -R144.reuse ;  /* 0x00008f0086867a23 */ /* 0x100fe40000010890 */
[----:B------:R-:W-:Y:S01]  /*e2e0*/  FFMA.FTZ R144, R133, c[0x0][0x23c], -R144 ;  /* 0x00008f0085907a23 */ /* 0x000fe20000010890 */
[C---:B------:R-:W-:Y:S01]  /*e2f0*/  HMMA.16816.F32 R88, R128.reuse, R110, R88 ;  /* 0x0000006e8058723c */ /* 0x040fe20000001858 */
[----:B------:R-:W1:Y:S01]  /*e300*/  LDSM.16.MT88.4 R108, [R198+0xc800] ;  /* 0x00c80000c66c783b */ /* 0x000e620000004200 */
[----:B------:R-:W-:Y:S02]  /*e310*/  MUFU.EX2 R229, R145 ;  /* 0x0000009100e57308 */ /* 0x000fe40000000800 */
[----:B------:R-:W-:Y:S02]  /*e320*/  FFMA.FTZ R171, R2, R225, R171 ;  /* 0x000000e102ab7223 */ /* 0x000fe400000100ab */
[----:B------:R-:W-:Y:S02]  /*e330*/  FFMA.FTZ R167, R0, R223, R167 ;  /* 0x000000df00a77223 */ /* 0x000fe400000100a7 */
[C---:B----4-:R-:W-:Y:S04]  /*e340*/  HMMA.16816.F32 R92, R128.reuse, R104, R92 ;  /* 0x00000068805c723c */ /* 0x050fe8000000185c */
[----:B------:R2:W-:Y:S01]  /*e350*/  MUFU.EX2 R133, R144 ;  /* 0x0000009000857308 */ /* 0x0005e20000000800 */
[----:B------:R-:W-:Y:S02]  /*e360*/  FADD.FTZ R170, R170, R171 ;  /* 0x000000abaaaa7221 */ /* 0x000fe40000010000 */
[----:B------:R-:W-:Y:S01]  /*e370*/  FADD.FTZ R166, R166, R167 ;  /* 0x000000a7a6a67221 */ /* 0x000fe20000010000 */
[----:B------:R-:W-:Y:S01]  /*e380*/  HMMA.16816.F32 R96, R128, R106, R96 ;  /* 0x0000006a8060723c */ /* 0x000fe20000001860 */
[----:B------:R-:W3:Y:S05]  /*e390*/  LDSM.16.MT88.4 R104, [R196+0xe800] ;  /* 0x00e80000c468783b */ /* 0x000eea0000004200 */
[----:B------:R-:W-:Y:S02]  /*e3a0*/  MUFU.EX2 R234, R234 ;  /* 0x000000ea00ea7308 */ /* 0x000fe40000000800 */
[C---:B------:R-:W-:Y:S08]  /*e3b0*/  HMMA.16816.F32 R4, R100.reuse, R112, R4 ;  /* 0x000000706404723c */ /* 0x040ff00000001804 */
[C---:B------:R-:W-:Y:S01]  /*e3c0*/  HMMA.16816.F32 R8, R100.reuse, R114, R8 ;  /* 0x000000726408723c */ /* 0x040fe20000001808 */
[----:B------:R-:W-:Y:S01]  /*e3d0*/  LDSM.16.MT88.4 R112, [R198+0x10800] ;  /* 0x01080000c670783b */ /* 0x000fe20000004200 */
[----:B------:R-:W-:Y:S06]  /*e3e0*/  MUFU.EX2 R233, R233 ;  /* 0x000000e900e97308 */ /* 0x000fec0000000800 */
[C---:B-1----:R-:W-:Y:S01]  /*e3f0*/  HMMA.16816.F32 R12, R100.reuse, R108, R12 ;  /* 0x0000006c640c723c */ /* 0x042fe2000000180c */
[----:B--2---:R-:W-:Y:S03]  /*e400*/  LDSM.16.MT88.4 R144, [R200+0xf800] ;  /* 0x00f80000c890783b */ /* 0x004fe60000004200 */
[----:B------:R-:W-:Y:S04]  /*e410*/  MUFU.EX2 R230, R230 ;  /* 0x000000e600e67308 */ /* 0x000fe80000000800 */
[C---:B------:R-:W-:Y:S01]  /*e420*/  HMMA.16816.F32 R16, R100.reuse, R110, R16 ;  /* 0x0000006e6410723c */ /* 0x040fe20000001810 */
[----:B------:R-:W1:Y:S05]  /*e430*/  LDSM.16.MT88.4 R108, [R200+0x10800] ;  /* 0x01080000c86c783b */ /* 0x000e6a0000004200 */
[----:B------:R-:W2:Y:S02]  /*e440*/  MUFU.EX2 R235, R235 ;  /* 0x000000eb00eb7308 */ /* 0x000ea40000000800 */
[C---:B------:R-:W-:Y:S08]  /*e450*/  HMMA.16816.F32 R20, R100.reuse, R116, R20 ;  /* 0x000000746414723c */ /* 0x040ff00000001814 */
[----:B------:R-:W-:Y:S01]  /*e460*/  MUFU.EX2 R231, R231 ;  /* 0x000000e700e77308 */ /* 0x000fe20000000800 */
[C---:B------:R-:W-:Y:S01]  /*e470*/  HMMA.16816.F32 R24, R100.reuse, R118, R24 ;  /* 0x000000766418723c */ /* 0x040fe20000001818 */
[----:B------:R-:W-:Y:S07]  /*e480*/  LDSM.16.MT88.4 R116, [R196+0x10800] ;  /* 0x01080000c474783b */ /* 0x000fee0000004200 */
[C---:B------:R-:W-:Y:S01]  /*e490*/  HMMA.16816.F32 R28, R100.reuse, R120, R28 ;  /* 0x00000078641c723c */ /* 0x040fe2000000181c */
[----:B------:R-:W4:Y:S07]  /*e4a0*/  MUFU.EX2 R232, R232 ;  /* 0x000000e800e87308 */ /* 0x000f2e0000000800 */
[C---:B------:R-:W-:Y:S01]  /*e4b0*/  HMMA.16816.F32 R32, R100.reuse, R122, R32 ;  /* 0x0000007a6420723c */ /* 0x040fe20000001820 */
[----:B------:R-:W-:Y:S02]  /*e4c0*/  LDSM.16.MT88.4 R120, [R198+0xd000] ;  /* 0x00d00000c678783b */ /* 0x000fe40000004200 */
[----:B------:R-:W5:Y:S05]  /*e4d0*/  MUFU.EX2 R228, R228 ;  /* 0x000000e400e47308 */ /* 0x000f6a0000000800 */
[C---:B------:R-:W-:Y:S05]  /*e4e0*/  HMMA.16816.F32 R36, R100.reuse, R124, R36 ;  /* 0x0000007c6424723c */ /* 0x040fea0000001824 */
[----:B------:R-:W1:Y:S03]  /*e4f0*/  MUFU.EX2 R134, R134 ;  /* 0x0000008600867308 */ /* 0x000e660000000800 */
[C---:B------:R-:W-:Y:S01]  /*e500*/  HMMA.16816.F32 R40, R100.reuse, R126, R40 ;  /* 0x0000007e6428723c */ /* 0x040fe20000001828 */
[----:B------:R-:W-:Y:S07]  /*e510*/  LDSM.16.MT88.4 R124, [R196+0xd000] ;  /* 0x00d00000c47c783b */ /* 0x000fee0000004200 */
[C---:B------:R-:W-:Y:S07]  /*e520*/  HMMA.16816.F32 R44, R100.reuse, R136, R44 ;  /* 0x00000088642c723c */ /* 0x040fee000000182c */
[----:B--2---:R-:W-:Y:S01]  /*e530*/  F2FP.PACK_AB R136, R235, R230 ;  /* 0x000000e6eb88723e */ /* 0x004fe200000000ff */
[C---:B------:R-:W-:Y:S04]  /*e540*/  HMMA.16816.F32 R48, R100.reuse, R138, R48 ;  /* 0x0000008a6430723c */ /* 0x040fe80000001830 */
[----:B----4-:R-:W-:Y:S03]  /*e550*/  F2FP.PACK_AB R137, R232, R231 ;  /* 0x000000e7e889723e */ /* 0x010fe600000000ff */
[----:B-----5:R-:W-:Y:S01]  /*e560*/  F2FP.PACK_AB R138, R229, R228 ;  /* 0x000000e4e58a723e */ /* 0x020fe200000000ff */
[C---:B------:R-:W-:Y:S04]  /*e570*/  HMMA.16816.F32 R52, R100.reuse, R140, R52 ;  /* 0x0000008c6434723c */ /* 0x040fe80000001834 */
[----:B-1----:R-:W-:Y:S04]  /*e580*/  F2FP.PACK_AB R139, R133, R134 ;  /* 0x00000086858b723e */ /* 0x002fe800000000ff */
[C---:B------:R-:W-:Y:S01]  /*e590*/  HMMA.16816.F32 R56, R100.reuse, R142, R56 ;  /* 0x0000008e6438723c */ /* 0x040fe20000001838 */
[----:B------:R-:W-:Y:S07]  /*e5a0*/  LDSM.16.MT88.4 R140, [R196+0xd800] ;  /* 0x00d80000c48c783b */ /* 0x000fee0000004200 */
[C---:B---3--:R-:W-:Y:S08]  /*e5b0*/  HMMA.16816.F32 R60, R100.reuse, R104, R60 ;  /* 0x00000068643c723c */ /* 0x048ff0000000183c */
        /* <DEDUP_REMOVED lines=8> */
[C---:B-1----:R-:W-:Y:S08]  /*e640*/  HMMA.16816.F32 R84, R100.reuse, R104, R84 ;  /* 0x000000686454723c */ /* 0x042ff00000001854 */
[C---:B------:R-:W-:Y:S01]  /*e650*/  HMMA.16816.F32 R88, R100.reuse, R106, R88 ;  /* 0x0000006a6458723c */ /* 0x040fe20000001858 */
[----:B------:R-:W1:Y:S07]  /*e660*/  LDSM.16.MT88.4 R104, [R200+0xf000] ;  /* 0x00f00000c868783b */ /* 0x000e6e0000004200 */
[C---:B------:R-:W-:Y:S08]  /*e670*/  HMMA.16816.F32 R92, R100.reuse, R116, R92 ;  /* 0x00000074645c723c */ /* 0x040ff0000000185c */
[----:B------:R-:W-:Y:S01]  /*e680*/  HMMA.16816.F32 R96, R100, R118, R96 ;  /* 0x000000766460723c */ /* 0x000fe20000001860 */
[----:B------:R-:W4:Y:S06]  /*e690*/  LDSM.16.MT88.4 R116, [R198+0xf000] ;  /* 0x00f00000c674783b */ /* 0x000f2c0000004200 */
[----:B------:R-:W-:Y:S02]  /*e6a0*/  F2FP.PACK_AB R100, R181, R180 ;  /* 0x000000b4b564723e */ /* 0x000fe400000000ff */
[----:B------:R-:W-:Y:S03]  /*e6b0*/  F2FP.PACK_AB R101, R183, R182 ;  /* 0x000000b6b765723e */ /* 0x000fe600000000ff */
[----:B------:R-:W-:Y:S02]  /*e6c0*/  F2FP.PACK_AB R102, R237, R236 ;  /* 0x000000eced66723e */ /* 0x000fe400000000ff */
[----:B------:R-:W-:Y:S07]  /*e6d0*/  F2FP.PACK_AB R103, R233, R234 ;  /* 0x000000eae967723e */ /* 0x000fee00000000ff */
[C---:B--2---:R-:W-:Y:S08]  /*e6e0*/  HMMA.16816.F32 R4, R100.reuse, R108, R4 ;  /* 0x0000006c6404723c */ /* 0x044ff00000001804 */
[C---:B------:R-:W-:Y:S01]  /*e6f0*/  HMMA.16816.F32 R8, R100.reuse, R110, R8 ;  /* 0x0000006e6408723c */ /* 0x040fe20000001808 */
[----:B------:R-:W2:Y:S07]  /*e700*/  LDSM.16.MT88.4 R108, [R197+0xf000] ;  /* 0x00f00000c56c783b */ /* 0x000eae0000004200 */
[C---:B------:R-:W-:Y:S08]  /*e710*/  HMMA.16816.F32 R12, R100.reuse, R120, R12 ;  /* 0x00000078640c723c */ /* 0x040ff0000000180c */
[C---:B------:R-:W-:Y:S08]  /*e720*/  HMMA.16816.F32 R16, R100.reuse, R122, R16 ;  /* 0x0000007a6410723c */ /* 0x040ff00000001810 */
[C---:B---3--:R-:W-:Y:S08]  /*e730*/  HMMA.16816.F32 R20, R100.reuse, R112, R20 ;  /* 0x000000706414723c */ /* 0x048ff00000001814 */
[C---:B------:R-:W-:Y:S01]  /*e740*/  HMMA.16816.F32 R24, R100.reuse, R114, R24 ;  /* 0x000000726418723c */ /* 0x040fe20000001818 */
[----:B------:R-:W3:Y:S07]  /*e750*/  LDSM.16.MT88.4 R112, [R196+0xf000] ;  /* 0x00f00000c470783b */ /* 0x000eee0000004200 */
[C---:B------:R-:W-:Y:S08]  /*e760*/  HMMA.16816.F32 R28, R100.reuse, R124, R28 ;  /* 0x0000007c641c723c */ /* 0x040ff0000000181c */
[C---:B------:R-:W-:Y:S01]  /*e770*/  HMMA.16816.F32 R32, R100.reuse, R126, R32 ;  /* 0x0000007e6420723c */ /* 0x040fe20000001820 */
[----:B------:R-:W-:Y:S07]  /*e780*/  LDSM.16.MT88.4 R124, [R200+0xd800] ;  /* 0x00d80000c87c783b */ /* 0x000fee0000004200 */
[C---:B-1----:R-:W-:Y:S08]  /*e790*/  HMMA.16816.F32 R36, R100.reuse, R104, R36 ;  /* 0x000000686424723c */ /* 0x042ff00000001824 */
[C---:B------:R-:W-:Y:S01]  /*e7a0*/  HMMA.16816.F32 R40, R100.reuse, R106, R40 ;  /* 0x0000006a6428723c */ /* 0x040fe20000001828 */
[----:B------:R-:W1:Y:S07]  /*e7b0*/  LDSM.16.MT88.4 R104, [R200+0x11000] ;  /* 0x01100000c868783b */ /* 0x000e6e0000004200 */
[C---:B----4-:R-:W-:Y:S08]  /*e7c0*/  HMMA.16816.F32 R44, R100.reuse, R116, R44 ;  /* 0x00000074642c723c */ /* 0x050ff0000000182c */
[C---:B------:R-:W-:Y:S01]  /*e7d0*/  HMMA.16816.F32 R48, R100.reuse, R118, R48 ;  /* 0x000000766430723c */ /* 0x040fe20000001830 */
[----:B------:R-:W4:Y:S07]  /*e7e0*/  LDSM.16.MT88.4 R116, [R198+0x11000] ;  /* 0x01100000c674783b */ /* 0x000f2e0000004200 */
[C---:B--2---:R-:W-:Y:S08]  /*e7f0*/  HMMA.16816.F32 R52, R100.reuse, R108, R52 ;  /* 0x0000006c6434723c */ /* 0x044ff00000001834 */
[C---:B------:R-:W-:Y:S01]  /*e800*/  HMMA.16816.F32 R56, R100.reuse, R110, R56 ;  /* 0x0000006e6438723c */ /* 0x040fe20000001838 */
[----:B------:R-:W2:Y:S07]  /*e810*/  LDSM.16.MT88.4 R108, [R197+0x11000] ;  /* 0x01100000c56c783b */ /* 0x000eae0000004200 */
[C---:B---3--:R-:W-:Y:S08]  /*e820*/  HMMA.16816.F32 R60, R100.reuse, R112, R60 ;  /* 0x00000070643c723c */ /* 0x048ff0000000183c */
[C---:B------:R-:W-:Y:S01]  /*e830*/  HMMA.16816.F32 R64, R100.reuse, R114, R64 ;  /* 0x000000726440723c */ /* 0x040fe20000001840 */
[----:B------:R-:W3:Y:S07]  /*e840*/  LDSM.16.MT88.4 R112, [R196+0x11000] ;  /* 0x01100000c470783b */ /* 0x000eee0000004200 */
[C---:B-1----:R-:W-:Y:S08]  /*e850*/  HMMA.16816.F32 R68, R100.reuse, R104, R68 ;  /* 0x000000686444723c */ /* 0x042ff00000001844 */
[C---:B------:R-:W-:Y:S01]  /*e860*/  HMMA.16816.F32 R72, R100.reuse, R106, R72 ;  /* 0x0000006a6448723c */ /* 0x040fe20000001848 */
[----:B------:R-:W-:Y:S07]  /*e870*/  LDSM.16.MT88.4 R104, [R197+0xd800] ;  /* 0x00d80000c568783b */ /* 0x000fee0000004200 */
[C---:B----4-:R-:W-:Y:S08]  /*e880*/  HMMA.16816.F32 R76, R100.reuse, R116, R76 ;  /* 0x00000074644c723c */ /* 0x050ff0000000184c */
[C---:B------:R-:W-:Y:S01]  /*e890*/  HMMA.16816.F32 R80, R100.reuse, R118, R80 ;  /* 0x000000766450723c */ /* 0x040fe20000001850 */
[----:B------:R-:W1:Y:S07]  /*e8a0*/  LDSM.16.MT88.4 R116, [R198+0xd800] ;  /* 0x00d80000c674783b */ /* 0x000e6e0000004200 */
[C---:B--2---:R-:W-:Y:S08]  /*e8b0*/  HMMA.16816.F32 R84, R100.reuse, R108, R84 ;  /* 0x0000006c6454723c */ /* 0x044ff00000001854 */
[C---:B------:R-:W-:Y:S08]  /*e8c0*/  HMMA.16816.F32 R88, R100.reuse, R110, R88 ;  /* 0x0000006e6458723c */ /* 0x040ff00000001858 */
[C---:B---3--:R-:W-:Y:S08]  /*e8d0*/  HMMA.16816.F32 R92, R100.reuse, R112, R92 ;  /* 0x00000070645c723c */ /* 0x048ff0000000185c */
[----:B------:R-:W-:Y:S08]  /*e8e0*/  HMMA.16816.F32 R96, R100, R114, R96 ;  /* 0x000000726460723c */ /* 0x000ff00000001860 */
[C---:B------:R-:W-:Y:S01]  /*e8f0*/  HMMA.16816.F32 R128, R136.reuse, R124, R4 ;  /* 0x0000007c8880723c */ /* 0x040fe20000001804 */
[----:B------:R-:W2:Y:S07]  /*e900*/  LDSM.16.MT88.4 R4, [R198+0x11800] ;  /* 0x01180000c604783b */ /* 0x000eae0000004200 */
[C---:B------:R-:W-:Y:S01]  /*e910*/  HMMA.16816.F32 R124, R136.reuse, R126, R8 ;  /* 0x0000007e887c723c */ /* 0x040fe20000001808 */
[----:B------:R-:W3:Y:S07]  /*e920*/  LDSM.16.MT88.4 R8, [R197+0x11800] ;  /* 0x01180000c508783b */ /* 0x000eee0000004200 */
[C---:B-1----:R-:W-:Y:S01]  /*e930*/  HMMA.16816.F32 R120, R136.reuse, R116, R12 ;  /* 0x000000748878723c */ /* 0x042fe2000000180c */
[----:B------:R-:W1:Y:S07]  /*e940*/  LDSM.16.MT88.4 R12, [R196+0x11800] ;  /* 0x01180000c40c783b */ /* 0x000e6e0000004200 */
[C---:B------:R-:W-:Y:S07]  /*e950*/  HMMA.16816.F32 R116, R136.reuse, R118, R16 ;  /* 0x000000768874723c */ /* 0x040fee0000001810 */
[----:B------:R-:W-:Y:S01]  /*e960*/  FADD.FTZ R17, R165, R166 ;  /* 0x000000a6a5117221 */ /* 0x000fe20000010000 */
[C---:B------:R-:W-:Y:S04]  /*e970*/  HMMA.16816.F32 R112, R136.reuse, R104, R20 ;  /* 0x000000688870723c */ /* 0x040fe80000001814 */
[----:B------:R-:W-:Y:S04]  /*e980*/  FADD.FTZ R17, R164, R17 ;  /* 0x00000011a4117221 */ /* 0x000fe80000010000 */
        /* <DEDUP_REMOVED lines=23> */
[----:B------:R-:W-:Y:S01]  /*eb00*/  FADD.FTZ R0, R172, R5 ;  /* 0x00000005ac007221 */ /* 0x000fe20000010000 */
[C---:B---3--:R-:W-:Y:S03]  /*eb10*/  HMMA.16816.F32 R84, R136.reuse, R8, R84 ;  /* 0x000000088854723c */ /* 0x048fe60000001854 */
[----:B------:R-:W-:Y:S04]  /*eb20*/  FADD.FTZ R0, R173, R0 ;  /* 0x00000000ad007221 */ /* 0x000fe80000010000 */
[----:B------:R-:W-:Y:S01]  /*eb30*/  FADD.FTZ R5, R177, R0 ;  /* 0x00000000b1057221 */ /* 0x000fe20000010000 */
[C---:B------:R-:W-:Y:S04]  /*eb40*/  HMMA.16816.F32 R88, R136.reuse, R10, R88 ;  /* 0x0000000a8858723c */ /* 0x040fe80000001858 */
[----:B------:R-:W-:Y:S02]  /*eb50*/  FADD.FTZ R5, R176, R5 ;  /* 0x00000005b0057221 */ /* 0x000fe40000010000 */
[----:B------:R-:W-:Y:S02]  /*eb60*/  FADD.FTZ R0, R234, R183 ;  /* 0x000000b7ea007221 */ /* 0x000fe40000010000 */
[----:B------:R-:W-:Y:S01]  /*eb70*/  FADD.FTZ R180, R180, R5 ;  /* 0x00000005b4b47221 */ /* 0x000fe20000010000 */
[C---:B-1----:R-:W-:Y:S03]  /*eb80*/  HMMA.16816.F32 R92, R136.reuse, R12, R92 ;  /* 0x0000000c885c723c */ /* 0x042fe6000000185c */
[----:B------:R-:W-:Y:S02]  /*eb90*/  FADD.FTZ R181, R181, R180 ;  /* 0x000000b4b5b57221 */ /* 0x000fe40000010000 */
[----:B------:R-:W-:Y:S02]  /*eba0*/  FADD.FTZ R0, R233, R0 ;  /* 0x00000000e9007221 */ /* 0x000fe40000010000 */
[----:B------:R-:W-:Y:S01]  /*ebb0*/  FADD.FTZ R236, R236, R181 ;  /* 0x000000b5ecec7221 */ /* 0x000fe20000010000 */
[----:B------:R-:W-:Y:S04]  /*ebc0*/  HMMA.16816.F32 R96, R136, R14, R96 ;  /* 0x0000000e8860723c */ /* 0x000fe80000001860 */
[----:B------:R-:W-:Y:S02]  /*ebd0*/  FADD.FTZ R237, R237, R236 ;  /* 0x000000eceded7221 */ /* 0x000fe40000010000 */
[----:B------:R-:W-:Y:S01]  /*ebe0*/  FADD.FTZ R231, R231, R0 ;  /* 0x00000000e7e77221 */ /* 0x000fe20000010000 */
[----:B------:R-:W-:Y:S01]  /*ebf0*/  MOV R0, R3 ;  /* 0x0000000300007202 */ /* 0x000fe20000000f00 */
[----:B------:R-:W-:Y:S04]  /*ec00*/  FADD.FTZ R230, R230, R237 ;  /* 0x000000ede6e67221 */ /* 0x000fe80000010000 */
[----:B------:R-:W-:Y:S02]  /*ec10*/  FADD.FTZ R235, R235, R230 ;  /* 0x000000e6ebeb7221 */ /* 0x000fe40000010000 */
[----:B------:R-:W-:Y:S02]  /*ec20*/  FADD.FTZ R231, R232, R231 ;  /* 0x000000e7e8e77221 */ /* 0x000fe40000010000 */
[----:B------:R-:W-:Y:S02]  /*ec30*/  FADD.FTZ R228, R228, R235 ;  /* 0x000000ebe4e47221 */ /* 0x000fe40000010000 */
[----:B------:R-:W-:Y:S02]  /*ec40*/  FADD.FTZ R134, R134, R231 ;  /* 0x000000e786867221 */ /* 0x000fe40000010000 */
[----:B------:R-:W-:Y:S02]  /*ec50*/  FADD.FTZ R225, R229, R228 ;  /* 0x000000e4e5e17221 */ /* 0x000fe40000010000 */
[----:B------:R-:W-:Y:S01]  /*ec60*/  FADD.FTZ R223, R133, R134 ;  /* 0x0000008685df7221 */ /* 0x000fe20000010000 */
[----:B------:R-:W-:-:S05]  /*ec70*/  @P1 BRA `(.L_x_1464) ;  /* 0xffffc50000001947 */ /* 0x000fca000383ffff */
.L_x_1460:
        /* <DEDUP_REMOVED lines=280> */
.L_x_1466:
[----:B--234-:R-:W-:Y:S05]  /*fe00*/  BSYNC B0 ;  /* 0x0000000000007941 */ /* 0x01cfea0003800000 */
.L_x_1465:
        /* <DEDUP_REMOVED lines=18> */
.L_x_1468:
[----:B------:R-:W-:Y:S05]  /*ff30*/  BSYNC B0 ;  /* 0x0000000000007941 */ /* 0x000fea0003800000 */
.L_x_1467:
        /* <DEDUP_REMOVED lines=11> */
.L_x_1470:
[----:B------:R-:W-:Y:S05]  /*fff0*/  BSYNC B0 ;  /* 0x0000000000007941 */ /* 0x000fea0003800000 */
.L_x_1469:
        /* <DEDUP_REMOVED lines=11> */
.L_x_1472:
[----:B------:R-:W-:Y:S05]  /*100b0*/  BSYNC B0 ;  /* 0x0000000000007941 */ /* 0x000fea0003800000 */
.L_x_1471:
        /* <DEDUP_REMOVED lines=11> */
.L_x_1474:
[----:B------:R-:W-:Y:S05]  /*10170*/  BSYNC B0 ;  /* 0x0000000000007941 */ /* 0x000fea0003800000 */
.L_x_1473:
        /* <DEDUP_REMOVED lines=11> */
.L_x_1476:
[----:B------:R-:W-:Y:S05]  /*10230*/  BSYNC B0 ;  /* 0x0000000000007941 */ /* 0x000fea0003800000 */
.L_x_1475:
        /* <DEDUP_REMOVED lines=11> */
.L_x_1478:
[----:B------:R-:W-:Y:S05]  /*102f0*/  BSYNC B0 ;  /* 0x0000000000007941 */ /* 0x000fea0003800000 */
.L_x_1477:
        /* <DEDUP_REMOVED lines=11> */
.L_x_1480:
[----:B------:R-:W-:Y:S05]  /*103b0*/  BSYNC B0 ;  /* 0x0000000000007941 */ /* 0x000fea0003800000 */
.L_x_1479:
        /* <DEDUP_REMOVED lines=12> */
.L_x_1481:
        /* <DEDUP_REMOVED lines=16> */
.L_x_4103:


//--------------------- .text._ZN5flash24flash_fwd_splitkv_kernelI23Flash_fwd_kernel_traitsILi192ELi64ELi64ELi4ELb0ELb0EN7cutlass6half_tE19Flash_kernel_traitsILi192ELi64ELi64ELi4ES3_EELb1ELb0ELb0ELb0ELb0ELb0ELb1ELb1EEEvNS_16Flash_fwd_paramsE --------------------------
	.section	.text._ZN5flash24flash_fwd_splitkv_kernelI23Flash_fwd_kernel_traitsILi192ELi64ELi64ELi4ELb0ELb0EN7cutlass6half_tE19Flash_kernel_traitsILi192ELi64ELi64ELi4ES3_EELb1ELb0ELb0ELb0ELb0ELb0ELb1ELb1EEEvNS_16Flash_fwd_paramsE,"ax",@progbits
	.sectioninfo	@"SHI_REGISTERS=230"
	.align	128
        .global         _ZN5flash24flash_fwd_splitkv_kernelI23Flash_fwd_kernel_traitsILi192ELi64ELi64ELi4ELb0ELb0EN7cutlass6half_tE19Flash_kernel_traitsILi192ELi64ELi64ELi4ES3_EELb1ELb0ELb0ELb0ELb0ELb0ELb1ELb1EEEvNS_16Flash_fwd_paramsE
        .type           _ZN5flash24flash_fwd_splitkv_kernelI23Flash_fwd_kernel_traitsILi192ELi64ELi64ELi4ELb0ELb0EN7cutlass6half_tE19Flash_kernel_traitsILi192ELi64ELi64ELi4ES3_EELb1ELb0ELb0ELb0ELb0ELb0ELb1ELb1EEEvNS_16Flash_fwd_paramsE,@function
        .size           _ZN5flash24flash_fwd_splitkv_kernelI23Flash_fwd_kernel_traitsILi192ELi64ELi64ELi4ELb0ELb0EN7cutlass6half_tE19Flash_kernel_traitsILi192ELi64ELi64ELi4ES3_EELb1ELb0ELb0ELb0ELb0ELb0ELb1ELb1EEEvNS_16Flash_fwd_paramsE,(.L_x_4104 - _ZN5flash24flash_fwd_splitkv_kernelI23Flash_fwd_kernel_traitsILi192ELi64ELi64ELi4ELb0ELb0EN7cutlass6half_tE19Flash_kernel_traitsILi192ELi64ELi64ELi4ES3_EELb1ELb0ELb0ELb0ELb0ELb0ELb1ELb1EEEvNS_16Flash_fwd_paramsE)
        .other          _ZN5flash24flash_fwd_splitkv_kernelI23Flash_fwd_kernel_traitsILi192ELi64ELi64ELi4ELb0ELb0EN7cutlass6half_tE19Flash_kernel_traitsILi192ELi64ELi64ELi4ES3_EELb1ELb0ELb0ELb0ELb0ELb0ELb1ELb1EEEvNS_16Flash_fwd_paramsE,@"STO_CUDA_ENTRY STV_DEFAULT"
_ZN5flash24flash_fwd_splitkv_kernelI23Flash_fwd_kernel_traitsILi192ELi64ELi64ELi4ELb0ELb0EN7cutlass6half_tE19Flash_kernel_traitsILi192ELi64ELi64ELi4ES3_EELb1ELb0ELb0ELb0ELb0ELb0ELb1ELb1EEEvNS_16Flash_fwd_paramsE:
.text._ZN5flash24flash_fwd_splitkv_kernelI23Flash_fwd_kernel_traitsILi192ELi64ELi64ELi4ELb0ELb0EN7cutlass6half_tE19Flash_kernel_traitsILi192ELi64ELi64ELi4ES3_EELb1ELb0ELb0ELb0ELb0ELb0ELb1ELb1EEEvNS_16Flash_fwd_paramsE:
[----:B------:R-:W-:Y:S02]  /*0000*/  MOV R1, c[0x0][0x28] ;  /* 0x00000a0000017a02 */ /* 0x000fe40000000f00 */
[----:B------:R-:W1:Y:S01]  /*0010*/  I2F.U32.RP R2, c[0x0][0x1c0] ;  /* 0x0000700000027b06 */ /* 0x000e620000209000 */
[----:B------:R-:W2:Y:S01]  /*0020*/  S2R R3, SR_CTAID.Z ;  /* 0x0000000000037919 */ /* 0x000ea20000002700 */
[----:B------:R-:W-:Y:S01]  /*0030*/  IMAD.MOV.U32 R4, RZ, RZ, RZ ;  /* 0x000000ffff047224 */ /* 0x000fe200078e00ff */
[----:B------:R-:W-:Y:S01]  /*0040*/  ISETP.NE.U32.AND P0, PT, RZ, c[0x0][0x1c0], PT ;  /* 0x00007000ff007a0c */ /* 0x000fe20003f05070 */
[----:B------:R-:W-:Y:S01]  /*0050*/  IMAD.MOV.U32 R9, RZ, RZ, -0x1 ;  /* 0xffffffffff097424 */ /* 0x000fe200078e00ff */
[----:B------:R-:W-:Y:S01]  /*0060*/  ISETP.NE.U32.AND P5, PT, RZ, c[0x0][0x250], PT ;  /* 0x00009400ff007a0c */ /* 0x000fe20003fa5070 */
[----:B------:R-:W-:-:S03]  /*0070*/  ULDC.64 UR6, c[0x0][0x118] ;  /* 0x0000460000067ab9 */ /* 0x000fc60000000a00 */
[----:B------:R-:W-:Y:S01]  /*0080*/  ISETP.NE.AND.EX P5, PT, RZ, c[0x0][0x254], PT, P5 ;  /* 0x00009500ff007a0c */ /* 0x000fe20003fa5350 */
[----:B-1----:R-:W1:Y:S02]  /*0090*/  MUFU.RCP R5, R2 ;  /* 0x0000000200057308 */ /* 0x002e640000001000 */
[----:B-1----:R-:W-:Y:S01]  /*00a0*/  IADD3 R5, R5, 0xffffffe, RZ ;  /* 0x0ffffffe05057810 */ /* 0x002fe20007ffe0ff */
[----:B------:R-:W-:Y:S01]  /*00b0*/  IMAD.MOV.U32 R8, RZ, RZ, RZ ;  /* 0x000000ffff087224 */ /* 0x000fe200078e00ff */
[----:B------:R-:W1:Y:S04]  /*00c0*/  LDC.U8 R2, c[0x0][0x312] ;  /* 0x0000c480ff027b82 */ /* 0x000e680000000000 */
[----:B------:R-:W3:Y:S02]  /*00d0*/  F2I.FTZ.U32.TRUNC.NTZ R5, R5 ;  /* 0x0000000500057305 */ /* 0x000ee4000021f000 */
[----:B---3--:R-:W-:-:S04]  /*00e0*/  IMAD.MOV R0, RZ, RZ, -R5 ;  /* 0x000000ffff007224 */ /* 0x008fc800078e0a05 */
[----:B------:R-:W-:-:S04]  /*00f0*/  IMAD R7, R0, c[0x0][0x1c0], RZ ;  /* 0x0000700000077a24 */ /* 0x000fc800078e02ff */
[----:B------:R-:W-:-:S06]  /*0100*/  IMAD.HI.U32 R4, R5, R7, R4 ;  /* 0x0000000705047227 */ /* 0x000fcc00078e0004 */
[----:B--2---:R-:W-:-:S04]  /*0110*/  IMAD.HI.U32 R203, R4, R3, RZ ;  /* 0x0000000304cb7227 */ /* 0x004fc800078e00ff */
[----:B------:R-:W-:-:S04]  /*0120*/  IMAD.MOV R0, RZ, RZ, -R203 ;  /* 0x000000ffff007224 */ /* 0x000fc800078e0acb */
[----:B------:R-:W-:-:S05]  /*0130*/  IMAD R0, R0, c[0x0][0x1c0], R3 ;  /* 0x0000700000007a24 */ /* 0x000fca00078e0203 */
[----:B------:R-:W-:-:S13]  /*0140*/  ISETP.GE.U32.AND P1, PT, R0, c[0x0][0x1c0], PT ;  /* 0x0000700000007a0c */ /* 0x000fda0003f26070 */
[----:B------:R-:W-:Y:S02]  /*0150*/  @P1 IADD3 R0, R0, -c[0x0][0x1c0], RZ ;  /* 0x8000700000001a10 */ /* 0x000fe40007ffe0ff */
[----:B------:R-:W-:Y:S02]  /*0160*/  @P1 IADD3 R203, R203, 0x1, RZ ;  /* 0x00000001cbcb1810 */ /* 0x000fe40007ffe0ff */
[----:B------:R-:W-:Y:S01]  /*0170*/  ISETP.GE.U32.AND P2, PT, R0, c[0x0][0x1c0], PT ;  /* 0x0000700000007a0c */ /* 0x000fe20003f46070 */
[----:B------:R-:W-:Y:S01]  /*0180*/  IMAD.MOV.U32 R0, RZ, RZ, 0x4 ;  /* 0x00000004ff007424 */ /* 0x000fe200078e00ff */
[----:B------:R-:W-:-:S04]  /*0190*/  ISETP.NE.U32.AND P1, PT, RZ, c[0x0][0x240], PT ;  /* 0x00009000ff007a0c */ /* 0x000fc80003f25070 */
[----:B------:R-:W-:-:S07]  /*01a0*/  ISETP.NE.AND.EX P1, PT, RZ, c[0x0][0x244], PT, P1 ;  /* 0x00009100ff007a0c */ /* 0x000fce0003f25310 */
[----:B------:R-:W-:Y:S02]  /*01b0*/  @P2 IADD3 R203, R203, 0x1, RZ ;  /* 0x00000001cbcb2810 */ /* 0x000fe40007ffe0ff */
[----:B------:R-:W-:Y:S02]  /*01c0*/  @!P0 LOP3.LUT R203, RZ, c[0x0][0x1c0], RZ, 0x33, !PT ;  /* 0x00007000ffcb8a12 */ /* 0x000fe400078e33ff */
[----:B-1----:R-:W-:Y:S02]  /*01d0*/  ISETP.NE.AND P2, PT, R2, RZ, PT ;  /* 0x000000ff0200720c */ /* 0x002fe40003f45270 */
[----:B------:R-:W-:Y:S01]  /*01e0*/  ISETP.EQ.U32.AND P0, PT, RZ, c[0x0][0x248], PT ;  /* 0x00009200ff007a0c */ /* 0x000fe20003f02070 */
[----:B------:R-:W-:-:S03]  /*01f0*/  IMAD.WIDE R6, R203, R0, c[0x0][0x240] ;  /* 0x00009000cb067625 */ /* 0x000fc600078e0200 */
[----:B------:R-:W-:Y:S01]  /*0200*/  ISETP.EQ.OR.EX P0, PT, RZ, c[0x0][0x24c], !P2, P0 ;  /* 0x00009300ff007a0c */ /* 0x000fe20005702700 */
[CC--:B------:R-:W-:Y:S01]  /*0210*/  IMAD.WIDE R164, R203.reuse, R0.reuse, c[0x0][0x250] ;  /* 0x00009400cba47625 */ /* 0x0c0fe200078e0200 */
[----:B------:R-:W2:Y:S04]  /*0220*/  @P1 LDG.E R9, [R6.64] ;  /* 0x0000000606091981 */ /* 0x000ea8000c1e1900 */
[----:B------:R-:W2:Y:S01]  /*0230*/  @P1 LDG.E R202, [R6.64+0x4] ;  /* 0x0000040606ca1981 */ /* 0x000ea2000c1e1900 */
[----:B------:R-:W-:Y:S01]  /*0240*/  MOV R21, 0xffffffff ;  /* 0xffffffff00157802 */ /* 0x000fe20000000f00 */
[----:B------:R-:W-:Y:S02]  /*0250*/  IMAD.WIDE R4, R203, R0, c[0x0][0x248] ;  /* 0x00009200cb047625 */ /* 0x000fe400078e0200 */
[----:B------:R1:W5:Y:S04]  /*0260*/  @P5 LDG.E R8, [R164.64] ;  /* 0x00000006a4085981 */ /* 0x000368000c1e1900 */
[----:B------:R1:W5:Y:S01]  /*0270*/  @!P0 LDG.E R21, [R4.64] ;  /* 0x0000000604158981 */ /* 0x000362000c1e1900 */
[----:B------:R-:W-:Y:S01]  /*0280*/  ISETP.NE.U32.AND P0, PT, RZ, c[0x0][0x248], PT ;  /* 0x00009200ff007a0c */ /* 0x000fe20003f05070 */
[----:B------:R-:W-:-:S02]  /*0290*/  IMAD.MOV R160, RZ, RZ, -R203 ;  /* 0x000000ffffa07224 */ /* 0x000fc400078e0acb */
[----:B------:R-:W3:Y:S01]  /*02a0*/  S2R R17, SR_CTAID.X ;  /* 0x0000000000117919 */ /* 0x000ee20000002500 */
[----:B------:R-:W-:Y:S01]  /*02b0*/  ISETP.NE.AND.EX P0, PT, RZ, c[0x0][0x24c], PT, P0 ;  /* 0x00009300ff007a0c */ /* 0x000fe20003f05300 */
[----:B------:R-:W-:Y:S02]  /*02c0*/  IMAD R160, R160, c[0x0][0x1c0], R3 ;  /* 0x00007000a0a07a24 */ /* 0x000fe400078e0203 */
[----:B------:R-:W4:Y:S01]  /*02d0*/  S2R R2, SR_CTAID.Y ;  /* 0x0000000000027919 */ /* 0x000f220000002600 */
[----:B--2---:R-:W-:Y:S01]  /*02e0*/  @P1 IADD3 R202, R202, -R9, RZ ;  /* 0x80000009caca1210 */ /* 0x004fe20007ffe0ff */
[----:B------:R-:W-:-:S08]  /*02f0*/  @!P1 IMAD.MOV.U32 R202, RZ, RZ, c[0x0][0x214] ;  /* 0x00008500ffca9624 */ /* 0x000fd000078e00ff */
[----:B------:R-:W-:Y:S05]  /*0300*/  @!P0 BRA `(.L_x_1482) ;  /* 0x0000004000008947 */ /* 0x000fea0003800000 */
[----:B-1-34-:R-:W2:Y:S02]  /*0310*/  @P2 LDG.E R6, [R4.64+0x4] ;  /* 0x0000040604062981 */ /* 0x01aea4000c1e1900 */
[----:B--2--5:R-:W-:-:S06]  /*0320*/  @P2 IADD3 R67, R6, -R21, RZ ;  /* 0x8000001506432210 */ /* 0x024fcc0007ffe0ff */
[----:B------:R1:W5:Y:S01]  /*0330*/  @!P2 LDG.E R67, [R4.64] ;  /* 0x000000060443a981 */ /* 0x000362000c1e1900 */
[----:B------:R-:W-:Y:S05]  /*0340*/  BRA `(.L_x_1483) ;  /* 0x0000001000007947 */ /* 0x000fea0003800000 */
.L_x_1482:
[----:B-1-34-:R-:W-:Y:S02]  /*0350*/  MOV R67, c[0x0][0x218] ;  /* 0x0000860000437a02 */ /* 0x01afe40000000f00 */
.L_x_1483:
[----:B------:R-:W-:-:S04]  /*0360*/  ISETP.NE.U32.AND P2, PT, RZ, c[0x0][0x258], PT ;  /* 0x00009600ff007a0c */ /* 0x000fc80003f45070 */
[----:B------:R-:W-:-:S13]  /*0370*/  ISETP.NE.AND.EX P2, PT, RZ, c[0x0][0x25c], PT, P2 ;  /* 0x00009700ff007a0c */ /* 0x000fda0003f45320 */
[----:B------:R-:W-:-:S05]  /*0380*/  @P2 IMAD.WIDE R6, R203, R0, c[0x0][0x258] ;  /* 0x00009600cb062625 */ /* 0x000fca00078e0200 */
[----:B------:R-:W2:Y:S01]  /*0390*/  @P2 LDG.E R65, [R6.64] ;  /* 0x0000000606412981 */ /* 0x000ea2000c1e1900 */
[----:B------:R-:W-:Y:S01]  /*03a0*/  IMAD.SHL.U32 R63, R17, 0x40, RZ ;  /* 0x00000040113f7824 */ /* 0x000fe200078e00ff */
[----:B------:R-:W-:Y:S01]  /*03b0*/  @!P2 ISETP.NE.U32.AND P1, PT, RZ, c[0x0][0x268], PT ;  /* 0x00009a00ff00aa0c */ /* 0x000fe20003f25070 */
[----:B-----5:R-:W-:-:S03]  /*03c0*/  IMAD.IADD R67, R67, 0x1, -R8 ;  /* 0x0000000143437824 */ /* 0x020fc600078e0a08 */
[----:B------:R-:W-:Y:S02]  /*03d0*/  ISETP.GT.AND P0, PT, R202, R63, PT ;  /* 0x0000003fca00720c */ /* 0x000fe40003f04270 */
[----:B------:R-:W-:-:S04]  /*03e0*/  @!P2 ISETP.NE.AND.EX P1, PT, RZ, c[0x0][0x26c], PT, P1 ;  /* 0x00009b00ff00aa0c */ /* 0x000fc80003f25310 */
[----:B-1----:R-:W-:Y:S01]  /*03f0*/  @!P2 SEL R4, RZ, c[0x0][0x21c], !P1 ;  /* 0x00008700ff04aa07 */ /* 0x002fe20004800000 */
[----:B--2---:R-:W-:-:S04]  /*0400*/  @P2 IMAD.IADD R65, R65, 0x1, -R8 ;  /* 0x0000000141412824 */ /* 0x004fc800078e0a08 */
[----:B------:R-:W-:Y:S02]  /*0410*/  @!P2 IMAD.IADD R65, R67, 0x1, R4 ;  /* 0x000000014341a824 */ /* 0x000fe400078e0204 */
        /* <DEDUP_REMOVED lines=10> */
[----:B------:R-:W-:-:S04]  /*04c0*/  IADD3 R6, R6, -0x1, RZ ;  /* 0xffffffff06067810 */ /* 0x000fc80007ffe0ff */
[----:B------:R-:W-:Y:S02]  /*04d0*/  IABS R3, R6 ;  /* 0x0000000600037213 */ /* 0x000fe40000000000 */
[----:B------:R-:W-:-:S04]  /*04e0*/  LOP3.LUT R6, R6, c[0x0][0x10], RZ, 0x3c, !PT ;  /* 0x0000040006067a12 */ /* 0x000fc800078e3cff */
[----:B------:R-:W-:Y:S02]  /*04f0*/  ISETP.GE.AND P0, PT, R6, RZ, PT ;  /* 0x000000ff0600720c */ /* 0x000fe40003f06270 */
[----:B--2---:R-:W-:-:S04]  /*0500*/  IADD3 R10, R10, 0xffffffe, RZ ;  /* 0x0ffffffe0a0a7810 */ /* 0x004fc80007ffe0ff */
[----:B------:R-:W2:Y:S02]  /*0510*/  F2I.FTZ.U32.TRUNC.NTZ R11, R10 ;  /* 0x0000000a000b7305 */ /* 0x000ea4000021f000 */
[----:B--2---:R-:W-:Y:S02]  /*0520*/  IMAD.MOV R4, RZ, RZ, -R11 ;  /* 0x000000ffff047224 */ /* 0x004fe400078e0a0b */
        /* <DEDUP_REMOVED lines=12> */
[----:B------:R-:W-:-:S04]  /*05f0*/  IADD3 R5, R4, c[0x0][0x2e8], R65 ;  /* 0x0000ba0004057a10 */ /* 0x000fc80007ffe041 */
[----:B------:R-:W-:-:S03]  /*0600*/  SHF.R.S32.HI R134, RZ, 0x1f, R5 ;  /* 0x0000001fff867819 */ /* 0x000fc60000011405 */
[----:B------:R-:W-:Y:S02]  /*0610*/  @P2 IADD3 R7, R7, 0x1, RZ ;  /* 0x0000000107072810 */ /* 0x000fe40007ffe0ff */
[----:B------:R-:W-:-:S03]  /*0620*/  LEA.HI R134, R134, R5, RZ, 0x6 ;  /* 0x0000000586867211 */ /* 0x000fc600078f30ff */
[----:B------:R-:W-:Y:S01]  /*0630*/  IMAD.MOV.U32 R3, RZ, RZ, R7 ;  /* 0x000000ffff037224 */ /* 0x000fe200078e0007 */
[----:B------:R-:W-:Y:S02]  /*0640*/  IADD3 R7, R65, 0x3f, RZ ;  /* 0x0000003f41077810 */ /* 0x000fe40007ffe0ff */
[----:B------:R-:W-:Y:S01]  /*0650*/  SHF.R.S32.HI R134, RZ, 0x6, R134 ;  /* 0x00000006ff867819 */ /* 0x000fe20000011486 */
[----:B------:R-:W-:Y:S01]  /*0660*/  @!P0 IMAD.MOV R3, RZ, RZ, -R3 ;  /* 0x000000ffff038224 */ /* 0x000fe200078e0a03 */
[----:B------:R-:W-:Y:S02]  /*0670*/  @!P1 LOP3.LUT R3, RZ, c[0x0][0x10], RZ, 0x33, !PT ;  /* 0x00000400ff039a12 */ /* 0x000fe400078e33ff */
[----:B------:R-:W-:-:S03]  /*0680*/  SHF.R.S32.HI R4, RZ, 0x1f, R7 ;  /* 0x0000001fff047819 */ /* 0x000fc60000011407 */
[----:B------:R-:W-:Y:S01]  /*0690*/  IMAD R199, R3, R2, RZ ;  /* 0x0000000203c77224 */ /* 0x000fe200078e02ff */
[----:B------:R-:W-:-:S03]  /*06a0*/  LEA.HI R4, R4, R7, RZ, 0x6 ;  /* 0x0000000704047211 */ /* 0x000fc600078f30ff */
[----:B------:R-:W-:Y:S01]  /*06b0*/  IMAD.IADD R3, R3, 0x1, R199 ;  /* 0x0000000103037824 */ /* 0x000fe200078e02c7 */
[----:B------:R-:W-:-:S04]  /*06c0*/  SHF.R.S32.HI R4, RZ, 0x6, R4 ;  /* 0x00000006ff047819 */ /* 0x000fc80000011404 */
[----:B------:R-:W-:-:S04]  /*06d0*/  IMNMX R3, R4, R3, PT ;  /* 0x0000000304037217 */ /* 0x000fc80003800200 */
[----:B------:R-:W-:-:S04]  /*06e0*/  IMNMX R134, R3, R134, PT ;  /* 0x0000008603867217 */ /* 0x000fc80003800200 */
[----:B------:R-:W-:-:S13]  /*06f0*/  ISETP.GE.AND P0, PT, R199, R134, PT ;  /* 0x00000086c700720c */ /* 0x000fda0003f06270 */
[----:B------:R-:W-:Y:S05]  /*0700*/  @!P0 BRA `(.L_x_1484) ;  /* 0x000008a000008947 */ /* 0x000fea0003800000 */
[----:B-1----:R-:W-:Y:S01]  /*0710*/  SHF.R.S32.HI R3, RZ, 0x1f, R128 ;  /* 0x0000001fff037819 */ /* 0x002fe20000011480 */
[----:B------:R-:W-:Y:S01]  /*0720*/  IMAD R203, R2, c[0x0][0x210], R203 ;  /* 0x0000840002cb7a24 */ /* 0x000fe200078e02cb */
[----:B------:R-:W-:Y:S02]  /*0730*/  BSSY B0, `(.L_x_1485) ;  /* 0x000001a000007945 */ /* 0x000fe40003800000 */
[----:B------:R-:W-:Y:S01]  /*0740*/  LEA.HI R0, R3, R128, RZ, 0x4 ;  /* 0x0000008003007211 */ /* 0x000fe200078f20ff */
[----:B------:R-:W-:-:S03]  /*0750*/  IMAD R160, R203, c[0x0][0x1c0], R160 ;  /* 0x00007000cba07a24 */ /* 0x000fc600078e02a0 */
[----:B------:R-:W-:Y:S02]  /*0760*/  LOP3.LUT R3, R0, 0xfffffff0, RZ, 0xc0, !PT ;  /* 0xfffffff000037812 */ /* 0x000fe400078ec0ff */
[----:B------:R-:W-:-:S03]  /*0770*/  SHF.R.S32.HI R0, RZ, 0x4, R0 ;  /* 0x00000004ff007819 */ /* 0x000fc60000011400 */
[----:B------:R-:W-:Y:S02]  /*0780*/  IMAD.IADD R128, R128, 0x1, -R3 ;  /* 0x0000000180807824 */ /* 0x000fe400078e0a03 */
[--C-:B------:R-:W-:Y:S02]  /*0790*/  IMAD R3, R160, c[0x0][0x214], R63.reuse ;  /* 0x00008500a0037a24 */ /* 0x100fe400078e023f */
[----:B------:R-:W-:Y:S02]  /*07a0*/  IMAD.SHL.U32 R4, R128, 0x4, RZ ;  /* 0x0000000480047824 */ /* 0x000fe400078e00ff */
[----:B------:R-:W-:Y:S02]  /*07b0*/  IMAD.IADD R63, R202, 0x1, -R63 ;  /* 0x00000001ca3f7824 */ /* 0x000fe400078e0a3f */
[----:B------:R-:W-:Y:S01]  /*07c0*/  IMAD R7, R3, c[0x0][0x22c], RZ ;  /* 0x00008b0003077a24 */ /* 0x000fe200078e02ff */
[----:B------:R-:W-:Y:S02]  /*07d0*/  SHF.R.S32.HI R5, RZ, 0x1f, R4 ;  /* 0x0000001fff057819 */ /* 0x000fe40000011404 */
[----:B------:R-:W-:-:S03]  /*07e0*/  ISETP.GE.AND P1, PT, R0, R63, PT ;  /* 0x0000003f0000720c */ /* 0x000fc60003f26270 */
        /* <DEDUP_REMOVED lines=14> */
.L_x_1486:
[----:B------:R-:W-:Y:S05]  /*08d0*/  BSYNC B0 ;  /* 0x0000000000007941 */ /* 0x000fea0003800000 */
.L_x_1485:
        /* <DEDUP_REMOVED lines=10> */
.L_x_1488:
[----:B------:R-:W-:Y:S05]  /*0980*/  BSYNC B0 ;  /* 0x0000000000007941 */ /* 0x000fea0003800000 */
.L_x_1487:
        /* <DEDUP_REMOVED lines=10> */
.L_x_1490:
[----:B------:R-:W-:Y:S05]  /*0a30*/  BSYNC B0 ;  /* 0x0000000000007941 */ /* 0x000fea0003800000 */
.L_x_1489:
        /* <DEDUP_REMOVED lines=10> */
.L_x_1492:
[----:B------:R-:W-:Y:S05]  /*0ae0*/  BSYNC B0 ;  /* 0x0000000000007941 */ /* 0x000fea0003800000 */
.L_x_1491:
        /* <DEDUP_REMOVED lines=10> */
.L_x_1494:
[----:B------:R-:W-:Y:S05]  /*0b90*/  BSYNC B0 ;  /* 0x0000000000007941 */ /* 0x000fea0003800000 */
.L_x_1493:
        /* <DEDUP_REMOVED lines=10> */
.L_x_1496:
[----:B------:R-:W-:Y:S05]  /*0c40*/  BSYNC B0 ;  /* 0x0000000000007941 */ /* 0x000fea0003800000 */
.L_x_1495:
        /* <DEDUP_REMOVED lines=10> */
.L_x_1498:
[----:B------:R-:W-:Y:S05]  /*0cf0*/  BSYNC B0 ;  /* 0x0000000000007941 */ /* 0x000fea0003800000 */
.L_x_1497:
        /* <DEDUP_REMOVED lines=10> */
.L_x_1500:
[----:B------:R-:W-:Y:S05]  /*0da0*/  BSYNC B0 ;  /* 0x0000000000007941 */ /* 0x000fea0003800000 */
.L_x_1499:
        /* <DEDUP_REMOVED lines=32> */
.L_x_1484:
[----:B-1----:R-:W-:Y:S01]  /*0fb0*/  ISETP.NE.U32.AND P1, PT, RZ, c[0x0][0x2c0], PT ;  /* 0x0000b000ff007a0c */ /* 0x002fe20003f25070 */
[--C-:B------:R-:W-:Y:S01]  /*0fc0*/  IMAD.MOV.U32 R3, RZ, RZ, R203.reuse ;  /* 0x000000ffff037224 */ /* 0x100fe200078e00cb */
[----:B------:R-:W-:Y:S02]  /*0fd0*/  ISETP.NE.U32.AND P0, PT, RZ, c[0x0][0x2b8], PT ;  /* 0x0000ae00ff007a0c */ /* 0x000fe40003f05070 */
[----:B------:R-:W-:Y:S02]  /*0fe0*/  ISETP.NE.AND.EX P1, PT, RZ, c[0x0][0x2c4], PT, P1 ;  /* 0x0000b100ff007a0c */ /* 0x000fe40003f25310 */
[----:B------:R-:W-:Y:S02]  /*0ff0*/  ISETP.NE.AND.EX P0, PT, RZ, c[0x0][0x2bc], PT, P0 ;  /* 0x0000af00ff007a0c */ /* 0x000fe40003f05300 */
[----:B------:R-:W-:-:S09]  /*1000*/  SHF.R.S32.HI R6, RZ, 0x1f, R203 ;  /* 0x0000001fff067819 */ /* 0x000fd200000114cb */
[----:B------:R-:W-:Y:S02]  /*1010*/  @P1 IMAD R2, R6, c[0x0][0x2c8], RZ ;  /* 0x0000b20006021a24 */ /* 0x000fe400078e02ff */
[----:B------:R-:W-:-:S04]  /*1020*/  @P1 IMAD.WIDE.U32 R4, R203, c[0x0][0x2c8], RZ ;  /* 0x0000b200cb041a25 */ /* 0x000fc800078e00ff */
[C---:B------:R-:W-:Y:S02]  /*1030*/  @P1 IMAD R2, R203.reuse, c[0x0][0x2cc], R2 ;  /* 0x0000b300cb021a24 */ /* 0x040fe400078e0202 */
[----:B------:R-:W-:Y:S01]  /*1040*/  @P0 IMAD.WIDE R10, R203, R0, c[0x0][0x2b8] ;  /* 0x0000ae00cb0a0625 */ /* 0x000fe200078e0200 */
[----:B------:R-:W-:-:S03]  /*1050*/  CS2R R204, SRZ ;  /* 0x0000000000cc7805 */ /* 0x000fc6000001ff00 */
[----:B------:R-:W-:Y:S01]  /*1060*/  @P1 IMAD.IADD R2, R5, 0x1, R2 ;  /* 0x0000000105021824 */ /* 0x000fe200078e0202 */
[----:B------:R1:W5:Y:S01]  /*1070*/  @P0 LDG.E R3, [R10.64] ;  /* 0x000000060a030981 */ /* 0x000362000c1e1900 */
[C---:B------:R-:W-:Y:S02]  /*1080*/  @P1 LEA R204, P0, R4.reuse, c[0x0][0x2c0], 0x2 ;  /* 0x0000b00004cc1a11 */ /* 0x040fe400078010ff */
[----:B------:R-:W-:Y:S02]  /*1090*/  PLOP3.LUT P3, PT, PT, PT, PT, 0x8, 0x0 ;  /* 0x000000000000781c */ /* 0x000fe40003f6e170 */
        /* <DEDUP_REMOVED lines=27> */
[----:B------:R-:W-:Y:S02]  /*1250*/  @!P0 IADD3 R5, -R5, RZ, RZ ;  /* 0x000000ff05058210 */ /* 0x000fe40007ffe1ff */
[----:B------:R-:W-:-:S05]  /*1260*/  @!P1 LOP3.LUT R5, RZ, c[0x0][0x2d0], RZ, 0x33, !PT ;  /* 0x0000b400ff059a12 */ /* 0x000fca00078e33ff */
[----:B------:R-:W-:-:S05]  /*1270*/  IMAD.WIDE R14, R5, 0x4, R204 ;  /* 0x00000004050e7825 */ /* 0x000fca00078e02cc */
[----:B------:R-:W2:Y:S01]  /*1280*/  LDG.E R3, [R14.64] ;  /* 0x000000060e037981 */ /* 0x000ea2000c1e1900 */
[----:B------:R-:W-:Y:S02]  /*1290*/  IABS R2, c[0x0][0x1c8] ;  /* 0x0000720000027a13 */ /* 0x000fe40000000000 */
[----:B------:R-:W-:Y:S02]  /*12a0*/  IADD3 R5, -R5, RZ, RZ ;  /* 0x000000ff05057210 */ /* 0x000fe40007ffe1ff */
[----:B------:R-:W1:Y:S03]  /*12b0*/  I2F.RP R12, R2 ;  /* 0x00000002000c7306 */ /* 0x000e660000209400 */
[----:B------:R-:W-:-:S05]  /*12c0*/  IMAD R5, R5, c[0x0][0x2d0], R114 ;  /* 0x0000b40005057a24 */ /* 0x000fca00078e0272 */
[----:B------:R-:W-:Y:S01]  /*12d0*/  SHF.R.S32.HI R133, RZ, 0x1f, R5 ;  /* 0x0000001fff857819 */ /* 0x000fe20000011405 */
[----:B-1----:R-:W1:Y:S02]  /*12e0*/  MUFU.RCP R10, R12 ;  /* 0x0000000c000a7308 */ /* 0x002e640000001000 */
[----:B-1----:R-:W-:-:S06]  /*12f0*/  IADD3 R10, R10, 0xffffffe, RZ ;  /* 0x0ffffffe0a0a7810 */ /* 0x002fcc0007ffe0ff */
[----:B------:R-:W1:Y:S02]  /*1300*/  F2I.FTZ.U32.TRUNC.NTZ R11, R10 ;  /* 0x0000000a000b7305 */ /* 0x000e64000021f000 */
[----:B-1----:R-:W-:Y:S01]  /*1310*/  IMAD.MOV R4, RZ, RZ, -R11 ;  /* 0x000000ffff047224 */ /* 0x002fe200078e0a0b */
[----:B------:R-:W-:-:S03]  /*1320*/  MOV R10, RZ ;  /* 0x000000ff000a7202 */ /* 0x000fc60000000f00 */
[----:B------:R-:W-:Y:S01]  /*1330*/  IMAD R7, R4, R2, RZ ;  /* 0x0000000204077224 */ /* 0x000fe200078e02ff */
[----:B------:R-:W-:-:S03]  /*1340*/  IABS R4, R160 ;  /* 0x000000a000047213 */ /* 0x000fc60000000000 */
[----:B------:R-:W-:-:S04]  /*1350*/  IMAD.HI.U32 R7, R11, R7, R10 ;  /* 0x000000070b077227 */ /* 0x000fc800078e000a */
[----:B------:R-:W-:-:S04]  /*1360*/  IMAD.MOV.U32 R8, RZ, RZ, R4 ;  /* 0x000000ffff087224 */ /* 0x000fc800078e0004 */
[----:B------:R-:W-:-:S05]  /*1370*/  IMAD.HI.U32 R4, R7, R8, RZ ;  /* 0x0000000807047227 */ /* 0x000fca00078e00ff */
[----:B------:R-:W-:-:S05]  /*1380*/  IADD3 R7, -R4, RZ, RZ ;  /* 0x000000ff04077210 */ /* 0x000fca0007ffe1ff */
[----:B------:R-:W-:-:S05]  /*1390*/  IMAD R7, R2, R7, R8 ;  /* 0x0000000702077224 */ /* 0x000fca00078e0208 */
[----:B------:R-:W-:-:S13]  /*13a0*/  ISETP.GT.U32.AND P0, PT, R2, R7, PT ;  /* 0x000000070200720c */ /* 0x000fda0003f04070 */
[----:B------:R-:W-:Y:S01]  /*13b0*/  @!P0 IMAD.IADD R7, R7, 0x1, -R2 ;  /* 0x0000000107078824 */ /* 0x000fe200078e0a02 */
[----:B------:R-:W-:-:S04]  /*13c0*/  @!P0 IADD3 R4, R4, 0x1, RZ ;  /* 0x0000000104048810 */ /* 0x000fc80007ffe0ff */
[----:B------:R-:W-:Y:S02]  /*13d0*/  ISETP.GE.U32.AND P1, PT, R7, R2, PT ;  /* 0x000000020700720c */ /* 0x000fe40003f26070 */
[----:B------:R-:W-:-:S04]  /*13e0*/  LOP3.LUT R2, R160, c[0x0][0x1c8], RZ, 0x3c, !PT ;  /* 0x00007200a0027a12 */ /* 0x000fc800078e3cff */
[----:B------:R-:W-:-:S07]  /*13f0*/  ISETP.GE.AND P0, PT, R2, RZ, PT ;  /* 0x000000ff0200720c */ /* 0x000fce0003f06270 */
[----:B------:R-:W-:Y:S02]  /*1400*/  @P1 IADD3 R4, R4, 0x1, RZ ;  /* 0x0000000104041810 */ /* 0x000fe40007ffe0ff */
[----:B------:R-:W-:-:S04]  /*1410*/  ISETP.NE.AND P1, PT, RZ, c[0x0][0x1c8], PT ;  /* 0x00007200ff007a0c */ /* 0x000fc80003f25270 */
[----:B------:R-:W-:-:S09]  /*1420*/  @!P0 IMAD.MOV R4, RZ, RZ, -R4 ;  /* 0x000000ffff048224 */ /* 0x000fd200078e0a04 */
[----:B------:R-:W-:Y:S02]  /*1430*/  @!P1 LOP3.LUT R4, RZ, c[0x0][0x1c8], RZ, 0x33, !PT ;  /* 0x00007200ff049a12 */ /* 0x000fe400078e33ff */
[----:B--2---:R-:W-:Y:S01]  /*1440*/  SHF.R.S32.HI R8, RZ, 0x1f, R3 ;  /* 0x0000001fff087819 */ /* 0x004fe20000011403 */
[----:B------:R-:W-:-:S04]  /*1450*/  IMAD.WIDE.U32 R10, R3, c[0x0][0x180], RZ ;  /* 0x00006000030a7a25 */ /* 0x000fc800078e00ff */
[C---:B------:R-:W-:Y:S02]  /*1460*/  IMAD R2, R8.reuse, c[0x0][0x180], RZ ;  /* 0x0000600008027a24 */ /* 0x040fe400078e02ff */
[----:B------:R-:W-:Y:S02]  /*1470*/  IMAD R8, R8, c[0x0][0x188], RZ ;  /* 0x0000620008087a24 */ /* 0x000fe400078e02ff */
[----:B------:R-:W-:Y:S02]  /*1480*/  IMAD R7, R3, c[0x0][0x184], R2 ;  /* 0x0000610003077a24 */ /* 0x000fe400078e0202 */
[----:B------:R-:W-:Y:S02]  /*1490*/  IMAD R2, R133, c[0x0][0x198], RZ ;  /* 0x0000660085027a24 */ /* 0x000fe400078e02ff */
[----:B------:R-:W-:Y:S01]  /*14a0*/  IMAD.WIDE.U32 R12, R3, c[0x0][0x188], RZ ;  /* 0x00006200030c7a25 */ /* 0x000fe200078e00ff */
[----:B------:R-:W-:-:S03]  /*14b0*/  IADD3 R11, R11, R7, RZ ;  /* 0x000000070b0b7210 */ /* 0x000fc60007ffe0ff */
[C---:B------:R-:W-:Y:S01]  /*14c0*/  IMAD R7, R5.reuse, c[0x0][0x19c], R2 ;  /* 0x0000670005077a24 */ /* 0x040fe200078e0202 */
[----:B------:R-:W-:Y:S01]  /*14d0*/  SHF.R.S32.HI R2, RZ, 0x1f, R4 ;  /* 0x0000001fff027819 */ /* 0x000fe20000011404 */
[----:B------:R-:W-:Y:S01]  /*14e0*/  IMAD.WIDE.U32 R10, R5, c[0x0][0x198], R10 ;  /* 0x00006600050a7a25 */ /* 0x000fe200078e000a */
[----:B------:R-:W-:-:S03]  /*14f0*/  MOV R20, R12 ;  /* 0x0000000c00147202 */ /* 0x000fc60000000f00 */
[----:B------:R-:W-:Y:S02]  /*1500*/  IMAD.IADD R11, R11, 0x1, R7 ;  /* 0x000000010b0b7824 */ /* 0x000fe400078e0207 */
[----:B------:R-:W-:Y:S02]  /*1510*/  IMAD R7, R2, c[0x0][0x1b0], RZ ;  /* 0x00006c0002077a24 */ /* 0x000fe400078e02ff */
[----:B------:R-:W-:-:S04]  /*1520*/  IMAD.WIDE.U32 R156, R4, c[0x0][0x1b0], R10 ;  /* 0x00006c00049c7a25 */ /* 0x000fc800078e000a */
[----:B------:R-:W-:Y:S02]  /*1530*/  IMAD R7, R4, c[0x0][0x1b4], R7 ;  /* 0x00006d0004077a24 */ /* 0x000fe400078e0207 */
[----:B------:R-:W-:-:S03]  /*1540*/  IMAD R21, R3, c[0x0][0x18c], R8 ;  /* 0x0000630003157a24 */ /* 0x000fc600078e0208 */
[----:B------:R-:W-:Y:S01]  /*1550*/  IADD3 R7, R157, R7, RZ ;  /* 0x000000079d077210 */ /* 0x000fe20007ffe0ff */
[----:B------:R-:W-:Y:S01]  /*1560*/  IMAD.IADD R21, R13, 0x1, R21 ;  /* 0x000000010d157824 */ /* 0x000fe200078e0215 */
[----:B------:R-:W-:Y:S05]  /*1570*/  BRA `(.L_x_1502) ;  /* 0x0000046000007947 */ /* 0x000fea0003800000 */
.L_x_1501:
        /* <DEDUP_REMOVED lines=17> */
.L_x_1503:
[----:B------:R-:W-:Y:S01]  /*1690*/  IABS R10, c[0x0][0x1c8] ;  /* 0x00007200000a7a13 */ /* 0x000fe20000000000 */
[----:B------:R-:W-:Y:S01]  /*16a0*/  @P4 IMAD.IADD R21, R8, 0x1, R21 ;  /* 0x0000000108154824 */ /* 0x000fe200078e0215 */
[----:B------:R-:W-:Y:S02]  /*16b0*/  MOV R12, RZ ;  /* 0x000000ff000c7202 */ /* 0x000fe40000000f00 */
[----:B------:R-:W1:Y:S01]  /*16c0*/  I2F.RP R14, R10 ;  /* 0x0000000a000e7306 */ /* 0x000e620000209400 */
[----:B------:R-:W-:-:S04]  /*16d0*/  LEA R114, R134, 0xffffffc0, 0x6 ;  /* 0xffffffc086727811 */ /* 0x000fc800078e30ff */
[----:B------:R-:W-:-:S03]  /*16e0*/  SHF.R.S32.HI R133, RZ, 0x1f, R114 ;  /* 0x0000001fff857819 */ /* 0x000fc60000011472 */
[----:B-1----:R-:W1:Y:S02]  /*16f0*/  MUFU.RCP R13, R14 ;  /* 0x0000000e000d7308 */ /* 0x002e640000001000 */
[----:B-1----:R-:W-:-:S06]  /*1700*/  IADD3 R13, R13, 0xffffffe, RZ ;  /* 0x0ffffffe0d0d7810 */ /* 0x002fcc0007ffe0ff */
[----:B------:R-:W1:Y:S02]  /*1710*/  F2I.FTZ.U32.TRUNC.NTZ R13, R13 ;  /* 0x0000000d000d7305 */ /* 0x000e64000021f000 */
[----:B-1----:R-:W-:-:S04]  /*1720*/  IMAD.MOV R4, RZ, RZ, -R13 ;  /* 0x000000ffff047224 */ /* 0x002fc800078e0a0d */
[----:B------:R-:W-:Y:S01]  /*1730*/  IMAD R5, R4, R10, RZ ;  /* 0x0000000a04057224 */ /* 0x000fe200078e02ff */
[----:B------:R-:W-:-:S03]  /*1740*/  IABS R4, R160 ;  /* 0x000000a000047213 */ /* 0x000fc60000000000 */
[----:B------:R-:W-:Y:S01]  /*1750*/  IMAD.HI.U32 R12, R13, R5, R12 ;  /* 0x000000050d0c7227 */ /* 0x000fe200078e000c */
[----:B------:R-:W-:-:S03]  /*1760*/  MOV R13, R7 ;  /* 0x00000007000d7202 */ /* 0x000fc60000000f00 */
[----:B------:R-:W-:-:S04]  /*1770*/  IMAD.MOV.U32 R11, RZ, RZ, R4 ;  /* 0x000000ffff0b7224 */ /* 0x000fc800078e0004 */
[----:B------:R-:W-:-:S04]  /*1780*/  IMAD.HI.U32 R4, R12, R11, RZ ;  /* 0x0000000b0c047227 */ /* 0x000fc800078e00ff */
[----:B------:R-:W-:Y:S01]  /*1790*/  IMAD.MOV.U32 R12, RZ, RZ, R2 ;  /* 0x000000ffff0c7224 */ /* 0x000fe200078e0002 */
[----:B------:R-:W-:-:S03]  /*17a0*/  IADD3 R5, -R4, RZ, RZ ;  /* 0x000000ff04057210 */ /* 0x000fc60007ffe1ff */
[----:B------:R-:W-:-:S04]  /*17b0*/  IMAD.WIDE.U32 R12, R114, c[0x0][0x198], R12 ;  /* 0x00006600720c7a25 */ /* 0x000fc800078e000c */
[----:B------:R-:W-:-:S05]  /*17c0*/  IMAD R5, R10, R5, R11 ;  /* 0x000000050a057224 */ /* 0x000fca00078e020b */
[----:B------:R-:W-:-:S13]  /*17d0*/  ISETP.GT.U32.AND P0, PT, R10, R5, PT ;  /* 0x000000050a00720c */ /* 0x000fda0003f04070 */
[----:B------:R-:W-:Y:S01]  /*17e0*/  @!P0 IMAD.IADD R5, R5, 0x1, -R10 ;  /* 0x0000000105058824 */ /* 0x000fe200078e0a0a */
[----:B------:R-:W-:Y:S02]  /*17f0*/  @!P0 IADD3 R4, R4, 0x1, RZ ;  /* 0x0000000104048810 */ /* 0x000fe40007ffe0ff */
[----:B------:R-:W-:Y:S02]  /*1800*/  ISETP.NE.AND P0, PT, RZ, c[0x0][0x1c8], PT ;  /* 0x00007200ff007a0c */ /* 0x000fe40003f05270 */
[----:B------:R-:W-:Y:S01]  /*1810*/  ISETP.GE.U32.AND P2, PT, R5, R10, PT ;  /* 0x0000000a0500720c */ /* 0x000fe20003f46070 */
[----:B------:R-:W-:Y:S01]  /*1820*/  @P4 IMAD.WIDE.U32 R10, R21, c[0x0][0x1a0], RZ ;  /* 0x00006800150a4a25 */ /* 0x000fe200078e00ff */
[----:B------:R-:W-:-:S03]  /*1830*/  LOP3.LUT R5, R160, c[0x0][0x1c8], RZ, 0x3c, !PT ;  /* 0x00007200a0057a12 */ /* 0x000fc600078e3cff */
[----:B------:R-:W-:Y:S01]  /*1840*/  @P4 IMAD R21, R21, c[0x0][0x1a4], R11 ;  /* 0x0000690015154a24 */ /* 0x000fe200078e020b */
[----:B------:R-:W-:Y:S01]  /*1850*/  ISETP.GE.AND P1, PT, R5, RZ, PT ;  /* 0x000000ff0500720c */ /* 0x000fe20003f26270 */
[----:B------:R-:W-:Y:S02]  /*1860*/  IMAD R5, R133, c[0x0][0x198], RZ ;  /* 0x0000660085057a24 */ /* 0x000fe400078e02ff */
[----:B------:R-:W-:Y:S02]  /*1870*/  @P4 IMAD.MOV.U32 R20, RZ, RZ, R10 ;  /* 0x000000ffff144224 */ /* 0x000fe400078e000a */
[----:B------:R-:W-:Y:S02]  /*1880*/  IMAD R5, R114, c[0x0][0x19c], R5 ;  /* 0x0000670072057a24 */ /* 0x000fe400078e0205 */
[----:B------:R-:W-:-:S03]  /*1890*/  @P2 IADD3 R4, R4, 0x1, RZ ;  /* 0x0000000104042810 */ /* 0x000fc60007ffe0ff */
[----:B------:R-:W-:Y:S01]  /*18a0*/  IADD3 R13, R13, R5, RZ ;  /* 0x000000050d0d7210 */ /* 0x000fe20007ffe0ff */
[----:B------:R-:W-:Y:S02]  /*18b0*/  IMAD.MOV.U32 R5, RZ, RZ, R114 ;  /* 0x000000ffff057224 */ /* 0x000fe400078e0072 */
[----:B------:R-:W-:Y:S02]  /*18c0*/  @!P1 IADD3 R4, -R4, RZ, RZ ;  /* 0x000000ff04049210 */ /* 0x000fe40007ffe1ff */
        /* <DEDUP_REMOVED lines=17> */
.L_x_1502:
[----:B------:R1:W5:Y:S01]  /*19e0*/  @P5 LDG.E R13, [R164.64] ;  /* 0x00000006a40d5981 */ /* 0x000362000c1e1900 */
[----:B------:R-:W-:Y:S01]  /*19f0*/  ISETP.NE.AND P0, PT, R9, -0x1, PT ;  /* 0xffffffff0900780c */ /* 0x000fe20003f05270 */
[----:B------:R-:W-:Y:S01]  /*1a00*/  IMAD.MOV.U32 R8, RZ, RZ, 0x2 ;  /* 0x00000002ff087424 */ /* 0x000fe200078e00ff */
        /* <DEDUP_REMOVED lines=8> */
[----:B------:R-:W-:Y:S01]  /*1a90*/  SHF.R.S32.HI R163, RZ, 0x1f, R160 ;  /* 0x0000001fffa37819 */ /* 0x000fe200000114a0 */
[----:B------:R-:W-:Y:S01]  /*1aa0*/  IMAD.HI.U32 R151, R8, R151, R14 ;  /* 0x0000009708977227 */ /* 0x000fe200078e000e */
[----:B------:R-:W-:-:S02]  /*1ab0*/  LEA.HI R15, R153, R128, RZ, 0x4 ;  /* 0x00000080990f7211 */ /* 0x000fc400078f20ff */
[----:B------:R-:W-:Y:S01]  /*1ac0*/  SHF.R.S32.HI R66, RZ, 0x6, R66 ;  /* 0x00000006ff427819 */ /* 0x000fe20000011442 */
[----:B------:R-:W-:Y:S01]  /*1ad0*/  @!P0 IMAD R12, R6, c[0x0][0x178], RZ ;  /* 0x00005e00060c8a24 */ /* 0x000fe200078e02ff */
[----:B------:R-:W-:Y:S01]  /*1ae0*/  SHF.R.S32.HI R64, RZ, 0x4, R15 ;  /* 0x00000004ff407819 */ /* 0x000fe2000001140f */
[----:B------:R-:W-:Y:S01]  /*1af0*/  @P0 IMAD.WIDE.U32 R22, R9, c[0x0][0x190], RZ ;  /* 0x0000640009160a25 */ /* 0x000fe200078e00ff */
[----:B------:R-:W-:Y:S02]  /*1b00*/  IMNMX R66, R199, R66, !PT ;  /* 0x00000042c7427217 */ /* 0x000fe40007800200 */
[----:B------:R-:W-:Y:S01]  /*1b10*/  SHF.R.S32.HI R149, RZ, 0x1, R151 ;  /* 0x00000001ff957819 */ /* 0x000fe20000011497 */
[----:B------:R-:W-:-:S04]  /*1b20*/  @!P0 IMAD.WIDE.U32 R10, R203, c[0x0][0x178], RZ ;  /* 0x00005e00cb0a8a25 */ /* 0x000fc800078e00ff */
[----:B-----5:R-:W-:Y:S02]  /*1b30*/  @!P0 IMAD R3, R203, c[0x0][0x17c], R12 ;  /* 0x00005f00cb038a24 */ /* 0x020fe400078e020c */
[----:B------:R-:W-:Y:S02]  /*1b40*/  @P0 IMAD R9, R9, c[0x0][0x194], R23 ;  /* 0x0000650009090a24 */ /* 0x000fe400078e0217 */
[----:B------:R-:W-:Y:S01]  /*1b50*/  @!P0 IMAD.IADD R9, R11, 0x1, R3 ;  /* 0x000000010b098824 */ /* 0x000fe200078e0203 */
[----:B------:R-:W-:Y:S01]  /*1b60*/  LOP3.LUT R3, R15, 0xfffffff0, RZ, 0xc0, !PT ;  /* 0xfffffff00f037812 */ /* 0x000fe200078ec0ff */
[----:B------:R-:W-:Y:S01]  /*1b70*/  @!P0 IMAD.MOV.U32 R22, RZ, RZ, R10 ;  /* 0x000000ffff168224 */ /* 0x000fe200078e000a */
[----:B------:R-:W-:Y:S01]  /*1b80*/  LOP3.LUT R11, R158, 0xfffffff8, RZ, 0xc0, !PT ;  /* 0xfffffff89e0b7812 */ /* 0x000fe200078ec0ff */
[----:B------:R-:W-:Y:S01]  /*1b90*/  IMAD R163, R163, c[0x0][0x1a8], RZ ;  /* 0x00006a00a3a37a24 */ /* 0x000fe200078e02ff */
[----:B------:R-:W-:Y:S01]  /*1ba0*/  SHF.R.S32.HI R158, RZ, 0x3, R158 ;  /* 0x00000003ff9e7819 */ /* 0x000fe2000001149e */
[C---:B------:R-:W-:Y:S01]  /*1bb0*/  IMAD.IADD R46, R128.reuse, 0x1, -R3 ;  /* 0x00000001802e7824 */ /* 0x040fe200078e0a03 */
[----:B------:R-:W-:Y:S01]  /*1bc0*/  LEA.HI R15, R15, R64, RZ, 0x1 ;  /* 0x000000400f0f7211 */ /* 0x000fe200078f08ff */
[----:B------:R-:W-:Y:S01]  /*1bd0*/  IMAD.IADD R62, R128, 0x1, -R11 ;  /* 0x00000001803e7824 */ /* 0x000fe200078e0a0b */
[----:B------:R-:W-:Y:S01]  /*1be0*/  SHF.R.S32.HI R159, RZ, 0x1f, R158 ;  /* 0x0000001fff9f7819 */ /* 0x000fe2000001149e */
[----:B------:R-:W-:Y:S01]  /*1bf0*/  IMAD.SHL.U32 R11, R158, 0x40, RZ ;  /* 0x000000409e0b7824 */ /* 0x000fe200078e00ff */
[----:B------:R-:W-:Y:S01]  /*1c00*/  SHF.R.S32.HI R3, RZ, 0x1f, R46 ;  /* 0x0000001fff037819 */ /* 0x000fe2000001142e */
[----:B------:R-:W-:Y:S01]  /*1c10*/  IMAD.SHL.U32 R14, R62, 0x8, RZ ;  /* 0x000000083e0e7824 */ /* 0x000fe200078e00ff */
[----:B------:R-:W-:Y:S01]  /*1c20*/  LOP3.LUT R15, R15, 0xfffffffe, RZ, 0xc0, !PT ;  /* 0xfffffffe0f0f7812 */ /* 0x000fe200078ec0ff */
[----:B------:R-:W-:Y:S01]  /*1c30*/  IMAD.WIDE R16, R17, 0x40, R158 ;  /* 0x0000004011107825 */ /* 0x000fe200078e029e */
[----:B------:R-:W-:-:S02]  /*1c40*/  LOP3.LUT R11, R11, 0x1c0, RZ, 0xc0, !PT ;  /* 0x000001c00b0b7812 */ /* 0x000fc400078ec0ff */
[----:B------:R-:W-:Y:S01]  /*1c50*/  LEA.HI R3, R3, R46, RZ, 0x3 ;  /* 0x0000002e03037211 */ /* 0x000fe200078f18ff */
[----:B------:R-:W-:Y:S01]  /*1c60*/  IMAD.IADD R64, R64, 0x1, -R15 ;  /* 0x0000000140407824 */ /* 0x000fe200078e0a0f */
[----:B------:R-:W-:Y:S01]  /*1c70*/  LOP3.LUT R19, R11, 0x38, R14, 0xf8, !PT ;  /* 0x000000380b137812 */ /* 0x000fe200078ef80e */
[----:B------:R-:W-:Y:S01]  /*1c80*/  IMAD R18, R17, c[0x0][0x190], RZ ;  /* 0x0000640011127a24 */ /* 0x000fe200078e02ff */
[----:B------:R-:W-:Y:S01]  /*1c90*/  SHF.R.U32.HI R154, RZ, 0x3, R11 ;  /* 0x00000003ff9a7819 */ /* 0x000fe2000001160b */
[----:B------:R-:W-:Y:S01]  /*1ca0*/  IMAD R155, R159, c[0x0][0x198], RZ ;  /* 0x000066009f9b7a24 */ /* 0x000fe200078e02ff */
[C---:B------:R-:W-:Y:S01]  /*1cb0*/  LOP3.LUT R11, R3.reuse, 0xfffffff8, RZ, 0xc0, !PT ;  /* 0xfffffff8030b7812 */ /* 0x040fe200078ec0ff */
[----:B------:R-:W-:Y:S01]  /*1cc0*/  IMAD R18, R16, c[0x0][0x194], R18 ;  /* 0x0000650010127a24 */ /* 0x000fe200078e0212 */
[----:B------:R-:W-:Y:S01]  /*1cd0*/  IADD3 R22, P0, R14, R22, RZ ;  /* 0x000000160e167210 */ /* 0x000fe20007f1e0ff */
[----:B------:R-:W-:Y:S01]  /*1ce0*/  IMAD.SHL.U32 R3, R3, 0x40, RZ ;  /* 0x0000004003037824 */ /* 0x000fe200078e00ff */
[----:B------:R-:W-:Y:S01]  /*1cf0*/  SHF.R.S32.HI R15, RZ, 0x1f, R14 ;  /* 0x0000001fff0f7819 */ /* 0x000fe2000001140e */
[----:B------:R-:W-:Y:S01]  /*1d00*/  IMAD.IADD R46, R46, 0x1, -R11 ;  /* 0x000000012e2e7824 */ /* 0x000fe200078e0a0b */
[----:B------:R-:W-:Y:S01]  /*1d10*/  IADD3 R11, R14, 0x40, RZ ;  /* 0x000000400e0b7810 */ /* 0x000fe20007ffe0ff */
[----:B------:R-:W-:Y:S01]  /*1d20*/  IMAD R163, R160, c[0x0][0x1ac], R163 ;  /* 0x00006b00a0a37a24 */ /* 0x000fe200078e02a3 */
[----:B------:R-:W-:Y:S01]  /*1d30*/  LOP3.LUT R154, R19, R154, RZ, 0x3c, !PT ;  /* 0x0000009a139a7212 */ /* 0x000fe200078e3cff */
[----:B------:R-:W-:Y:S01]  /*1d40*/  IMAD.X R23, R15, 0x1, R9, P0 ;  /* 0x000000010f177824 */ /* 0x000fe200000e0609 */
[----:B------:R-:W-:Y:S01]  /*1d50*/  ISETP.GE.AND P0, PT, R11, c[0x0][0x220], PT ;  /* 0x000088000b007a0c */ /* 0x000fe20003f06270 */
[----:B------:R-:W-:Y:S01]  /*1d60*/  IMAD.MOV.U32 R169, RZ, RZ, c[0x0][0x198] ;  /* 0x00006600ffa97624 */ /* 0x000fe200078e00ff */
[----:B------:R-:W-:Y:S01]  /*1d70*/  LEA.HI R9, R153, R128, RZ, 0x6 ;  /* 0x0000008099097211 */ /* 0x000fe200078f30ff */
[----:B------:R-:W-:Y:S01]  /*1d80*/  IMAD.WIDE.U32 R22, R16, c[0x0][0x190], R22 ;  /* 0x0000640010167a25 */ /* 0x000fe200078e0016 */
[----:B------:R-:W-:-:S02]  /*1d90*/  SEL R17, RZ, 0xffffffff, P0 ;  /* 0xffffffffff117807 */ /* 0x000fc40000000000 */
[----:B------:R-:W-:Y:S01]  /*1da0*/  IADD3 R20, P0, R14, R20, RZ ;  /* 0x000000140e147210 */ /* 0x000fe20007f1e0ff */
[----:B------:R-:W-:Y:S01]  /*1db0*/  IMAD.IADD R19, R23, 0x1, R18 ;  /* 0x0000000117137824 */ /* 0x000fe200078e0212 */
[C---:B------:R-:W-:Y:S01]  /*1dc0*/  LOP3.LUT P4, RZ, R46.reuse, 0x4, RZ, 0xc0, !PT ;  /* 0x000000042eff7812 */ /* 0x040fe2000788c0ff */
[----:B------:R-:W-:Y:S01]  /*1dd0*/  IMAD.SHL.U32 R17, R17, 0x2, RZ ;  /* 0x0000000211117824 */ /* 0x000fe200078e00ff */
[----:B------:R-:W-:Y:S01]  /*1de0*/  LOP3.LUT P2, RZ, R46, 0x2, RZ, 0xc0, !PT ;  /* 0x000000022eff7812 */ /* 0x000fe2000784c0ff */
[----:B------:R-:W-:Y:S01]  /*1df0*/  IMAD.X R21, R15, 0x1, R21, P0 ;  /* 0x000000010f157824 */ /* 0x000fe200000e0615 */
[----:B------:R-:W-:Y:S01]  /*1e00*/  IADD3 R136, P0, R158, R5, RZ ;  /* 0x000000059e887210 */ /* 0x000fe20007f1e0ff */
[----:B------:R-:W-:Y:S01]  /*1e10*/  IMAD.SHL.U32 R46, R46, 0x40, RZ ;  /* 0x000000402e2e7824 */ /* 0x000fe200078e00ff */
[----:B------:R-:W-:Y:S01]  /*1e20*/  ISETP.GE.AND P1, PT, R14, c[0x0][0x220], PT ;  /* 0x000088000e007a0c */ /* 0x000fe20003f26270 */
[----:B------:R-:W-:Y:S01]  /*1e30*/  IMAD.SHL.U32 R5, R64, 0x8, RZ ;  /* 0x0000000840057824 */ /* 0x000fe200078e00ff */
[----:B------:R-:W-:Y:S01]  /*1e40*/  SHF.L.U32 R9, R9, 0x3, RZ ;  /* 0x0000000309097819 */ /* 0x000fe200000006ff */
[----:B------:R-:W-:Y:S01]  /*1e50*/  IMAD.X R133, R159, 0x1, R133, P0 ;  /* 0x000000019f857824 */ /* 0x000fe200000e0685 */
[----:B------:R-:W-:Y:S01]  /*1e60*/  IADD3 R156, P0, R14, R156, RZ ;  /* 0x0000009c0e9c7210 */ /* 0x000fe20007f1e0ff */
[----:B------:R-:W-:Y:S01]  /*1e70*/  IMAD.WIDE.U32 R20, R4, c[0x0][0x1b8], R20 ;  /* 0x00006e0004147a25 */ /* 0x000fe200078e0014 */
[----:B------:R-:W-:-:S02]  /*1e80*/  SEL R8, RZ, 0x1, P1 ;  /* 0x00000001ff087807 */ /* 0x000fc40000800000 */
[----:B------:R-:W-:Y:S01]  /*1e90*/  LOP3.LUT R154, R154, 0xfffffe00, R9, 0xf8, !PT ;  /* 0xfffffe009a9a7812 */ /* 0x000fe200078ef809 */
[----:B------:R-:W-:Y:S01]  /*1ea0*/  IMAD R9, R2, c[0x0][0x1b8], RZ ;  /* 0x00006e0002097a24 */ /* 0x000fe200078e02ff */
[----:B------:R-:W-:Y:S01]  /*1eb0*/  LOP3.LUT R46, R46, 0x1c0, RZ, 0xc0, !PT ;  /* 0x000001c02e2e7812 */ /* 0x000fe200078ec0ff */
[----:B------:R-:W-:Y:S01]  /*1ec0*/  IMAD.X R157, R15, 0x1, R7, P0 ;  /* 0x000000010f9d7824 */ /* 0x000fe200000e0607 */
[----:B------:R-:W-:Y:S01]  /*1ed0*/  LOP3.LUT R17, R17, 0x2, R8, 0xe2, !PT ;  /* 0x0000000211117812 */ /* 0x000fe200078ee208 */
[----:B------:R-:W-:Y:S01]  /*1ee0*/  IMAD R8, R4, c[0x0][0x1bc], R9 ;  /* 0x00006f0004087a24 */ /* 0x000fe200078e0209 */
[----:B------:R-:W-:Y:S01]  /*1ef0*/  LOP3.LUT R5, R46, 0x8, R5, 0xf8, !PT ;  /* 0x000000082e057812 */ /* 0x000fe200078ef805 */
[----:B------:R-:W-:Y:S01]  /*1f00*/  IMAD R133, R133, c[0x0][0x1a0], RZ ;  /* 0x0000680085857a24 */ /* 0x000fe200078e02ff */
[----:B------:R-:W-:Y:S01]  /*1f10*/  ISETP.GT.AND P0, PT, R134, R66, PT ;  /* 0x000000428600720c */ /* 0x000fe20003f04270 */
[----:B------:R-:W-:Y:S01]  /*1f20*/  IMAD.IADD R9, R21, 0x1, R8 ;  /* 0x0000000115097824 */ /* 0x000fe200078e0208 */
[----:B------:R-:W-:Y:S01]  /*1f30*/  SHF.R.U32.HI R46, RZ, 0x3, R46 ;  /* 0x00000003ff2e7819 */ /* 0x000fe2000001162e */
[----:B------:R-:W-:Y:S01]  /*1f40*/  IMAD.MOV.U32 R18, RZ, RZ, R22 ;  /* 0x000000ffff127224 */ /* 0x000fe200078e0016 */
[----:B------:R-:W-:Y:S01]  /*1f50*/  SHF.L.U32 R147, R62, 0x2, RZ ;  /* 0x000000023e937819 */ /* 0x000fe200000006ff */
[----:B------:R-:W-:Y:S01]  /*1f60*/  IMAD R133, R136, c[0x0][0x1a4], R133 ;  /* 0x0000690088857a24 */ /* 0x000fe200078e0285 */
[----:B------:R-:W-:Y:S01]  /*1f70*/  IADD3 R10, R14, 0x80, RZ ;  /* 0x000000800e0a7810 */ /* 0x000fe20007ffe0ff */
[----:B------:R-:W-:Y:S01]  /*1f80*/  IMAD.WIDE.U32 R160, R160, c[0x0][0x1a8], R18 ;  /* 0x00006a00a0a07a25 */ /* 0x000fe200078e0012 */
[----:B------:R-:W-:-:S02]  /*1f90*/  LOP3.LUT R46, R5, R46, RZ, 0x3c, !PT ;  /* 0x0000002e052e7212 */ /* 0x000fc400078e3cff */
[----:B------:R-:W-:Y:S01]  /*1fa0*/  LEA.HI R153, R153, R128, RZ, 0x5 ;  /* 0x0000008099997211 */ /* 0x000fe200078f28ff */
[----:B------:R-:W-:Y:S01]  /*1fb0*/  IMAD R148, R158, R149, R147 ;  /* 0x000000959e947224 */ /* 0x000fe200078e0293 */
[----:B------:R-:W-:Y:S01]  /*1fc0*/  MOV R8, R20 ;  /* 0x0000001400087202 */ /* 0x000fe20000000f00 */
[----:B------:R-:W-:Y:S01]  /*1fd0*/  IMAD.MOV.U32 R5, RZ, RZ, c[0x0][0x1a0] ;  /* 0x00006800ff057624 */ /* 0x000fe200078e00ff */
[----:B------:R-:W-:Y:S01]  /*1fe0*/  ISETP.GE.AND P1, PT, R10, c[0x0][0x220], PT ;  /* 0x000088000a007a0c */ /* 0x000fe20003f26270 */
[----:B------:R-:W-:Y:S01]  /*1ff0*/  IMAD.IADD R147, R147, 0x1, R148 ;  /* 0x0000000193937824 */ /* 0x000fe200078e0294 */
[----:B------:R-:W-:Y:S01]  /*2000*/  LOP3.LUT R46, R46, 0xfffffe00, R3, 0xf8, !PT ;  /* 0xfffffe002e2e7812 */ /* 0x000fe200078ef803 */
[----:B------:R-:W-:Y:S01]  /*2010*/  IMAD.MOV.U32 R3, RZ, RZ, 0x20 ;  /* 0x00000020ff037424 */ /* 0x000fe200078e00ff */
[----:B------:R-:W-:Y:S01]  /*2020*/  SHF.R.S32.HI R61, RZ, 0x5, R153 ;  /* 0x00000005ff3d7819 */ /* 0x000fe20000011499 */
[----:B------:R-:W-:Y:S01]  /*2030*/  IMAD.WIDE.U32 R136, R136, c[0x0][0x1a0], R8 ;  /* 0x0000680088887a25 */ /* 0x000fe200078e0008 */
[----:B------:R-:W-:-:S02]  /*2040*/  LOP3.LUT R153, R153, 0xffffffe0, RZ, 0xc0, !PT ;  /* 0xffffffe099997812 */ /* 0x000fc400078ec0ff */
[----:B------:R-:W-:Y:S01]  /*2050*/  SEL R152, RZ, 0x4, P1 ;  /* 0x00000004ff987807 */ /* 0x000fe20000800000 */
[C---:B------:R-:W-:Y:S01]  /*2060*/  IMAD R155, R158.reuse, c[0x0][0x19c], R155 ;  /* 0x000067009e9b7a24 */ /* 0x040fe200078e029b */
[----:B------:R-:W-:Y:S01]  /*2070*/  SHF.L.U64.HI R200, R5, R0, c[0x0][0x1a4] ;  /* 0x0000690005c87619 */ /* 0x000fe20000010200 */
[----:B------:R-:W-:Y:S01]  /*2080*/  IMAD.WIDE.U32 R156, R158, c[0x0][0x198], R156 ;  /* 0x000066009e9c7a25 */ /* 0x000fe200078e009c */
[----:B------:R-:W-:Y:S02]  /*2090*/  LOP3.LUT R152, R17, R152, RZ, 0xfc, !PT ;  /* 0x0000009811987212 */ /* 0x000fe400078efcff */
[----:B------:R-:W-:Y:S01]  /*20a0*/  SHF.L.U64.HI R201, R169, R0, c[0x0][0x19c] ;  /* 0x00006700a9c97619 */ /* 0x000fe20000010200 */
[----:B------:R-:W-:Y:S01]  /*20b0*/  IMAD.SHL.U32 R117, R5, 0x10, RZ ;  /* 0x0000001005757824 */ /* 0x000fe200078e00ff */
[----:B------:R-:W-:Y:S01]  /*20c0*/  SHF.R.S32.HI R127, RZ, 0x1f, R148 ;  /* 0x0000001fff7f7819 */ /* 0x000fe20000011494 */
[----:B------:R-:W-:Y:S01]  /*20d0*/  IMAD.SHL.U32 R60, R169, 0x10, RZ ;  /* 0x00000010a93c7824 */ /* 0x000fe200078e00ff */
[----:B------:R-:W-:Y:S01]  /*20e0*/  SHF.R.S32.HI R126, RZ, 0x1f, R147 ;  /* 0x0000001fff7e7819 */ /* 0x000fe20000011493 */
[----:B------:R-:W-:Y:S01]  /*20f0*/  IMAD.IADD R153, R128, 0x1, -R153 ;  /* 0x0000000180997824 */ /* 0x000fe200078e0a99 */
[----:B------:R-:W-:Y:S01]  /*2100*/  SEL R47, R47, 0xfffffff0, !P2 ;  /* 0xfffffff02f2f7807 */ /* 0x000fe20005000000 */
[----:B------:R-:W-:Y:S01]  /*2110*/  IMAD.SHL.U32 R150, R149, 0x10, RZ ;  /* 0x0000001095967824 */ /* 0x000fe200078e00ff */
[----:B------:R-:W-:Y:S01]  /*2120*/  SEL R45, R3, 0xffffffe0, !P4 ;  /* 0xffffffe0032d7807 */ /* 0x000fe20006000000 */
[----:B------:R-:W-:-:S02]  /*2130*/  IMAD.IADD R155, R157, 0x1, R155 ;  /* 0x000000019d9b7824 */ /* 0x000fc400078e029b */
[----:B------:R-:W-:Y:S02]  /*2140*/  IMAD.IADD R133, R137, 0x1, R133 ;  /* 0x0000000189857824 */ /* 0x000fe400078e0285 */
[----:B------:R-:W-:Y:S02]  /*2150*/  IMAD.IADD R163, R161, 0x1, R163 ;  /* 0x00000001a1a37824 */ /* 0x000fe400078e02a3 */
[----:B------:R-:W-:Y:S01]  /*2160*/  @!P5 IMAD.MOV.U32 R13, RZ, RZ, RZ ;  /* 0x000000ffff0dd224 */ /* 0x000fe200078e00ff */
[----:B------:R-:W-:Y:S05]  /*2170*/  @!P0 BRA `(.L_x_1504) ;  /* 0x0000922000008947 */ /* 0x000fea0003800000 */
[C---:B-1----:R-:W-:Y:S01]  /*2180*/  IMAD R8, R6.reuse, c[0x0][0x280], RZ ;  /* 0x0000a00006087a24 */ /* 0x042fe200078e02ff */
[----:B------:R-:W-:Y:S01]  /*2190*/  SHF.R.S32.HI R7, RZ, 0x1f, R114 ;  /* 0x0000001fff077819 */ /* 0x000fe20000011472 */
[----:B------:R-:W-:Y:S01]  /*21a0*/  IMAD R6, R6, c[0x0][0x278], RZ ;  /* 0x00009e0006067a24 */ /* 0x000fe200078e02ff */
[--C-:B------:R-:W-:Y:S01]  /*21b0*/  SHF.R.S32.HI R12, RZ, 0x1f, R67.reuse ;  /* 0x0000001fff0c7819 */ /* 0x100fe20000011443 */
[C---:B------:R-:W-:Y:S01]  /*21c0*/  IMAD R8, R203.reuse, c[0x0][0x284], R8 ;  /* 0x0000a100cb087a24 */ /* 0x040fe200078e0208 */
[----:B------:R-:W-:Y:S01]  /*21d0*/  IADD3 R9, P1, P0, R114, R158, -R67 ;  /* 0x0000009e72097210 */ /* 0x000fe2000783e843 */
[----:B------:R-:W-:Y:S01]  /*21e0*/  IMAD.WIDE.U32 R18, R203, c[0x0][0x280], R14 ;  /* 0x0000a000cb127a25 */ /* 0x000fe200078e000e */
[C---:B------:R-:W-:Y:S01]  /*21f0*/  IADD3 R77, P4, R60.reuse, 0x40, RZ ;  /* 0x000000403c4d7810 */ /* 0x040fe20007f9e0ff */
[----:B------:R-:W-:Y:S01]  /*2200*/  UMOV UR8, 0x60 ;  /* 0x0000006000087882 */ /* 0x000fe20000000000 */
[----:B------:R-:W-:Y:S01]  /*2210*/  IADD3.X R7, R7, R159, ~R12, P1, P0 ;  /* 0x0000009f07077210 */ /* 0x000fe20000fe0c0c */
[C---:B------:R-:W-:Y:S01]  /*2220*/  IMAD.WIDE.U32 R16, R203.reuse, c[0x0][0x278], R14 ;  /* 0x00009e00cb107a25 */ /* 0x040fe200078e000e */
[----:B------:R-:W-:Y:S01]  /*2230*/  IADD3 R85, P2, R60, 0x80, RZ ;  /* 0x000000803c557810 */ /* 0x000fe20007f5e0ff */
[----:B------:R-:W-:Y:S01]  /*2240*/  ULDC.64 UR4, c[0x0][0x1a0] ;  /* 0x0000680000047ab9 */ /* 0x000fe20000000a00 */
[C---:B------:R-:W-:Y:S01]  /*2250*/  IADD3 R138, R150.reuse, 0x40, RZ ;  /* 0x00000040968a7810 */ /* 0x040fe20007ffe0ff */
[----:B------:R-:W-:Y:S01]  /*2260*/  IMAD R6, R203, c[0x0][0x27c], R6 ;  /* 0x00009f00cb067a24 */ /* 0x000fe200078e0206 */
[----:B------:R-:W-:Y:S01]  /*2270*/  IADD3 R135, R150, 0x80, RZ ;  /* 0x0000008096877810 */ /* 0x000fe20007ffe0ff */
[----:B------:R-:W-:Y:S01]  /*2280*/  IMAD.IADD R19, R19, 0x1, R8 ;  /* 0x0000000113137824 */ /* 0x000fe200078e0208 */
[----:B------:R-:W-:Y:S01]  /*2290*/  UIMAD UR9, UR8, UR5, URZ ;  /* 0x00000005080972a4 */ /* 0x000fe2000f8e023f */
[----:B------:R-:W-:Y:S01]  /*22a0*/  IMAD R8, R7, c[0x0][0x290], RZ ;  /* 0x0000a40007087a24 */ /* 0x000fe200078e02ff */
[----:B------:R-:W-:Y:S01]  /*22b0*/  LOP3.LUT R142, R152, 0xffff, RZ, 0xc0, !PT ;  /* 0x0000ffff988e7812 */ /* 0x000fe200078ec0ff */
[----:B------:R-:W-:Y:S01]  /*22c0*/  IMAD.IADD R17, R17, 0x1, R6 ;  /* 0x0000000111117824 */ /* 0x000fe200078e0206 */
[----:B------:R-:W-:Y:S01]  /*22d0*/  ULDC UR5, c[0x0][0x294] ;  /* 0x0000a50000057ab9 */ /* 0x000fe20000000800 */
[----:B------:R-:W-:Y:S01]  /*22e0*/  IMAD R6, R7, c[0x0][0x288], RZ ;  /* 0x0000a20007067a24 */ /* 0x000fe200078e02ff */
[----:B------:R-:W-:Y:S01]  /*22f0*/  UIMAD UR5, UR8, UR5, URZ ;  /* 0x00000005080572a4 */ /* 0x000fe2000f8e023f */
[C---:B------:R-:W-:Y:S01]  /*2300*/  IMAD R8, R9.reuse, c[0x0][0x294], R8 ;  /* 0x0000a50009087a24 */ /* 0x040fe200078e0208 */
[----:B------:R-:W-:Y:S01]  /*2310*/  UIMAD.WIDE.U32 UR10, UR8, UR4, URZ ;  /* 0x00000004080a72a5 */ /* 0x000fe2000f8e003f */
[C---:B------:R-:W-:Y:S01]  /*2320*/  IMAD.WIDE.U32 R18, R9.reuse, c[0x0][0x290], R18 ;  /* 0x0000a40009127a25 */ /* 0x040fe200078e0012 */
[C---:B------:R-:W-:Y:S01]  /*2330*/  LOP3.LUT R146, R142.reuse, 0x1, RZ, 0xc0, !PT ;  /* 0x000000018e927812 */ /* 0x040fe200078ec0ff */
[----:B------:R-:W-:Y:S01]  /*2340*/  ULDC UR4, c[0x0][0x230] ;  /* 0x00008c0000047ab9 */ /* 0x000fe20000000800 */
[----:B------:R-:W-:Y:S01]  /*2350*/  LOP3.LUT R144, R142, 0x2, RZ, 0xc0, !PT ;  /* 0x000000028e907812 */ /* 0x000fe200078ec0ff */
[C---:B------:R-:W-:Y:S01]  /*2360*/  IMAD R6, R9.reuse, c[0x0][0x28c], R6 ;  /* 0x0000a30009067a24 */ /* 0x040fe200078e0206 */
[C---:B------:R-:W-:Y:S01]  /*2370*/  IADD3 R145, R158.reuse, 0x10, RZ ;  /* 0x000000109e917810 */ /* 0x040fe20007ffe0ff */
[----:B------:R-:W-:Y:S01]  /*2380*/  IMAD.WIDE.U32 R16, R9, c[0x0][0x288], R16 ;  /* 0x0000a20009107a25 */ /* 0x000fe200078e0010 */
[C---:B------:R-:W-:Y:S01]  /*2390*/  IADD3 R143, R158.reuse, 0x20, RZ ;  /* 0x000000209e8f7810 */ /* 0x040fe20007ffe0ff */
[----:B------:R-:W-:Y:S01]  /*23a0*/  UIADD3 UR9, UR11, UR9, URZ ;  /* 0x000000090b097290 */ /* 0x000fe2000fffe03f */
[----:B------:R-:W-:Y:S01]  /*23b0*/  IADD3 R140, R158, 0x30, RZ ;  /* 0x000000309e8c7810 */ /* 0x000fe20007ffe0ff */
[----:B------:R-:W-:Y:S01]  /*23c0*/  IMAD.IADD R9, R19, 0x1, R8 ;  /* 0x0000000113097824 */ /* 0x000fe200078e0208 */
[----:B------:R-:W-:Y:S01]  /*23d0*/  SHF.R.S32.HI R125, RZ, 0x1f, R150 ;  /* 0x0000001fff7d7819 */ /* 0x000fe20000011496 */
[----:B------:R-:W-:Y:S01]  /*23e0*/  IMAD.MOV.U32 R8, RZ, RZ, R18 ;  /* 0x000000ffff087224 */ /* 0x000fe200078e0012 */
[----:B------:R-:W-:Y:S01]  /*23f0*/  LOP3.LUT R142, R142, 0x4, RZ, 0xc0, !PT ;  /* 0x000000048e8e7812 */ /* 0x000fe200078ec0ff */
[----:B------:R-:W-:Y:S01]  /*2400*/  IMAD R109, R2, c[0x0][0x2a0], RZ ;  /* 0x0000a800026d7a24 */ /* 0x000fe200078e02ff */
[----:B------:R-:W-:Y:S01]  /*2410*/  SHF.R.S32.HI R123, RZ, 0x1f, R138 ;  /* 0x0000001fff7b7819 */ /* 0x000fe2000001148a */
[----:B------:R-:W-:Y:S01]  /*2420*/  IMAD.WIDE.U32 R8, R4, c[0x0][0x2a0], R8 ;  /* 0x0000a80004087a25 */ /* 0x000fe200078e0008 */
[----:B------:R-:W-:Y:S01]  /*2430*/  SHF.R.S32.HI R121, RZ, 0x1f, R135 ;  /* 0x0000001fff797819 */ /* 0x000fe20000011487 */
[----:B------:R-:W-:-:S02]  /*2440*/  ULDC.U8 UR8, c[0x0][0x313] ;  /* 0x0000c4c000087ab9 */ /* 0x000fc40000000000 */
[----:B------:R-:W-:Y:S01]  /*2450*/  IMAD R109, R4, c[0x0][0x2a4], R109 ;  /* 0x0000a900046d7a24 */ /* 0x000fe200078e026d */
[----:B------:R-:W-:Y:S01]  /*2460*/  LEA R108, P1, R8, c[0x0][0x270], 0x1 ;  /* 0x00009c00086c7a11 */ /* 0x000fe200078208ff */
[----:B------:R-:W-:Y:S02]  /*2470*/  IMAD.IADD R114, R13, 0x1, R114 ;  /* 0x000000010d727824 */ /* 0x000fe400078e0272 */
[----:B------:R-:W-:Y:S02]  /*2480*/  IMAD.IADD R109, R9, 0x1, R109 ;  /* 0x00000001096d7824 */ /* 0x000fe400078e026d */
[----:B------:R-:W-:Y:S02]  /*2490*/  IMAD.IADD R7, R17, 0x1, R6 ;  /* 0x0000000111077824 */ /* 0x000fe400078e0206 */
[----:B------:R-:W-:Y:S01]  /*24a0*/  IMAD R111, R2, c[0x0][0x298], RZ ;  /* 0x0000a600026f7a24 */ /* 0x000fe200078e02ff */
[----:B------:R-:W-:Y:S01]  /*24b0*/  LEA.HI.X R109, R8, c[0x0][0x274], R109, 0x1, P1 ;  /* 0x00009d00086d7a11 */ /* 0x000fe200008f0c6d */
[----:B------:R-:W-:Y:S01]  /*24c0*/  IMAD.MOV.U32 R6, RZ, RZ, R16 ;  /* 0x000000ffff067224 */ /* 0x000fe200078e0010 */
[----:B------:R-:W-:Y:S01]  /*24d0*/  LEA R104, P1, R156, c[0x0][0x168], 0x1 ;  /* 0x00005a009c687a11 */ /* 0x000fe200078208ff */
[----:B------:R-:W-:-:S03]  /*24e0*/  IMAD.WIDE.U32 R12, R5, 0x20, RZ ;  /* 0x00000020050c7825 */ /* 0x000fc600078e00ff */
[----:B------:R-:W-:Y:S01]  /*24f0*/  LEA.HI.X R105, R156, c[0x0][0x16c], R155, 0x1, P1 ;  /* 0x00005b009c697a11 */ /* 0x000fe200008f0c9b */
[C---:B------:R-:W-:Y:S02]  /*2500*/  IMAD R111, R4.reuse, c[0x0][0x29c], R111 ;  /* 0x0000a700046f7a24 */ /* 0x040fe400078e026f */
[----:B------:R-:W-:Y:S02]  /*2510*/  IMAD R114, R149, R114, RZ ;  /* 0x0000007295727224 */ /* 0x000fe400078e02ff */
        /* <DEDUP_REMOVED lines=20> */
[----:B------:R-:W-:Y:S01]  /*2660*/  IMAD.MOV.U32 R166, RZ, RZ, c[0x0][0x290] ;  /* 0x0000a400ffa67624 */ /* 0x000fe200078e00ff */
[----:B------:R-:W-:Y:S01]  /*2670*/  IADD3 R74, P0, R69, 0x40, RZ ;  /* 0x00000040454a7810 */ /* 0x000fe20007f1e0ff */
[----:B------:R-:W-:Y:S01]  /*2680*/  IMAD.X R86, RZ, RZ, R201, P2 ;  /* 0x000000ffff567224 */ /* 0x000fe200010e06c9 */
[----:B------:R-:W-:Y:S01]  /*2690*/  SHF.L.U64.HI R115, R114, 0x1, R115 ;  /* 0x0000000172737819 */ /* 0x000fe20000010273 */
[----:B------:R-:W-:Y:S01]  /*26a0*/  IMAD.X R80, R201, 0x1, R78, P4 ;  /* 0x00000001c9507824 */ /* 0x000fe200020e064e */
[----:B------:R-:W-:Y:S01]  /*26b0*/  IADD3 R87, P2, R60, R85, RZ ;  /* 0x000000553c577210 */ /* 0x000fe20007f5e0ff */
[----:B------:R-:W-:Y:S01]  /*26c0*/  IMAD.SHL.U32 R114, R114, 0x2, RZ ;  /* 0x0000000272727824 */ /* 0x000fe200078e00ff */
[----:B------:R-:W-:Y:S01]  /*26d0*/  IADD3 R82, P4, R69, 0x80, RZ ;  /* 0x0000008045527810 */ /* 0x000fe20007f9e0ff */
[----:B------:R-:W-:Y:S01]  /*26e0*/  IMAD.MOV.U32 R70, RZ, RZ, 0x5 ;  /* 0x00000005ff467424 */ /* 0x000fe200078e00ff */
[----:B------:R-:W-:Y:S01]  /*26f0*/  SHF.L.U64.HI R97, R166, R0, c[0x0][0x294] ;  /* 0x0000a500a6617619 */ /* 0x000fe20000010200 */
[----:B------:R-:W-:Y:S01]  /*2700*/  IMAD.X R73, RZ, RZ, R68, P0 ;  /* 0x000000ffff497224 */ /* 0x000fe200000e0644 */
[C---:B------:R-:W-:Y:S01]  /*2710*/  IADD3.X R88, R201.reuse, R86, RZ, P2, !PT ;  /* 0x00000056c9587210 */ /* 0x040fe200017fe4ff */
[----:B------:R-:W-:Y:S01]  /*2720*/  IMAD.IADD R132, R150, 0x1, R138 ;  /* 0x0000000196847824 */ /* 0x000fe200078e028a */
[----:B------:R-:W-:Y:S01]  /*2730*/  IADD3 R96, P1, R60, R87, RZ ;  /* 0x000000573c607210 */ /* 0x000fe20007f3e0ff */
[----:B------:R-:W-:Y:S01]  /*2740*/  IMAD.IADD R131, R150, 0x1, R135 ;  /* 0x0000000196837824 */ /* 0x000fe200078e0287 */
[C---:B------:R-:W-:Y:S01]  /*2750*/  SHF.L.U64.HI R0, R48.reuse, 0x1, R3 ;  /* 0x0000000130007819 */ /* 0x040fe20000010203 */
[----:B------:R-:W-:Y:S01]  /*2760*/  IMAD.SHL.U32 R48, R48, 0x2, RZ ;  /* 0x0000000230307824 */ /* 0x000fe200078e00ff */
[----:B------:R-:W-:Y:S01]  /*2770*/  IADD3.X R81, RZ, R68, RZ, P4, !PT ;  /* 0x00000044ff517210 */ /* 0x000fe200027fe4ff */
[----:B------:R-:W-:Y:S01]  /*2780*/  IMAD.SHL.U32 R98, R166, 0x10, RZ ;  /* 0x00000010a6627824 */ /* 0x000fe200078e00ff */
[----:B------:R-:W-:Y:S01]  /*2790*/  IADD3 R84, P5, R82, R69, RZ ;  /* 0x0000004552547210 */ /* 0x000fe20007fbe0ff */
[----:B------:R-:W-:Y:S01]  /*27a0*/  IMAD.X R95, R201, 0x1, R88, P1 ;  /* 0x00000001c95f7824 */ /* 0x000fe200008e0658 */
[----:B------:R-:W-:Y:S01]  /*27b0*/  IADD3 R92, P2, R60, R79, RZ ;  /* 0x0000004f3c5c7210 */ /* 0x000fe20007f5e0ff */
[----:B------:R-:W-:Y:S01]  /*27c0*/  IMAD.IADD R2, R13, 0x1, R2 ;  /* 0x000000010d027824 */ /* 0x000fe200078e0202 */
[----:B------:R-:W-:Y:S01]  /*27d0*/  IADD3 R76, P0, R74, R69, RZ ;  /* 0x000000454a4c7210 */ /* 0x000fe20007f1e0ff */
[----:B------:R-:W-:Y:S01]  /*27e0*/  IMAD.X R83, R81, 0x1, R68, P5 ;  /* 0x0000000151537824 */ /* 0x000fe200028e0644 */
[----:B------:R-:W-:Y:S01]  /*27f0*/  IADD3 R112, P4, R114, c[0x0][0x2b0], RZ ;  /* 0x0000ac0072707a10 */ /* 0x000fe20007f9e0ff */
[C---:B------:R-:W-:Y:S01]  /*2800*/  IMAD.SHL.U32 R141, R149.reuse, 0x20, RZ ;  /* 0x00000020958d7824 */ /* 0x040fe200078e00ff */
[C---:B------:R-:W-:Y:S01]  /*2810*/  SHF.L.U64.HI R99, R166.reuse, R70, c[0x0][0x294] ;  /* 0x0000a500a6637619 */ /* 0x040fe20000010246 */
[----:B------:R-:W-:Y:S01]  /*2820*/  IMAD R139, R149, 0x30, RZ ;  /* 0x00000030958b7824 */ /* 0x000fe200078e02ff */
[C---:B------:R-:W-:Y:S01]  /*2830*/  SHF.L.U32 R100, R166.reuse, 0x5, RZ ;  /* 0x00000005a6647819 */ /* 0x040fe200000006ff */
[----:B------:R-:W-:Y:S01]  /*2840*/  IMAD.WIDE.U32 R166, R166, 0x60, RZ ;  /* 0x00000060a6a67825 */ /* 0x000fe200078e00ff */
[----:B------:R-:W-:-:S02]  /*2850*/  IADD3.X R113, R115, c[0x0][0x2b4], RZ, P4, !PT ;  /* 0x0000ad0073717a10 */ /* 0x000fc400027fe4ff */
[----:B------:R-:W-:Y:S01]  /*2860*/  IADD3 R16, P1, R48, c[0x0][0x2b0], RZ ;  /* 0x0000ac0030107a10 */ /* 0x000fe20007f3e0ff */
[----:B------:R-:W-:Y:S01]  /*2870*/  IMAD.IADD R130, R150, 0x1, R132 ;  /* 0x0000000196827824 */ /* 0x000fe200078e0284 */
[-C--:B------:R-:W-:Y:S01]  /*2880*/  IADD3 R90, P5, R76, R69.reuse, RZ ;  /* 0x000000454c5a7210 */ /* 0x080fe20007fbe0ff */
[----:B------:R-:W-:Y:S01]  /*2890*/  IMAD.IADD R129, R150, 0x1, R131 ;  /* 0x0000000196817824 */ /* 0x000fe200078e0283 */
[----:B------:R-:W-:Y:S01]  /*28a0*/  IADD3 R94, P4, R84, R69, RZ ;  /* 0x00000045545e7210 */ /* 0x000fe20007f9e0ff */
[----:B------:R-:W-:Y:S01]  /*28b0*/  IMAD.X R91, R201, 0x1, R80, P2 ;  /* 0x00000001c95b7824 */ /* 0x000fe200010e0650 */
[----:B------:R-:W-:Y:S01]  /*28c0*/  IADD3 R114, P2, R114, c[0x0][0x2a8], RZ ;  /* 0x0000aa0072727a10 */ /* 0x000fe20007f5e0ff */
[----:B------:R-:W-:Y:S01]  /*28d0*/  IMAD.X R75, R73, 0x1, R68, P0 ;  /* 0x00000001494b7824 */ /* 0x000fe200000e0644 */
[----:B------:R-:W-:Y:S01]  /*28e0*/  IADD3 R48, P0, R48, c[0x0][0x2a8], RZ ;  /* 0x0000aa0030307a10 */ /* 0x000fe20007f1e0ff */
[----:B------:R-:W-:Y:S01]  /*28f0*/  IMAD.SHL.U32 R102, R12, 0x2, RZ ;  /* 0x000000020c667824 */ /* 0x000fe200078e00ff */
[C---:B------:R-:W-:Y:S01]  /*2900*/  SHF.L.U64.HI R70, R71.reuse, R70, c[0x0][0x28c] ;  /* 0x0000a30047467619 */ /* 0x040fe20000010246 */
[----:B------:R-:W-:Y:S01]  /*2910*/  IMAD.MOV.U32 R9, RZ, RZ, R134 ;  /* 0x000000ffff097224 */ /* 0x000fe200078e0086 */
[----:B------:R-:W-:Y:S01]  /*2920*/  SHF.L.U64.HI R99, R100, 0x1, R99 ;  /* 0x0000000164637819 */ /* 0x000fe20000010263 */
[----:B------:R-:W-:Y:S01]  /*2930*/  IMAD.SHL.U32 R71, R71, 0x20, RZ ;  /* 0x0000002047477824 */ /* 0x000fe200078e00ff */
[----:B------:R-:W-:Y:S01]  /*2940*/  SHF.L.U64.HI R97, R98, 0x1, R97 ;  /* 0x0000000162617819 */ /* 0x000fe20000010261 */
[----:B------:R-:W-:Y:S01]  /*2950*/  IMAD.SHL.U32 R100, R100, 0x2, RZ ;  /* 0x0000000264647824 */ /* 0x000fe200078e00ff */
[----:B------:R-:W-:Y:S01]  /*2960*/  SHF.L.U64.HI R101, R12, 0x1, R2 ;  /* 0x000000010c657819 */ /* 0x000fe20000010202 */
[----:B------:R-:W-:Y:S01]  /*2970*/  IMAD.SHL.U32 R98, R98, 0x2, RZ ;  /* 0x0000000262627824 */ /* 0x000fe200078e00ff */
[----:B------:R-:W-:Y:S01]  /*2980*/  SHF.R.S32.HI R124, RZ, 0x1f, R141 ;  /* 0x0000001fff7c7819 */ /* 0x000fe2000001148d */
[--C-:B------:R-:W-:Y:S01]  /*2990*/  IMAD.X R89, R75, 0x1, R68.reuse, P5 ;  /* 0x000000014b597824 */ /* 0x100fe200028e0644 */
[----:B------:R-:W-:Y:S01]  /*29a0*/  SHF.R.S32.HI R122, RZ, 0x1f, R139 ;  /* 0x0000001fff7a7819 */ /* 0x000fe2000001148b */
[----:B------:R-:W-:Y:S01]  /*29b0*/  IMAD.X R93, R83, 0x1, R68, P4 ;  /* 0x00000001535d7824 */ /* 0x000fe200020e0644 */
[----:B------:R-:W-:-:S02]  /*29c0*/  SHF.R.S32.HI R120, RZ, 0x1f, R132 ;  /* 0x0000001fff787819 */ /* 0x000fc40000011484 */
[----:B------:R-:W-:Y:S02]  /*29d0*/  SHF.R.S32.HI R119, RZ, 0x1f, R131 ;  /* 0x0000001fff777819 */ /* 0x000fe40000011483 */
[----:B------:R-:W-:Y:S02]  /*29e0*/  IADD3 R103, R167, UR5, RZ ;  /* 0x00000005a7677c10 */ /* 0x000fe4000fffe0ff */
[----:B------:R-:W-:Y:S02]  /*29f0*/  SHF.R.S32.HI R118, RZ, 0x1f, R130 ;  /* 0x0000001fff767819 */ /* 0x000fe40000011482 */
[----:B------:R-:W-:Y:S02]  /*2a00*/  SHF.R.S32.HI R116, RZ, 0x1f, R129 ;  /* 0x0000001fff747819 */ /* 0x000fe40000011481 */
[----:B------:R-:W-:Y:S02]  /*2a10*/  IADD3.X R115, R115, c[0x0][0x2ac], RZ, P2, !PT ;  /* 0x0000ab0073737a10 */ /* 0x000fe400017fe4ff */
[----:B------:R-:W-:-:S02]  /*2a20*/  IADD3.X R17, R0, c[0x0][0x2b4], RZ, P1, !PT ;  /* 0x0000ad0000117a10 */ /* 0x000fc40000ffe4ff */
[----:B------:R-:W-:Y:S02]  /*2a30*/  IADD3.X R49, R0, c[0x0][0x2ac], RZ, P0, !PT ;  /* 0x0000ab0000317a10 */ /* 0x000fe400007fe4ff */
.L_x_1597:
        /* <DEDUP_REMOVED lines=18> */
.L_x_1506:
[----:B------:R-:W-:Y:S05]  /*2b60*/  BSYNC B0 ;  /* 0x0000000000007941 */ /* 0x000fea0003800000 */
.L_x_1505:
[C---:B------:R-:W-:Y:S01]  /*2b70*/  ISETP.GE.AND P4, PT, R145.reuse, R2, PT ;  /* 0x000000029100720c */ /* 0x040fe20003f86270 */
[----:B------:R-:W-:Y:S03]  /*2b80*/  BSSY B0, `(.L_x_1507) ;  /* 0x0000011000007945 */ /* 0x000fe60003800000 */
[----:B------:R-:W-:Y:S11]  /*2b90*/  ISETP.GE.AND P4, PT, R145, R0, !P4 ;  /* 0x000000009100720c */ /* 0x000ff60006786270 */
[----:B------:R-:W-:Y:S02]  /*2ba0*/  @!UPT UIADD3 URZ, URZ, URZ, URZ ;  /* 0x0000003f3f3ff290 */ /* 0x000fe4000fffe03f */
[----:B------:R-:W-:-:S05]  /*2bb0*/  @!P4 BRA `(.L_x_1508) ;  /* 0x000000d00000c947 */ /* 0x000fca0003800000 */
[----:B------:R-:W-:Y:S02]  /*2bc0*/  ISETP.NE.AND P1, PT, R146, RZ, PT ;  /* 0x000000ff9200720c */ /* 0x000fe40003f25270 */
[----:B------:R-:W-:Y:S02]  /*2bd0*/  IADD3 R28, P0, R108, R98, RZ ;  /* 0x000000626c1c7210 */ /* 0x000fe40007f1e0ff */
[----:B------:R-:W-:Y:S03]  /*2be0*/  LEA R18, P2, R117, R106, 0x1 ;  /* 0x0000006a75127211 */ /* 0x000fe600078408ff */
        /* <DEDUP_REMOVED lines=10> */
.L_x_1508:
[----:B------:R-:W-:Y:S05]  /*2c90*/  BSYNC B0 ;  /* 0x0000000000007941 */ /* 0x000fea0003800000 */
.L_x_1507:
        /* <DEDUP_REMOVED lines=18> */
.L_x_1510:
[----:B------:R-:W-:Y:S05]  /*2dc0*/  BSYNC B0 ;  /* 0x0000000000007941 */ /* 0x000fea0003800000 */
.L_x_1509:
        /* <DEDUP_REMOVED lines=18> */
.L_x_1512:
[----:B------:R-:W-:Y:S05]  /*2ef0*/  BSYNC B0 ;  /* 0x0000000000007941 */ /* 0x000fea0003800000 */
.L_x_1511:
        /* <DEDUP_REMOVED lines=65> */
.L_x_1518:
[----:B------:R-:W-:Y:S05]  /*3310*/  BSYNC B0 ;  /* 0x0000000000007941 */ /* 0x000fea0003800000 */
.L_x_1517:
        /* <DEDUP_REMOVED lines=54> */
.L_x_1520:
[----:B------:R-:W-:Y:S05]  /*3680*/  BSYNC B0 ;  /* 0x0000000000007941 */ /* 0x000fea0003800000 */
.L_x_1519:
        /* <DEDUP_REMOVED lines=53> */
.L_x_1516:
[----:B------:R-:W-:Y:S05]  /*39e0*/  BSYNC B1 ;  /* 0x0000000000017941 */ /* 0x000fea0003800000 */
.L_x_1515:
        /* <DEDUP_REMOVED lines=64> */
.L_x_1524:
[----:B------:R-:W-:Y:S05]  /*3df0*/  BSYNC B0 ;  /* 0x0000000000007941 */ /* 0x000fea0003800000 */
.L_x_1523:
[----:B------:R-:W-:Y:S01]  /*3e00*/  ISETP.GE.AND P0, PT, R11, c[0x0][0x220], PT ;  /* 0x000088000b007a0c */ /* 0x000fe20003f06270 */
[----:B------:R-:W-:Y:S01]  /*3e10*/  @!UPT UIADD3 URZ, URZ, URZ, URZ ;  /* 0x0000003f3f3ff290 */ /* 0x000fe2000fffe03f */
[----:B------:R-:W-:Y:S11]  /*3e20*/  BSSY B0, `(.L_x_1525) ;  /* 0x0000037000007945 */ /* 0x000ff60003800000 */
        /* <DEDUP_REMOVED lines=54> */
.L_x_1526:
[----:B------:R-:W-:Y:S05]  /*4190*/  BSYNC B0 ;  /* 0x0000000000007941 */ /* 0x000fea0003800000 */
.L_x_1525:
[----:B------:R-:W-:Y:S11]  /*41a0*/  ISETP.GE.AND P0, PT, R10, c[0x0][0x220], PT ;  /* 0x000088000a007a0c */ /* 0x000ff60003f06270 */
[----:B------:R-:W-:Y:S02]  /*41b0*/  @!UPT UIADD3 URZ, URZ, URZ, URZ ;  /* 0x0000003f3f3ff290 */ /* 0x000fe4000fffe03f */
        /* <DEDUP_REMOVED lines=54> */
.L_x_1522:
[----:B------:R-:W-:Y:S05]  /*4520*/  BSYNC B1 ;  /* 0x0000000000017941 */ /* 0x000fea0003800000 */
.L_x_1521:
        /* <DEDUP_REMOVED lines=64> */
.L_x_1530:
[----:B------:R-:W-:Y:S05]  /*4930*/  BSYNC B0 ;  /* 0x0000000000007941 */ /* 0x000fea0003800000 */
.L_x_1529:
        /* <DEDUP_REMOVED lines=57> */
.L_x_1532:
[----:B------:R-:W-:Y:S05]  /*4cd0*/  BSYNC B0 ;  /* 0x0000000000007941 */ /* 0x000fea0003800000 */
.L_x_1531:
        /* <DEDUP_REMOVED lines=56> */
.L_x_1528:
[----:B------:R-:W-:Y:S05]  /*5060*/  BSYNC B1 ;  /* 0x0000000000017941 */ /* 0x000fea0003800000 */
.L_x_1527:
        /* <DEDUP_REMOVED lines=67> */
.L_x_1536:
[----:B------:R-:W-:Y:S05]  /*54a0*/  BSYNC B0 ;  /* 0x0000000000007941 */ /* 0x000fea0003800000 */
.L_x_1535:
        /* <DEDUP_REMOVED lines=57> */
.L_x_1538:
[----:B------:R-:W-:Y:S05]  /*5840*/  BSYNC B0 ;  /* 0x0000000000007941 */ /* 0x000fea0003800000 */
.L_x_1537:
        /* <DEDUP_REMOVED lines=56> */
.L_x_1534:
[----:B------:R-:W-:Y:S05]  /*5bd0*/  BSYNC B1 ;  /* 0x0000000000017941 */ /* 0x000fea0003800000 */
.L_x_1533:
        /* <DEDUP_REMOVED lines=8> */
.L_x_1514:
        /* <DEDUP_REMOVED lines=95> */
.L_x_1545:
[----:B------:R-:W-:Y:S05]  /*6250*/  BSYNC B0 ;  /* 0x0000000000007941 */ /* 0x000fea0003800000 */
.L_x_1544:
[----:B-----5:R2:W-:Y:S02]  /*6260*/  STG.E.128 [R104.64], R52 ;  /* 0x0000003468007986 */ /* 0x0205e4000c101d06 */
.L_x_1543:
[----:B------:R-:W-:Y:S05]  /*6270*/  BSYNC B1 ;  /* 0x0000000000017941 */ /* 0x000fea0003800000 */
.L_x_1542:
        /* <DEDUP_REMOVED lines=94> */
.L_x_1549:
[----:B------:R-:W-:Y:S05]  /*6860*/  BSYNC B0 ;  /* 0x0000000000007941 */ /* 0x000fea0003800000 */
.L_x_1548:
[----:B-----5:R3:W-:Y:S02]  /*6870*/  STG.E.128 [R104.64+0x80], R52 ;  /* 0x0000803468007986 */ /* 0x0207e4000c101d06 */
.L_x_1547:
[----:B------:R-:W-:Y:S05]  /*6880*/  BSYNC B1 ;  /* 0x0000000000017941 */ /* 0x000fea0003800000 */
.L_x_1546:
        /* <DEDUP_REMOVED lines=93> */
.L_x_1551:
[----:B------:R-:W-:Y:S05]  /*6e60*/  BSYNC B0 ;  /* 0x0000000000007941 */ /* 0x000fea0003800000 */
.L_x_1550:
[----:B-----5:R3:W-:Y:S02]  /*6e70*/  STG.E.128 [R104.64+0x100], R52 ;  /* 0x0001003468007986 */ /* 0x0207e4000c101d06 */
.L_x_1541:
[----:B------:R-:W-:Y:S05]  /*6e80*/  BSYNC B2 ;  /* 0x0000000000027941 */ /* 0x000fea0003800000 */
.L_x_1540:
        /* <DEDUP_REMOVED lines=25> */
[----:B------:R-:W-:Y:S02]  /*7020*/  LEA.HI.X.SX32 R19, R172, R175, 0x1, P0 ;  /* 0x000000afac137211 */ /* 0x000fe400000f0eff */
[C---:B----4-:R-:W-:Y:S02]  /*7030*/  LEA R174, P0, R170.reuse, R112, 0x1 ;  /* 0x00000070aaae7211 */ /* 0x050fe400078008ff */
[----:B------:R-:W-:Y:S01]  /*7040*/  LEA.HI.X.SX32 R171, R171, R125, 0x1, P5 ;  /* 0x0000007dabab7211 */ /* 0x000fe200028f0eff */
[----:B------:R-:W4:Y:S03]  /*7050*/  LDG.E.128 R28, [R18.64] ;  /* 0x00000006121c7981 */ /* 0x000f26000c1e1d00 */
[----:B------:R-:W-:Y:S02]  /*7060*/  LEA.HI.X R175, R170, R113, R171, 0x1, P0 ;  /* 0x00000071aaaf7211 */ /* 0x000fe400000f0cab */
[----:B------:R-:W-:Y:S02]  /*7070*/  MOV R170, RZ ;  /* 0x000000ff00aa7202 */ /* 0x000fe40000000f00 */
[----:B------:R-:W-:Y:S02]  /*7080*/  @P4 IADD3 R170, RZ, -UR5, RZ ;  /* 0x80000005ffaa4c10 */ /* 0x000fe4000fffe0ff */
[----:B--2---:R-:W2:Y:S02]  /*7090*/  LDG.E.128 R172, [R174.64] ;  /* 0x00000006aeac7981 */ /* 0x004ea4000c1e1d00 */
[----:B------:R-:W-:Y:S04]  /*70a0*/  IADD3 R171, P0, R150, R170, RZ ;  /* 0x000000aa96ab7210 */ /* 0x000fe80007f1e0ff */
        /* <DEDUP_REMOVED lines=29> */
[----:B------:R-:W-:Y:S01]  /*7280*/  HADD2.F32 R36, -RZ, R52.H1_H1 ;  /* 0x30000034ff247230 */ /* 0x000fe20000004100 */
[----:B------:R-:W-:Y:S01]  /*7290*/  FMUL.FTZ R4, R28, R21 ;  /* 0x000000151c047220 */ /* 0x000fe20000410000 */
[--C-:B------:R-:W-:Y:S01]  /*72a0*/  HADD2.F32 R39, -RZ, R53.reuse.H0_H0 ;  /* 0x20000035ff277230 */ /* 0x100fe20000004100 */
[----:B------:R-:W-:Y:S01]  /*72b0*/  FFMA.FTZ R0, R33, R35, R0 ;  /* 0x0000002321007223 */ /* 0x000fe20000010000 */
        /* <DEDUP_REMOVED lines=31> */
.L_x_1557:
[----:B------:R-:W-:Y:S05]  /*74b0*/  BSYNC B0 ;  /* 0x0000000000007941 */ /* 0x000fea0003800000 */
.L_x_1556:
[C---:B------:R-:W-:Y:S04]  /*74c0*/  LEA R2, P0, R60.reuse, R104, 0x1 ;  /* 0x000000683c027211 */ /* 0x040fe800078008ff */
[----:B------:R-:W-:Y:S05]  /*74d0*/  LEA.HI.X R3, R60, R105, R201, 0x1, P0 ;  /* 0x000000693c037211 */ /* 0x000fea00000f0cc9 */
[----:B-----5:R1:W-:Y:S04]  /*74e0*/  STG.E.128 [R2.64], R56 ;  /* 0x0000003802007986 */ /* 0x0203e8000c101d06 */
.L_x_1555:
[----:B------:R-:W-:Y:S05]  /*74f0*/  BSYNC B1 ;  /* 0x0000000000017941 */ /* 0x000fea0003800000 */
.L_x_1554:
        /* <DEDUP_REMOVED lines=24> */
[C---:B-1----:R-:W-:Y:S02]  /*7680*/  LEA R174, P0, R170.reuse, R112, 0x1 ;  /* 0x00000070aaae7211 */ /* 0x042fe400078008ff */
        /* <DEDUP_REMOVED lines=34> */
[--C-:B---3--:R-:W-:Y:S01]  /*78b0*/  HADD2.F32 R35, -RZ, R52.reuse.H0_H0 ;  /* 0x20000034ff237230 */ /* 0x108fe20000004100 */
        /* <DEDUP_REMOVED lines=36> */
.L_x_1561:
[----:B------:R-:W-:Y:S05]  /*7b00*/  BSYNC B0 ;  /* 0x0000000000007941 */ /* 0x000fea0003800000 */
.L_x_1560:
[C---:B------:R-:W-:Y:S04]  /*7b10*/  LEA R2, P0, R77.reuse, R104, 0x1 ;  /* 0x000000684d027211 */ /* 0x040fe800078008ff */
[----:B------:R-:W-:Y:S05]  /*7b20*/  LEA.HI.X R3, R77, R105, R78, 0x1, P0 ;  /* 0x000000694d037211 */ /* 0x000fea00000f0c4e */
[----:B-----5:R4:W-:Y:S04]  /*7b30*/  STG.E.128 [R2.64], R56 ;  /* 0x0000003802007986 */ /* 0x0209e8000c101d06 */
.L_x_1559:
[----:B------:R-:W-:Y:S05]  /*7b40*/  BSYNC B1 ;  /* 0x0000000000017941 */ /* 0x000fea0003800000 */
.L_x_1558:
        /* <DEDUP_REMOVED lines=24> */
[C---:B-1----:R-:W-:Y:S01]  /*7cd0*/  LEA R174, P0, R170.reuse, R112, 0x1 ;  /* 0x00000070aaae7211 */ /* 0x042fe200078008ff */
        /* <DEDUP_REMOVED lines=70> */
.L_x_1563:
[----:B------:R-:W-:Y:S05]  /*8140*/  BSYNC B0 ;  /* 0x0000000000007941 */ /* 0x000fea0003800000 */
.L_x_1562:
[C---:B------:R-:W-:Y:S04]  /*8150*/  LEA R2, P0, R85.reuse, R104, 0x1 ;  /* 0x0000006855027211 */ /* 0x040fe800078008ff */
[----:B------:R-:W-:Y:S05]  /*8160*/  LEA.HI.X R3, R85, R105, R86, 0x1, P0 ;  /* 0x0000006955037211 */ /* 0x000fea00000f0c56 */
[----:B-----5:R4:W-:Y:S04]  /*8170*/  STG.E.128 [R2.64], R56 ;  /* 0x0000003802007986 */ /* 0x0209e8000c101d06 */
.L_x_1553:
[----:B------:R-:W-:Y:S05]  /*8180*/  BSYNC B2 ;  /* 0x0000000000027941 */ /* 0x000fea0003800000 */
.L_x_1552:
        /* <DEDUP_REMOVED lines=98> */
.L_x_1569:
[----:B------:R-:W-:Y:S05]  /*87b0*/  BSYNC B0 ;  /* 0x0000000000007941 */ /* 0x000fea0003800000 */
.L_x_1568:
[C---:B------:R-:W-:Y:S04]  /*87c0*/  LEA R2, P0, R168.reuse, R104, 0x1 ;  /* 0x00000068a8027211 */ /* 0x040fe800078008ff */
[----:B------:R-:W-:Y:S05]  /*87d0*/  LEA.HI.X R3, R168, R105, R72, 0x1, P0 ;  /* 0x00000069a8037211 */ /* 0x000fea00000f0c48 */
[----:B-----5:R4:W-:Y:S04]  /*87e0*/  STG.E.128 [R2.64], R56 ;  /* 0x0000003802007986 */ /* 0x0209e8000c101d06 */
.L_x_1567:
[----:B------:R-:W-:Y:S05]  /*87f0*/  BSYNC B1 ;  /* 0x0000000000017941 */ /* 0x000fea0003800000 */
.L_x_1566:
        /* <DEDUP_REMOVED lines=26> */
[-C--:B------:R-:W-:Y:S01]  /*89a0*/  LEA.HI.X.SX32 R171, R171, R120.reuse, 0x1, P4 ;  /* 0x00000078abab7211 */ /* 0x080fe200020f0eff */
[----:B------:R-:W4:Y:S01]  /*89b0*/  LDG.E.128 R28, [R18.64] ;  /* 0x00000006121c7981 */ /* 0x000f22000c1e1d00 */
[----:B------:R-:W-:Y:S02]  /*89c0*/  @P2 IADD3 R177, RZ, -UR5, RZ ;  /* 0x80000005ffb12c10 */ /* 0x000fe4000fffe0ff */
[----:B------:R-:W-:Y:S02]  /*89d0*/  LEA.HI.X R175, R170, R113, R171, 0x1, P0 ;  /* 0x00000071aaaf7211 */ /* 0x000fe400000f0cab */
[----:B------:R-:W-:Y:S04]  /*89e0*/  IADD3 R171, P0, R132, R177, RZ ;  /* 0x000000b184ab7210 */ /* 0x000fe80007f1e0ff */
[----:B------:R-:W-:Y:S01]  /*89f0*/  LEA.HI.X.SX32 R170, R177, R120, 0x1, P0 ;  /* 0x00000078b1aa7211 */ /* 0x000fe200000f0eff */
[----:B--2---:R-:W2:Y:S01]  /*8a00*/  LDG.E.128 R172, [R174.64] ;  /* 0x00000006aeac7981 */ /* 0x004ea2000c1e1d00 */
        /* <DEDUP_REMOVED lines=16> */
[----:B------:R-:W-:Y:S01]  /*8b10*/  HADD2.F32 R24, -RZ, R174.H0_H0 ;  /* 0x200000aeff187230 */ /* 0x000fe20000004100 */
[----:B------:R-:W-:Y:S01]  /*8b20*/  @!P2 FADD.FTZ R23, -R23, -RZ ;  /* 0x800000ff1717a221 */ /* 0x000fe20000010100 */
[----:B---3--:R-:W-:Y:S01]  /*8b30*/  HADD2.F32 R35, -RZ, R52.H0_H0 ;  /* 0x20000034ff237230 */ /* 0x008fe20000004100 */
[----:B------:R-:W-:Y:S01]  /*8b40*/  FMUL.FTZ R0, R34, R27 ;  /* 0x0000001b22007220 */ /* 0x000fe20000410000 */
[----:B------:R-:W-:Y:S01]  /*8b50*/  HADD2.F32 R22, -RZ, R174.H1_H1 ;  /* 0x300000aeff167230 */ /* 0x000fe20000004100 */
        /* <DEDUP_REMOVED lines=42> */
.L_x_1573:
[----:B------:R-:W-:Y:S05]  /*8e00*/  BSYNC B0 ;  /* 0x0000000000007941 */ /* 0x000fea0003800000 */
.L_x_1572:
[C---:B------:R-:W-:Y:S04]  /*8e10*/  LEA R2, P0, R79.reuse, R104, 0x1 ;  /* 0x000000684f027211 */ /* 0x040fe800078008ff */
[----:B------:R-:W-:Y:S05]  /*8e20*/  LEA.HI.X R3, R79, R105, R80, 0x1, P0 ;  /* 0x000000694f037211 */ /* 0x000fea00000f0c50 */
[----:B-----5:R4:W-:Y:S04]  /*8e30*/  STG.E.128 [R2.64], R56 ;  /* 0x0000003802007986 */ /* 0x0209e8000c101d06 */
.L_x_1571:
[----:B------:R-:W-:Y:S05]  /*8e40*/  BSYNC B1 ;  /* 0x0000000000017941 */ /* 0x000fea0003800000 */
.L_x_1570:
        /* <DEDUP_REMOVED lines=95> */
.L_x_1575:
[----:B------:R-:W-:Y:S05]  /*9440*/  BSYNC B0 ;  /* 0x0000000000007941 */ /* 0x000fea0003800000 */
.L_x_1574:
[C---:B------:R-:W-:Y:S04]  /*9450*/  LEA R2, P0, R87.reuse, R104, 0x1 ;  /* 0x0000006857027211 */ /* 0x040fe800078008ff */
[----:B------:R-:W-:Y:S05]  /*9460*/  LEA.HI.X R3, R87, R105, R88, 0x1, P0 ;  /* 0x0000006957037211 */ /* 0x000fea00000f0c58 */
[----:B-----5:R4:W-:Y:S04]  /*9470*/  STG.E.128 [R2.64], R56 ;  /* 0x0000003802007986 */ /* 0x0209e8000c101d06 */
.L_x_1565:
[----:B------:R-:W-:Y:S05]  /*9480*/  BSYNC B2 ;  /* 0x0000000000027941 */ /* 0x000fea0003800000 */
.L_x_1564:
[----:B------:R-:W-:Y:S01]  /*9490*/  BSSY B2, `(.L_x_1576) ;  /* 0x0000132000027945 */ /* 0x000fe20003800000 */
[----:B------:R-:W-:-:S05]  /*94a0*/  @!P1 BRA `(.L_x_1577) ;  /* 0x0000130000009947 */ /* 0x000fca0003800000 */
[----:B------:R-:W-:Y:S01]  /*94b0*/  ISETP.GE.AND P0, PT, R14, c[0x0][0x220], PT ;  /* 0x000088000e007a0c */ /* 0x000fe20003f06270 */
[----:B------:R-:W-:Y:S01]  /*94c0*/  @!UPT UIADD3 URZ, URZ, URZ, URZ ;  /* 0x0000003f3f3ff290 */ /* 0x000fe2000fffe03f */
[----:B------:R-:W-:Y:S11]  /*94d0*/  BSSY B1, `(.L_x_1578) ;  /* 0x0000065000017945 */ /* 0x000ff60003800000 */
[----:B------:R-:W-:-:S05]  /*94e0*/  @P0 BRA `(.L_x_1579) ;  /* 0x0000063000000947 */ /* 0x000fca0003800000 */
[----:B------:R-:W-:Y:S01]  /*94f0*/  MOV R171, 0x60 ;  /* 0x0000006000ab7802 */ /* 0x000fe20000000f00 */
[----:B------:R-:W-:Y:S01]  /*9500*/  BSSY B0, `(.L_x_1580) ;  /* 0x000005d000007945 */ /* 0x000fe20003800000 */
[----:B------:R-:W-:Y:S03]  /*9510*/  ISETP.GE.AND P0, PT, R14, UR4, PT ;  /* 0x000000040e007c0c */ /* 0x000fe6000bf06270 */
[C---:B-1--4-:R-:W-:Y:S04]  /*9520*/  IMAD.WIDE.U32 R174, R171.reuse, c[0x0][0x288], R110 ;  /* 0x0000a200abae7a25 */ /* 0x052fe800078e006e */
        /* <DEDUP_REMOVED lines=90> */
.L_x_1581:
[----:B------:R-:W-:Y:S05]  /*9ad0*/  BSYNC B0 ;  /* 0x0000000000007941 */ /* 0x000fea0003800000 */
.L_x_1580:
[C---:B------:R-:W-:Y:S02]  /*9ae0*/  IMAD R0, R171.reuse, c[0x0][0x19c], RZ ;  /* 0x00006700ab007a24 */ /* 0x040fe400078e02ff */
[----:B------:R-:W-:Y:S05]  /*9af0*/  IMAD.WIDE.U32 R2, R171, c[0x0][0x198], R104 ;  /* 0x00006600ab027a25 */ /* 0x000fea00078e0068 */
[----:B------:R-:W-:Y:S05]  /*9b00*/  IADD3 R3, R3, R0, RZ ;  /* 0x0000000003037210 */ /* 0x000fea0007ffe0ff */
[----:B-----5:R4:W-:Y:S02]  /*9b10*/  STG.E.128 [R2.64], R56 ;  /* 0x0000003802007986 */ /* 0x0209e4000c101d06 */
.L_x_1579:
[----:B------:R-:W-:Y:S05]  /*9b20*/  BSYNC B1 ;  /* 0x0000000000017941 */ /* 0x000fea0003800000 */
.L_x_1578:
        /* <DEDUP_REMOVED lines=96> */
.L_x_1585:
[----:B------:R-:W-:Y:S05]  /*a130*/  BSYNC B0 ;  /* 0x0000000000007941 */ /* 0x000fea0003800000 */
.L_x_1584:
[C---:B------:R-:W-:Y:S04]  /*a140*/  LEA R2, P0, R92.reuse, R104, 0x1 ;  /* 0x000000685c027211 */ /* 0x040fe800078008ff */
[----:B------:R-:W-:Y:S05]  /*a150*/  LEA.HI.X R3, R92, R105, R91, 0x1, P0 ;  /* 0x000000695c037211 */ /* 0x000fea00000f0c5b */
[----:B-----5:R4:W-:Y:S04]  /*a160*/  STG.E.128 [R2.64], R56 ;  /* 0x0000003802007986 */ /* 0x0209e8000c101d06 */
.L_x_1583:
[----:B------:R-:W-:Y:S05]  /*a170*/  BSYNC B1 ;  /* 0x0000000000017941 */ /* 0x000fea0003800000 */
.L_x_1582:
        /* <DEDUP_REMOVED lines=95> */
.L_x_1587:
[----:B------:R-:W-:Y:S05]  /*a770*/  BSYNC B0 ;  /* 0x0000000000007941 */ /* 0x000fea0003800000 */
.L_x_1586:
[C---:B------:R-:W-:Y:S04]  /*a780*/  LEA R2, P0, R96.reuse, R104, 0x1 ;  /* 0x0000006860027211 */ /* 0x040fe800078008ff */
[----:B------:R-:W-:Y:S05]  /*a790*/  LEA.HI.X R3, R96, R105, R95, 0x1, P0 ;  /* 0x0000006960037211 */ /* 0x000fea00000f0c5f */
[----:B-----5:R4:W-:Y:S04]  /*a7a0*/  STG.E.128 [R2.64], R56 ;  /* 0x0000003802007986 */ /* 0x0209e8000c101d06 */
.L_x_1577:
[----:B------:R-:W-:Y:S05]  /*a7b0*/  BSYNC B2 ;  /* 0x0000000000027941 */ /* 0x000fea0003800000 */
.L_x_1576:
        /* <DEDUP_REMOVED lines=8> */
.L_x_1513:
        /* <DEDUP_REMOVED lines=11> */
.L_x_1589:
[----:B------:R-:W-:Y:S05]  /*a8f0*/  BSYNC B0 ;  /* 0x0000000000007941 */ /* 0x000fea0003800000 */
.L_x_1588:
        /* <DEDUP_REMOVED lines=24> */
.L_x_1591:
[----:B------:R-:W-:Y:S05]  /*aa80*/  BSYNC B0 ;  /* 0x0000000000007941 */ /* 0x000fea0003800000 */
.L_x_1590:
        /* <DEDUP_REMOVED lines=24> */
.L_x_1593:
[----:B------:R-:W-:Y:S05]  /*ac10*/  BSYNC B0 ;  /* 0x0000000000007941 */ /* 0x000fea0003800000 */
.L_x_1592:
        /* <DEDUP_REMOVED lines=27> */
.L_x_1594:
[----:B------:R-:W-:Y:S05]  /*add0*/  BSYNC B0 ;  /* 0x0000000000007941 */ /* 0x000fea0003800000 */
.L_x_1539:
        /* <DEDUP_REMOVED lines=80> */
.L_x_1595:
        /* <DEDUP_REMOVED lines=8> */
.L_x_1596:
[----:B------:R-:W-:Y:S04]  /*b360*/  IADD3 R9, R9, -0x1, RZ ;  /* 0xffffffff09097810 */ /* 0x000fe80007ffe0ff */
[----:B------:R-:W-:Y:S11]  /*b370*/  ISETP.GT.AND P0, PT, R9, R66, PT ;  /* 0x000000420900720c */ /* 0x000ff60003f04270 */
[----:B------:R-:W-:Y:S02]  /*b380*/  @!UPT UIADD3 URZ, URZ, URZ, URZ ;  /* 0x0000003f3f3ff290 */ /* 0x000fe4000fffe03f */
[----:B------:R-:W-:-:S05]  /*b390*/  @P0 BRA `(.L_x_1597) ;  /* 0xffff76a000000947 */ /* 0x000fca000383ffff */
.L_x_1504:
        /* <DEDUP_REMOVED lines=27> */
[----:B------:R-:W-:Y:S01]  /*b550*/  LEA R0, P4, R3, R160, 0x5 ;  /* 0x000000a003007211 */ /* 0x000fe200078828ff */
[----:B------:R-:W-:Y:S01]  /*b560*/  IMAD.IADD R13, R202, 0x1, -R63 ;  /* 0x00000001ca0d7824 */ /* 0x000fe200078e0a3f */
[----:B------:R-:W-:-:S02]  /*b570*/  LEA.HI.X R23, R4, c[0x0][0x164], R7, 0x1, P5 ;  /* 0x0000590004177a11 */ /* 0x000fc400028f0c07 */
[----:B------:R-:W-:Y:S02]  /*b580*/  LEA.HI.X R21, R12, c[0x0][0x164], R6, 0x1, P2 ;  /* 0x000059000c157a11 */ /* 0x000fe400010f0c06 */
[----:B------:R-:W-:Y:S02]  /*b590*/  LEA.HI.X R163, R3, R163, R2, 0x5, P4 ;  /* 0x000000a303a37211 */ /* 0x000fe400020f2c02 */
[----:B------:R-:W-:Y:S02]  /*b5a0*/  ISETP.GE.AND P4, PT, R158, R13, PT ;  /* 0x0000000d9e00720c */ /* 0x000fe40003f86270 */
[----:B------:R-:W-:Y:S02]  /*b5b0*/  LEA R24, P5, R0, c[0x0][0x160], 0x1 ;  /* 0x0000580000187a11 */ /* 0x000fe400078a08ff */
[----:B------:R-:W-:Y:S02]  /*b5c0*/  ISETP.GT.AND P4, PT, R128, -0x8, !P4 ;  /* 0xfffffff88000780c */ /* 0x000fe40006784270 */
[----:B------:R-:W-:-:S02]  /*b5d0*/  LEA.HI.X R25, R0, c[0x0][0x164], R163, 0x1, P5 ;  /* 0x0000590000197a11 */ /* 0x000fc400028f0ca3 */
        /* <DEDUP_REMOVED lines=64> */
.L_x_1606:
[----:B------:R-:W-:Y:S05]  /*b9e0*/  BSYNC B0 ;  /* 0x0000000000007941 */ /* 0x000fea0003800000 */
.L_x_1605:
[----:B-----5:R4:W-:Y:S02]  /*b9f0*/  STS.128 [R206], R16 ;  /* 0x00000010ce007388 */ /* 0x0209e40000000c00 */
.L_x_1604:
[----:B------:R-:W-:Y:S05]  /*ba00*/  BSYNC B1 ;  /* 0x0000000000017941 */ /* 0x000fea0003800000 */
.L_x_1603:
        /* <DEDUP_REMOVED lines=46> */
.L_x_1610:
[----:B------:R-:W-:Y:S05]  /*bcf0*/  BSYNC B0 ;  /* 0x0000000000007941 */ /* 0x000fea0003800000 */
.L_x_1609:
[----:B-----5:R1:W-:Y:S02]  /*bd00*/  STS.128 [R206+0x2000], R16 ;  /* 0x00200010ce007388 */ /* 0x0203e40000000c00 */
.L_x_1608:
[----:B------:R-:W-:Y:S05]  /*bd10*/  BSYNC B1 ;  /* 0x0000000000017941 */ /* 0x000fea0003800000 */
.L_x_1607:
        /* <DEDUP_REMOVED lines=8> */
[--C-:B-1---5:R-:W-:Y:S01]  /*bda0*/  HADD2.F32 R26, -RZ, R19.reuse.H0_H0 ;  /* 0x20000013ff1a7230 */ /* 0x122fe20000004100 */
[----:B------:R-:W-:Y:S01]  /*bdb0*/  MOV R27, R18 ;  /* 0x00000012001b7202 */ /* 0x000fe20000000f00 */
[----:B------:R-:W-:Y:S02]  /*bdc0*/  HADD2.F32 R19, -RZ, R19.H1_H1 ;  /* 0x30000013ff137230 */ /* 0x000fe40000004100 */
[--C-:B------:R-:W-:Y:S02]  /*bdd0*/  HADD2.F32 R28, -RZ, R17.reuse.H1_H1 ;  /* 0x30000011ff1c7230 */ /* 0x100fe40000004100 */
[----:B------:R-:W-:-:S02]  /*bde0*/  HADD2.F32 R29, -RZ, R17.H0_H0 ;  /* 0x20000011ff1d7230 */ /* 0x000fc40000004100 */
[----:B----4-:R-:W-:Y:S02]  /*bdf0*/  HADD2.F32 R0, -RZ, R3.H1_H1 ;  /* 0x30000003ff007230 */ /* 0x010fe40000004100 */
[----:B------:R-:W-:Y:S02]  /*be00*/  HADD2.F32 R30, -RZ, R2.H1_H1 ;  /* 0x30000002ff1e7230 */ /* 0x000fe40000004100 */
[----:B--2---:R-:W-:Y:S01]  /*be10*/  HADD2.F32 R17, -RZ, R5.H1_H1 ;  /* 0x30000005ff117230 */ /* 0x004fe20000004100 */
[----:B------:R-:W-:Y:S01]  /*be20*/  FMUL.FTZ R8, R19, R0 ;  /* 0x0000000013087220 */ /* 0x000fe20000410000 */
        /* <DEDUP_REMOVED lines=29> */
.L_x_1612:
[----:B------:R-:W-:Y:S05]  /*c000*/  BSYNC B0 ;  /* 0x0000000000007941 */ /* 0x000fea0003800000 */
.L_x_1611:
[----:B-----5:R4:W-:Y:S02]  /*c010*/  STS.128 [R206+0x4000], R16 ;  /* 0x00400010ce007388 */ /* 0x0209e40000000c00 */
.L_x_1602:
[----:B------:R-:W-:Y:S05]  /*c020*/  BSYNC B2 ;  /* 0x0000000000027941 */ /* 0x000fea0003800000 */
.L_x_1601:
[----:B------:R-:W-:Y:S01]  /*c030*/  IADD3 R0, R158, 0x10, RZ ;  /* 0x000000109e007810 */ /* 0x000fe20007ffe0ff */
        /* <DEDUP_REMOVED lines=23> */
[----:B------:R-:W-:Y:S02]  /*c1b0*/  HADD2.F32 R31, -RZ, R17.H1_H1 ;  /* 0x30000011ff1f7230 */ /* 0x000fe40000004100 */
[----:B------:R-:W-:Y:S02]  /*c1c0*/  HADD2.F32 R29, -RZ, R19.H1_H1 ;  /* 0x30000013ff1d7230 */ /* 0x000fe40000004100 */
[----:B------:R-:W-:-:S02]  /*c1d0*/  HADD2.F32 R32, -RZ, R17.H0_H0 ;  /* 0x20000011ff207230 */ /* 0x000fc40000004100 */
[----:B------:R-:W-:Y:S02]  /*c1e0*/  HADD2.F32 R28, -RZ, R19.H0_H0 ;  /* 0x20000013ff1c7230 */ /* 0x000fe40000004100 */
[----:B----4-:R-:W-:Y:S02]  /*c1f0*/  HADD2.F32 R18, -RZ, R2.H1_H1 ;  /* 0x30000002ff127230 */ /* 0x010fe40000004100 */
[----:B------:R-:W-:Y:S02]  /*c200*/  HADD2.F32 R12, -RZ, R3.H1_H1 ;  /* 0x30000003ff0c7230 */ /* 0x000fe40000004100 */
[----:B--2---:R-:W-:Y:S01]  /*c210*/  HADD2.F32 R27, -RZ, R4.H1_H1 ;  /* 0x30000004ff1b7230 */ /* 0x004fe20000004100 */
[----:B------:R-:W-:Y:S01]  /*c220*/  FMUL.FTZ R19, R31, R18 ;  /* 0x000000121f137220 */ /* 0x000fe20000410000 */
[----:B------:R-:W-:Y:S01]  /*c230*/  HADD2.F32 R26, -RZ, R5.H1_H1 ;  /* 0x30000005ff1a7230 */ /* 0x000fe20000004100 */
[----:B------:R-:W-:Y:S01]  /*c240*/  FMUL.FTZ R17, R29, R12 ;  /* 0x0000000c1d117220 */ /* 0x000fe20000410000 */
[----:B------:R-:W-:Y:S01]  /*c250*/  HADD2.F32 R2, -RZ, R2.H0_H0 ;  /* 0x20000002ff027230 */ /* 0x000fe20000004100 */
[----:B------:R-:W-:Y:S01]  /*c260*/  FMUL.FTZ R18, R32, R18 ;  /* 0x0000001220127220 */ /* 0x000fe20000410000 */
[----:B------:R-:W-:Y:S01]  /*c270*/  HADD2.F32 R3, -RZ, R3.H0_H0 ;  /* 0x20000003ff037230 */ /* 0x000fe20000004100 */
[----:B------:R-:W-:Y:S01]  /*c280*/  FMUL.FTZ R12, R28, R12 ;  /* 0x0000000c1c0c7220 */ /* 0x000fe20000410000 */
[----:B------:R-:W-:Y:S01]  /*c290*/  HADD2.F32 R4, -RZ, R4.H0_H0 ;  /* 0x20000004ff047230 */ /* 0x000fe20000004100 */
[----:B------:R-:W-:-:S02]  /*c2a0*/  FFMA.FTZ R19, R32, R27, -R19 ;  /* 0x0000001b20137223 */ /* 0x000fc40000010813 */
[----:B------:R-:W-:Y:S01]  /*c2b0*/  FFMA.FTZ R18, R31, R27, R18 ;  /* 0x0000001b1f127223 */ /* 0x000fe20000010012 */
[--C-:B------:R-:W-:Y:S01]  /*c2c0*/  HADD2.F32 R27, -RZ, R16.reuse.H0_H0 ;  /* 0x20000010ff1b7230 */ /* 0x100fe20000004100 */
[-C--:B------:R-:W-:Y:S01]  /*c2d0*/  FFMA.FTZ R12, R29, R26.reuse, R12 ;  /* 0x0000001a1d0c7223 */ /* 0x080fe2000001000c */
[----:B------:R-:W-:Y:S01]  /*c2e0*/  HADD2.F32 R29, -RZ, R16.H1_H1 ;  /* 0x30000010ff1d7230 */ /* 0x000fe20000004100 */
[----:B------:R-:W-:Y:S01]  /*c2f0*/  FFMA.FTZ R17, R28, R26, -R17 ;  /* 0x0000001a1c117223 */ /* 0x000fe20000010811 */
[--C-:B------:R-:W-:Y:S01]  /*c300*/  HADD2.F32 R16, -RZ, R30.reuse.H0_H0 ;  /* 0x2000001eff107230 */ /* 0x100fe20000004100 */
[-C--:B------:R-:W-:Y:S01]  /*c310*/  FMUL.FTZ R26, R27, R2.reuse ;  /* 0x000000021b1a7220 */ /* 0x080fe20000410000 */
[----:B------:R-:W-:Y:S01]  /*c320*/  HADD2.F32 R30, -RZ, R30.H1_H1 ;  /* 0x3000001eff1e7230 */ /* 0x000fe20000004100 */
[----:B------:R-:W-:Y:S01]  /*c330*/  F2FP.PACK_AB R18, R18, R19 ;  /* 0x000000131212723e */ /* 0x000fe200000000ff */
[----:B------:R-:W-:Y:S01]  /*c340*/  HADD2.F32 R31, -RZ, R5.H0_H0 ;  /* 0x20000005ff1f7230 */ /* 0x000fe20000004100 */
[----:B------:R-:W-:Y:S01]  /*c350*/  FMUL.FTZ R5, R29, R2 ;  /* 0x000000021d057220 */ /* 0x000fe20000410000 */
[----:B------:R-:W-:Y:S01]  /*c360*/  F2FP.PACK_AB R19, R12, R17 ;  /* 0x000000110c13723e */ /* 0x000fe200000000ff */
[-C--:B------:R-:W-:Y:S01]  /*c370*/  FMUL.FTZ R2, R30, R3.reuse ;  /* 0x000000031e027220 */ /* 0x080fe20000410000 */
[----:B------:R-:W-:Y:S01]  /*c380*/  MOV R17, R18 ;  /* 0x0000001200117202 */ /* 0x000fe20000000f00 */
[----:B------:R-:W-:-:S02]  /*c390*/  FMUL.FTZ R3, R16, R3 ;  /* 0x0000000310037220 */ /* 0x000fc40000410000 */
[-C--:B------:R-:W-:Y:S02]  /*c3a0*/  FFMA.FTZ R2, R16, R31.reuse, -R2 ;  /* 0x0000001f10027223 */ /* 0x080fe40000010802 */
[----:B------:R-:W-:Y:S02]  /*c3b0*/  FFMA.FTZ R3, R30, R31, R3 ;  /* 0x0000001f1e037223 */ /* 0x000fe40000010003 */
[-C--:B------:R-:W-:Y:S02]  /*c3c0*/  FFMA.FTZ R5, R27, R4.reuse, -R5 ;  /* 0x000000041b057223 */ /* 0x080fe40000010805 */
[----:B------:R-:W-:Y:S01]  /*c3d0*/  FFMA.FTZ R26, R29, R4, R26 ;  /* 0x000000041d1a7223 */ /* 0x000fe2000001001a */
[----:B------:R-:W-:-:S04]  /*c3e0*/  F2FP.PACK_AB R2, R3, R2 ;  /* 0x000000020302723e */ /* 0x000fc800000000ff */
[----:B------:R-:W-:Y:S02]  /*c3f0*/  F2FP.PACK_AB R16, R26, R5 ;  /* 0x000000051a10723e */ /* 0x000fe400000000ff */
[----:B------:R-:W-:Y:S02]  /*c400*/  MOV R18, R2 ;  /* 0x0000000200127202 */ /* 0x000fe40000000f00 */
.L_x_1618:
[----:B------:R-:W-:Y:S05]  /*c410*/  BSYNC B0 ;  /* 0x0000000000007941 */ /* 0x000fea0003800000 */
.L_x_1617:
[----:B-----5:R4:W-:Y:S02]  /*c420*/  STS.128 [R206+0x800], R16 ;  /* 0x00080010ce007388 */ /* 0x0209e40000000c00 */
.L_x_1616:
[----:B------:R-:W-:Y:S05]  /*c430*/  BSYNC B1 ;  /* 0x0000000000017941 */ /* 0x000fea0003800000 */
.L_x_1615:
        /* <DEDUP_REMOVED lines=48> */
.L_x_1622:
[----:B------:R-:W-:Y:S05]  /*c740*/  BSYNC B0 ;  /* 0x0000000000007941 */ /* 0x000fea0003800000 */
.L_x_1621:
[----:B-----5:R4:W-:Y:S02]  /*c750*/  STS.128 [R206+0x2800], R16 ;  /* 0x00280010ce007388 */ /* 0x0209e40000000c00 */
.L_x_1620:
[----:B------:R-:W-:Y:S05]  /*c760*/  BSYNC B1 ;  /* 0x0000000000017941 */ /* 0x000fea0003800000 */
.L_x_1619:
        /* <DEDUP_REMOVED lines=8> */
[--C-:B-----5:R-:W-:Y:S01]  /*c7f0*/  HADD2.F32 R27, -RZ, R17.reuse.H1_H1 ;  /* 0x30000011ff1b7230 */ /* 0x120fe20000004100 */
[----:B------:R-:W-:Y:S01]  /*c800*/  MOV R26, R18 ;  /* 0x00000012001a7202 */ /* 0x000fe20000000f00 */
[----:B------:R-:W-:Y:S02]  /*c810*/  HADD2.F32 R28, -RZ, R17.H0_H0 ;  /* 0x20000011ff1c7230 */ /* 0x000fe40000004100 */
[--C-:B-1----:R-:W-:Y:S02]  /*c820*/  HADD2.F32 R22, -RZ, R19.reuse.H0_H0 ;  /* 0x20000013ff167230 */ /* 0x102fe40000004100 */
[----:B------:R-:W-:-:S02]  /*c830*/  HADD2.F32 R23, -RZ, R19.H1_H1 ;  /* 0x30000013ff177230 */ /* 0x000fc40000004100 */
        /* <DEDUP_REMOVED lines=22> */
[----:B------:R-:W-:-:S02]  /*c9a0*/  FMUL.FTZ R5, R23, R2 ;  /* 0x0000000217057220 */ /* 0x000fc40000410000 */
[-C--:B------:R-:W-:Y:S02]  /*c9b0*/  FMUL.FTZ R2, R26, R3.reuse ;  /* 0x000000031a027220 */ /* 0x080fe40000410000 */
[----:B------:R-:W-:Y:S02]  /*c9c0*/  FMUL.FTZ R3, R16, R3 ;  /* 0x0000000310037220 */ /* 0x000fe40000410000 */
[-C--:B------:R-:W-:Y:S01]  /*c9d0*/  FFMA.FTZ R5, R19, R4.reuse, -R5 ;  /* 0x0000000413057223 */ /* 0x080fe20000010805 */
[----:B------:R-:W-:Y:S01]  /*c9e0*/  F2FP.PACK_AB R19, R8, R9 ;  /* 0x000000090813723e */ /* 0x000fe200000000ff */
[----:B------:R-:W-:Y:S02]  /*c9f0*/  FFMA.FTZ R18, R23, R4, R18 ;  /* 0x0000000417127223 */ /* 0x000fe40000010012 */
[-C--:B------:R-:W-:Y:S02]  /*ca00*/  FFMA.FTZ R2, R16, R27.reuse, -R2 ;  /* 0x0000001b10027223 */ /* 0x080fe40000010802 */
[----:B------:R-:W-:Y:S01]  /*ca10*/  FFMA.FTZ R3, R26, R27, R3 ;  /* 0x0000001b1a037223 */ /* 0x000fe20000010003 */
[----:B------:R-:W-:-:S04]  /*ca20*/  F2FP.PACK_AB R16, R18, R5 ;  /* 0x000000051210723e */ /* 0x000fc800000000ff */
[----:B------:R-:W-:Y:S02]  /*ca30*/  F2FP.PACK_AB R18, R3, R2 ;  /* 0x000000020312723e */ /* 0x000fe400000000ff */
.L_x_1624:
[----:B------:R-:W-:Y:S05]  /*ca40*/  BSYNC B0 ;  /* 0x0000000000007941 */ /* 0x000fea0003800000 */
.L_x_1623:
[----:B-----5:R4:W-:Y:S02]  /*ca50*/  STS.128 [R206+0x4800], R16 ;  /* 0x00480010ce007388 */ /* 0x0209e40000000c00 */
.L_x_1614:
[----:B------:R-:W-:Y:S05]  /*ca60*/  BSYNC B2 ;  /* 0x0000000000027941 */ /* 0x000fea0003800000 */
.L_x_1613:
[----:B-1----:R-:W-:Y:S01]  /*ca70*/  IADD3 R22, R158, 0x20, RZ ;  /* 0x000000209e167810 */ /* 0x002fe20007ffe0ff */
        /* <DEDUP_REMOVED lines=17> */
[----:B----4-:R4:W5:Y:S01]  /*cb90*/  LDG.E.128 R16, [R24.64] ;  /* 0x0000000618107981 */ /* 0x010962000c1e1d00 */
[----:B------:R-:W-:Y:S01]  /*cba0*/  ISETP.GE.AND P2, PT, R14, c[0x0][0x230], PT ;  /* 0x00008c000e007a0c */ /* 0x000fe20003f46270 */
[----:B------:R-:W-:-:S12]  /*cbb0*/  BSSY B0, `(.L_x_1629) ;  /* 0x000002b000007945 */ /* 0x000fd80003800000 */
[----:B------:R-:W-:Y:S05]  /*cbc0*/  @P2 BRA `(.L_x_1630) ;  /* 0x0000029000002947 */ /* 0x000fea0003800000 */
[----:B--2---:R-:W2:Y:S04]  /*cbd0*/  LDG.E.64 R2, [R28.64] ;  /* 0x000000061c027981 */ /* 0x004ea8000c1e1b00 */
[----:B---3--:R-:W3:Y:S01]  /*cbe0*/  LDG.E.64 R4, [R8.64] ;  /* 0x0000000608047981 */ /* 0x008ee2000c1e1b00 */
[----:B-----5:R-:W-:Y:S01]  /*cbf0*/  MOV R31, R18 ;  /* 0x00000012001f7202 */ /* 0x020fe20000000f00 */
[----:B------:R-:W-:Y:S02]  /*cc00*/  HADD2.F32 R27, -RZ, R19.H1_H1 ;  /* 0x30000013ff1b7230 */ /* 0x000fe40000004100 */
[----:B------:R-:W-:Y:S02]  /*cc10*/  HADD2.F32 R33, -RZ, R17.H1_H1 ;  /* 0x30000011ff217230 */ /* 0x000fe40000004100 */
[----:B------:R-:W-:-:S02]  /*cc20*/  HADD2.F32 R30, -RZ, R19.H0_H0 ;  /* 0x20000013ff1e7230 */ /* 0x000fc40000004100 */
[----:B------:R-:W-:Y:S02]  /*cc30*/  HADD2.F32 R32, -RZ, R17.H0_H0 ;  /* 0x20000011ff207230 */ /* 0x000fe40000004100 */
        /* <DEDUP_REMOVED lines=14> */
[-C--:B------:R-:W-:Y:S01]  /*cd20*/  FFMA.FTZ R19, R32, R26.reuse, -R19 ;  /* 0x0000001a20137223 */ /* 0x080fe20000010813 */
[----:B------:R-:W-:Y:S01]  /*cd30*/  HADD2.F32 R27, -RZ, R16.H1_H1 ;  /* 0x30000010ff1b7230 */ /* 0x000fe20000004100 */
[----:B------:R-:W-:Y:S01]  /*cd40*/  FFMA.FTZ R18, R33, R26, R18 ;  /* 0x0000001a21127223 */ /* 0x000fe20000010012 */
[--C-:B------:R-:W-:Y:S01]  /*cd50*/  HADD2.F32 R26, -RZ, R31.reuse.H1_H1 ;  /* 0x3000001fff1a7230 */ /* 0x100fe20000004100 */
[-C--:B------:R-:W-:Y:S01]  /*cd60*/  FMUL.FTZ R30, R23, R2.reuse ;  /* 0x00000002171e7220 */ /* 0x080fe20000410000 */
[----:B------:R-:W-:Y:S02]  /*cd70*/  HADD2.F32 R16, -RZ, R31.H0_H0 ;  /* 0x2000001fff107230 */ /* 0x000fe40000004100 */
[----:B------:R-:W-:Y:S01]  /*cd80*/  HADD2.F32 R31, -RZ, R5.H0_H0 ;  /* 0x20000005ff1f7230 */ /* 0x000fe20000004100 */
[----:B------:R-:W-:Y:S01]  /*cd90*/  FMUL.FTZ R5, R27, R2 ;  /* 0x000000021b057220 */ /* 0x000fe20000410000 */
[----:B------:R-:W-:Y:S01]  /*cda0*/  F2FP.PACK_AB R18, R18, R19 ;  /* 0x000000131212723e */ /* 0x000fe200000000ff */
[----:B------:R-:W-:Y:S01]  /*cdb0*/  FMUL.FTZ R2, R26, R3 ;  /* 0x000000031a027220 */ /* 0x000fe20000410000 */
[----:B------:R-:W-:Y:S01]  /*cdc0*/  F2FP.PACK_AB R19, R12, R17 ;  /* 0x000000110c13723e */ /* 0x000fe200000000ff */
[C---:B------:R-:W-:Y:S01]  /*cdd0*/  FMUL.FTZ R3, R16.reuse, R3 ;  /* 0x0000000310037220 */ /* 0x040fe20000410000 */
[----:B------:R-:W-:Y:S01]  /*cde0*/  MOV R17, R18 ;  /* 0x0000001200117202 */ /* 0x000fe20000000f00 */
[----:B------:R-:W-:-:S02]  /*cdf0*/  FFMA.FTZ R2, R16, R31, -R2 ;  /* 0x0000001f10027223 */ /* 0x000fc40000010802 */
[----:B------:R-:W-:Y:S02]  /*ce00*/  FFMA.FTZ R3, R26, R31, R3 ;  /* 0x0000001f1a037223 */ /* 0x000fe40000010003 */
[-C--:B------:R-:W-:Y:S02]  /*ce10*/  FFMA.FTZ R5, R23, R4.reuse, -R5 ;  /* 0x0000000417057223 */ /* 0x080fe40000010805 */
[----:B------:R-:W-:Y:S01]  /*ce20*/  FFMA.FTZ R30, R27, R4, R30 ;  /* 0x000000041b1e7223 */ /* 0x000fe2000001001e */
[----:B------:R-:W-:-:S04]  /*ce30*/  F2FP.PACK_AB R2, R3, R2 ;  /* 0x000000020302723e */ /* 0x000fc800000000ff */
[----:B------:R-:W-:Y:S02]  /*ce40*/  F2FP.PACK_AB R16, R30, R5 ;  /* 0x000000051e10723e */ /* 0x000fe400000000ff */
[----:B------:R-:W-:Y:S02]  /*ce50*/  MOV R18, R2 ;  /* 0x0000000200127202 */ /* 0x000fe40000000f00 */
.L_x_1630:
[----:B------:R-:W-:Y:S05]  /*ce60*/  BSYNC B0 ;  /* 0x0000000000007941 */ /* 0x000fea0003800000 */
.L_x_1629:
[----:B-----5:R1:W-:Y:S02]  /*ce70*/  STS.128 [R206+0x1000], R16 ;  /* 0x00100010ce007388 */ /* 0x0203e40000000c00 */
.L_x_1628:
[----:B------:R-:W-:Y:S05]  /*ce80*/  BSYNC B1 ;  /* 0x0000000000017941 */ /* 0x000fea0003800000 */
.L_x_1627:
        /* <DEDUP_REMOVED lines=48> */
.L_x_1634:
[----:B------:R-:W-:Y:S05]  /*d190*/  BSYNC B0 ;  /* 0x0000000000007941 */ /* 0x000fea0003800000 */
.L_x_1633:
[----:B-----5:R4:W-:Y:S02]  /*d1a0*/  STS.128 [R206+0x3000], R16 ;  /* 0x00300010ce007388 */ /* 0x0209e40000000c00 */
.L_x_1632:
[----:B------:R-:W-:Y:S05]  /*d1b0*/  BSYNC B1 ;  /* 0x0000000000017941 */ /* 0x000fea0003800000 */
.L_x_1631:
[----:B------:R1:W-:Y:S01]  /*d1c0*/  @P0 STS.128 [R206+0x5000], RZ ;  /* 0x005000ffce000388 */ /* 0x0003e20000000c00 */
[----:B------:R-:W-:Y:S05]  /*d1d0*/  @P0 BRA `(.L_x_1626) ;  /* 0x000002e000000947 */ /* 0x000fea0003800000 */
[----:B-12-4-:R-:W5:Y:S01]  /*d1e0*/  LDG.E.128 R24, [R24.64+0x100] ;  /* 0x0001000618187981 */ /* 0x016f62000c1e1d00 */
[----:B------:R-:W-:Y:S01]  /*d1f0*/  ISETP.GE.AND P2, PT, R10, c[0x0][0x230], PT ;  /* 0x00008c000a007a0c */ /* 0x000fe20003f46270 */
[----:B------:R-:W-:-:S12]  /*d200*/  BSSY B0, `(.L_x_1635) ;  /* 0x000002a000007945 */ /* 0x000fd80003800000 */
[----:B------:R-:W-:Y:S05]  /*d210*/  @P2 BRA `(.L_x_1636) ;  /* 0x0000028000002947 */ /* 0x000fea0003800000 */
[----:B------:R-:W2:Y:S04]  /*d220*/  LDG.E.64 R2, [R28.64+0x80] ;  /* 0x000080061c027981 */ /* 0x000ea8000c1e1b00 */
[----:B------:R-:W4:Y:S01]  /*d230*/  LDG.E.64 R4, [R8.64+0x80] ;  /* 0x0000800608047981 */ /* 0x000f22000c1e1b00 */
[----:B-----5:R-:W-:Y:S01]  /*d240*/  MOV R18, R27 ;  /* 0x0000001b00127202 */ /* 0x020fe20000000f00 */
[--C-:B------:R-:W-:Y:S01]  /*d250*/  HADD2.F32 R27, -RZ, R25.reuse.H0_H0 ;  /* 0x20000019ff1b7230 */ /* 0x100fe20000004100 */
[----:B------:R-:W-:Y:S01]  /*d260*/  MOV R23, R26 ;  /* 0x0000001a00177202 */ /* 0x000fe20000000f00 */
[----:B------:R-:W-:Y:S02]  /*d270*/  HADD2.F32 R25, -RZ, R25.H1_H1 ;  /* 0x30000019ff197230 */ /* 0x000fe40000004100 */
[----:B------:R-:W-:-:S02]  /*d280*/  HADD2.F32 R26, -RZ, R18.H0_H0 ;  /* 0x20000012ff1a7230 */ /* 0x000fc40000004100 */
[----:B------:R-:W-:Y:S02]  /*d290*/  HADD2.F32 R18, -RZ, R18.H1_H1 ;  /* 0x30000012ff127230 */ /* 0x000fe40000004100 */
[----:B--2---:R-:W-:Y:S02]  /*d2a0*/  HADD2.F32 R12, -RZ, R2.H1_H1 ;  /* 0x30000002ff0c7230 */ /* 0x004fe40000004100 */
[----:B------:R-:W-:Y:S02]  /*d2b0*/  HADD2.F32 R29, -RZ, R3.H1_H1 ;  /* 0x30000003ff1d7230 */ /* 0x000fe40000004100 */
[----:B----4-:R-:W-:Y:S01]  /*d2c0*/  HADD2.F32 R19, -RZ, R4.H1_H1 ;  /* 0x30000004ff137230 */ /* 0x010fe20000004100 */
[-C--:B------:R-:W-:Y:S01]  /*d2d0*/  FMUL.FTZ R16, R25, R12.reuse ;  /* 0x0000000c19107220 */ /* 0x080fe20000410000 */
[----:B------:R-:W-:Y:S01]  /*d2e0*/  HADD2.F32 R17, -RZ, R5.H1_H1 ;  /* 0x30000005ff117230 */ /* 0x000fe20000004100 */
[C---:B------:R-:W-:Y:S01]  /*d2f0*/  FMUL.FTZ R12, R27.reuse, R12 ;  /* 0x0000000c1b0c7220 */ /* 0x040fe20000410000 */
[----:B------:R-:W-:Y:S01]  /*d300*/  HADD2.F32 R2, -RZ, R2.H0_H0 ;  /* 0x20000002ff027230 */ /* 0x000fe20000004100 */
[-C--:B------:R-:W-:Y:S01]  /*d310*/  FMUL.FTZ R9, R18, R29.reuse ;  /* 0x0000001d12097220 */ /* 0x080fe20000410000 */
[----:B------:R-:W-:Y:S01]  /*d320*/  HADD2.F32 R3, -RZ, R3.H0_H0 ;  /* 0x20000003ff037230 */ /* 0x000fe20000004100 */
[----:B------:R-:W-:Y:S01]  /*d330*/  FMUL.FTZ R8, R26, R29 ;  /* 0x0000001d1a087220 */ /* 0x000fe20000410000 */
[----:B------:R-:W-:Y:S01]  /*d340*/  HADD2.F32 R4, -RZ, R4.H0_H0 ;  /* 0x20000004ff047230 */ /* 0x000fe20000004100 */
[----:B------:R-:W-:-:S02]  /*d350*/  FFMA.FTZ R16, R27, R19, -R16 ;  /* 0x000000131b107223 */ /* 0x000fc40000010810 */
[----:B------:R-:W-:Y:S01]  /*d360*/  FFMA.FTZ R19, R25, R19, R12 ;  /* 0x0000001319137223 */ /* 0x000fe2000001000c */
[--C-:B------:R-:W-:Y:S01]  /*d370*/  HADD2.F32 R25, -RZ, R24.reuse.H1_H1 ;  /* 0x30000018ff197230 */ /* 0x100fe20000004100 */
[-C--:B------:R-:W-:Y:S01]  /*d380*/  FFMA.FTZ R9, R26, R17.reuse, -R9 ;  /* 0x000000111a097223 */ /* 0x080fe20000010809 */
[--C-:B------:R-:W-:Y:S01]  /*d390*/  HADD2.F32 R12, -RZ, R23.reuse.H0_H0 ;  /* 0x20000017ff0c7230 */ /* 0x100fe20000004100 */
[----:B------:R-:W-:Y:S01]  /*d3a0*/  FFMA.FTZ R8, R18, R17, R8 ;  /* 0x0000001112087223 */ /* 0x000fe20000010008 */
[----:B------:R-:W-:Y:S02]  /*d3b0*/  HADD2.F32 R17, -RZ, R24.H0_H0 ;  /* 0x20000018ff117230 */ /* 0x000fe40000004100 */
[----:B------:R-:W-:Y:S02]  /*d3c0*/  HADD2.F32 R18, -RZ, R23.H1_H1 ;  /* 0x30000017ff127230 */ /* 0x000fe40000004100 */
[----:B------:R-:W-:Y:S01]  /*d3d0*/  HADD2.F32 R23, -RZ, R5.H0_H0 ;  /* 0x20000005ff177230 */ /* 0x000fe20000004100 */
[-C--:B------:R-:W-:Y:S01]  /*d3e0*/  FMUL.FTZ R5, R25, R2.reuse ;  /* 0x0000000219057220 */ /* 0x080fe20000410000 */
[----:B------:R-:W-:Y:S01]  /*d3f0*/  F2FP.PACK_AB R27, R8, R9 ;  /* 0x00000009081b723e */ /* 0x000fe200000000ff */
        /* <DEDUP_REMOVED lines=8> */
[----:B------:R-:W-:-:S04]  /*d480*/  F2FP.PACK_AB R24, R24, R5 ;  /* 0x000000051818723e */ /* 0x000fc800000000ff */
[----:B------:R-:W-:Y:S02]  /*d490*/  F2FP.PACK_AB R26, R3, R2 ;  /* 0x00000002031a723e */ /* 0x000fe400000000ff */
.L_x_1636:
[----:B------:R-:W-:Y:S05]  /*d4a0*/  BSYNC B0 ;  /* 0x0000000000007941 */ /* 0x000fea0003800000 */
.L_x_1635:
[----:B-----5:R1:W-:Y:S02]  /*d4b0*/  STS.128 [R206+0x5000], R24 ;  /* 0x00500018ce007388 */ /* 0x0203e40000000c00 */
.L_x_1626:
[----:B------:R-:W-:Y:S05]  /*d4c0*/  BSYNC B2 ;  /* 0x0000000000027941 */ /* 0x000fea0003800000 */
.L_x_1625:
        /* <DEDUP_REMOVED lines=49> */
[----:B------:R-:W-:-:S02]  /*d7e0*/  FMUL.FTZ R5, R19, R2 ;  /* 0x0000000213057220 */ /* 0x000fc40000410000 */
[-C--:B------:R-:W-:Y:S02]  /*d7f0*/  FMUL.FTZ R2, R18, R3.reuse ;  /* 0x0000000312027220 */ /* 0x080fe40000410000 */
[----:B------:R-:W-:Y:S02]  /*d800*/  FMUL.FTZ R3, R16, R3 ;  /* 0x0000000310037220 */ /* 0x000fe40000410000 */
[-C--:B------:R-:W-:Y:S01]  /*d810*/  FFMA.FTZ R5, R17, R4.reuse, -R5 ;  /* 0x0000000411057223 */ /* 0x080fe20000010805 */
[----:B------:R-:W-:Y:S01]  /*d820*/  F2FP.PACK_AB R17, R14, R15 ;  /* 0x0000000f0e11723e */ /* 0x000fe200000000ff */
[----:B------:R-:W-:Y:S01]  /*d830*/  FFMA.FTZ R24, R19, R4, R24 ;  /* 0x0000000413187223 */ /* 0x000fe20000010018 */
[----:B------:R-:W-:Y:S01]  /*d840*/  F2FP.PACK_AB R19, R12, R13 ;  /* 0x0000000d0c13723e */ /* 0x000fe200000000ff */
[-C--:B------:R-:W-:Y:S02]  /*d850*/  FFMA.FTZ R2, R16, R23.reuse, -R2 ;  /* 0x0000001710027223 */ /* 0x080fe40000010802 */
[----:B------:R-:W-:Y:S01]  /*d860*/  FFMA.FTZ R3, R18, R23, R3 ;  /* 0x0000001712037223 */ /* 0x000fe20000010003 */
[----:B------:R-:W-:-:S04]  /*d870*/  F2FP.PACK_AB R16, R24, R5 ;  /* 0x000000051810723e */ /* 0x000fc800000000ff */
[----:B------:R-:W-:Y:S02]  /*d880*/  F2FP.PACK_AB R18, R3, R2 ;  /* 0x000000020312723e */ /* 0x000fe400000000ff */
.L_x_1641:
[----:B------:R-:W-:Y:S05]  /*d890*/  BSYNC B0 ;  /* 0x0000000000007941 */ /* 0x000fea0003800000 */
.L_x_1640:
[----:B-----5:R4:W-:Y:S02]  /*d8a0*/  STS.128 [R206+0x1800], R16 ;  /* 0x00180010ce007388 */ /* 0x0209e40000000c00 */
.L_x_1639:
[----:B------:R-:W-:Y:S05]  /*d8b0*/  BSYNC B1 ;  /* 0x0000000000017941 */ /* 0x000fea0003800000 */
.L_x_1638:
[----:B------:R1:W-:Y:S01]  /*d8c0*/  @P1 STS.128 [R206+0x3800], RZ ;  /* 0x003800ffce001388 */ /* 0x0003e20000000c00 */
[----:B------:R-:W-:Y:S01]  /*d8d0*/  BSSY B1, `(.L_x_1642) ;  /* 0x0000031000017945 */ /* 0x000fe20003800000 */
[----:B------:R-:W-:Y:S05]  /*d8e0*/  @P1 BRA `(.L_x_1643) ;  /* 0x000002f000001947 */ /* 0x000fea0003800000 */
[----:B------:R1:W5:Y:S01]  /*d8f0*/  LDG.E.128 R12, [R20.64+0x80] ;  /* 0x00008006140c7981 */ /* 0x000362000c1e1d00 */
[----:B------:R-:W-:Y:S01]  /*d900*/  ISETP.GE.AND P1, PT, R11, c[0x0][0x230], PT ;  /* 0x00008c000b007a0c */ /* 0x000fe20003f26270 */
[----:B------:R-:W-:-:S12]  /*d910*/  BSSY B0, `(.L_x_1644) ;  /* 0x000002b000007945 */ /* 0x000fd80003800000 */
[----:B------:R-:W-:Y:S05]  /*d920*/  @P1 BRA `(.L_x_1645) ;  /* 0x0000029000001947 */ /* 0x000fea0003800000 */
[----:B--2---:R-:W2:Y:S04]  /*d930*/  LDG.E.64 R2, [R8.64+0x40] ;  /* 0x0000400608027981 */ /* 0x004ea8000c1e1b00 */
[----:B---3--:R-:W3:Y:S01]  /*d940*/  LDG.E.64 R4, [R6.64+0x40] ;  /* 0x0000400606047981 */ /* 0x008ee2000c1e1b00 */
[--C-:B-1--45:R-:W-:Y:S01]  /*d950*/  HADD2.F32 R26, -RZ, R13.reuse.H0_H0 ;  /* 0x2000000dff1a7230 */ /* 0x132fe20000004100 */
        /* <DEDUP_REMOVED lines=15> */
[----:B------:R-:W-:Y:S01]  /*da50*/  FFMA.FTZ R13, R19, R16, -R13 ;  /* 0x00000010130d7223 */ /* 0x000fe2000001080d */
[----:B------:R-:W-:Y:S01]  /*da60*/  HADD2.F32 R19, -RZ, R5.H0_H0 ;  /* 0x20000005ff137230 */ /* 0x000fe20000004100 */
[----:B------:R-:W-:-:S02]  /*da70*/  FFMA.FTZ R15, R26, R17, -R15 ;  /* 0x000000111a0f7223 */ /* 0x000fc4000001080f */
[----:B------:R-:W-:Y:S01]  /*da80*/  FFMA.FTZ R14, R24, R17, R14 ;  /* 0x00000011180e7223 */ /* 0x000fe2000001000e */
[--C-:B------:R-:W-:Y:S01]  /*da90*/  HADD2.F32 R17, -RZ, R12.reuse.H1_H1 ;  /* 0x3000000cff117230 */ /* 0x100fe20000004100 */
[----:B------:R-:W-:Y:S01]  /*daa0*/  FFMA.FTZ R16, R18, R16, R11 ;  /* 0x0000001012107223 */ /* 0x000fe2000001000b */
[----:B------:R-:W-:Y:S02]  /*dab0*/  HADD2.F32 R11, -RZ, R12.H0_H0 ;  /* 0x2000000cff0b7230 */ /* 0x000fe40000004100 */
[--C-:B------:R-:W-:Y:S01]  /*dac0*/  HADD2.F32 R18, -RZ, R23.reuse.H1_H1 ;  /* 0x30000017ff127230 */ /* 0x100fe20000004100 */
[-C--:B------:R-:W-:Y:S01]  /*dad0*/  FMUL.FTZ R5, R17, R2.reuse ;  /* 0x0000000211057220 */ /* 0x080fe20000410000 */
        /* <DEDUP_REMOVED lines=14> */
.L_x_1645:
[----:B------:R-:W-:Y:S05]  /*dbc0*/  BSYNC B0 ;  /* 0x0000000000007941 */ /* 0x000fea0003800000 */
.L_x_1644:
[----:B-----5:R1:W-:Y:S02]  /*dbd0*/  STS.128 [R206+0x3800], R12 ;  /* 0x0038000cce007388 */ /* 0x0203e40000000c00 */
.L_x_1643:
[----:B------:R-:W-:Y:S05]  /*dbe0*/  BSYNC B1 ;  /* 0x0000000000017941 */ /* 0x000fea0003800000 */
.L_x_1642:
        /* <DEDUP_REMOVED lines=8> */
[----:B-----5:R-:W-:Y:S02]  /*dc70*/  MOV R10, R13 ;  /* 0x0000000d000a7202 */ /* 0x020fe40000000f00 */
[----:B------:R-:W-:Y:S02]  /*dc80*/  MOV R13, R15 ;  /* 0x0000000f000d7202 */ /* 0x000fe40000000f00 */
[----:B----4-:R-:W-:Y:S01]  /*dc90*/  MOV R16, R14 ;  /* 0x0000000e00107202 */ /* 0x010fe20000000f00 */
[----:B------:R-:W-:-:S02]  /*dca0*/  HADD2.F32 R18, -RZ, R10.H0_H0 ;  /* 0x2000000aff127230 */ /* 0x000fc40000004100 */
[--C-:B------:R-:W-:Y:S02]  /*dcb0*/  HADD2.F32 R14, -RZ, R13.reuse.H0_H0 ;  /* 0x2000000dff0e7230 */ /* 0x100fe40000004100 */
[----:B------:R-:W-:Y:S02]  /*dcc0*/  HADD2.F32 R15, -RZ, R10.H1_H1 ;  /* 0x3000000aff0f7230 */ /* 0x000fe40000004100 */
[----:B------:R-:W-:Y:S02]  /*dcd0*/  HADD2.F32 R13, -RZ, R13.H1_H1 ;  /* 0x3000000dff0d7230 */ /* 0x000fe40000004100 */
        /* <DEDUP_REMOVED lines=14> */
[-C--:B------:R-:W-:Y:S01]  /*ddc0*/  FFMA.FTZ R7, R14, R10.reuse, -R7 ;  /* 0x0000000a0e077223 */ /* 0x080fe20000010807 */
[----:B------:R-:W-:Y:S01]  /*ddd0*/  HADD2.F32 R15, -RZ, R5.H0_H0 ;  /* 0x20000005ff0f7230 */ /* 0x000fe20000004100 */
[----:B------:R-:W-:Y:S01]  /*dde0*/  FFMA.FTZ R6, R13, R10, R6 ;  /* 0x0000000a0d067223 */ /* 0x000fe20000010006 */
[----:B------:R-:W-:Y:S01]  /*ddf0*/  HADD2.F32 R13, -RZ, R12.H1_H1 ;  /* 0x3000000cff0d7230 */ /* 0x000fe20000004100 */
[-C--:B------:R-:W-:Y:S01]  /*de00*/  FMUL.FTZ R12, R11, R2.reuse ;  /* 0x000000020b0c7220 */ /* 0x080fe20000410000 */
[--C-:B------:R-:W-:Y:S02]  /*de10*/  HADD2.F32 R10, -RZ, R16.reuse.H0_H0 ;  /* 0x20000010ff0a7230 */ /* 0x100fe40000004100 */
[----:B------:R-:W-:Y:S01]  /*de20*/  HADD2.F32 R16, -RZ, R16.H1_H1 ;  /* 0x30000010ff107230 */ /* 0x000fe20000004100 */
[----:B------:R-:W-:-:S02]  /*de30*/  FMUL.FTZ R5, R13, R2 ;  /* 0x000000020d057220 */ /* 0x000fc40000410000 */
[-C--:B------:R-:W-:Y:S01]  /*de40*/  FFMA.FTZ R12, R13, R4.reuse, R12 ;  /* 0x000000040d0c7223 */ /* 0x080fe2000001000c */
[----:B------:R-:W-:Y:S01]  /*de50*/  F2FP.PACK_AB R13, R8, R9 ;  /* 0x00000009080d723e */ /* 0x000fe200000000ff */
[-C--:B------:R-:W-:Y:S02]  /*de60*/  FMUL.FTZ R2, R16, R3.reuse ;  /* 0x0000000310027220 */ /* 0x080fe40000410000 */
[C---:B------:R-:W-:Y:S02]  /*de70*/  FMUL.FTZ R3, R10.reuse, R3 ;  /* 0x000000030a037220 */ /* 0x040fe40000410000 */
[----:B------:R-:W-:Y:S02]  /*de80*/  FFMA.FTZ R5, R11, R4, -R5 ;  /* 0x000000040b057223 */ /* 0x000fe40000010805 */
[-C--:B------:R-:W-:Y:S02]  /*de90*/  FFMA.FTZ R2, R10, R15.reuse, -R2 ;  /* 0x0000000f0a027223 */ /* 0x080fe40000010802 */
[----:B------:R-:W-:Y:S01]  /*dea0*/  FFMA.FTZ R3, R16, R15, R3 ;  /* 0x0000000f10037223 */ /* 0x000fe20000010003 */
[----:B------:R-:W-:-:S02]  /*deb0*/  F2FP.PACK_AB R15, R6, R7 ;  /* 0x00000007060f723e */ /* 0x000fc400000000ff */
[----:B------:R-:W-:Y:S02]  /*dec0*/  F2FP.PACK_AB R12, R12, R5 ;  /* 0x000000050c0c723e */ /* 0x000fe400000000ff */
[----:B------:R-:W-:Y:S02]  /*ded0*/  F2FP.PACK_AB R14, R3, R2 ;  /* 0x00000002030e723e */ /* 0x000fe400000000ff */
.L_x_1647:
[----:B------:R-:W-:Y:S05]  /*dee0*/  BSYNC B0 ;  /* 0x0000000000007941 */ /* 0x000fea0003800000 */
.L_x_1646:
[----:B-----5:R1:W-:Y:S01]  /*def0*/  STS.128 [R206+0x5800], R12 ;  /* 0x0058000cce007388 */ /* 0x0203e20000000c00 */
[----:B------:R-:W-:Y:S05]  /*df00*/  BRA `(.L_x_1637) ;  /* 0x00004e1000007947 */ /* 0x000fea0003800000 */
.L_x_1600:
        /* <DEDUP_REMOVED lines=32> */
[----:B--2---:R-:W-:Y:S02]  /*e110*/  HADD2.F32 R0, -RZ, R4.H0_H0 ;  /* 0x20000004ff007230 */ /* 0x004fe40000004100 */
[--C-:B------:R-:W-:Y:S02]  /*e120*/  HADD2.F32 R2, -RZ, R5.reuse.H0_H0 ;  /* 0x20000005ff027230 */ /* 0x100fe40000004100 */
[----:B------:R-:W-:Y:S01]  /*e130*/  HADD2.F32 R8, -RZ, R5.H1_H1 ;  /* 0x30000005ff087230 */ /* 0x000fe20000004100 */
[----:B------:R-:W-:Y:S01]  /*e140*/  @!P4 FADD.FTZ R0, -R0, -RZ ;  /* 0x800000ff0000c221 */ /* 0x000fe20000010100 */
[--C-:B------:R-:W-:Y:S01]  /*e150*/  HADD2.F32 R5, -RZ, R6.reuse.H0_H0 ;  /* 0x20000006ff057230 */ /* 0x100fe20000004100 */
[----:B------:R-:W-:Y:S01]  /*e160*/  @!P4 FADD.FTZ R2, -R2, -RZ ;  /* 0x800000ff0202c221 */ /* 0x000fe20000010100 */
[----:B------:R-:W-:-:S02]  /*e170*/  HADD2.F32 R12, -RZ, R6.H1_H1 ;  /* 0x30000006ff0c7230 */ /* 0x000fc40000004100 */
[--C-:B------:R-:W-:Y:S02]  /*e180*/  HADD2.F32 R6, -RZ, R7.reuse.H0_H0 ;  /* 0x20000007ff067230 */ /* 0x100fe40000004100 */
[----:B------:R-:W-:Y:S02]  /*e190*/  HADD2.F32 R4, -RZ, R4.H1_H1 ;  /* 0x30000004ff047230 */ /* 0x000fe40000004100 */
        /* <DEDUP_REMOVED lines=19> */
[----:B------:R-:W-:Y:S01]  /*e2d0*/  @!P4 FADD.FTZ R12, -R12, -RZ ;  /* 0x800000ff0c0cc221 */ /* 0x000fe20000010100 */
[----:B------:R-:W-:Y:S01]  /*e2e0*/  HADD2.F32 R49, -RZ, R30.H1_H1 ;  /* 0x3000001eff317230 */ /* 0x000fe20000004100 */
[----:B------:R-:W-:Y:S01]  /*e2f0*/  @!P4 FADD.FTZ R6, -R6, -RZ ;  /* 0x800000ff0606c221 */ /* 0x000fe20000010100 */
[----:B------:R-:W-:Y:S01]  /*e300*/  HADD2.F32 R43, -RZ, R31.H0_H0 ;  /* 0x2000001fff2b7230 */ /* 0x000fe20000004100 */
[----:B------:R-:W-:Y:S01]  /*e310*/  FFMA.FTZ R0, R0, R2, R37 ;  /* 0x0000000200007223 */ /* 0x000fe20000010025 */
[----:B------:R-:W-:Y:S01]  /*e320*/  HADD2.F32 R30, -RZ, R17.H1_H1 ;  /* 0x30000011ff1e7230 */ /* 0x000fe20000004100 */
[----:B------:R-:W-:Y:S01]  /*e330*/  FFMA.FTZ R4, R4, R8, R39 ;  /* 0x0000000804047223 */ /* 0x000fe20000010027 */
[----:B------:R-:W-:-:S02]  /*e340*/  HADD2.F32 R28, -RZ, R18.H0_H0 ;  /* 0x20000012ff1c7230 */ /* 0x000fc40000004100 */
[----:B------:R-:W-:Y:S02]  /*e350*/  HADD2.F32 R31, -RZ, R18.H1_H1 ;  /* 0x30000012ff1f7230 */ /* 0x000fe40000004100 */
[----:B------:R-:W-:Y:S02]  /*e360*/  HADD2.F32 R2, -RZ, R34.H0_H0 ;  /* 0x20000022ff027230 */ /* 0x000fe40000004100 */
[----:B------:R-:W-:Y:S01]  /*e370*/  HADD2.F32 R8, -RZ, R35.H0_H0 ;  /* 0x20000023ff087230 */ /* 0x000fe20000004100 */
[----:B------:R-:W-:Y:S01]  /*e380*/  FMUL.FTZ R12, R49, R12 ;  /* 0x0000000c310c7220 */ /* 0x000fe20000410000 */
[----:B------:R-:W-:Y:S01]  /*e390*/  HADD2.F32 R32, -RZ, R32.H1_H1 ;  /* 0x30000020ff207230 */ /* 0x000fe20000004100 */
[----:B------:R-:W-:Y:S01]  /*e3a0*/  FMUL.FTZ R6, R43, R6 ;  /* 0x000000062b067220 */ /* 0x000fe20000410000 */
[----:B------:R-:W-:Y:S02]  /*e3b0*/  HADD2.F32 R16, -RZ, R16.H1_H1 ;  /* 0x30000010ff107230 */ /* 0x000fe40000004100 */
[----:B------:R-:W-:-:S02]  /*e3c0*/  HADD2.F32 R17, -RZ, R19.H0_H0 ;  /* 0x20000013ff117230 */ /* 0x000fc40000004100 */
[----:B------:R-:W-:Y:S02]  /*e3d0*/  HADD2.F32 R18, -RZ, R19.H1_H1 ;  /* 0x30000013ff127230 */ /* 0x000fe40000004100 */
[----:B------:R-:W-:Y:S02]  /*e3e0*/  HADD2.F32 R33, -RZ, R33.H1_H1 ;  /* 0x30000021ff217230 */ /* 0x000fe40000004100 */
[----:B------:R-:W-:Y:S02]  /*e3f0*/  HADD2.F32 R34, -RZ, R34.H1_H1 ;  /* 0x30000022ff227230 */ /* 0x000fe40000004100 */
[----:B------:R-:W-:Y:S01]  /*e400*/  HADD2.F32 R35, -RZ, R35.H1_H1 ;  /* 0x30000023ff237230 */ /* 0x000fe20000004100 */
        /* <DEDUP_REMOVED lines=10> */
.L_x_1653:
[----:B------:R-:W-:Y:S05]  /*e4b0*/  BSYNC B0 ;  /* 0x0000000000007941 */ /* 0x000fea0003800000 */
.L_x_1652:
[----:B-----5:R4:W-:Y:S02]  /*e4c0*/  STS.128 [R206], R32 ;  /* 0x00000020ce007388 */ /* 0x0209e40000000c00 */
.L_x_1651:
[----:B------:R-:W-:Y:S05]  /*e4d0*/  BSYNC B1 ;  /* 0x0000000000017941 */ /* 0x000fea0003800000 */
.L_x_1650:
        /* <DEDUP_REMOVED lines=29> */
[----:B---3--:R-:W-:Y:S02]  /*e6b0*/  HADD2.F32 R0, -RZ, R4.H0_H0 ;  /* 0x20000004ff007230 */ /* 0x008fe40000004100 */
        /* <DEDUP_REMOVED lines=22> */
[----:B----4-:R-:W-:Y:S01]  /*e820*/  HADD2.F32 R8, -RZ, R17.H0_H0 ;  /* 0x20000011ff087230 */ /* 0x010fe20000004100 */
        /* <DEDUP_REMOVED lines=34> */
.L_x_1657:
[----:B------:R-:W-:Y:S05]  /*ea50*/  BSYNC B0 ;  /* 0x0000000000007941 */ /* 0x000fea0003800000 */
.L_x_1656:
[----:B-----5:R1:W-:Y:S02]  /*ea60*/  STS.128 [R206+0x2000], R32 ;  /* 0x00200020ce007388 */ /* 0x0203e40000000c00 */
.L_x_1655:
[----:B------:R-:W-:Y:S05]  /*ea70*/  BSYNC B1 ;  /* 0x0000000000017941 */ /* 0x000fea0003800000 */
.L_x_1654:
        /* <DEDUP_REMOVED lines=26> */
[----:B-1--4-:R-:W-:Y:S02]  /*ec20*/  HADD2.F32 R27, -RZ, R28.H0_H0 ;  /* 0x2000001cff1b7230 */ /* 0x012fe40000004100 */
        /* <DEDUP_REMOVED lines=59> */
.L_x_1659:
[----:B------:R-:W-:Y:S05]  /*efe0*/  BSYNC B0 ;  /* 0x0000000000007941 */ /* 0x000fea0003800000 */
.L_x_1658:
[----:B-----5:R4:W-:Y:S02]  /*eff0*/  STS.128 [R206+0x4000], R32 ;  /* 0x00400020ce007388 */ /* 0x0209e40000000c00 */
.L_x_1649:
[----:B------:R-:W-:Y:S05]  /*f000*/  BSYNC B2 ;  /* 0x0000000000027941 */ /* 0x000fea0003800000 */
.L_x_1648:
[----:B------:R-:W-:Y:S01]  /*f010*/  IADD3 R0, R158, 0x10, RZ ;  /* 0x000000109e007810 */ /* 0x000fe20007ffe0ff */
        /* <DEDUP_REMOVED lines=8> */
[----:B-1--4-:R1:W5:Y:S01]  /*f0a0*/  LDG.E.128 R32, [R22.64] ;  /* 0x0000000616207981 */ /* 0x012362000c1e1d00 */
        /* <DEDUP_REMOVED lines=85> */
.L_x_1665:
[----:B------:R-:W-:Y:S05]  /*f600*/  BSYNC B0 ;  /* 0x0000000000007941 */ /* 0x000fea0003800000 */
.L_x_1664:
[----:B-----5:R4:W-:Y:S02]  /*f610*/  STS.128 [R206+0x800], R32 ;  /* 0x00080020ce007388 */ /* 0x0209e40000000c00 */
.L_x_1663:
[----:B------:R-:W-:Y:S05]  /*f620*/  BSYNC B1 ;  /* 0x0000000000017941 */ /* 0x000fea0003800000 */
.L_x_1662:
[----:B------:R1:W-:Y:S01]  /*f630*/  @P1 STS.128 [R206+0x2800], RZ ;  /* 0x002800ffce001388 */ /* 0x0003e20000000c00 */
[----:B------:R-:W-:Y:S01]  /*f640*/  BSSY B1, `(.L_x_1666) ;  /* 0x000005b000017945 */ /* 0x000fe20003800000 */
[----:B------:R-:W-:Y:S05]  /*f650*/  @P1 BRA `(.L_x_1667) ;  /* 0x0000059000001947 */ /* 0x000fea0003800000 */
[----:B-1--4-:R1:W5:Y:S01]  /*f660*/  LDG.E.128 R32, [R22.64+0x80] ;  /* 0x0000800616207981 */ /* 0x012362000c1e1d00 */
        /* <DEDUP_REMOVED lines=86> */
.L_x_1669:
[----:B------:R-:W-:Y:S05]  /*fbd0*/  BSYNC B0 ;  /* 0x0000000000007941 */ /* 0x000fea0003800000 */
.L_x_1668:
[----:B-----5:R4:W-:Y:S02]  /*fbe0*/  STS.128 [R206+0x2800], R32 ;  /* 0x00280020ce007388 */ /* 0x0209e40000000c00 */
.L_x_1667:
[----:B------:R-:W-:Y:S05]  /*fbf0*/  BSYNC B1 ;  /* 0x0000000000017941 */ /* 0x000fea0003800000 */
.L_x_1666:
        /* <DEDUP_REMOVED lines=89> */
.L_x_1671:
[----:B------:R-:W-:Y:S05]  /*10190*/  BSYNC B0 ;  /* 0x0000000000007941 */ /* 0x000fea0003800000 */
.L_x_1670:
[----:B-----5:R1:W-:Y:S02]  /*101a0*/  STS.128 [R206+0x4800], R28 ;  /* 0x0048001cce007388 */ /* 0x0203e40000000c00 */
.L_x_1661:
[----:B------:R-:W-:Y:S05]  /*101b0*/  BSYNC B2 ;  /* 0x0000000000027941 */ /* 0x000fea0003800000 */
.L_x_1660:
        /* <DEDUP_REMOVED lines=9> */
[----:B----4-:R4:W5:Y:S01]  /*10250*/  LDG.E.128 R32, [R24.64] ;  /* 0x0000000618207981 */ /* 0x010962000c1e1d00 */
        /* <DEDUP_REMOVED lines=9> */
[C---:B------:R-:W-:Y:S02]  /*102f0*/  @P2 IADD3 R19, -R149.reuse, RZ, RZ ;  /* 0x000000ff95132210 */ /* 0x040fe40007ffe1ff */
[C---:B------:R-:W-:Y:S02]  /*10300*/  IADD3 R8, P4, R2.reuse, R3, RZ ;  /* 0x0000000302087210 */ /* 0x040fe40007f9e0ff */
[----:B------:R-:W-:Y:S02]  /*10310*/  @P2 IADD3 R7, -R149, RZ, RZ ;  /* 0x000000ff95072210 */ /* 0x000fe40007ffe1ff */
[----:B------:R-:W-:Y:S02]  /*10320*/  LEA.HI.X.SX32 R2, R2, R9, 0x1, P4 ;  /* 0x0000000902027211 */ /* 0x000fe400020f0eff */
[----:B------:R-:W-:Y:S01]  /*10330*/  IADD3 R5, P4, R19, R8, RZ ;  /* 0x0000000813057210 */ /* 0x000fe20007f9e0ff */
[----:B------:R-:W-:Y:S01]  /*10340*/  IMAD.WIDE R28, R7, 0x2, R24 ;  /* 0x00000002071c7825 */ /* 0x000fe200078e0218 */
[----:B------:R-:W-:-:S02]  /*10350*/  @P2 IADD3 R17, -R149, RZ, RZ ;  /* 0x000000ff95112210 */ /* 0x000fc40007ffe1ff */
[----:B------:R-:W-:Y:S02]  /*10360*/  LEA.HI.X.SX32 R4, R19, R2, 0x1, P4 ;  /* 0x0000000213047211 */ /* 0x000fe400020f0eff */
[C---:B------:R-:W-:Y:S01]  /*10370*/  LEA R6, P4, R5.reuse, c[0x0][0x2b0], 0x1 ;  /* 0x0000ac0005067a11 */ /* 0x040fe200078808ff */
[----:B--2---:R-:W2:Y:S03]  /*10380*/  LDG.E.128 R28, [R28.64] ;  /* 0x000000061c1c7981 */ /* 0x004ea6000c1e1d00 */
        /* <DEDUP_REMOVED lines=44> */
[----:B------:R-:W-:Y:S01]  /*10650*/  HADD2.F32 R26, -RZ, R18.H0_H0 ;  /* 0x20000012ff1a7230 */ /* 0x000fe20000004100 */
[----:B------:R-:W-:Y:S01]  /*10660*/  FMUL.FTZ R23, R30, R23 ;  /* 0x000000171e177220 */ /* 0x000fe20000410000 */
[----:B------:R-:W-:-:S02]  /*10670*/  HADD2.F32 R4, -RZ, R34.H0_H0 ;  /* 0x20000022ff047230 */ /* 0x000fc40000004100 */
[----:B------:R-:W-:Y:S01]  /*10680*/  HADD2.F32 R12, -RZ, R35.H0_H0 ;  /* 0x20000023ff0c7230 */ /* 0x000fe20000004100 */
[----:B------:R-:W-:Y:S01]  /*10690*/  FMUL.FTZ R6, R41, R6 ;  /* 0x0000000629067220 */ /* 0x000fe20000410000 */
[----:B------:R-:W-:Y:S02]  /*106a0*/  HADD2.F32 R32, -RZ, R32.H1_H1 ;  /* 0x30000020ff207230 */ /* 0x000fe40000004100 */
[----:B------:R-:W-:Y:S02]  /*106b0*/  HADD2.F32 R16, -RZ, R16.H1_H1 ;  /* 0x30000010ff107230 */ /* 0x000fe40000004100 */
[----:B------:R-:W-:Y:S02]  /*106c0*/  HADD2.F32 R18, -RZ, R18.H1_H1 ;  /* 0x30000012ff127230 */ /* 0x000fe40000004100 */
[--C-:B------:R-:W-:Y:S02]  /*106d0*/  HADD2.F32 R17, -RZ, R19.reuse.H0_H0 ;  /* 0x20000013ff117230 */ /* 0x100fe40000004100 */
        /* <DEDUP_REMOVED lines=14> */
.L_x_1677:
[----:B------:R-:W-:Y:S05]  /*107c0*/  BSYNC B0 ;  /* 0x0000000000007941 */ /* 0x000fea0003800000 */
.L_x_1676:
[----:B-----5:R1:W-:Y:S02]  /*107d0*/  STS.128 [R206+0x1000], R32 ;  /* 0x00100020ce007388 */ /* 0x0203e40000000c00 */
.L_x_1675:
[----:B------:R-:W-:Y:S05]  /*107e0*/  BSYNC B1 ;  /* 0x0000000000017941 */ /* 0x000fea0003800000 */
.L_x_1674:
        /* <DEDUP_REMOVED lines=90> */
.L_x_1681:
[----:B------:R-:W-:Y:S05]  /*10d90*/  BSYNC B0 ;  /* 0x0000000000007941 */ /* 0x000fea0003800000 */
.L_x_1680:
[----:B-----5:R4:W-:Y:S02]  /*10da0*/  STS.128 [R206+0x3000], R32 ;  /* 0x00300020ce007388 */ /* 0x0209e40000000c00 */
.L_x_1679:
[----:B------:R-:W-:Y:S05]  /*10db0*/  BSYNC B1 ;  /* 0x0000000000017941 */ /* 0x000fea0003800000 */
.L_x_1678:
        /* <DEDUP_REMOVED lines=17> */
[----:B-1--4-:R-:W-:Y:S01]  /*10ed0*/  IMAD.WIDE R24, R7, 0x2, R24 ;  /* 0x0000000207187825 */ /* 0x012fe200078e0218 */
[----:B------:R-:W-:-:S02]  /*10ee0*/  @P2 IADD3 R17, -R149, RZ, RZ ;  /* 0x000000ff95112210 */ /* 0x000fc40007ffe1ff */
[----:B------:R-:W-:Y:S02]  /*10ef0*/  LEA.HI.X.SX32 R4, R19, R2, 0x1, P4 ;  /* 0x0000000213047211 */ /* 0x000fe400020f0eff */
[C---:B------:R-:W-:Y:S01]  /*10f00*/  LEA R6, P4, R5.reuse, c[0x0][0x2b0], 0x1 ;  /* 0x0000ac0005067a11 */ /* 0x040fe200078808ff */
[----:B--2---:R-:W2:Y:S03]  /*10f10*/  LDG.E.128 R24, [R24.64+0x100] ;  /* 0x0001000618187981 */ /* 0x004ea6000c1e1d00 */
[----:B------:R-:W-:Y:S02]  /*10f20*/  LEA.HI.X R7, R5, c[0x0][0x2b4], R4, 0x1, P4 ;  /* 0x0000ad0005077a11 */ /* 0x000fe400020f0c04 */
[----:B------:R-:W-:-:S04]  /*10f30*/  IADD3 R8, P4, R17, R8, RZ ;  /* 0x0000000811087210 */ /* 0x000fc80007f9e0ff */
[----:B------:R-:W4:Y:S01]  /*10f40*/  LDG.E.128 R4, [R6.64] ;  /* 0x0000000606047981 */ /* 0x000f22000c1e1d00 */
[----:B------:R-:W-:Y:S02]  /*10f50*/  LEA.HI.X.SX32 R17, R17, R2, 0x1, P4 ;  /* 0x0000000211117211 */ /* 0x000fe400020f0eff */
[----:B------:R-:W-:-:S04]  /*10f60*/  LEA R16, P4, R8, c[0x0][0x2a8], 0x1 ;  /* 0x0000aa0008107a11 */ /* 0x000fc800078808ff */
[----:B------:R-:W-:-:S06]  /*10f70*/  LEA.HI.X R17, R8, c[0x0][0x2ac], R17, 0x1, P4 ;  /* 0x0000ab0008117a11 */ /* 0x000fcc00020f0c11 */
[----:B---3--:R-:W3:Y:S01]  /*10f80*/  LDG.E.128 R16, [R16.64] ;  /* 0x0000000610107981 */ /* 0x008ee2000c1e1d00 */
[----:B--2---:R-:W-:Y:S02]  /*10f90*/  HADD2.F32 R33, -RZ, R24.H0_H0 ;  /* 0x20000018ff217230 */ /* 0x004fe40000004100 */
[----:B------:R-:W-:Y:S02]  /*10fa0*/  HADD2.F32 R35, -RZ, R25.H0_H0 ;  /* 0x20000019ff237230 */ /* 0x000fe40000004100 */
[--C-:B----4-:R-:W-:Y:S02]  /*10fb0*/  HADD2.F32 R2, -RZ, R4.reuse.H0_H0 ;  /* 0x20000004ff027230 */ /* 0x110fe40000004100 */
        /* <DEDUP_REMOVED lines=29> */
[----:B------:R-:W-:Y:S01]  /*11190*/  HADD2.F32 R39, -RZ, R27.H0_H0 ;  /* 0x2000001bff277230 */ /* 0x000fe20000004100 */
[----:B------:R-:W-:Y:S01]  /*111a0*/  @!P2 FADD.FTZ R6, -R6, -RZ ;  /* 0x800000ff0606a221 */ /* 0x000fe20000010100 */
[----:B------:R-:W-:Y:S01]  /*111b0*/  HADD2.F32 R24, -RZ, R18.H0_H0 ;  /* 0x20000012ff187230 */ /* 0x000fe20000004100 */
[----:B------:R-:W-:Y:S01]  /*111c0*/  FMUL.FTZ R23, R26, R23 ;  /* 0x000000171a177220 */ /* 0x000fe20000410000 */
[----:B------:R-:W-:Y:S01]  /*111d0*/  HADD2.F32 R26, -RZ, R17.H1_H1 ;  /* 0x30000011ff1a7230 */ /* 0x000fe20000004100 */
[----:B------:R-:W-:Y:S01]  /*111e0*/  FFMA.FTZ R2, R2, R4, R33 ;  /* 0x0000000402027223 */ /* 0x000fe20000010021 */
[----:B------:R-:W-:Y:S01]  /*111f0*/  HADD2.F32 R4, -RZ, R30.H0_H0 ;  /* 0x2000001eff047230 */ /* 0x000fe20000004100 */
[----:B------:R-:W-:Y:S01]  /*11200*/  FFMA.FTZ R8, R8, R12, R35 ;  /* 0x0000000c08087223 */ /* 0x000fe20000010023 */
[----:B------:R-:W-:Y:S01]  /*11210*/  HADD2.F32 R12, -RZ, R31.H0_H0 ;  /* 0x2000001fff0c7230 */ /* 0x000fe20000004100 */
[----:B------:R-:W-:Y:S01]  /*11220*/  FMUL.FTZ R6, R39, R6 ;  /* 0x0000000627067220 */ /* 0x000fe20000410000 */
[----:B------:R-:W-:-:S02]  /*11230*/  HADD2.F32 R28, -RZ, R28.H1_H1 ;  /* 0x3000001cff1c7230 */ /* 0x000fc40000004100 */
[----:B------:R-:W-:Y:S02]  /*11240*/  HADD2.F32 R16, -RZ, R16.H1_H1 ;  /* 0x30000010ff107230 */ /* 0x000fe40000004100 */
        /* <DEDUP_REMOVED lines=16> */
.L_x_1683:
[----:B------:R-:W-:Y:S05]  /*11350*/  BSYNC B0 ;  /* 0x0000000000007941 */ /* 0x000fea0003800000 */
.L_x_1682:
[----:B-----5:R1:W-:Y:S02]  /*11360*/  STS.128 [R206+0x5000], R28 ;  /* 0x0050001cce007388 */ /* 0x0203e40000000c00 */
.L_x_1673:
[----:B------:R-:W-:Y:S05]  /*11370*/  BSYNC B2 ;  /* 0x0000000000027941 */ /* 0x000fea0003800000 */
.L_x_1672:
[----:B-1----:R-:W-:-:S04]  /*11380*/  IADD3 R28, R158, 0x30, RZ ;  /* 0x000000309e1c7810 */ /* 0x002fc80007ffe0ff */
        /* <DEDUP_REMOVED lines=21> */
[----:B----4-:R-:W-:-:S03]  /*114e0*/  IMAD.WIDE R24, R7, 0x2, R20 ;  /* 0x0000000207187825 */ /* 0x010fc600078e0214 */
[----:B------:R-:W-:Y:S02]  /*114f0*/  LEA.HI.X.SX32 R2, R2, R9, 0x1, P4 ;  /* 0x0000000902027211 */ /* 0x000fe400020f0eff */
[C---:B------:R-:W-:Y:S01]  /*11500*/  IADD3 R5, P4, R15.reuse, R8, RZ ;  /* 0x000000080f057210 */ /* 0x040fe20007f9e0ff */
[----:B--2---:R-:W2:Y:S03]  /*11510*/  LDG.E.128 R24, [R24.64] ;  /* 0x0000000618187981 */ /* 0x004ea6000c1e1d00 */
[----:B------:R-:W-:Y:S02]  /*11520*/  LEA.HI.X.SX32 R4, R15, R2, 0x1, P4 ;  /* 0x000000020f047211 */ /* 0x000fe400020f0eff */
[----:B------:R-:W-:-:S04]  /*11530*/  LEA R6, P4, R5, c[0x0][0x2b0], 0x1 ;  /* 0x0000ac0005067a11 */ /* 0x000fc800078808ff */
[----:B------:R-:W-:Y:S02]  /*11540*/  LEA.HI.X R7, R5, c[0x0][0x2b4], R4, 0x1, P4 ;  /* 0x0000ad0005077a11 */ /* 0x000fe400020f0c04 */
[----:B------:R-:W-:-:S04]  /*11550*/  IADD3 R8, P4, R13, R8, RZ ;  /* 0x000000080d087210 */ /* 0x000fc80007f9e0ff */
[----:B------:R-:W4:Y:S01]  /*11560*/  LDG.E.128 R4, [R6.64] ;  /* 0x0000000606047981 */ /* 0x000f22000c1e1d00 */
[----:B------:R-:W-:Y:S02]  /*11570*/  LEA.HI.X.SX32 R13, R13, R2, 0x1, P4 ;  /* 0x000000020d0d7211 */ /* 0x000fe400020f0eff */
[----:B------:R-:W-:-:S04]  /*11580*/  LEA R12, P4, R8, c[0x0][0x2a8], 0x1 ;  /* 0x0000aa00080c7a11 */ /* 0x000fc800078808ff */
[----:B------:R-:W-:-:S06]  /*11590*/  LEA.HI.X R13, R8, c[0x0][0x2ac], R13, 0x1, P4 ;  /* 0x0000ab00080d7a11 */ /* 0x000fcc00020f0c0d */
[----:B---3--:R-:W3:Y:S01]  /*115a0*/  LDG.E.128 R12, [R12.64] ;  /* 0x000000060c0c7981 */ /* 0x008ee2000c1e1d00 */
[--C-:B--2---:R-:W-:Y:S02]  /*115b0*/  HADD2.F32 R31, -RZ, R24.reuse.H0_H0 ;  /* 0x20000018ff1f7230 */ /* 0x104fe40000004100 */
[----:B------:R-:W-:Y:S02]  /*115c0*/  HADD2.F32 R35, -RZ, R24.H1_H1 ;  /* 0x30000018ff237230 */ /* 0x000fe40000004100 */
[--C-:B------:R-:W-:Y:S02]  /*115d0*/  HADD2.F32 R33, -RZ, R25.reuse.H0_H0 ;  /* 0x20000019ff217230 */ /* 0x100fe40000004100 */
[----:B------:R-:W-:Y:S02]  /*115e0*/  HADD2.F32 R24, -RZ, R25.H1_H1 ;  /* 0x30000019ff187230 */ /* 0x000fe40000004100 */
[--C-:B----4-:R-:W-:Y:S02]  /*115f0*/  HADD2.F32 R2, -RZ, R4.reuse.H0_H0 ;  /* 0x20000004ff027230 */ /* 0x110fe40000004100 */
        /* <DEDUP_REMOVED lines=11> */
[----:B------:R-:W-:Y:S01]  /*116b0*/  HADD2.F32 R4, -RZ, R26.H0_H0 ;  /* 0x2000001aff047230 */ /* 0x000fe20000004100 */
[----:B------:R-:W-:Y:S01]  /*116c0*/  FMUL.FTZ R24, R24, R23 ;  /* 0x0000001718187220 */ /* 0x000fe20000410000 */
[--C-:B------:R-:W-:Y:S01]  /*116d0*/  HADD2.F32 R23, -RZ, R27.reuse.H0_H0 ;  /* 0x2000001bff177230 */ /* 0x100fe20000004100 */
[----:B------:R-:W-:Y:S01]  /*116e0*/  FMUL.FTZ R31, R31, R2 ;  /* 0x000000021f1f7220 */ /* 0x000fe20000410000 */
[----:B------:R-:W-:Y:S01]  /*116f0*/  HADD2.F32 R2, -RZ, R27.H1_H1 ;  /* 0x3000001bff027230 */ /* 0x000fe20000004100 */
[----:B------:R-:W-:-:S02]  /*11700*/  @!P2 FADD.FTZ R5, -R5, -RZ ;  /* 0x800000ff0505a221 */ /* 0x000fc40000010100 */
[----:B------:R-:W-:Y:S02]  /*11710*/  @!P2 FADD.FTZ R6, -R6, -RZ ;  /* 0x800000ff0606a221 */ /* 0x000fe40000010100 */
[----:B------:R-:W-:Y:S02]  /*11720*/  @!P2 FADD.FTZ R8, -R8, -RZ ;  /* 0x800000ff0808a221 */ /* 0x000fe40000010100 */
[----:B------:R-:W-:Y:S02]  /*11730*/  @!P2 FADD.FTZ R7, -R7, -RZ ;  /* 0x800000ff0707a221 */ /* 0x000fe40000010100 */
[----:B------:R-:W-:Y:S01]  /*11740*/  FMUL.FTZ R5, R4, R5 ;  /* 0x0000000504057220 */ /* 0x000fe20000410000 */
[--C-:B---3--:R-:W-:Y:S01]  /*11750*/  HADD2.F32 R4, -RZ, R12.reuse.H0_H0 ;  /* 0x2000000cff047230 */ /* 0x108fe20000004100 */
[----:B------:R-:W-:Y:S01]  /*11760*/  FMUL.FTZ R6, R23, R6 ;  /* 0x0000000617067220 */ /* 0x000fe20000410000 */
[----:B------:R-:W-:Y:S01]  /*11770*/  HADD2.F32 R23, -RZ, R12.H1_H1 ;  /* 0x3000000cff177230 */ /* 0x000fe20000004100 */
[----:B------:R-:W-:Y:S01]  /*11780*/  FMUL.FTZ R35, R35, R8 ;  /* 0x0000000823237220 */ /* 0x000fe20000410000 */
[----:B------:R-:W-:Y:S01]  /*11790*/  HADD2.F32 R26, -RZ, R26.H1_H1 ;  /* 0x3000001aff1a7230 */ /* 0x000fe20000004100 */
[----:B------:R-:W-:Y:S01]  /*117a0*/  FMUL.FTZ R7, R2, R7 ;  /* 0x0000000702077220 */ /* 0x000fe20000410000 */
[----:B-----5:R-:W-:Y:S01]  /*117b0*/  HADD2.F32 R2, -RZ, R16.H0_H0 ;  /* 0x20000010ff027230 */ /* 0x020fe20000004100 */
[----:B------:R-:W-:Y:S01]  /*117c0*/  @!P2 FADD.FTZ R29, -R29, -RZ ;  /* 0x800000ff1d1da221 */ /* 0x000fe20000010100 */
[----:B------:R-:W-:-:S02]  /*117d0*/  HADD2.F32 R8, -RZ, R17.H0_H0 ;  /* 0x20000011ff087230 */ /* 0x000fc40000004100 */
[----:B------:R-:W-:Y:S01]  /*117e0*/  HADD2.F32 R12, -RZ, R13.H0_H0 ;  /* 0x2000000dff0c7230 */ /* 0x000fe20000004100 */
[----:B------:R-:W-:Y:S01]  /*117f0*/  FMUL.FTZ R29, R26, R29 ;  /* 0x0000001d1a1d7220 */ /* 0x000fe20000410000 */
[----:B------:R-:W-:Y:S01]  /*11800*/  HADD2.F32 R26, -RZ, R14.H0_H0 ;  /* 0x2000000eff1a7230 */ /* 0x000fe20000004100 */
[----:B------:R-:W-:Y:S01]  /*11810*/  FFMA.FTZ R2, R2, R4, R31 ;  /* 0x0000000402027223 */ /* 0x000fe2000001001f */
[----:B------:R-:W-:Y:S01]  /*11820*/  HADD2.F32 R4, -RZ, R18.H0_H0 ;  /* 0x20000012ff047230 */ /* 0x000fe20000004100 */
[----:B------:R-:W-:Y:S01]  /*11830*/  FFMA.FTZ R8, R8, R12, R33 ;  /* 0x0000000c08087223 */ /* 0x000fe20000010021 */
[----:B------:R-:W-:Y:S02]  /*11840*/  HADD2.F32 R12, -RZ, R19.H0_H0 ;  /* 0x20000013ff0c7230 */ /* 0x000fe40000004100 */
        /* <DEDUP_REMOVED lines=18> */
.L_x_1687:
[----:B------:R-:W-:Y:S05]  /*11970*/  BSYNC B0 ;  /* 0x0000000000007941 */ /* 0x000fea0003800000 */
.L_x_1686:
[----:B-----5:R1:W-:Y:S02]  /*11980*/  STS.128 [R206+0x1800], R16 ;  /* 0x00180010ce007388 */ /* 0x0203e40000000c00 */
.L_x_1685:
[----:B------:R-:W-:Y:S05]  /*11990*/  BSYNC B1 ;  /* 0x0000000000017941 */ /* 0x000fea0003800000 */
.L_x_1684:
        /* <DEDUP_REMOVED lines=10> */
[----:B------:R-:W-:Y:S02]  /*11a40*/  MOV R13, RZ ;  /* 0x000000ff000d7202 */ /* 0x000fe40000000f00 */
[----:B------:R-:W-:-:S05]  /*11a50*/  MOV R11, RZ ;  /* 0x000000ff000b7202 */ /* 0x000fca0000000f00 */
[----:B------:R-:W-:-:S04]  /*11a60*/  @P1 SHF.R.S32.HI R149, RZ, 0x1, R151 ;  /* 0x00000001ff951819 */ /* 0x000fc80000011497 */
[C---:B------:R-:W-:Y:S01]  /*11a70*/  @P1 IADD3 R13, -R149.reuse, RZ, RZ ;  /* 0x000000ff950d1210 */ /* 0x040fe20007ffe1ff */
[C---:B------:R-:W-:Y:S01]  /*11a80*/  IMAD R2, R149.reuse, R2, 0x40 ;  /* 0x0000004095027424 */ /* 0x040fe200078e0202 */
[C---:B------:R-:W-:Y:S02]  /*11a90*/  @P1 IADD3 R7, -R149.reuse, RZ, RZ ;  /* 0x000000ff95071210 */ /* 0x040fe40007ffe1ff */
[----:B------:R-:W-:Y:S02]  /*11aa0*/  @P1 IADD3 R11, -R149, RZ, RZ ;  /* 0x000000ff950b1210 */ /* 0x000fe40007ffe1ff */
[----:B------:R-:W-:Y:S01]  /*11ab0*/  IADD3 R8, P2, R2, R3, RZ ;  /* 0x0000000302087210 */ /* 0x000fe20007f5e0ff */
[----:B----4-:R-:W-:-:S03]  /*11ac0*/  IMAD.WIDE R24, R7, 0x2, R20 ;  /* 0x0000000207187825 */ /* 0x010fc600078e0214 */
[----:B------:R-:W-:Y:S02]  /*11ad0*/  LEA.HI.X.SX32 R2, R2, R9, 0x1, P2 ;  /* 0x0000000902027211 */ /* 0x000fe400010f0eff */
[C---:B------:R-:W-:Y:S01]  /*11ae0*/  IADD3 R5, P2, R13.reuse, R8, RZ ;  /* 0x000000080d057210 */ /* 0x040fe20007f5e0ff */
[----:B--2---:R-:W2:Y:S03]  /*11af0*/  LDG.E.128 R24, [R24.64+0x80] ;  /* 0x0000800618187981 */ /* 0x004ea6000c1e1d00 */
        /* <DEDUP_REMOVED lines=25> */
[--C-:B------:R-:W-:Y:S01]  /*11c90*/  HADD2.F32 R2, -RZ, R27.reuse.H1_H1 ;  /* 0x3000001bff027230 */ /* 0x100fe20000004100 */
[----:B------:R-:W-:Y:S01]  /*11ca0*/  FMUL.FTZ R31, R31, R4 ;  /* 0x000000041f1f7220 */ /* 0x000fe20000410000 */
[----:B------:R-:W-:Y:S01]  /*11cb0*/  HADD2.F32 R4, -RZ, R26.H0_H0 ;  /* 0x2000001aff047230 */ /* 0x000fe20000004100 */
[----:B------:R-:W-:Y:S01]  /*11cc0*/  FMUL.FTZ R24, R24, R11 ;  /* 0x0000000b18187220 */ /* 0x000fe20000410000 */
[----:B------:R-:W-:Y:S01]  /*11cd0*/  HADD2.F32 R11, -RZ, R27.H0_H0 ;  /* 0x2000001bff0b7230 */ /* 0x000fe20000004100 */
[----:B------:R-:W-:-:S02]  /*11ce0*/  @!P1 FADD.FTZ R8, -R8, -RZ ;  /* 0x800000ff08089221 */ /* 0x000fc40000010100 */
[----:B------:R-:W-:Y:S02]  /*11cf0*/  @!P1 FADD.FTZ R5, -R5, -RZ ;  /* 0x800000ff05059221 */ /* 0x000fe40000010100 */
        /* <DEDUP_REMOVED lines=37> */
.L_x_1691:
[----:B------:R-:W-:Y:S05]  /*11f50*/  BSYNC B0 ;  /* 0x0000000000007941 */ /* 0x000fea0003800000 */
.L_x_1690:
[----:B-----5:R1:W-:Y:S02]  /*11f60*/  STS.128 [R206+0x3800], R16 ;  /* 0x00380010ce007388 */ /* 0x0203e40000000c00 */
.L_x_1689:
[----:B------:R-:W-:Y:S05]  /*11f70*/  BSYNC B1 ;  /* 0x0000000000017941 */ /* 0x000fea0003800000 */
.L_x_1688:
[----:B------:R1:W-:Y:S01]  /*11f80*/  @P0 STS.128 [R206+0x5800], RZ ;  /* 0x005800ffce000388 */ /* 0x0003e20000000c00 */
[----:B------:R-:W-:Y:S05]  /*11f90*/  @P0 BRA `(.L_x_1637) ;  /* 0x00000d8000000947 */ /* 0x000fea0003800000 */
[----:B------:R1:W5:Y:S01]  /*11fa0*/  LDG.E.128 R12, [R20.64+0x100] ;  /* 0x00010006140c7981 */ /* 0x000362000c1e1d00 */
[----:B------:R-:W-:Y:S01]  /*11fb0*/  ISETP.GE.AND P0, PT, R10, c[0x0][0x230], PT ;  /* 0x00008c000a007a0c */ /* 0x000fe20003f06270 */
[----:B------:R-:W-:Y:S01]  /*11fc0*/  BSSY B0, `(.L_x_1692) ;  /* 0x000005a000007945 */ /* 0x000fe20003800000 */
[----:B-1----:R-:W-:-:S05]  /*11fd0*/  IADD3 R16, P1, R20, 0x100, RZ ;  /* 0x0000010014107810 */ /* 0x002fca0007f3e0ff */
        /* <DEDUP_REMOVED lines=12> */
[----:B------:R-:W-:Y:S01]  /*120a0*/  IMAD.WIDE R16, R4, 0x2, R16 ;  /* 0x0000000204107825 */ /* 0x000fe200078e0210 */
[----:B------:R-:W-:-:S04]  /*120b0*/  IADD3 R3, P1, R6, R3, RZ ;  /* 0x0000000306037210 */ /* 0x000fc80007f3e0ff */
[----:B------:R-:W-:Y:S01]  /*120c0*/  LEA.HI.X.SX32 R9, R6, R9, 0x1, P1 ;  /* 0x0000000906097211 */ /* 0x000fe200008f0eff */
[----:B--2---:R-:W2:Y:S01]  /*120d0*/  LDG.E.128 R16, [R16.64] ;  /* 0x0000000610107981 */ /* 0x004ea2000c1e1d00 */
[----:B------:R-:W-:-:S04]  /*120e0*/  IADD3 R5, P1, R2, R3, RZ ;  /* 0x0000000302057210 */ /* 0x000fc80007f3e0ff */
[----:B------:R-:W-:Y:S02]  /*120f0*/  LEA.HI.X.SX32 R2, R2, R9, 0x1, P1 ;  /* 0x0000000902027211 */ /* 0x000fe400008f0eff */
[----:B------:R-:W-:-:S04]  /*12100*/  LEA R6, P1, R5, c[0x0][0x2b0], 0x1 ;  /* 0x0000ac0005067a11 */ /* 0x000fc800078208ff */
[----:B------:R-:W-:Y:S02]  /*12110*/  LEA.HI.X R7, R5, c[0x0][0x2b4], R2, 0x1, P1 ;  /* 0x0000ad0005077a11 */ /* 0x000fe400008f0c02 */
[----:B------:R-:W-:Y:S02]  /*12120*/  MOV R2, RZ ;  /* 0x000000ff00027202 */ /* 0x000fe40000000f00 */
[----:B------:R-:W-:Y:S02]  /*12130*/  @P0 IADD3 R2, -R151, RZ, RZ ;  /* 0x000000ff97020210 */ /* 0x000fe40007ffe1ff */
[----:B---3--:R-:W3:Y:S02]  /*12140*/  LDG.E.128 R4, [R6.64] ;  /* 0x0000000606047981 */ /* 0x008ee4000c1e1d00 */
[----:B------:R-:W-:-:S04]  /*12150*/  IADD3 R3, P1, R2, R3, RZ ;  /* 0x0000000302037210 */ /* 0x000fc80007f3e0ff */
[----:B------:R-:W-:Y:S02]  /*12160*/  LEA.HI.X.SX32 R2, R2, R9, 0x1, P1 ;  /* 0x0000000902027211 */ /* 0x000fe400008f0eff */
[----:B------:R-:W-:-:S04]  /*12170*/  LEA R8, P1, R3, c[0x0][0x2a8], 0x1 ;  /* 0x0000aa0003087a11 */ /* 0x000fc800078208ff */
[----:B------:R-:W-:-:S06]  /*12180*/  LEA.HI.X R9, R3, c[0x0][0x2ac], R2, 0x1, P1 ;  /* 0x0000ab0003097a11 */ /* 0x000fcc00008f0c02 */
[----:B----4-:R-:W4:Y:S01]  /*12190*/  LDG.E.128 R8, [R8.64] ;  /* 0x0000000608087981 */ /* 0x010f22000c1e1d00 */
[--C-:B--2---:R-:W-:Y:S02]  /*121a0*/  HADD2.F32 R23, -RZ, R17.reuse.H0_H0 ;  /* 0x20000011ff177230 */ /* 0x104fe40000004100 */
[----:B------:R-:W-:Y:S02]  /*121b0*/  HADD2.F32 R26, -RZ, R16.H0_H0 ;  /* 0x20000010ff1a7230 */ /* 0x000fe40000004100 */
[----:B------:R-:W-:Y:S02]  /*121c0*/  HADD2.F32 R24, -RZ, R17.H1_H1 ;  /* 0x30000011ff187230 */ /* 0x000fe40000004100 */
[----:B---3--:R-:W-:Y:S02]  /*121d0*/  HADD2.F32 R2, -RZ, R5.H0_H0 ;  /* 0x20000005ff027230 */ /* 0x008fe40000004100 */
[--C-:B------:R-:W-:Y:S02]  /*121e0*/  HADD2.F32 R3, -RZ, R4.reuse.H0_H0 ;  /* 0x20000004ff037230 */ /* 0x100fe40000004100 */
[----:B------:R-:W-:Y:S01]  /*121f0*/  HADD2.F32 R20, -RZ, R4.H1_H1 ;  /* 0x30000004ff147230 */ /* 0x000fe20000004100 */
[----:B------:R-:W-:Y:S01]  /*12200*/  @!P0 FADD.FTZ R2, -R2, -RZ ;  /* 0x800000ff02028221 */ /* 0x000fe20000010100 */
[--C-:B------:R-:W-:Y:S01]  /*12210*/  HADD2.F32 R4, -RZ, R6.reuse.H0_H0 ;  /* 0x20000006ff047230 */ /* 0x100fe20000004100 */
[----:B------:R-:W-:Y:S01]  /*12220*/  @!P0 FADD.FTZ R3, -R3, -RZ ;  /* 0x800000ff03038221 */ /* 0x000fe20000010100 */
[----:B------:R-:W-:-:S02]  /*12230*/  HADD2.F32 R21, -RZ, R6.H1_H1 ;  /* 0x30000006ff157230 */ /* 0x000fc40000004100 */
[----:B------:R-:W-:Y:S02]  /*12240*/  HADD2.F32 R5, -RZ, R5.H1_H1 ;  /* 0x30000005ff057230 */ /* 0x000fe40000004100 */
[--C-:B------:R-:W-:Y:S02]  /*12250*/  HADD2.F32 R6, -RZ, R7.reuse.H0_H0 ;  /* 0x20000007ff067230 */ /* 0x100fe40000004100 */
[----:B------:R-:W-:Y:S01]  /*12260*/  HADD2.F32 R7, -RZ, R7.H1_H1 ;  /* 0x30000007ff077230 */ /* 0x000fe20000004100 */
[----:B------:R-:W-:Y:S01]  /*12270*/  FMUL.FTZ R23, R23, R2 ;  /* 0x0000000217177220 */ /* 0x000fe20000410000 */
[--C-:B------:R-:W-:Y:S01]  /*12280*/  HADD2.F32 R2, -RZ, R19.reuse.H1_H1 ;  /* 0x30000013ff027230 */ /* 0x100fe20000004100 */
[----:B------:R-:W-:Y:S01]  /*12290*/  FMUL.FTZ R26, R26, R3 ;  /* 0x000000031a1a7220 */ /* 0x000fe20000410000 */
[----:B------:R-:W-:Y:S01]  /*122a0*/  HADD2.F32 R3, -RZ, R19.H0_H0 ;  /* 0x20000013ff037230 */ /* 0x000fe20000004100 */
[----:B------:R-:W-:Y:S02]  /*122b0*/  @!P0 FADD.FTZ R5, -R5, -RZ ;  /* 0x800000ff05058221 */ /* 0x000fe40000010100 */
[----:B------:R-:W-:-:S02]  /*122c0*/  @!P0 FADD.FTZ R6, -R6, -RZ ;  /* 0x800000ff06068221 */ /* 0x000fc40000010100 */
[----:B------:R-:W-:Y:S02]  /*122d0*/  @!P0 FADD.FTZ R7, -R7, -RZ ;  /* 0x800000ff07078221 */ /* 0x000fe40000010100 */
[----:B------:R-:W-:Y:S01]  /*122e0*/  FMUL.FTZ R24, R24, R5 ;  /* 0x0000000518187220 */ /* 0x000fe20000410000 */
[--C-:B------:R-:W-:Y:S01]  /*122f0*/  HADD2.F32 R5, -RZ, R18.reuse.H0_H0 ;  /* 0x20000012ff057230 */ /* 0x100fe20000004100 */
[----:B------:R-:W-:Y:S01]  /*12300*/  FMUL.FTZ R6, R3, R6 ;  /* 0x0000000603067220 */ /* 0x000fe20000410000 */
[----:B------:R-:W-:Y:S01]  /*12310*/  HADD2.F32 R18, -RZ, R18.H1_H1 ;  /* 0x30000012ff127230 */ /* 0x000fe20000004100 */
[----:B------:R-:W-:Y:S01]  /*12320*/  FMUL.FTZ R7, R2, R7 ;  /* 0x0000000702077220 */ /* 0x000fe20000410000 */
[----:B-----5:R-:W-:Y:S01]  /*12330*/  HADD2.F32 R2, -RZ, R13.H0_H0 ;  /* 0x2000000dff027230 */ /* 0x020fe20000004100 */
[----:B------:R-:W-:Y:S01]  /*12340*/  @!P0 FADD.FTZ R21, -R21, -RZ ;  /* 0x800000ff15158221 */ /* 0x000fe20000010100 */
[----:B----4-:R-:W-:Y:S01]  /*12350*/  HADD2.F32 R3, -RZ, R9.H0_H0 ;  /* 0x20000009ff037230 */ /* 0x010fe20000004100 */
[----:B------:R-:W-:Y:S01]  /*12360*/  @!P0 FADD.FTZ R4, -R4, -RZ ;  /* 0x800000ff04048221 */ /* 0x000fe20000010100 */
[----:B------:R-:W-:-:S02]  /*12370*/  HADD2.F32 R13, -RZ, R13.H1_H1 ;  /* 0x3000000dff0d7230 */ /* 0x000fc40000004100 */
[----:B------:R-:W-:Y:S01]  /*12380*/  HADD2.F32 R9, -RZ, R9.H1_H1 ;  /* 0x30000009ff097230 */ /* 0x000fe20000004100 */
[----:B------:R-:W-:Y:S01]  /*12390*/  @!P0 FADD.FTZ R20, -R20, -RZ ;  /* 0x800000ff14148221 */ /* 0x000fe20000010100 */
[----:B------:R-:W-:Y:S01]  /*123a0*/  HADD2.F32 R17, -RZ, R16.H1_H1 ;  /* 0x30000010ff117230 */ /* 0x000fe20000004100 */
[----:B------:R-:W-:Y:S01]  /*123b0*/  FMUL.FTZ R21, R18, R21 ;  /* 0x0000001512157220 */ /* 0x000fe20000410000 */
[--C-:B------:R-:W-:Y:S01]  /*123c0*/  HADD2.F32 R19, -RZ, R11.reuse.H0_H0 ;  /* 0x2000000bff137230 */ /* 0x100fe20000004100 */
[----:B------:R-:W-:Y:S01]  /*123d0*/  FMUL.FTZ R4, R5, R4 ;  /* 0x0000000405047220 */ /* 0x000fe20000410000 */
[----:B------:R-:W-:Y:S01]  /*123e0*/  HADD2.F32 R18, -RZ, R11.H1_H1 ;  /* 0x3000000bff127230 */ /* 0x000fe20000004100 */
[----:B------:R-:W-:Y:S01]  /*123f0*/  FFMA.FTZ R2, R2, R3, R23 ;  /* 0x0000000302027223 */ /* 0x000fe20000010017 */
[----:B------:R-:W-:Y:S01]  /*12400*/  HADD2.F32 R5, -RZ, R12.H0_H0 ;  /* 0x2000000cff057230 */ /* 0x000fe20000004100 */
[----:B------:R-:W-:Y:S01]  /*12410*/  FFMA.FTZ R9, R13, R9, R24 ;  /* 0x000000090d097223 */ /* 0x000fe20000010018 */
[----:B------:R-:W-:-:S02]  /*12420*/  HADD2.F32 R16, -RZ, R8.H0_H0 ;  /* 0x20000008ff107230 */ /* 0x000fc40000004100 */
[----:B------:R-:W-:Y:S02]  /*12430*/  HADD2.F32 R11, -RZ, R10.H0_H0 ;  /* 0x2000000aff0b7230 */ /* 0x000fe40000004100 */
[----:B------:R-:W-:Y:S02]  /*12440*/  HADD2.F32 R3, -RZ, R15.H0_H0 ;  /* 0x2000000fff037230 */ /* 0x000fe40000004100 */
[----:B------:R-:W-:Y:S01]  /*12450*/  HADD2.F32 R13, -RZ, R14.H0_H0 ;  /* 0x2000000eff0d7230 */ /* 0x000fe20000004100 */
[----:B------:R-:W-:Y:S01]  /*12460*/  FMUL.FTZ R17, R17, R20 ;  /* 0x0000001411117220 */ /* 0x000fe20000410000 */
        /* <DEDUP_REMOVED lines=15> */
.L_x_1693:
[----:B------:R-:W-:Y:S05]  /*12560*/  BSYNC B0 ;  /* 0x0000000000007941 */ /* 0x000fea0003800000 */
.L_x_1692:
[----:B-----5:R1:W-:Y:S01]  /*12570*/  STS.128 [R206+0x5800], R12 ;  /* 0x0058000cce007388 */ /* 0x0203e20000000c00 */
[----:B------:R-:W-:Y:S05]  /*12580*/  BRA `(.L_x_1637) ;  /* 0x0000079000007947 */ /* 0x000fea0003800000 */
.L_x_1599:
        /* <DEDUP_REMOVED lines=27> */
.L_x_1695:
[----:B------:R-:W-:Y:S05]  /*12740*/  BSYNC B0 ;  /* 0x0000000000007941 */ /* 0x000fea0003800000 */
.L_x_1694:
        /* <DEDUP_REMOVED lines=29> */
.L_x_1697:
[----:B------:R-:W-:Y:S05]  /*12920*/  BSYNC B0 ;  /* 0x0000000000007941 */ /* 0x000fea0003800000 */
.L_x_1696:
        /* <DEDUP_REMOVED lines=30> */
.L_x_1699:
[----:B------:R-:W-:Y:S05]  /*12b10*/  BSYNC B0 ;  /* 0x0000000000007941 */ /* 0x000fea0003800000 */
.L_x_1698:
        /* <DEDUP_REMOVED lines=32> */
.L_x_1637:
[----:B------:R-:W-:Y:S05]  /*12d20*/  BSYNC B3 ;  /* 0x0000000000037941 */ /* 0x000fea0003800000 */
.L_x_1598:
[----:B------:R-:W-:Y:S01]  /*12d30*/  IADD3 R210, R134, -0x1, RZ ;  /* 0xffffffff86d27810 */ /* 0x000fe20007ffe0ff */
[----:B------:R-:W-:Y:S01]  /*12d40*/  BSSY B0, `(.L_x_1700) ;  /* 0x000001e000007945 */ /* 0x000fe20003800000 */
[----:B------:R-:W-:Y:S02]  /*12d50*/  LEA R208, P0, R156, c[0x0][0x168], 0x1 ;  /* 0x00005a009cd07a11 */ /* 0x000fe400078008ff */
[----:B------:R-:W-:Y:S01]  /*12d60*/  LOP3.LUT R207, R152, 0xff, RZ, 0xc0, !PT ;  /* 0x000000ff98cf7812 */ /* 0x000fe200078ec0ff */
[----:B------:R-:W-:Y:S01]  /*12d70*/  IMAD.SHL.U32 R44, R210, 0x40, RZ ;  /* 0x00000040d22c7824 */ /* 0x000fe200078e00ff */
[----:B------:R-:W-:-:S03]  /*12d80*/  LEA.HI.X R209, R156, c[0x0][0x16c], R155, 0x1, P0 ;  /* 0x00005b009cd17a11 */ /* 0x000fc600000f0c9b */
[----:B-12---:R-:W-:-:S05]  /*12d90*/  IMAD.IADD R5, R65, 0x1, -R44 ;  /* 0x0000000141057824 */ /* 0x006fca00078e0a2c */
[----:B------:R-:W-:-:S13]  /*12da0*/  ISETP.GE.AND P1, PT, R158, R5, PT ;  /* 0x000000059e00720c */ /* 0x000fda0003f26270 */
[----:B------:R-:W-:Y:S05]  /*12db0*/  @P1 BRA `(.L_x_1701) ;  /* 0x0000016000001947 */ /* 0x000fea0003800000 */
[C---:B------:R-:W-:Y:S02]  /*12dc0*/  LOP3.LUT R2, R207.reuse, 0x1, RZ, 0xc0, !PT ;  /* 0x00000001cf027812 */ /* 0x040fe400078ec0ff */
[----:B------:R-:W-:Y:S02]  /*12dd0*/  R2P PR, R207, 0x6 ;  /* 0x00000006cf007804 */ /* 0x000fe40000000000 */
[----:B------:R-:W-:-:S13]  /*12de0*/  ISETP.NE.U32.AND P0, PT, R2, 0x1, PT ;  /* 0x000000010200780c */ /* 0x000fda0003f05070 */
[----:B------:R-:W-:Y:S02]  /*12df0*/  @!P0 IMAD.MOV.U32 R2, RZ, RZ, R208 ;  /* 0x000000ffff028224 */ /* 0x000fe400078e00d0 */
        /* <DEDUP_REMOVED lines=17> */
.L_x_1702:
[----:B------:R2:W-:Y:S02]  /*12f10*/  STS.128 [R206+0xa000], RZ ;  /* 0x00a000ffce007388 */ /* 0x0005e40000000c00 */
.L_x_1701:
[----:B------:R-:W-:Y:S05]  /*12f20*/  BSYNC B0 ;  /* 0x0000000000007941 */ /* 0x000fea0003800000 */
.L_x_1700:
[----:B------:R-:W-:Y:S01]  /*12f30*/  ISETP.GE.AND P0, PT, R0, R5, PT ;  /* 0x000000050000720c */ /* 0x000fe20003f06270 */
[----:B------:R-:W-:-:S12]  /*12f40*/  BSSY B0, `(.L_x_1703) ;  /* 0x000001f000007945 */ /* 0x000fd80003800000 */
[----:B------:R-:W-:Y:S05]  /*12f50*/  @P0 BRA `(.L_x_1704) ;  /* 0x000001d000000947 */ /* 0x000fea0003800000 */
[C---:B-1----:R-:W-:Y:S02]  /*12f60*/  LOP3.LUT R2, R207.reuse, 0x1, RZ, 0xc0, !PT ;  /* 0x00000001cf027812 */ /* 0x042fe400078ec0ff */
[----:B------:R-:W-:Y:S02]  /*12f70*/  LOP3.LUT P0, RZ, R207, 0x2, RZ, 0xc0, !PT ;  /* 0x00000002cfff7812 */ /* 0x000fe4000780c0ff */
[----:B------:R-:W-:Y:S02]  /*12f80*/  ISETP.NE.U32.AND P1, PT, R2, 0x1, PT ;  /* 0x000000010200780c */ /* 0x000fe40003f25070 */
[----:B------:R-:W-:-:S05]  /*12f90*/  IADD3 R3, P2, R60, R156, RZ ;  /* 0x0000009c3c037210 */ /* 0x000fca0007f5e0ff */
        /* <DEDUP_REMOVED lines=17> */
[----:B-1----:R-:W-:-:S04]  /*130b0*/  LEA R6, P0, R3, c[0x0][0x168], 0x1 ;  /* 0x00005a0003067a11 */ /* 0x002fc800078008ff */
[----:B------:R-:W-:-:S05]  /*130c0*/  LEA.HI.X R7, R3, c[0x0][0x16c], R2, 0x1, P0 ;  /* 0x00005b0003077a11 */ /* 0x000fca00000f0c02 */
[----:B------:R-:W-:Y:S01]  /*130d0*/  @!PT LDS RZ, [RZ] ;  /* 0x00000000fffff984 */ /* 0x000fe20000000800 */
[----:B------:R-:W-:Y:S01]  /*130e0*/  @!PT LDS RZ, [RZ] ;  /* 0x00000000fffff984 */ /* 0x000fe20000000800 */
[----:B------:R-:W-:Y:S01]  /*130f0*/  @!PT LDS RZ, [RZ] ;  /* 0x00000000fffff984 */ /* 0x000fe20000000800 */
[----:B------:R1:W-:Y:S01]  /*13100*/  LDGSTS.E.BYPASS.LTC128B.128 [R206+0xa800], [R6.64+0x100] ;  /* 0x0a80010006ce7fae */ /* 0x0003e2000b901d46 */
[----:B------:R-:W-:Y:S05]  /*13110*/  BRA `(.L_x_1704) ;  /* 0x0000001000007947 */ /* 0x000fea0003800000 */
.L_x_1705:
[----:B------:R1:W-:Y:S02]  /*13120*/  STS.128 [R206+0xa800], RZ ;  /* 0x00a800ffce007388 */ /* 0x0003e40000000c00 */
.L_x_1704:
[----:B------:R-:W-:Y:S05]  /*13130*/  BSYNC B0 ;  /* 0x0000000000007941 */ /* 0x000fea0003800000 */
.L_x_1703:
[----:B------:R-:W-:Y:S01]  /*13140*/  ISETP.GE.AND P0, PT, R22, R5, PT ;  /* 0x000000051600720c */ /* 0x000fe20003f06270 */
[----:B------:R-:W-:-:S12]  /*13150*/  BSSY B0, `(.L_x_1706) ;  /* 0x0000023000007945 */ /* 0x000fd80003800000 */
[----:B------:R-:W-:Y:S05]  /*13160*/  @P0 BRA `(.L_x_1707) ;  /* 0x0000021000000947 */ /* 0x000fea0003800000 */
[C---:B-1----:R-:W-:Y:S01]  /*13170*/  LOP3.LUT R2, R207.reuse, 0x1, RZ, 0xc0, !PT ;  /* 0x00000001cf027812 */ /* 0x042fe200078ec0ff */
[----:B------:R-:W-:Y:S01]  /*13180*/  IMAD.MOV.U32 R3, RZ, RZ, c[0x0][0x198] ;  /* 0x00006600ff037624 */ /* 0x000fe200078e00ff */
        /* <DEDUP_REMOVED lines=30> */
.L_x_1708:
[----:B------:R1:W-:Y:S02]  /*13370*/  STS.128 [R206+0xb000], RZ ;  /* 0x00b000ffce007388 */ /* 0x0003e40000000c00 */
.L_x_1707:
[----:B------:R-:W-:Y:S05]  /*13380*/  BSYNC B0 ;  /* 0x0000000000007941 */ /* 0x000fea0003800000 */
.L_x_1706:
[----:B------:R-:W-:Y:S01]  /*13390*/  ISETP.GE.AND P0, PT, R28, R5, PT ;  /* 0x000000051c00720c */ /* 0x000fe20003f06270 */
[----:B------:R-:W-:-:S12]  /*133a0*/  BSSY B0, `(.L_x_1709) ;  /* 0x0000022000007945 */ /* 0x000fd80003800000 */
[----:B------:R-:W-:Y:S05]  /*133b0*/  @P0 BRA `(.L_x_1710) ;  /* 0x0000020000000947 */ /* 0x000fea0003800000 */
[C---:B-1----:R-:W-:Y:S01]  /*133c0*/  LOP3.LUT R2, R207.reuse, 0x1, RZ, 0xc0, !PT ;  /* 0x00000001cf027812 */ /* 0x042fe200078ec0ff */
[----:B------:R-:W-:Y:S01]  /*133d0*/  IMAD.MOV.U32 R3, RZ, RZ, c[0x0][0x198] ;  /* 0x00006600ff037624 */ /* 0x000fe200078e00ff */
[C---:B------:R-:W-:Y:S02]  /*133e0*/  LOP3.LUT P2, RZ, R207.reuse, 0x2, RZ, 0xc0, !PT ;  /* 0x00000002cfff7812 */ /* 0x040fe4000784c0ff */
[----:B------:R-:W-:Y:S01]  /*133f0*/  ISETP.NE.U32.AND P4, PT, R2, 0x1, PT ;  /* 0x000000010200780c */ /* 0x000fe20003f85070 */
[----:B------:R-:W-:Y:S01]  /*13400*/  IMAD.MOV.U32 R2, RZ, RZ, c[0x0][0x19c] ;  /* 0x00006700ff027624 */ /* 0x000fe200078e00ff */
[----:B------:R-:W-:Y:S02]  /*13410*/  LOP3.LUT P1, RZ, R207, 0x4, RZ, 0xc0, !PT ;  /* 0x00000004cfff7812 */ /* 0x000fe4000782c0ff */
[----:B------:R-:W-:Y:S01]  /*13420*/  MOV R154, R156 ;  /* 0x0000009c009a7202 */ /* 0x000fe20000000f00 */
[----:B------:R-:W-:-:S04]  /*13430*/  IMAD R4, R2, 0x30, RZ ;  /* 0x0000003002047824 */ /* 0x000fc800078e02ff */
[----:B------:R-:W-:-:S04]  /*13440*/  IMAD.WIDE.U32 R6, R3, 0x30, R154 ;  /* 0x0000003003067825 */ /* 0x000fc800078e009a */
[----:B------:R-:W-:Y:S01]  /*13450*/  @!P4 IMAD.WIDE.U32 R8, R3, 0x60, R208 ;  /* 0x000000600308c825 */ /* 0x000fe200078e00d0 */
[C---:B------:R-:W-:Y:S02]  /*13460*/  @P2 LEA R12, P5, R6.reuse, c[0x0][0x168], 0x1 ;  /* 0x00005a00060c2a11 */ /* 0x040fe400078a08ff */
[----:B------:R-:W-:Y:S01]  /*13470*/  @P1 LEA R10, P0, R6, c[0x0][0x168], 0x1 ;  /* 0x00005a00060a1a11 */ /* 0x000fe200078008ff */
[----:B------:R-:W-:Y:S02]  /*13480*/  @!P4 IMAD R2, R2, 0x60, RZ ;  /* 0x000000600202c824 */ /* 0x000fe400078e02ff */
[----:B------:R-:W-:-:S03]  /*13490*/  IMAD.IADD R4, R7, 0x1, R4 ;  /* 0x0000000107047824 */ /* 0x000fc600078e0204 */
[----:B------:R-:W-:Y:S02]  /*134a0*/  @!P4 IADD3 R9, R9, R2, RZ ;  /* 0x000000020909c210 */ /* 0x000fe40007ffe0ff */
[C-C-:B------:R-:W-:Y:S02]  /*134b0*/  @P2 LEA.HI.X R13, R6.reuse, c[0x0][0x16c], R4.reuse, 0x1, P5 ;  /* 0x00005b00060d2a11 */ /* 0x140fe400028f0c04 */
[----:B------:R-:W-:Y:S01]  /*134c0*/  @P1 LEA.HI.X R11, R6, c[0x0][0x16c], R4, 0x1, P0 ;  /* 0x00005b00060b1a11 */ /* 0x000fe200000f0c04 */
        /* <DEDUP_REMOVED lines=15> */
.L_x_1710:
[----:B------:R-:W-:Y:S05]  /*135c0*/  BSYNC B0 ;  /* 0x0000000000007941 */ /* 0x000fea0003800000 */
.L_x_1709:
[----:B------:R-:W0:Y:S01]  /*135d0*/  LDGDEPBAR ;  /* 0x00000000000079af */ /* 0x000e220000000000 */
[----:B------:R-:W-:Y:S01]  /*135e0*/  ISETP.GE.AND P1, PT, R158, R5, PT ;  /* 0x000000059e00720c */ /* 0x000fe20003f26270 */
[----:B-1----:R-:W-:Y:S01]  /*135f0*/  IMAD.SHL.U32 R3, R128, 0x2, RZ ;  /* 0x0000000280037824 */ /* 0x002fe200078e00ff */
        /* <DEDUP_REMOVED lines=34> */
.L_x_1713:
[----:B------:R1:W-:Y:S02]  /*13820*/  STS.128 [R206+0x10000], RZ ;  /* 0x010000ffce007388 */ /* 0x0003e40000000c00 */
.L_x_1712:
[----:B------:R-:W-:Y:S05]  /*13830*/  BSYNC B0 ;  /* 0x0000000000007941 */ /* 0x000fea0003800000 */
.L_x_1711:
        /* <DEDUP_REMOVED lines=32> */
.L_x_1716:
[----:B------:R1:W-:Y:S02]  /*13a40*/  STS.128 [R206+0x10800], RZ ;  /* 0x010800ffce007388 */ /* 0x0003e40000000c00 */
.L_x_1715:
[----:B------:R-:W-:Y:S05]  /*13a50*/  BSYNC B0 ;  /* 0x0000000000007941 */ /* 0x000fea0003800000 */
.L_x_1714:
        /* <DEDUP_REMOVED lines=36> */
.L_x_1719:
[----:B------:R1:W-:Y:S02]  /*13ca0*/  STS.128 [R206+0x11000], RZ ;  /* 0x011000ffce007388 */ /* 0x0003e40000000c00 */
.L_x_1718:
[----:B------:R-:W-:Y:S05]  /*13cb0*/  BSYNC B0 ;  /* 0x0000000000007941 */ /* 0x000fea0003800000 */
.L_x_1717:
        /* <DEDUP_REMOVED lines=41> */
.L_x_1722:
[----:B------:R1:W-:Y:S02]  /*13f50*/  STS.128 [R206+0x11800], RZ ;  /* 0x011800ffce007388 */ /* 0x0003e40000000c00 */
.L_x_1721:
[----:B------:R-:W-:Y:S05]  /*13f60*/  BSYNC B0 ;  /* 0x0000000000007941 */ /* 0x000fea0003800000 */
.L_x_1720:
[C---:B------:R-:W-:Y:S01]  /*13f70*/  IMAD.SHL.U32 R0, R62.reuse, 0x40, RZ ;  /* 0x000000403e007824 */ /* 0x040fe200078e00ff */
[----:B------:R-:W-:Y:S01]  /*13f80*/  R2P PR, R62, 0x6 ;  /* 0x000000063e007804 */ /* 0x000fe20000000000 */
[----:B------:R-:W-:Y:S01]  /*13f90*/  IMAD.SHL.U32 R158, R158, 0x8, RZ ;  /* 0x000000089e9e7824 */ /* 0x000fe200078e00ff */
[----:B------:R-:W0:Y:S01]  /*13fa0*/  LDGDEPBAR ;  /* 0x00000000000079af */ /* 0x000e220000000000 */
[C---:B------:R-:W-:Y:S01]  /*13fb0*/  IMAD R198, R61.reuse, 0x400, R46 ;  /* 0x000004003dc67824 */ /* 0x040fe200078e022e */
[----:B-1----:R-:W-:Y:S01]  /*13fc0*/  LOP3.LUT R5, R0, 0x1c0, RZ, 0xc0, !PT ;  /* 0x000001c000057812 */ /* 0x002fe200078ec0ff */
[----:B------:R-:W-:Y:S01]  /*13fd0*/  IMAD R61, R61, 0x10, R63 ;  /* 0x000000103d3d7824 */ /* 0x000fe200078e023f */
[----:B------:R-:W-:Y:S01]  /*13fe0*/  ISETP.GT.AND P6, PT, R210, R199, PT ;  /* 0x000000c7d200720c */ /* 0x000fe20003fc4270 */
[----:B------:R-:W-:Y:S01]  /*13ff0*/  IMAD.SHL.U32 R198, R198, 0x2, RZ ;  /* 0x00000002c6c67824 */ /* 0x000fe200078e00ff */
[----:B------:R-:W-:-:S02]  /*14000*/  LOP3.LUT R158, R5, 0x8, R158, 0xf8, !PT ;  /* 0x00000008059e7812 */ /* 0x000fc400078ef89e */
        /* <DEDUP_REMOVED lines=8> */
[----:B----4-:R-:W-:Y:S03]  /*14090*/  LDSM.16.M88.4 R24, [R194] ;  /* 0x00000000c218783b */ /* 0x010fe60000000200 */
        /* <DEDUP_REMOVED lines=24> */
[----:B------:R-:W-:Y:S02]  /*14220*/  IADD3 R0, R0, c[0x0][0x2e8], RZ ;  /* 0x0000ba0000007a10 */ /* 0x000fe40007ffe0ff */
[----:B------:R-:W-:Y:S01]  /*14230*/  IADD3 R180, R195, 0x3800, RZ ;  /* 0x00003800c3b47810 */ /* 0x000fe20007ffe0ff */
[----:B------:R-:W2:Y:S01]  /*14240*/  LDSM.16.M88.4 R20, [R191+0x6000] ;  /* 0x00600000bf14783b */ /* 0x000ea20000000200 */
[C---:B------:R-:W-:Y:S02]  /*14250*/  IADD3 R2, R0.reuse, 0x8, RZ ;  /* 0x0000000800027810 */ /* 0x040fe40007ffe0ff */
[-C--:B------:R-:W-:Y:S01]  /*14260*/  IMNMX R0, R0, R65.reuse, PT ;  /* 0x0000004100007217 */ /* 0x080fe20003800200 */
[----:B------:R-:W2:Y:S01]  /*14270*/  LDSM.16.M88.4 R16, [R191+0x6800] ;  /* 0x00680000bf10783b */ /* 0x000ea20000000200 */
[----:B------:R-:W-:-:S02]  /*14280*/  IMNMX R2, R2, R65, PT ;  /* 0x0000004102027217 */ /* 0x000fc40003800200 */
[C---:B------:R-:W-:Y:S01]  /*14290*/  IADD3 R179, R195.reuse, 0x4000, RZ ;  /* 0x00004000c3b37810 */ /* 0x040fe20007ffe0ff */
[C---:B-1----:R-:W-:Y:S01]  /*142a0*/  HMMA.16816.F32 R12, R28.reuse, R8, RZ ;  /* 0x000000081c0c723c */ /* 0x042fe200000018ff */
[----:B------:R-:W1:Y:S01]  /*142b0*/  LDSM.16.M88.4 R88, [R191+0x7000] ;  /* 0x00700000bf58783b */ /* 0x000e620000000200 */
[C---:B------:R-:W-:Y:S02]  /*142c0*/  IADD3 R178, R195.reuse, 0x4800, RZ ;  /* 0x00004800c3b27810 */ /* 0x040fe40007ffe0ff */
[C---:B------:R-:W-:Y:S01]  /*142d0*/  IADD3 R177, R195.reuse, 0x5000, RZ ;  /* 0x00005000c3b17810 */ /* 0x040fe20007ffe0ff */
[----:B------:R-:W1:Y:S01]  /*142e0*/  LDSM.16.M88.4 R84, [R191+0x7800] ;  /* 0x00780000bf54783b */ /* 0x000e620000000200 */
[----:B------:R-:W-:Y:S02]  /*142f0*/  IADD3 R176, R195, 0x5800, RZ ;  /* 0x00005800c3b07810 */ /* 0x000fe40007ffe0ff */
        /* <DEDUP_REMOVED lines=132> */
[----:B------:R-:W-:Y:S08]  /*14b40*/  HMMA.16816.F32 R28, R68, R6, R28 ;  /* 0x00000006441c723c */ /* 0x000ff0000000181c */
[C---:B----4-:R-:W-:Y:S08]  /*14b50*/  HMMA.16816.F32 R12, R76.reuse, R32, R12 ;  /* 0x000000204c0c723c */ /* 0x050ff0000000180c */
        /* <DEDUP_REMOVED lines=61> */
[----:B--2---:R-:W-:-:S04]  /*14f30*/  IMAD.IADD R6, R6, 0x1, -R5 ;  /* 0x0000000106067824 */ /* 0x004fc800078e0a05 */
[----:B------:R-:W-:Y:S01]  /*14f40*/  IMAD.WIDE.U32 R16, R6, c[0x0][0x180], R16 ;  /* 0x0000600006107a25 */ /* 0x000fe200078e0010 */
[----:B------:R-:W-:-:S05]  /*14f50*/  SHF.R.S32.HI R5, RZ, 0x1f, R6 ;  /* 0x0000001fff057819 */ /* 0x000fca0000011406 */
[----:B------:R-:W-:-:S04]  /*14f60*/  IMAD R5, R5, c[0x0][0x180], RZ ;  /* 0x0000600005057a24 */ /* 0x000fc800078e02ff */
[----:B------:R-:W-:-:S05]  /*14f70*/  IMAD R5, R6, c[0x0][0x184], R5 ;  /* 0x0000610006057a24 */ /* 0x000fca00078e0205 */
[----:B------:R-:W-:Y:S01]  /*14f80*/  IADD3 R6, R17, R5, RZ ;  /* 0x0000000511067210 */ /* 0x000fe20007ffe0ff */
[----:B------:R-:W-:Y:S01]  /*14f90*/  IMAD.MOV.U32 R5, RZ, RZ, R16 ;  /* 0x000000ffff057224 */ /* 0x000fe200078e0010 */
[----:B------:R-:W-:Y:S05]  /*14fa0*/  BRA `(.L_x_1725) ;  /* 0x0000003000007947 */ /* 0x000fea0003800000 */
.L_x_1724:
[----:B------:R-:W-:-:S05]  /*14fb0*/  IMAD.MOV.U32 R5, RZ, RZ, c[0x0][0x198] ;  /* 0x00006600ff057624 */ /* 0x000fca00078e00ff */
[----:B------:R-:W-:-:S04]  /*14fc0*/  LEA R5, -R5, RZ, 0x6 ;  /* 0x000000ff05057211 */ /* 0x000fc800078e31ff */
[----:B------:R-:W-:Y:S02]  /*14fd0*/  SHF.R.S32.HI R6, RZ, 0x1f, R5 ;  /* 0x0000001fff067819 */ /* 0x000fe40000011405 */
.L_x_1725:
[C---:B------:R-:W-:Y:S02]  /*14fe0*/  LOP3.LUT P2, RZ, R207.reuse, 0x2, RZ, 0xc0, !PT ;  /* 0x00000002cfff7812 */ /* 0x040fe4000784c0ff */
[----:B------:R-:W-:Y:S02]  /*14ff0*/  LOP3.LUT P1, RZ, R207, 0x4, RZ, 0xc0, !PT ;  /* 0x00000004cfff7812 */ /* 0x000fe4000782c0ff */
[----:B------:R-:W-:Y:S02]  /*15000*/  LEA R24, P4, R5, R208, 0x1 ;  /* 0x000000d005187211 */ /* 0x000fe400078808ff */
[----:B------:R-:W-:Y:S02]  /*15010*/  LOP3.LUT P5, RZ, R207, 0x1, RZ, 0xc0, !PT ;  /* 0x00000001cfff7812 */ /* 0x000fe400078ac0ff */
[----:B------:R-:W-:-:S05]  /*15020*/  LEA.HI.X R25, R5, R209, R6, 0x1, P4 ;  /* 0x000000d105197211 */ /* 0x000fca00020f0c06 */
[----:B------:R-:W-:-:S04]  /*15030*/  @P2 IADD3 R17, P0, R5, R156, RZ ;  /* 0x0000009c05112210 */ /* 0x000fc80007f1e0ff */
[----:B------:R-:W-:Y:S01]  /*15040*/  @P2 LEA R22, P4, R17, c[0x0][0x168], 0x1 ;  /* 0x00005a0011162a11 */ /* 0x000fe200078808ff */
[C-C-:B------:R-:W-:Y:S01]  /*15050*/  @P2 IMAD.X R4, R6.reuse, 0x1, R155.reuse, P0 ;  /* 0x0000000106042824 */ /* 0x140fe200000e069b */
        /* <DEDUP_REMOVED lines=31> */
[C---:B------:R-:W-:Y:S01]  /*15250*/  @P1 LEA R26, P0, R4.reuse, c[0x0][0x168], 0x1 ;  /* 0x00005a00041a1a11 */ /* 0x040fe200078008ff */
        /* <DEDUP_REMOVED lines=8> */
[----:B------:R-:W-:Y:S01]  /*152e0*/  @P5 LEA R34, P4, R5, R208, 0x1 ;  /* 0x000000d005225211 */ /* 0x000fe200078808ff */
[----:B------:R-:W-:Y:S01]  /*152f0*/  @!PT LDS RZ, [RZ] ;  /* 0x00000000fffff984 */ /* 0x000fe20000000800 */
[----:B------:R-:W-:Y:S01]  /*15300*/  @!PT LDS RZ, [RZ] ;  /* 0x00000000fffff984 */ /* 0x000fe20000000800 */
[----:B------:R-:W-:Y:S01]  /*15310*/  @!PT LDS RZ, [RZ] ;  /* 0x00000000fffff984 */ /* 0x000fe20000000800 */
[----:B------:R1:W-:Y:S02]  /*15320*/  @P2 LDGSTS.E.BYPASS.LTC128B.128 [R206+0x8800], [R18.64+0x80] ;  /* 0x0880008012ce2fae */ /* 0x0003e4000b901d46 */
[----:B------:R-:W-:Y:S01]  /*15330*/  @P2 IMAD.X R6, R154, 0x1, R155, P0 ;  /* 0x000000019a062824 */ /* 0x000fe200000e069b */
[----:B------:R-:W-:Y:S01]  /*15340*/  @P2 LEA R32, P0, R7, c[0x0][0x168], 0x1 ;  /* 0x00005a0007202a11 */ /* 0x000fe200078008ff */
[----:B------:R1:W-:Y:S01]  /*15350*/  @!P2 STS.128 [R206+0x8800], RZ ;  /* 0x008800ffce00a388 */ /* 0x0003e20000000c00 */
[C---:B------:R-:W-:Y:S02]  /*15360*/  @P5 LEA.HI.X R35, R5.reuse, R209, R154, 0x1, P4 ;  /* 0x000000d105235211 */ /* 0x040fe400020f0c9a */
        /* <DEDUP_REMOVED lines=11> */
[C---:B------:R-:W-:Y:S01]  /*15420*/  @P5 LEA R50, P0, R7.reuse, R208, 0x1 ;  /* 0x000000d007325211 */ /* 0x040fe200078008ff */
[----:B------:R-:W-:Y:S01]  /*15430*/  @!PT LDS RZ, [RZ] ;  /* 0x00000000fffff984 */ /* 0x000fe20000000800 */
[----:B------:R-:W-:Y:S01]  /*15440*/  @!PT LDS RZ, [RZ] ;  /* 0x00000000fffff984 */ /* 0x000fe20000000800 */
[----:B------:R-:W-:Y:S01]  /*15450*/  @!PT LDS RZ, [RZ] ;  /* 0x00000000fffff984 */ /* 0x000fe20000000800 */
[----:B------:R1:W-:Y:S01]  /*15460*/  @P5 LDGSTS.E.BYPASS.LTC128B.128 [R206+0x7000], [R34.64] ;  /* 0x0700000022ce5fae */ /* 0x0003e2000b901d46 */
[----:B------:R-:W-:Y:S01]  /*15470*/  @P1 LEA.HI.X R49, R4, c[0x0][0x16c], R5, 0x1, P4 ;  /* 0x00005b0004311a11 */ /* 0x000fe200020f0c05 */
        /* <DEDUP_REMOVED lines=38> */
.L_x_1723:
[----:B------:R-:W-:Y:S02]  /*156e0*/  IMAD.IADD R5, R44, 0x1, R3 ;  /* 0x000000012c057824 */ /* 0x000fe400078e0203 */
[----:B------:R-:W-:-:S03]  /*156f0*/  IMAD.SHL.U32 R192, R46, 0x2, RZ ;  /* 0x000000022ec07824 */ /* 0x000fc600078e00ff */
[----:B------:R-:W-:Y:S01]  /*15700*/  IADD3 R3, R5, 0x1, RZ ;  /* 0x0000000105037810 */ /* 0x000fe20007ffe0ff */
[--C-:B------:R-:W-:Y:S01]  /*15710*/  IMAD R190, R47, 0x2, R192.reuse ;  /* 0x000000022fbe7824 */ /* 0x100fe200078e02c0 */
[----:B-1----:R-:W-:Y:S01]  /*15720*/  IADD3 R7, R5, 0x8, RZ ;  /* 0x0000000805077810 */ /* 0x002fe20007ffe0ff */
[----:B------:R-:W-:Y:S01]  /*15730*/  IMAD R189, R45, 0x2, R192 ;  /* 0x000000022dbd7824 */ /* 0x000fe200078e02c0 */
[C---:B------:R-:W-:Y:S01]  /*15740*/  ISETP.GE.AND P5, PT, R3.reuse, R0, PT ;  /* 0x000000000300720c */ /* 0x040fe20003fa6270 */
[----:B------:R-:W-:Y:S01]  /*15750*/  LDSM.16.MT88.4 R68, [R192+0xe000] ;  /* 0x00e00000c044783b */ /* 0x000fe20000004200 */
[----:B------:R-:W-:Y:S01]  /*15760*/  ISETP.GE.AND P1, PT, R3, R2, PT ;  /* 0x000000020300720c */ /* 0x000fe20003f26270 */
[----:B------:R-:W-:Y:S01]  /*15770*/  IMAD R188, R45, 0x2, R190 ;  /* 0x000000022dbc7824 */ /* 0x000fe200078e02be */
[----:B------:R-:W-:Y:S01]  /*15780*/  ISETP.GE.AND P0, PT, R7, R0, PT ;  /* 0x000000000700720c */ /* 0x000fe20003f06270 */
[----:B------:R-:W-:Y:S01]  /*15790*/  LDSM.16.MT88.4 R52, [R189+0xc000] ;  /* 0x00c00000bd34783b */ /* 0x000fe20000004200 */
[----:B------:R-:W-:-:S02]  /*157a0*/  IADD3 R3, R5, 0x9, RZ ;  /* 0x0000000905037810 */ /* 0x000fc40007ffe0ff */
[----:B------:R-:W-:Y:S01]  /*157b0*/  ISETP.GE.AND P2, PT, R7, R2, PT ;  /* 0x000000020700720c */ /* 0x000fe20003f46270 */
[----:B------:R-:W-:Y:S01]  /*157c0*/  LDSM.16.MT88.4 R60, [R188+0xc000] ;  /* 0x00c00000bc3c783b */ /* 0x000fe20000004200 */
[----:B------:R-:W-:Y:S02]  /*157d0*/  IADD3 R7, R5, 0x10, RZ ;  /* 0x0000001005077810 */ /* 0x000fe40007ffe0ff */
        /* <DEDUP_REMOVED lines=9> */
[----:B------:R-:W-:Y:S01]  /*15870*/  FSEL R4, R9, -INF , !P4 ;  /* 0xff80000009047808 */ /* 0x000fe20006000000 */
[----:B------:R-:W-:Y:S01]  /*15880*/  LDSM.16.MT88.4 R124, [R190+0x10000] ;  /* 0x01000000be7c783b */ /* 0x000fe20000004200 */
[----:B------:R-:W-:Y:S02]  /*15890*/  FSEL R26, R11, -INF , !P0 ;  /* 0xff8000000b1a7808 */ /* 0x000fe40004000000 */
[----:B------:R-:W-:Y:S01]  /*158a0*/  ISETP.GE.AND P4, PT, R7, R2, PT ;  /* 0x000000020700720c */ /* 0x000fe20003f86270 */
        /* <DEDUP_REMOVED lines=8> */
[----:B------:R-:W-:-:S02]  /*15930*/  ISETP.GE.AND P5, PT, R5, R0, PT ;  /* 0x000000000500720c */ /* 0x000fc40003fa6270 */
[----:B------:R-:W-:Y:S02]  /*15940*/  FSEL R18, R74, -INF , !P4 ;  /* 0xff8000004a127808 */ /* 0x000fe40006000000 */
[----:B------:R-:W-:Y:S02]  /*15950*/  FSEL R22, R73, -INF , !P0 ;  /* 0xff80000049167808 */ /* 0x000fe40004000000 */
[C---:B------:R-:W-:Y:S02]  /*15960*/  ISETP.GE.AND P4, PT, R7.reuse, R0, PT ;  /* 0x000000000700720c */ /* 0x040fe40003f86270 */
[----:B------:R-:W-:Y:S02]  /*15970*/  ISETP.GE.AND P0, PT, R7, R2, PT ;  /* 0x000000020700720c */ /* 0x000fe40003f06270 */
        /* <DEDUP_REMOVED lines=8> */
[C---:B------:R-:W-:Y:S02]  /*15a00*/  ISETP.GE.AND P4, PT, R9.reuse, R0, PT ;  /* 0x000000000900720c */ /* 0x040fe40003f86270 */
[----:B------:R-:W-:Y:S02]  /*15a10*/  ISETP.GE.AND P0, PT, R9, R2, PT ;  /* 0x000000020900720c */ /* 0x000fe40003f06270 */
[----:B------:R-:W-:Y:S02]  /*15a20*/  FMNMX.FTZ R9, R3, R44, !PT ;  /* 0x0000002c03097209 */ /* 0x000fe40007810000 */
[----:B------:R-:W-:Y:S02]  /*15a30*/  IADD3 R7, R5, 0x21, RZ ;  /* 0x0000002105077810 */ /* 0x000fe40007ffe0ff */
[----:B------:R-:W-:Y:S02]  /*15a40*/  FMNMX.FTZ R9, R6, R9, !PT ;  /* 0x0000000906097209 */ /* 0x000fe40007810000 */
[----:B------:R-:W-:-:S02]  /*15a50*/  FSEL R12, R81, -INF , !P1 ;  /* 0xff800000510c7808 */ /* 0x000fc40004800000 */
[C---:B------:R-:W-:Y:S02]  /*15a60*/  ISETP.GE.AND P5, PT, R7.reuse, R0, PT ;  /* 0x000000000700720c */ /* 0x040fe40003fa6270 */
[-C--:B------:R-:W-:Y:S02]  /*15a70*/  ISETP.GE.AND P1, PT, R7, R2.reuse, PT ;  /* 0x000000020700720c */ /* 0x080fe40003f26270 */
[----:B------:R-:W-:Y:S02]  /*15a80*/  FSEL R8, R83, -INF , !P2 ;  /* 0xff80000053087808 */ /* 0x000fe40005000000 */
[C---:B------:R-:W-:Y:S02]  /*15a90*/  IADD3 R7, R5.reuse, 0x28, RZ ;  /* 0x0000002805077810 */ /* 0x040fe40007ffe0ff */
[----:B------:R-:W-:Y:S02]  /*15aa0*/  ISETP.GE.AND P2, PT, R5, R2, PT ;  /* 0x000000020500720c */ /* 0x000fe40003f46270 */
[----:B------:R-:W-:-:S02]  /*15ab0*/  FMNMX.FTZ R9, R4, R9, !PT ;  /* 0x0000000904097209 */ /* 0x000fc40007810000 */
[----:B------:R-:W-:Y:S02]  /*15ac0*/  FSEL R166, R40, -INF , !P4 ;  /* 0xff80000028a67808 */ /* 0x000fe40006000000 */
[----:B------:R-:W-:Y:S02]  /*15ad0*/  FSEL R222, R42, -INF , !P0 ;  /* 0xff8000002ade7808 */ /* 0x000fe40004000000 */
[C---:B------:R-:W-:Y:S02]  /*15ae0*/  ISETP.GE.AND P4, PT, R7.reuse, R0, PT ;  /* 0x000000000700720c */ /* 0x040fe40003f86270 */
[----:B------:R-:W-:Y:S02]  /*15af0*/  ISETP.GE.AND P0, PT, R7, R2, PT ;  /* 0x000000020700720c */ /* 0x000fe40003f06270 */
[----:B------:R-:W-:Y:S02]  /*15b00*/  FMNMX.FTZ R7, R24, R9, !PT ;  /* 0x0000000918077209 */ /* 0x000fe40007810000 */
[----:B------:R-:W-:-:S02]  /*15b10*/  FSEL R14, R14, -INF , !P2 ;  /* 0xff8000000e0e7808 */ /* 0x000fc40005000000 */
[----:B------:R-:W-:Y:S02]  /*15b20*/  FMNMX.FTZ R7, R22, R7, !PT ;  /* 0x0000000716077209 */ /* 0x000fe40007810000 */
[----:B------:R-:W-:Y:S02]  /*15b30*/  FMNMX.FTZ R13, R14, R34, !PT ;  /* 0x000000220e0d7209 */ /* 0x000fe40007810000 */
[----:B------:R-:W-:Y:S02]  /*15b40*/  FMNMX.FTZ R15, R20, R7, !PT ;  /* 0x00000007140f7209 */ /* 0x000fe40007810000 */
[----:B------:R-:W-:Y:S02]  /*15b50*/  FMNMX.FTZ R13, R32, R13, !PT ;  /* 0x0000000d200d7209 */ /* 0x000fe40007810000 */
[----:B------:R-:W-:Y:S02]  /*15b60*/  FMNMX.FTZ R15, R12, R15, !PT ;  /* 0x0000000f0c0f7209 */ /* 0x000fe40007810000 */
[----:B------:R-:W-:-:S02]  /*15b70*/  FMNMX.FTZ R13, R26, R13, !PT ;  /* 0x0000000d1a0d7209 */ /* 0x000fc40007810000 */
[----:B------:R-:W-:Y:S02]  /*15b80*/  IADD3 R9, R5, 0x29, RZ ;  /* 0x0000002905097810 */ /* 0x000fe40007ffe0ff */
[----:B------:R-:W-:Y:S02]  /*15b90*/  FSEL R226, R41, -INF , !P5 ;  /* 0xff80000029e27808 */ /* 0x000fe40006800000 */
[----:B------:R-:W-:Y:S02]  /*15ba0*/  FMNMX.FTZ R15, R166, R15, !PT ;  /* 0x0000000fa60f7209 */ /* 0x000fe40007810000 */
[----:B------:R-:W-:Y:S02]  /*15bb0*/  FMNMX.FTZ R13, R18, R13, !PT ;  /* 0x0000000d120d7209 */ /* 0x000fe40007810000 */
[----:B------:R-:W-:Y:S02]  /*15bc0*/  ISETP.GE.AND P5, PT, R9, R0, PT ;  /* 0x000000000900720c */ /* 0x000fe40003fa6270 */
[----:B------:R-:W-:-:S02]  /*15bd0*/  IADD3 R11, R5, 0x30, RZ ;  /* 0x00000030050b7810 */ /* 0x000fc40007ffe0ff */
[----:B------:R-:W-:Y:S02]  /*15be0*/  FSEL R162, R36, -INF , !P4 ;  /* 0xff80000024a27808 */ /* 0x000fe40006000000 */
[----:B------:R-:W-:Y:S02]  /*15bf0*/  FMNMX.FTZ R15, R226, R15, !PT ;  /* 0x0000000fe20f7209 */ /* 0x000fe40007810000 */
[----:B------:R-:W-:Y:S02]  /*15c00*/  FMNMX.FTZ R13, R16, R13, !PT ;  /* 0x0000000d100d7209 */ /* 0x000fe40007810000 */
[----:B------:R-:W-:Y:S02]  /*15c10*/  ISETP.GE.AND P2, PT, R9, R2, PT ;  /* 0x000000020900720c */ /* 0x000fe40003f46270 */
[----:B------:R-:W-:Y:S02]  /*15c20*/  FSEL R170, R43, -INF , !P1 ;  /* 0xff8000002baa7808 */ /* 0x000fe40004800000 */
[----:B------:R-:W-:-:S02]  /*15c30*/  IADD3 R9, R5, 0x31, RZ ;  /* 0x0000003105097810 */ /* 0x000fc40007ffe0ff */
[-C--:B------:R-:W-:Y:S02]  /*15c40*/  ISETP.GE.AND P1, PT, R11, R0.reuse, PT ;  /* 0x000000000b00720c */ /* 0x080fe40003f26270 */
[----:B------:R-:W-:Y:S02]  /*15c50*/  FSEL R224, R37, -INF , !P5 ;  /* 0xff80000025e07808 */ /* 0x000fe40006800000 */
[----:B------:R-:W-:Y:S02]  /*15c60*/  FMNMX.FTZ R15, R162, R15, !PT ;  /* 0x0000000fa20f7209 */ /* 0x000fe40007810000 */
[----:B------:R-:W-:Y:S02]  /*15c70*/  FMNMX.FTZ R13, R10, R13, !PT ;  /* 0x0000000d0a0d7209 */ /* 0x000fe40007810000 */
        /* <DEDUP_REMOVED lines=10> */
[----:B------:R-:W-:Y:S02]  /*15d20*/  ISETP.GE.AND P4, PT, R5, R0, PT ;  /* 0x000000000500720c */ /* 0x000fe40003f86270 */
[----:B------:R-:W-:Y:S02]  /*15d30*/  FSEL R214, R28, -INF , !P1 ;  /* 0xff8000001cd67808 */ /* 0x000fe40004800000 */
[----:B------:R-:W-:Y:S02]  /*15d40*/  FMNMX.FTZ R15, R216, R15, !PT ;  /* 0x0000000fd80f7209 */ /* 0x000fe40007810000 */
[----:B------:R-:W-:-:S02]  /*15d50*/  FSEL R220, R38, -INF , !P0 ;  /* 0xff80000026dc7808 */ /* 0x000fc40004000000 */
[----:B------:R-:W-:Y:S02]  /*15d60*/  FMNMX.FTZ R13, R170, R13, !PT ;  /* 0x0000000daa0d7209 */ /* 0x000fe40007810000 */
        /* <DEDUP_REMOVED lines=11> */
[-C--:B------:R-:W-:Y:S02]  /*15e20*/  ISETP.GE.AND P0, PT, R7, R2.reuse, PT ;  /* 0x000000020700720c */ /* 0x080fe40003f06270 */
[----:B------:R-:W-:Y:S02]  /*15e30*/  FSEL R146, R87, -INF , !P1 ;  /* 0xff80000057927808 */ /* 0x000fe40004800000 */
[----:B------:R-:W-:Y:S01]  /*15e40*/  FMNMX.FTZ R13, R174, R13, !PT ;  /* 0x0000000dae0d7209 */ /* 0x000fe20007810000 */
[----:B------:R-:W-:Y:S01]  /*15e50*/  LDSM.16.MT88.4 R84, [R189+0xe000] ;  /* 0x00e00000bd54783b */ /* 0x000fe20000004200 */
[----:B------:R-:W-:-:S02]  /*15e60*/  ISETP.GE.AND P1, PT, R5, R2, PT ;  /* 0x000000020500720c */ /* 0x000fc40003f26270 */
        /* <DEDUP_REMOVED lines=225> */
[C---:B------:R-:W-:Y:S01]  /*16c80*/  F2FP.PACK_AB R5, R211.reuse, R174 ;  /* 0x000000aed305723e */ /* 0x040fe200000000ff */
        /* <DEDUP_REMOVED lines=101> */
.L_x_1727:
[----:B------:R-:W-:-:S05]  /*172e0*/  IMAD.MOV.U32 R9, RZ, RZ, c[0x0][0x1a0] ;  /* 0x00006800ff097624 */ /* 0x000fca00078e00ff */
[----:B------:R-:W-:-:S04]  /*172f0*/  LEA R9, -R9, RZ, 0x6 ;  /* 0x000000ff09097211 */ /* 0x000fc800078e31ff */
[----:B------:R-:W-:Y:S02]  /*17300*/  SHF.R.S32.HI R6, RZ, 0x1f, R9 ;  /* 0x0000001fff067819 */ /* 0x000fe40000011409 */
.L_x_1728:
[C---:B------:R-:W-:Y:S01]  /*17310*/  LOP3.LUT P5, RZ, R207.reuse, 0x2, RZ, 0xc0, !PT ;  /* 0x00000002cfff7812 */ /* 0x040fe200078ac0ff */
[----:B------:R-:W-:Y:S01]  /*17320*/  ULDC UR4, c[0x0][0x1a0] ;  /* 0x0000680000047ab9 */ /* 0x000fe20000000800 */
[C---:B------:R-:W-:Y:S01]  /*17330*/  LOP3.LUT P4, RZ, R207.reuse, 0x4, RZ, 0xc0, !PT ;  /* 0x00000004cfff7812 */ /* 0x040fe2000788c0ff */
[----:B------:R-:W-:Y:S01]  /*17340*/  USHF.L.U32 UR4, UR4, 0x4, URZ ;  /* 0x0000000404047899 */ /* 0x000fe2000800063f */
[----:B------:R-:W-:Y:S02]  /*17350*/  LOP3.LUT P1, RZ, R207, 0x1, RZ, 0xc0, !PT ;  /* 0x00000001cfff7812 */ /* 0x000fe4000782c0ff */
[----:B------:R-:W-:-:S04]  /*17360*/  LEA R134, P6, R9, R164, 0x1 ;  /* 0x000000a409867211 */ /* 0x000fc800078c08ff */
[----:B------:R-:W-:-:S03]  /*17370*/  LEA.HI.X R135, R9, R165, R6, 0x1, P6 ;  /* 0x000000a509877211 */ /* 0x000fc600030f0c06 */
        /* <DEDUP_REMOVED lines=11> */
[----:B------:R-:W-:Y:S01]  /*17430*/  @!P1 STS.128 [R206+0xc000], RZ ;  /* 0x00c000ffce009388 */ /* 0x000fe20000000c00 */
[----:B------:R-:W-:-:S02]  /*17440*/  IADD3 R5, P2, R9, UR4, RZ ;  /* 0x0000000409057c10 */ /* 0x000fc4000ff5e0ff */
[----:B------:R-:W-:Y:S01]  /*17450*/  @P4 LEA.HI.X R13, R7, c[0x0][0x174], R4, 0x1, P0 ;  /* 0x00005d00070d4a11 */ /* 0x000fe200000f0c04 */
[----:B------:R-:W-:Y:S01]  /*17460*/  @!PT LDS RZ, [RZ] ;  /* 0x00000000fffff984 */ /* 0x000fe20000000800 */
[----:B------:R-:W-:Y:S01]  /*17470*/  @!PT LDS RZ, [RZ] ;  /* 0x00000000fffff984 */ /* 0x000fe20000000800 */
[----:B------:R-:W-:Y:S01]  /*17480*/  @!PT LDS RZ, [RZ] ;  /* 0x00000000fffff984 */ /* 0x000fe20000000800 */
[----:B------:R2:W-:Y:S01]  /*17490*/  @P5 LDGSTS.E.BYPASS.LTC128B.128 [R206+0xe000], [R20.64+0x80] ;  /* 0x0e00008014ce5fae */ /* 0x0005e2000b901d46 */
[C---:B------:R-:W-:Y:S01]  /*174a0*/  @P5 IADD3 R9, P0, R5.reuse, R136, RZ ;  /* 0x0000008805095210 */ /* 0x040fe20007f1e0ff */
[----:B------:R-:W-:Y:S01]  /*174b0*/  IMAD.X R4, R200, 0x1, R6, P2 ;  /* 0x00000001c8047824 */ /* 0x000fe200010e0606 */
[----:B------:R-:W-:Y:S01]  /*174c0*/  @P1 LEA R18, P2, R5, R164, 0x1 ;  /* 0x000000a405121211 */ /* 0x000fe200078408ff */
[----:B------:R-:W-:Y:S01]  /*174d0*/  @!P5 STS.128 [R206+0xe000], RZ ;  /* 0x00e000ffce00d388 */ /* 0x000fe20000000c00 */
[----:B------:R-:W-:Y:S01]  /*174e0*/  @P5 LEA R16, P6, R9, c[0x0][0x170], 0x1 ;  /* 0x00005c0009105a11 */ /* 0x000fe200078c08ff */
[----:B------:R-:W-:Y:S01]  /*174f0*/  @P5 IMAD.X R6, R4, 0x1, R133, P0 ;  /* 0x0000000104065824 */ /* 0x000fe200000e0685 */
[C---:B------:R-:W-:Y:S01]  /*17500*/  @P1 LEA.HI.X R19, R5.reuse, R165, R4, 0x1, P2 ;  /* 0x000000a505131211 */ /* 0x040fe200010f0c04 */
[----:B------:R-:W-:Y:S01]  /*17510*/  @!PT LDS RZ, [RZ] ;  /* 0x00000000fffff984 */ /* 0x000fe20000000800 */
[----:B------:R-:W-:Y:S01]  /*17520*/  @!PT LDS RZ, [RZ] ;  /* 0x00000000fffff984 */ /* 0x000fe20000000800 */
[----:B------:R-:W-:Y:S01]  /*17530*/  @!PT LDS RZ, [RZ] ;  /* 0x00000000fffff984 */ /* 0x000fe20000000800 */
[----:B------:R3:W-:Y:S01]  /*17540*/  @P4 LDGSTS.E.BYPASS.LTC128B.128 [R206+0x10000], [R12.64+0x100] ;  /* 0x100001000cce4fae */ /* 0x0007e2000b901d46 */
[----:B------:R-:W-:-:S02]  /*17550*/  IADD3 R7, P2, R5, UR4, RZ ;  /* 0x0000000405077c10 */ /* 0x000fc4000ff5e0ff */
[-C--:B------:R-:W-:Y:S01]  /*17560*/  @P4 IADD3 R5, P0, R5, R136.reuse, RZ ;  /* 0x0000008805054210 */ /* 0x080fe20007f1e0ff */
[----:B------:R-:W-:Y:S01]  /*17570*/  @!P4 STS.128 [R206+0x10000], RZ ;  /* 0x010000ffce00c388 */ /* 0x000fe20000000c00 */
[----:B------:R-:W-:Y:S01]  /*17580*/  @P5 LEA.HI.X R17, R9, c[0x0][0x174], R6, 0x1, P6 ;  /* 0x00005d0009115a11 */ /* 0x000fe200030f0c06 */
[----:B------:R-:W-:Y:S01]  /*17590*/  IMAD.X R6, R200, 0x1, R4, P2 ;  /* 0x00000001c8067824 */ /* 0x000fe200010e0604 */
[-C--:B------:R-:W-:Y:S01]  /*175a0*/  @P5 IADD3 R9, P2, R7, R136.reuse, RZ ;  /* 0x0000008807095210 */ /* 0x080fe20007f5e0ff */
[--C-:B------:R-:W-:Y:S01]  /*175b0*/  @P4 IMAD.X R4, R4, 0x1, R133.reuse, P0 ;  /* 0x0000000104044824 */ /* 0x100fe200000e0685 */
[C---:B------:R-:W-:Y:S01]  /*175c0*/  @P4 LEA R10, P0, R5.reuse, c[0x0][0x170], 0x1 ;  /* 0x00005c00050a4a11 */ /* 0x040fe200078008ff */
[----:B------:R-:W-:Y:S01]  /*175d0*/  @!PT LDS RZ, [RZ] ;  /* 0x00000000fffff984 */ /* 0x000fe20000000800 */
[----:B------:R-:W-:Y:S01]  /*175e0*/  @!PT LDS RZ, [RZ] ;  /* 0x00000000fffff984 */ /* 0x000fe20000000800 */
[----:B------:R-:W-:Y:S01]  /*175f0*/  @!PT LDS RZ, [RZ] ;  /* 0x00000000fffff984 */ /* 0x000fe20000000800 */
[----:B------:R4:W-:Y:S02]  /*17600*/  @P1 LDGSTS.E.BYPASS.LTC128B.128 [R206+0xc800], [R18.64] ;  /* 0x0c80000012ce1fae */ /* 0x0009e4000b901d46 */
[----:B------:R-:W-:Y:S01]  /*17610*/  @P5 IMAD.X R8, R6, 0x1, R133, P2 ;  /* 0x0000000106085824 */ /* 0x000fe200010e0685 */
[----:B------:R-:W-:Y:S01]  /*17620*/  @P4 LEA.HI.X R11, R5, c[0x0][0x174], R4, 0x1, P0 ;  /* 0x00005d00050b4a11 */ /* 0x000fe200000f0c04 */
[----:B------:R-:W-:Y:S01]  /*17630*/  @!P1 STS.128 [R206+0xc800], RZ ;  /* 0x00c800ffce009388 */ /* 0x000fe20000000c00 */
[----:B------:R-:W-:-:S02]  /*17640*/  @P4 IADD3 R4, P0, R7, R136, RZ ;  /* 0x0000008807044210 */ /* 0x000fc40007f1e0ff */
[C---:B------:R-:W-:Y:S01]  /*17650*/  @P5 LEA R14, P2, R9.reuse, c[0x0][0x170], 0x1 ;  /* 0x00005c00090e5a11 */ /* 0x040fe200078408ff */
[----:B------:R-:W-:Y:S01]  /*17660*/  @!PT LDS RZ, [RZ] ;  /* 0x00000000fffff984 */ /* 0x000fe20000000800 */
[----:B------:R-:W-:Y:S01]  /*17670*/  @!PT LDS RZ, [RZ] ;  /* 0x00000000fffff984 */ /* 0x000fe20000000800 */
[----:B------:R-:W-:Y:S01]  /*17680*/  @!PT LDS RZ, [RZ] ;  /* 0x00000000fffff984 */ /* 0x000fe20000000800 */
[----:B------:R4:W-:Y:S02]  /*17690*/  @P5 LDGSTS.E.BYPASS.LTC128B.128 [R206+0xe800], [R16.64+0x80] ;  /* 0x0e80008010ce5fae */ /* 0x0009e4000b901d46 */
[----:B------:R-:W-:Y:S01]  /*176a0*/  @P4 IMAD.X R5, R6, 0x1, R133, P0 ;  /* 0x0000000106054824 */ /* 0x000fe200000e0685 */
[----:B------:R-:W-:Y:S01]  /*176b0*/  @P5 LEA.HI.X R15, R9, c[0x0][0x174], R8, 0x1, P2 ;  /* 0x00005d00090f5a11 */ /* 0x000fe200010f0c08 */
[----:B------:R-:W-:Y:S01]  /*176c0*/  @!P5 STS.128 [R206+0xe800], RZ ;  /* 0x00e800ffce00d388 */ /* 0x000fe20000000c00 */
[----:B------:R-:W-:Y:S02]  /*176d0*/  @P4 LEA R22, P0, R4, c[0x0][0x170], 0x1 ;  /* 0x00005c0004164a11 */ /* 0x000fe400078008ff */
[C---:B------:R-:W-:Y:S01]  /*176e0*/  @P1 LEA R24, P2, R7.reuse, R164, 0x1 ;  /* 0x000000a407181211 */ /* 0x040fe200078408ff */
[----:B------:R-:W-:Y:S01]  /*176f0*/  @!PT LDS RZ, [RZ] ;  /* 0x00000000fffff984 */ /* 0x000fe20000000800 */
[----:B------:R-:W-:Y:S01]  /*17700*/  @!PT LDS RZ, [RZ] ;  /* 0x00000000fffff984 */ /* 0x000fe20000000800 */
[----:B------:R-:W-:Y:S01]  /*17710*/  @!PT LDS RZ, [RZ] ;  /* 0x00000000fffff984 */ /* 0x000fe20000000800 */
[----:B------:R5:W-:Y:S01]  /*17720*/  @P4 LDGSTS.E.BYPASS.LTC128B.128 [R206+0x10800], [R10.64+0x100] ;  /* 0x108001000ace4fae */ /* 0x000be2000b901d46 */
[----:B------:R-:W-:-:S02]  /*17730*/  IADD3 R9, P6, R7, UR4, RZ ;  /* 0x0000000407097c10 */ /* 0x000fc4000ffde0ff */
[----:B------:R-:W-:Y:S01]  /*17740*/  @P4 LEA.HI.X R23, R4, c[0x0][0x174], R5, 0x1, P0 ;  /* 0x00005d0004174a11 */ /* 0x000fe200000f0c05 */
[----:B------:R-:W-:Y:S01]  /*17750*/  @!P4 STS.128 [R206+0x10800], RZ ;  /* 0x010800ffce00c388 */ /* 0x000fe20000000c00 */
[-CC-:B------:R-:W-:Y:S01]  /*17760*/  @P1 LEA.HI.X R25, R7, R165.reuse, R6.reuse, 0x1, P2 ;  /* 0x000000a507191211 */ /* 0x180fe200010f0c06 */
[----:B------:R-:W-:Y:S01]  /*17770*/  IMAD.X R6, R200, 0x1, R6, P6 ;  /* 0x00000001c8067824 */ /* 0x000fe200030e0606 */
[CC--:B------:R-:W-:Y:S02]  /*17780*/  @P5 IADD3 R4, P2, R9.reuse, R136.reuse, RZ ;  /* 0x0000008809045210 */ /* 0x0c0fe40007f5e0ff */
[C---:B------:R-:W-:Y:S01]  /*17790*/  @P4 IADD3 R136, P0, R9.reuse, R136, RZ ;  /* 0x0000008809884210 */ /* 0x040fe20007f1e0ff */
[----:B------:R-:W-:Y:S01]  /*177a0*/  @!PT LDS RZ, [RZ] ;  /* 0x00000000fffff984 */ /* 0x000fe20000000800 */
[----:B------:R-:W-:Y:S01]  /*177b0*/  @!PT LDS RZ, [RZ] ;  /* 0x00000000fffff984 */ /* 0x000fe20000000800 */
[----:B------:R-:W-:Y:S01]  /*177c0*/  @!PT LDS RZ, [RZ] ;  /* 0x00000000fffff984 */ /* 0x000fe20000000800 */
[----:B------:R1:W-:Y:S01]  /*177d0*/  @P1 LDGSTS.E.BYPASS.LTC128B.128 [R206+0xd000], [R24.64] ;  /* 0x0d00000018ce1fae */ /* 0x0003e2000b901d46 */
[C---:B------:R-:W-:Y:S01]  /*177e0*/  @P1 LEA R8, P6, R9.reuse, R164, 0x1 ;  /* 0x000000a409081211 */ /* 0x040fe200078c08ff */
[--C-:B------:R-:W-:Y:S01]  /*177f0*/  @P5 IMAD.X R5, R6, 0x1, R133.reuse, P2 ;  /* 0x0000000106055824 */ /* 0x100fe200010e0685 */
[----:B------:R-:W-:Y:S01]  /*17800*/  @P5 LEA R28, P2, R4, c[0x0][0x170], 0x1 ;  /* 0x00005c00041c5a11 */ /* 0x000fe200078408ff */
[----:B------:R-:W-:Y:S01]  /*17810*/  @P4 IMAD.X R133, R6, 0x1, R133, P0 ;  /* 0x0000000106854824 */ /* 0x000fe200000e0685 */
[----:B------:R-:W-:Y:S01]  /*17820*/  @P1 LEA.HI.X R9, R9, R165, R6, 0x1, P6 ;  /* 0x000000a509091211 */ /* 0x000fe200030f0c06 */
[----:B------:R-:W-:Y:S01]  /*17830*/  @!P1 STS.128 [R206+0xd000], RZ ;  /* 0x00d000ffce009388 */ /* 0x000fe20000000c00 */
[----:B------:R-:W-:-:S02]  /*17840*/  @P4 LEA R26, P0, R136, c[0x0][0x170], 0x1 ;  /* 0x00005c00881a4a11 */ /* 0x000fc400078008ff */
[----:B------:R-:W-:Y:S01]  /*17850*/  @P5 LEA.HI.X R29, R4, c[0x0][0x174], R5, 0x1, P2 ;  /* 0x00005d00041d5a11 */ /* 0x000fe200010f0c05 */
[----:B------:R-:W-:Y:S01]  /*17860*/  @!PT LDS RZ, [RZ] ;  /* 0x00000000fffff984 */ /* 0x000fe20000000800 */
[----:B------:R-:W-:Y:S01]  /*17870*/  @!PT LDS RZ, [RZ] ;  /* 0x00000000fffff984 */ /* 0x000fe20000000800 */
[----:B------:R-:W-:Y:S01]  /*17880*/  @!PT LDS RZ, [RZ] ;  /* 0x00000000fffff984 */ /* 0x000fe20000000800 */
[----:B------:R3:W-:Y:S01]  /*17890*/  @P5 LDGSTS.E.BYPASS.LTC128B.128 [R206+0xf000], [R14.64+0x80] ;  /* 0x0f0000800ece5fae */ /* 0x0007e2000b901d46 */
[----:B------:R-:W-:-:S03]  /*178a0*/  @P4 LEA.HI.X R27, R136, c[0x0][0x174], R133, 0x1, P0 ;  /* 0x00005d00881b4a11 */ /* 0x000fc600000f0c85 */
        /* <DEDUP_REMOVED lines=22> */
[----:B---3--:R-:W4:Y:S04]  /*17a10*/  LDSM.16.M88.4 R12, [R197+0x6000] ;  /* 0x00600000c50c783b */ /* 0x008f280000000200 */
        /* <DEDUP_REMOVED lines=9> */
[C---:B----4-:R-:W-:Y:S03]  /*17ab0*/  HMMA.16816.F32 R16, R216.reuse, R12, RZ ;  /* 0x0000000cd810723c */ /* 0x050fe600000018ff */
[----:B-----5:R-:W4:Y:S04]  /*17ac0*/  LDSM.16.M88.4 R8, [R191+0x7000] ;  /* 0x00700000bf08783b */ /* 0x020f280000000200 */
[----:B--2---:R-:W2:Y:S01]  /*17ad0*/  LDSM.16.M88.4 R20, [R191+0x6800] ;  /* 0x00680000bf14783b */ /* 0x004ea20000000200 */
[C---:B------:R-:W-:Y:S03]  /*17ae0*/  HMMA.16816.F32 R12, R216.reuse, R14, RZ ;  /* 0x0000000ed80c723c */ /* 0x040fe600000018ff */
[----:B------:R-:W5:Y:S04]  /*17af0*/  LDSM.16.M88.4 R220, [R185] ;  /* 0x00000000b9dc783b */ /* 0x000f680000000200 */
[----:B------:R-:W-:Y:S01]  /*17b00*/  LDSM.16.M88.4 R24, [R193] ;  /* 0x00000000c118783b */ /* 0x000fe20000000200 */
[C---:B---3--:R-:W-:Y:S03]  /*17b10*/  HMMA.16816.F32 R148, R216.reuse, R144, RZ ;  /* 0x00000090d894723c */ /* 0x048fe600000018ff */
[----:B------:R-:W-:Y:S04]  /*17b20*/  LDSM.16.M88.4 R224, [R191+0x7800] ;  /* 0x00780000bfe0783b */ /* 0x000fe80000000200 */
[----:B------:R-:W-:Y:S01]  /*17b30*/  LDSM.16.M88.4 R168, [R184+0x1800] ;  /* 0x00180000b8a8783b */ /* 0x000fe20000000200 */
[C---:B------:R-:W-:Y:S03]  /*17b40*/  HMMA.16816.F32 R144, R216.reuse, R146, RZ ;  /* 0x00000092d890723c */ /* 0x040fe600000018ff */
[----:B------:R-:W3:Y:S04]  /*17b50*/  S2R R133, SR_TID.X ;  /* 0x0000000000857919 */ /* 0x000ee80000002100 */
[----:B------:R-:W0:Y:S01]  /*17b60*/  LDGDEPBAR ;  /* 0x00000000000079af */ /* 0x000e220000000000 */
[C---:B------:R-:W-:Y:S08]  /*17b70*/  HMMA.16816.F32 R156, R216.reuse, R152, RZ ;  /* 0x00000098d89c723c */ /* 0x040ff000000018ff */
[----:B------:R-:W-:Y:S08]  /*17b80*/  HMMA.16816.F32 R152, R216, R154, RZ ;  /* 0x0000009ad898723c */ /* 0x000ff000000018ff */
[----:B------:R-:W-:Y:S01]  /*17b90*/  HMMA.16816.F32 R16, R172, R4, R16 ;  /* 0x00000004ac10723c */ /* 0x000fe20000001810 */
[----:B---3--:R-:W-:-:S07]  /*17ba0*/  IMAD.SHL.U32 R133, R133, 0x2, RZ ;  /* 0x0000000285857824 */ /* 0x008fce00078e00ff */
[C---:B------:R-:W-:Y:S01]  /*17bb0*/  HMMA.16816.F32 R12, R172.reuse, R6, R12 ;  /* 0x00000006ac0c723c */ /* 0x040fe2000000180c */
[----:B------:R-:W3:Y:S07]  /*17bc0*/  LDSM.16.M88.4 R4, [R184] ;  /* 0x00000000b804783b */ /* 0x000eee0000000200 */
[C---:B------:R-:W-:Y:S08]  /*17bd0*/  HMMA.16816.F32 R148, R172.reuse, R32, R148 ;  /* 0x00000020ac94723c */ /* 0x040ff00000001894 */
[C---:B------:R-:W-:Y:S01]  /*17be0*/  HMMA.16816.F32 R144, R172.reuse, R34, R144 ;  /* 0x00000022ac90723c */ /* 0x040fe20000001890 */
[----:B------:R-:W2:Y:S07]  /*17bf0*/  LDSM.16.M88.4 R32, [R184+0x1000] ;  /* 0x00100000b820783b */ /* 0x000eae0000000200 */
[----:B------:R-:W-:Y:S08]  /*17c00*/  HMMA.16816.F32 R156, R172, R136, R156 ;  /* 0x00000088ac9c723c */ /* 0x000ff0000000189c */
[C---:B------:R-:W-:Y:S08]  /*17c10*/  HMMA.16816.F32 R140, R216.reuse, R160, RZ ;  /* 0x000000a0d88c723c */ /* 0x040ff000000018ff */
[----:B------:R-:W-:Y:S01]  /*17c20*/  HMMA.16816.F32 R216, R216, R162, RZ ;  /* 0x000000a2d8d8723c */ /* 0x000fe200000018ff */
[----:B------:R-:W-:Y:S07]  /*17c30*/  LDSM.16.M88.4 R160, [R198+0x2000] ;  /* 0x00200000c6a0783b */ /* 0x000fee0000000200 */
[----:B------:R-:W-:Y:S01]  /*17c40*/  HMMA.16816.F32 R152, R172, R138, R152 ;  /* 0x0000008aac98723c */ /* 0x000fe20000001898 */
[----:B------:R-:W3:Y:S07]  /*17c50*/  LDSM.16.M88.4 R136, [R184+0x800] ;  /* 0x00080000b888783b */ /* 0x000eee0000000200 */
[C---:B-1----:R-:W-:Y:S08]  /*17c60*/  HMMA.16816.F32 R16, R164.reuse, R28, R16 ;  /* 0x0000001ca410723c */ /* 0x042ff00000001810 */
[C---:B------:R-:W-:Y:S01]  /*17c70*/  HMMA.16816.F32 R12, R164.reuse, R30, R12 ;  /* 0x0000001ea40c723c */ /* 0x040fe2000000180c */
[----:B------:R-:W1:Y:S07]  /*17c80*/  LDSM.16.M88.4 R28, [R197+0x8000] ;  /* 0x00800000c51c783b */ /* 0x000e6e0000000200 */
[C---:B----4-:R-:W-:Y:S08]  /*17c90*/  HMMA.16816.F32 R148, R164.reuse, R8, R148 ;  /* 0x00000008a494723c */ /* 0x050ff00000001894 */
[C---:B------:R-:W-:Y:S01]  /*17ca0*/  HMMA.16816.F32 R144, R164.reuse, R10, R144 ;  /* 0x0000000aa490723c */ /* 0x040fe20000001890 */
[----:B------:R-:W4:Y:S07]  /*17cb0*/  LDSM.16.M88.4 R8, [R197+0x9000] ;  /* 0x00900000c508783b */ /* 0x000f2e0000000200 */
[----:B--2---:R-:W-:Y:S08]  /*17cc0*/  HMMA.16816.F32 R156, R164, R20, R156 ;  /* 0x00000014a49c723c */ /* 0x004ff0000000189c */
[C---:B-----5:R-:W-:Y:S08]  /*17cd0*/  HMMA.16816.F32 R140, R172.reuse, R220, R140 ;  /* 0x000000dcac8c723c */ /* 0x060ff0000000188c */
[----:B------:R-:W-:Y:S01]  /*17ce0*/  HMMA.16816.F32 R216, R172, R222, R216 ;  /* 0x000000deacd8723c */ /* 0x000fe200000018d8 */
[----:B------:R-:W-:Y:S04]  /*17cf0*/  LDSM.16.M88.4 R172, [R196+0x2000] ;  /* 0x00200000c4ac783b */ /* 0x000fe80000000200 */
[----:B------:R-:W-:Y:S03]  /*17d00*/  LDSM.16.M88.4 R220, [R197+0x9800] ;  /* 0x00980000c5dc783b */ /* 0x000fe60000000200 */
[----:B------:R-:W-:Y:S01]  /*17d10*/  HMMA.16816.F32 R152, R164, R22, R152 ;  /* 0x00000016a498723c */ /* 0x000fe20000001898 */
[----:B------:R-:W2:Y:S07]  /*17d20*/  LDSM.16.M88.4 R20, [R197+0x8800] ;  /* 0x00880000c514783b */ /* 0x000eae0000000200 */
[C---:B---3--:R-:W-:Y:S08]  /*17d30*/  HMMA.16816.F32 R16, R24.reuse, R4, R16 ;  /* 0x000000041810723c */ /* 0x048ff00000001810 */
[C---:B------:R-:W-:Y:S01]  /*17d40*/  HMMA.16816.F32 R12, R24.reuse, R6, R12 ;  /* 0x00000006180c723c */ /* 0x040fe2000000180c */
[----:B------:R-:W3:Y:S07]  /*17d50*/  LDSM.16.M88.4 R4, [R183] ;  /* 0x00000000b704783b */ /* 0x000eee0000000200 */
[C---:B------:R-:W-:Y:S08]  /*17d60*/  HMMA.16816.F32 R148, R24.reuse, R32, R148 ;  /* 0x000000201894723c */ /* 0x040ff00000001894 */
[C---:B------:R-:W-:Y:S01]  /*17d70*/  HMMA.16816.F32 R144, R24.reuse, R34, R144 ;  /* 0x000000221890723c */ /* 0x040fe20000001890 */
[----:B------:R-:W5:Y:S07]  /*17d80*/  LDSM.16.M88.4 R32, [R181] ;  /* 0x00000000b520783b */ /* 0x000f6e0000000200 */
[----:B------:R-:W-:Y:S08]  /*17d90*/  HMMA.16816.F32 R156, R24, R136, R156 ;  /* 0x00000088189c723c */ /* 0x000ff0000000189c */
[C---:B------:R-:W-:Y:S08]  /*17da0*/  HMMA.16816.F32 R140, R164.reuse, R224, R140 ;  /* 0x000000e0a48c723c */ /* 0x040ff0000000188c */
[----:B------:R-:W-:Y:S01]  /*17db0*/  HMMA.16816.F32 R216, R164, R226, R216 ;  /* 0x000000e2a4d8723c */ /* 0x000fe200000018d8 */
[----:B------:R-:W-:Y:S04]  /*17dc0*/  LDSM.16.M88.4 R164, [R194+0x2000] ;  /* 0x00200000c2a4783b */ /* 0x000fe80000000200 */
[----:B------:R-:W-:Y:S03]  /*17dd0*/  LDSM.16.M88.4 R224, [R180] ;  /* 0x00000000b4e0783b */ /* 0x000fe60000000200 */
[----:B------:R-:W-:Y:S01]  /*17de0*/  HMMA.16816.F32 R152, R24, R138, R152 ;  /* 0x0000008a1898723c */ /* 0x000fe20000001898 */
[----:B------:R-:W3:Y:S07]  /*17df0*/  LDSM.16.M88.4 R136, [R182] ;  /* 0x00000000b688783b */ /* 0x000eee0000000200 */
[C---:B-1----:R-:W-:Y:S08]  /*17e00*/  HMMA.16816.F32 R16, R160.reuse, R28, R16 ;  /* 0x0000001ca010723c */ /* 0x042ff00000001810 */
[C---:B------:R-:W-:Y:S01]  /*17e10*/  HMMA.16816.F32 R12, R160.reuse, R30, R12 ;  /* 0x0000001ea00c723c */ /* 0x040fe2000000180c */
[----:B------:R-:W1:Y:S07]  /*17e20*/  LDSM.16.M88.4 R28, [R191+0x8000] ;  /* 0x00800000bf1c783b */ /* 0x000e6e0000000200 */
[C---:B----4-:R-:W-:Y:S08]  /*17e30*/  HMMA.16816.F32 R148, R160.reuse, R8, R148 ;  /* 0x00000008a094723c */ /* 0x050ff00000001894 */
[C---:B------:R-:W-:Y:S01]  /*17e40*/  HMMA.16816.F32 R144, R160.reuse, R10, R144 ;  /* 0x0000000aa090723c */ /* 0x040fe20000001890 */
[----:B------:R-:W4:Y:S07]  /*17e50*/  LDSM.16.M88.4 R8, [R191+0x9000] ;  /* 0x00900000bf08783b */ /* 0x000f2e0000000200 */
[----:B--2---:R-:W-:Y:S08]  /*17e60*/  HMMA.16816.F32 R156, R160, R20, R156 ;  /* 0x00000014a09c723c */ /* 0x004ff0000000189c */
[C---:B------:R-:W-:Y:S08]  /*17e70*/  HMMA.16816.F32 R140, R24.reuse, R168, R140 ;  /* 0x000000a8188c723c */ /* 0x040ff0000000188c */
[----:B------:R-:W-:Y:S01]  /*17e80*/  HMMA.16816.F32 R216, R24, R170, R216 ;  /* 0x000000aa18d8723c */ /* 0x000fe200000018d8 */
[----:B------:R-:W-:Y:S04]  /*17e90*/  LDSM.16.M88.4 R24, [R193+0x2000] ;  /* 0x00200000c118783b */ /* 0x000fe80000000200 */
[----:B------:R-:W-:Y:S03]  /*17ea0*/  LDSM.16.M88.4 R168, [R191+0x9800] ;  /* 0x00980000bfa8783b */ /* 0x000fe60000000200 */
[----:B------:R-:W-:Y:S01]  /*17eb0*/  HMMA.16816.F32 R152, R160, R22, R152 ;  /* 0x00000016a098723c */ /* 0x000fe20000001898 */
[----:B------:R-:W2:Y:S07]  /*17ec0*/  LDSM.16.M88.4 R20, [R191+0x8800] ;  /* 0x00880000bf14783b */ /* 0x000eae0000000200 */
[C---:B---3--:R-:W-:Y:S08]  /*17ed0*/  HMMA.16816.F32 R16, R172.reuse, R4, R16 ;  /* 0x00000004ac10723c */ /* 0x048ff00000001810 */
[C---:B------:R-:W-:Y:S01]  /*17ee0*/  HMMA.16816.F32 R12, R172.reuse, R6, R12 ;  /* 0x00000006ac0c723c */ /* 0x040fe2000000180c */
[----:B------:R-:W3:Y:S07]  /*17ef0*/  LDSM.16.M88.4 R4, [R184+0x2000] ;  /* 0x00200000b804783b */ /* 0x000eee0000000200 */
[C---:B-----5:R-:W-:Y:S08]  /*17f00*/  HMMA.16816.F32 R148, R172.reuse, R32, R148 ;  /* 0x00000020ac94723c */ /* 0x060ff00000001894 */
[C---:B------:R-:W-:Y:S01]  /*17f10*/  HMMA.16816.F32 R144, R172.reuse, R34, R144 ;  /* 0x00000022ac90723c */ /* 0x040fe20000001890 */
[----:B------:R-:W-:Y:S07]  /*17f20*/  LDSM.16.M88.4 R32, [R197+0xa000] ;  /* 0x00a00000c520783b */ /* 0x000fee0000000200 */
[----:B------:R-:W-:Y:S08]  /*17f30*/  HMMA.16816.F32 R156, R172, R136, R156 ;  /* 0x00000088ac9c723c */ /* 0x000ff0000000189c */
[C---:B------:R-:W-:Y:S08]  /*17f40*/  HMMA.16816.F32 R140, R160.reuse, R220, R140 ;  /* 0x000000dca08c723c */ /* 0x040ff0000000188c */
[----:B------:R-:W-:Y:S01]  /*17f50*/  HMMA.16816.F32 R216, R160, R222, R216 ;  /* 0x000000dea0d8723c */ /* 0x000fe200000018d8 */
[----:B------:R-:W-:Y:S04]  /*17f60*/  LDSM.16.M88.4 R160, [R184+0x2800] ;  /* 0x00280000b8a0783b */ /* 0x000fe80000000200 */
[----:B------:R-:W-:Y:S03]  /*17f70*/  LDSM.16.M88.4 R220, [R198+0x4000] ;  /* 0x00400000c6dc783b */ /* 0x000fe60000000200 */
[----:B------:R-:W-:Y:S01]  /*17f80*/  HMMA.16816.F32 R152, R172, R138, R152 ;  /* 0x0000008aac98723c */ /* 0x000fe20000001898 */
[----:B------:R-:W5:Y:S07]  /*17f90*/  LDSM.16.M88.4 R136, [R184+0x3000] ;  /* 0x00300000b888783b */ /* 0x000f6e0000000200 */
[C---:B-1----:R-:W-:Y:S08]  /*17fa0*/  HMMA.16816.F32 R16, R164.reuse, R28, R16 ;  /* 0x0000001ca410723c */ /* 0x042ff00000001810 */
[C---:B------:R-:W-:Y:S01]  /*17fb0*/  HMMA.16816.F32 R12, R164.reuse, R30, R12 ;  /* 0x0000001ea40c723c */ /* 0x040fe2000000180c */
[----:B------:R-:W-:Y:S07]  /*17fc0*/  LDSM.16.M88.4 R28, [R184+0x3800] ;  /* 0x00380000b81c783b */ /* 0x000fee0000000200 */
[C---:B----4-:R-:W-:Y:S08]  /*17fd0*/  HMMA.16816.F32 R148, R164.reuse, R8, R148 ;  /* 0x00000008a494723c */ /* 0x050ff00000001894 */
[C---:B------:R-:W-:Y:S01]  /*17fe0*/  HMMA.16816.F32 R144, R164.reuse, R10, R144 ;  /* 0x0000000aa490723c */ /* 0x040fe20000001890 */
[----:B------:R-:W1:Y:S07]  /*17ff0*/  LDSM.16.M88.4 R8, [R197+0xb000] ;  /* 0x00b00000c508783b */ /* 0x000e6e0000000200 */
        /* <DEDUP_REMOVED lines=10> */
[C---:B-----5:R-:W-:Y:S08]  /*180a0*/  HMMA.16816.F32 R148, R24.reuse, R136, R148 ;  /* 0x000000881894723c */ /* 0x060ff00000001894 */
[C---:B------:R-:W-:Y:S01]  /*180b0*/  HMMA.16816.F32 R144, R24.reuse, R138, R144 ;  /* 0x0000008a1890723c */ /* 0x040fe20000001890 */
[----:B------:R-:W-:Y:S07]  /*180c0*/  LDSM.16.M88.4 R136, [R194+0x4000] ;  /* 0x00400000c288783b */ /* 0x000fee0000000200 */
[----:B------:R-:W-:Y:S08]  /*180d0*/  HMMA.16816.F32 R156, R24, R160, R156 ;  /* 0x000000a0189c723c */ /* 0x000ff0000000189c */
[C---:B------:R-:W-:Y:S08]  /*180e0*/  HMMA.16816.F32 R140, R164.reuse, R168, R140 ;  /* 0x000000a8a48c723c */ /* 0x040ff0000000188c */
[----:B------:R-:W-:Y:S01]  /*180f0*/  HMMA.16816.F32 R216, R164, R170, R216 ;  /* 0x000000aaa4d8723c */ /* 0x000fe200000018d8 */
[----:B------:R-:W4:Y:S04]  /*18100*/  LDSM.16.M88.4 R164, [R177] ;  /* 0x00000000b1a4783b */ /* 0x000f280000000200 */
[----:B------:R-:W5:Y:S03]  /*18110*/  LDSM.16.M88.4 R168, [R178] ;  /* 0x00000000b2a8783b */ /* 0x000f660000000200 */
[C---:B------:R-:W-:Y:S08]  /*18120*/  HMMA.16816.F32 R16, R220.reuse, R32, R16 ;  /* 0x00000020dc10723c */ /* 0x040ff00000001810 */
[----:B------:R-:W-:Y:S01]  /*18130*/  HMMA.16816.F32 R12, R220, R34, R12 ;  /* 0x00000022dc0c723c */ /* 0x000fe2000000180c */
[----:B------:R-:W3:Y:S07]  /*18140*/  LDSM.16.M88.4 R32, [R191+0xa000] ;  /* 0x00a00000bf20783b */ /* 0x000eee0000000200 */
[----:B------:R-:W-:Y:S01]  /*18150*/  HMMA.16816.F32 R152, R24, R162, R152 ;  /* 0x000000a21898723c */ /* 0x000fe20000001898 */
[----:B------:R-:W-:Y:S07]  /*18160*/  LDSM.16.M88.4 R160, [R176] ;  /* 0x00000000b0a0783b */ /* 0x000fee0000000200 */
[C---:B-1----:R-:W-:Y:S08]  /*18170*/  HMMA.16816.F32 R148, R220.reuse, R8, R148 ;  /* 0x00000008dc94723c */ /* 0x042ff00000001894 */
[C---:B------:R-:W-:Y:S01]  /*18180*/  HMMA.16816.F32 R144, R220.reuse, R10, R144 ;  /* 0x0000000adc90723c */ /* 0x040fe20000001890 */
[----:B------:R-:W-:Y:S07]  /*18190*/  LDSM.16.M88.4 R8, [R193+0x4000] ;  /* 0x00400000c108783b */ /* 0x000fee0000000200 */
[----:B--2---:R-:W-:Y:S08]  /*181a0*/  HMMA.16816.F32 R156, R220, R20, R156 ;  /* 0x00000014dc9c723c */ /* 0x004ff0000000189c */
[C---:B------:R-:W-:Y:S08]  /*181b0*/  HMMA.16816.F32 R140, R24.reuse, R28, R140 ;  /* 0x0000001c188c723c */ /* 0x040ff0000000188c */
[----:B------:R-:W-:Y:S01]  /*181c0*/  HMMA.16816.F32 R216, R24, R30, R216 ;  /* 0x0000001e18d8723c */ /* 0x000fe200000018d8 */
[----:B------:R-:W1:Y:S04]  /*181d0*/  LDSM.16.M88.4 R24, [R191+0xb000] ;  /* 0x00b00000bf18783b */ /* 0x000e680000000200 */
[----:B------:R-:W2:Y:S03]  /*181e0*/  LDSM.16.M88.4 R28, [R191+0xa800] ;  /* 0x00a80000bf1c783b */ /* 0x000ea60000000200 */
[C---:B---3--:R-:W-:Y:S08]  /*181f0*/  HMMA.16816.F32 R16, R172.reuse, R4, R16 ;  /* 0x00000004ac10723c */ /* 0x048ff00000001810 */
[----:B------:R-:W-:Y:S01]  /*18200*/  HMMA.16816.F32 R12, R172, R6, R12 ;  /* 0x00000006ac0c723c */ /* 0x000fe2000000180c */
[----:B------:R-:W3:Y:S07]  /*18210*/  LDSM.16.M88.4 R4, [R184+0x4000] ;  /* 0x00400000b804783b */ /* 0x000eee0000000200 */
[----:B------:R-:W-:Y:S01]  /*18220*/  HMMA.16816.F32 R152, R220, R22, R152 ;  /* 0x00000016dc98723c */ /* 0x000fe20000001898 */
[----:B------:R-:W-:Y:S07]  /*18230*/  LDSM.16.M88.4 R20, [R191+0xb800] ;  /* 0x00b80000bf14783b */ /* 0x000fee0000000200 */
[C---:B----4-:R-:W-:Y:S07]  /*18240*/  HMMA.16816.F32 R148, R172.reuse, R164, R148 ;  /* 0x000000a4ac94723c */ /* 0x050fee0000001894 */
[----:B------:R-:W-:Y:S01]  /*18250*/  IMAD.MOV.U32 R164, RZ, RZ, R134 ;  /* 0x000000ffffa47224 */ /* 0x000fe200078e0086 */
[----:B------:R-:W-:Y:S01]  /*18260*/  HMMA.16816.F32 R144, R172, R166, R144 ;  /* 0x000000a6ac90723c */ /* 0x000fe20000001890 */
[----:B------:R-:W-:-:S07]  /*18270*/  IMAD.MOV.U32 R165, RZ, RZ, R135 ;  /* 0x000000ffffa57224 */ /* 0x000fce00078e0087 */
[----:B-----5:R-:W-:Y:S08]  /*18280*/  HMMA.16816.F32 R156, R172, R168, R156 ;  /* 0x000000a8ac9c723c */ /* 0x020ff0000000189c */
[C---:B------:R-:W-:Y:S08]  /*18290*/  HMMA.16816.F32 R140, R220.reuse, R224, R140 ;  /* 0x000000e0dc8c723c */ /* 0x040ff0000000188c */
[----:B------:R-:W-:Y:S08]  /*182a0*/  HMMA.16816.F32 R216, R220, R226, R216 ;  /* 0x000000e2dcd8723c */ /* 0x000ff000000018d8 */
[C---:B------:R-:W-:Y:S08]  /*182b0*/  HMMA.16816.F32 R16, R136.reuse, R32, R16 ;  /* 0x000000208810723c */ /* 0x040ff00000001810 */
[----:B------:R-:W-:Y:S01]  /*182c0*/  HMMA.16816.F32 R12, R136, R34, R12 ;  /* 0x00000022880c723c */ /* 0x000fe2000000180c */
[----:B------:R-:W4:Y:S07]  /*182d0*/  LDSM.16.M88.4 R32, [R184+0x4800] ;  /* 0x00480000b820783b */ /* 0x000f2e0000000200 */
[----:B------:R-:W-:Y:S08]  /*182e0*/  HMMA.16816.F32 R152, R172, R170, R152 ;  /* 0x000000aaac98723c */ /* 0x000ff00000001898 */
[C---:B-1----:R-:W-:Y:S08]  /*182f0*/  HMMA.16816.F32 R148, R136.reuse, R24, R148 ;  /* 0x000000188894723c */ /* 0x042ff00000001894 */
[C---:B------:R-:W-:Y:S01]  /*18300*/  HMMA.16816.F32 R144, R136.reuse, R26, R144 ;  /* 0x0000001a8890723c */ /* 0x040fe20000001890 */
[----:B------:R-:W1:Y:S07]  /*18310*/  LDSM.16.M88.4 R24, [R184+0x5000] ;  /* 0x00500000b818783b */ /* 0x000e6e0000000200 */
[----:B--2---:R-:W-:Y:S07]  /*18320*/  HMMA.16816.F32 R156, R136, R28, R156 ;  /* 0x0000001c889c723c */ /* 0x004fee000000189c */
[----:B------:R-:W-:Y:S01]  /*18330*/  LOP3.LUT R29, R133, 0x6, RZ, 0xc0, !PT ;  /* 0x00000006851d7812 */ /* 0x000fe200078ec0ff */
[----:B------:R-:W-:Y:S04]  /*18340*/  HMMA.16816.F32 R140, R172, R160, R140 ;  /* 0x000000a0ac8c723c */ /* 0x000fe8000000188c */
[----:B------:R-:W-:-:S04]  /*18350*/  IMAD R29, R210, 0x40, R29 ;  /* 0x00000040d21d7824 */ /* 0x000fc800078e021d */
[----:B------:R-:W-:Y:S08]  /*18360*/  HMMA.16816.F32 R216, R172, R162, R216 ;  /* 0x000000a2acd8723c */ /* 0x000ff000000018d8 */
[----:B------:R-:W-:Y:S07]  /*18370*/  HMMA.16816.F32 R152, R136, R30, R152 ;  /* 0x0000001e8898723c */ /* 0x000fee0000001898 */
[----:B------:R-:W-:Y:S01]  /*18380*/  IADD3 R31, R29, 0x28, RZ ;  /* 0x000000281d1f7810 */ /* 0x000fe20007ffe0ff */
[C---:B---3--:R-:W-:Y:S08]  /*18390*/  HMMA.16816.F32 R16, R8.reuse, R4, R16 ;  /* 0x000000040810723c */ /* 0x048ff00000001810 */
[----:B------:R-:W-:Y:S01]  /*183a0*/  HMMA.16816.F32 R12, R8, R6, R12 ;  /* 0x00000006080c723c */ /* 0x000fe2000000180c */
[----:B------:R-:W2:Y:S01]  /*183b0*/  LDSM.16.M88.4 R4, [R184+0x5800] ;  /* 0x00580000b804783b */ /* 0x000ea20000000200 */
[----:B------:R-:W-:-:S06]  /*183c0*/  DEPBAR.LE SB0, 0x0 ;  /* 0x000080000000791a */ /* 0x000fcc0000000000 */
[----:B----4-:R-:W-:Y:S08]  /*183d0*/  HMMA.16816.F32 R156, R8, R32, R156 ;  /* 0x00000020089c723c */ /* 0x010ff0000000189c */
[C---:B------:R-:W-:Y:S07]  /*183e0*/  HMMA.16816.F32 R140, R136.reuse, R20, R140 ;  /* 0x00000014888c723c */ /* 0x040fee000000188c */
[----:B------:R-:W-:Y:S01]  /*183f0*/  IADD3 R21, R29, 0x8, RZ ;  /* 0x000000081d157810 */ /* 0x000fe20007ffe0ff */
[----:B------:R-:W-:Y:S03]  /*18400*/  HMMA.16816.F32 R216, R136, R22, R216 ;  /* 0x0000001688d8723c */ /* 0x000fe600000018d8 */
[----:B------:R-:W-:-:S02]  /*18410*/  ISETP.GE.AND P2, PT, R21, R0, PT ;  /* 0x000000001500720c */ /* 0x000fc40003f46270 */
[----:B------:R-:W-:Y:S02]  /*18420*/  ISETP.GE.AND P0, PT, R21, R2, PT ;  /* 0x000000021500720c */ /* 0x000fe40003f06270 */
[C---:B------:R-:W-:Y:S01]  /*18430*/  IADD3 R23, R29.reuse, 0x1, RZ ;  /* 0x000000011d177810 */ /* 0x040fe20007ffe0ff */
[C---:B------:R-:W-:Y:S01]  /*18440*/  HMMA.16816.F32 R152, R8.reuse, R34, R152 ;  /* 0x000000220898723c */ /* 0x040fe20000001898 */
[----:B------:R-:W-:Y:S01]  /*18450*/  IADD3 R21, R29, 0x9, RZ ;  /* 0x000000091d157810 */ /* 0x000fe20007ffe0ff */
[----:B------:R-:W-:Y:S01]  /*18460*/  BAR.SYNC.DEFER_BLOCKING 0x0 ;  /* 0x0000000000007b1d */ /* 0x000fe20000010000 */
[C---:B------:R-:W-:Y:S02]  /*18470*/  ISETP.GE.AND P1, PT, R23.reuse, R0, PT ;  /* 0x000000001700720c */ /* 0x040fe40003f26270 */
[----:B------:R-:W-:Y:S02]  /*18480*/  ISETP.GE.AND P6, PT, R23, R2, PT ;  /* 0x000000021700720c */ /* 0x000fe40003fc6270 */
[----:B------:R-:W-:Y:S01]  /*18490*/  FSEL R30, R17, -INF , !P1 ;  /* 0xff800000111e7808 */ /* 0x000fe20004800000 */
[----:B-1----:R-:W-:Y:S01]  /*184a0*/  HMMA.16816.F32 R148, R8, R24, R148 ;  /* 0x000000180894723c */ /* 0x002fe20000001894 */
[----:B------:R-:W-:-:S02]  /*184b0*/  IADD3 R23, R29, 0x10, RZ ;  /* 0x000000101d177810 */ /* 0x000fc40007ffe0ff */
[C---:B------:R-:W-:Y:S02]  /*184c0*/  ISETP.GE.AND P1, PT, R21.reuse, R0, PT ;  /* 0x000000001500720c */ /* 0x040fe40003f26270 */
[----:B------:R-:W-:Y:S02]  /*184d0*/  FSEL R28, R12, -INF , !P2 ;  /* 0xff8000000c1c7808 */ /* 0x000fe40005000000 */
[----:B------:R-:W-:Y:S01]  /*184e0*/  FSEL R17, R14, -INF , !P0 ;  /* 0xff8000000e117808 */ /* 0x000fe20004000000 */
[----:B------:R-:W-:Y:S01]  /*184f0*/  HMMA.16816.F32 R144, R8, R26, R144 ;  /* 0x0000001a0890723c */ /* 0x000fe20000001890 */
[----:B------:R-:W-:Y:S02]  /*18500*/  ISETP.GE.AND P2, PT, R21, R2, PT ;  /* 0x000000021500720c */ /* 0x000fe40003f46270 */
[----:B------:R-:W-:Y:S02]  /*18510*/  ISETP.GE.AND P0, PT, R23, R0, PT ;  /* 0x000000001700720c */ /* 0x000fe40003f06270 */
[----:B------:R-:W-:-:S02]  /*18520*/  FSEL R12, R13, -INF , !P1 ;  /* 0xff8000000d0c7808 */ /* 0x000fc40004800000 */
[----:B------:R-:W-:Y:S01]  /*18530*/  IADD3 R13, R29, 0x11, RZ ;  /* 0x000000111d0d7810 */ /* 0x000fe20007ffe0ff */
[C---:B--2---:R-:W-:Y:S01]  /*18540*/  HMMA.16816.F32 R140, R8.reuse, R4, R140 ;  /* 0x00000004088c723c */ /* 0x044fe2000000188c */
[----:B------:R-:W-:Y:S02]  /*18550*/  FSEL R15, R15, -INF , !P2 ;  /* 0xff8000000f0f7808 */ /* 0x000fe40005000000 */
[----:B------:R-:W-:Y:S02]  /*18560*/  FSEL R156, R156, -INF , !P0 ;  /* 0xff8000009c9c7808 */ /* 0x000fe40004000000 */
[----:B------:R-:W-:Y:S02]  /*18570*/  ISETP.GE.AND P1, PT, R23, R2, PT ;  /* 0x000000021700720c */ /* 0x000fe40003f26270 */
[C---:B------:R-:W-:Y:S01]  /*18580*/  ISETP.GE.AND P2, PT, R13.reuse, R0, PT ;  /* 0x000000000d00720c */ /* 0x040fe20003f46270 */
[----:B------:R-:W-:Y:S01]  /*18590*/  HMMA.16816.F32 R216, R8, R6, R216 ;  /* 0x0000000608d8723c */ /* 0x000fe200000018d8 */
[----:B------:R-:W-:-:S02]  /*185a0*/  ISETP.GE.AND P0, PT, R13, R2, PT ;  /* 0x000000020d00720c */ /* 0x000fc40003f06270 */
[C---:B------:R-:W-:Y:S02]  /*185b0*/  IADD3 R21, R29.reuse, 0x18, RZ ;  /* 0x000000181d157810 */ /* 0x040fe40007ffe0ff */
[----:B------:R-:W-:Y:S02]  /*185c0*/  IADD3 R13, R29, 0x19, RZ ;  /* 0x000000191d0d7810 */ /* 0x000fe40007ffe0ff */
[----:B------:R-:W-:Y:S02]  /*185d0*/  FSEL R25, R158, -INF , !P1 ;  /* 0xff8000009e197808 */ /* 0x000fe40004800000 */
[----:B------:R-:W-:Y:S02]  /*185e0*/  FSEL R24, R157, -INF , !P2 ;  /* 0xff8000009d187808 */ /* 0x000fe40005000000 */
[----:B------:R-:W-:Y:S02]  /*185f0*/  FSEL R27, R159, -INF , !P0 ;  /* 0xff8000009f1b7808 */ /* 0x000fe40004000000 */
[----:B------:R-:W-:-:S02]  /*18600*/  ISETP.GE.AND P1, PT, R21, R0, PT ;  /* 0x000000001500720c */ /* 0x000fc40003f26270 */
[----:B------:R-:W-:Y:S02]  /*18610*/  ISETP.GE.AND P2, PT, R21, R2, PT ;  /* 0x000000021500720c */ /* 0x000fe40003f46270 */
[----:B------:R-:W-:Y:S02]  /*18620*/  ISETP.GE.AND P0, PT, R13, R0, PT ;  /* 0x000000000d00720c */ /* 0x000fe40003f06270 */
[----:B------:R-:W-:Y:S02]  /*18630*/  IADD3 R21, R29, 0x20, RZ ;  /* 0x000000201d157810 */ /* 0x000fe40007ffe0ff */
[----:B------:R-:W-:Y:S02]  /*18640*/  FSEL R22, R152, -INF , !P1 ;  /* 0xff80000098167808 */ /* 0x000fe40004800000 */
[----:B------:R-:W-:Y:S02]  /*18650*/  FSEL R23, R154, -INF , !P2 ;  /* 0xff8000009a177808 */ /* 0x000fe40005000000 */
[----:B------:R-:W-:-:S02]  /*18660*/  FSEL R20, R153, -INF , !P0 ;  /* 0xff80000099147808 */ /* 0x000fc40004000000 */
[----:B------:R-:W-:Y:S02]  /*18670*/  ISETP.GE.AND P1, PT, R13, R2, PT ;  /* 0x000000020d00720c */ /* 0x000fe40003f26270 */
[C---:B------:R-:W-:Y:S02]  /*18680*/  ISETP.GE.AND P2, PT, R21.reuse, R0, PT ;  /* 0x000000001500720c */ /* 0x040fe40003f46270 */
[----:B------:R-:W-:Y:S02]  /*18690*/  ISETP.GE.AND P0, PT, R21, R2, PT ;  /* 0x000000021500720c */ /* 0x000fe40003f06270 */
[----:B------:R-:W-:Y:S02]  /*186a0*/  IADD3 R13, R29, 0x21, RZ ;  /* 0x000000211d0d7810 */ /* 0x000fe40007ffe0ff */
[----:B------:R-:W-:Y:S02]  /*186b0*/  FSEL R21, R155, -INF , !P1 ;  /* 0xff8000009b157808 */ /* 0x000fe40004800000 */
[----:B------:R-:W-:-:S02]  /*186c0*/  FSEL R168, R148, -INF , !P2 ;  /* 0xff80000094a87808 */ /* 0x000fc40005000000 */
[----:B------:R-:W-:Y:S02]  /*186d0*/  FSEL R169, R150, -INF , !P0 ;  /* 0xff80000096a97808 */ /* 0x000fe40004000000 */
[C---:B------:R-:W-:Y:S02]  /*186e0*/  ISETP.GE.AND P1, PT, R13.reuse, R0, PT ;  /* 0x000000000d00720c */ /* 0x040fe40003f26270 */
[----:B------:R-:W-:Y:S02]  /*186f0*/  ISETP.GE.AND P2, PT, R13, R2, PT ;  /* 0x000000020d00720c */ /* 0x000fe40003f46270 */
[----:B------:R-:W-:Y:S02]  /*18700*/  ISETP.GE.AND P0, PT, R31, R0, PT ;  /* 0x000000001f00720c */ /* 0x000fe40003f06270 */
[----:B------:R-:W-:Y:S02]  /*18710*/  IADD3 R5, R29, 0x29, RZ ;  /* 0x000000291d057810 */ /* 0x000fe40007ffe0ff */
[----:B------:R-:W-:-:S02]  /*18720*/  FSEL R19, R19, -INF , !P6 ;  /* 0xff80000013137808 */ /* 0x000fc40007000000 */
[----:B------:R-:W-:Y:S02]  /*18730*/  FSEL R170, R149, -INF , !P1 ;  /* 0xff80000095aa7808 */ /* 0x000fe40004800000 */
[----:B------:R-:W-:Y:S02]  /*18740*/  FSEL R167, R151, -INF , !P2 ;  /* 0xff80000097a77808 */ /* 0x000fe40005000000 */
[----:B------:R-:W-:Y:S02]  /*18750*/  FSEL R166, R144, -INF , !P0 ;  /* 0xff80000090a67808 */ /* 0x000fe40004000000 */
[----:B------:R-:W-:Y:S02]  /*18760*/  ISETP.GE.AND P6, PT, R29, R0, PT ;  /* 0x000000001d00720c */ /* 0x000fe40003fc6270 */
[----:B------:R-:W-:Y:S02]  /*18770*/  ISETP.GE.AND P1, PT, R31, R2, PT ;  /* 0x000000021f00720c */ /* 0x000fe40003f26270 */
[----:B------:R-:W-:-:S02]  /*18780*/  ISETP.GE.AND P2, PT, R5, R0, PT ;  /* 0x000000000500720c */ /* 0x000fc40003f46270 */
[----:B------:R-:W-:Y:S02]  /*18790*/  ISETP.GE.AND P0, PT, R5, R2, PT ;  /* 0x000000020500720c */ /* 0x000fe40003f06270 */
[C---:B------:R-:W-:Y:S02]  /*187a0*/  IADD3 R5, R29.reuse, 0x30, RZ ;  /* 0x000000301d057810 */ /* 0x040fe40007ffe0ff */
[----:B------:R-:W-:Y:S02]  /*187b0*/  IADD3 R7, R29, 0x31, RZ ;  /* 0x000000311d077810 */ /* 0x000fe40007ffe0ff */
[----:B------:R-:W-:Y:S02]  /*187c0*/  FSEL R16, R16, -INF , !P6 ;  /* 0xff80000010107808 */ /* 0x000fe40007000000 */
[----:B------:R-:W-:Y:S02]  /*187d0*/  FSEL R171, R146, -INF , !P1 ;  /* 0xff80000092ab7808 */ /* 0x000fe40004800000 */
[----:B------:R-:W-:-:S02]  /*187e0*/  FSEL R172, R145, -INF , !P2 ;  /* 0xff80000091ac7808 */ /* 0x000fc40005000000 */
[----:B------:R-:W-:Y:S02]  /*187f0*/  FSEL R163, R147, -INF , !P0 ;  /* 0xff80000093a37808 */ /* 0x000fe40004000000 */
[----:B------:R-:W-:Y:S02]  /*18800*/  ISETP.GT.AND P6, PT, R210, R199, PT ;  /* 0x000000c7d200720c */ /* 0x000fe40003fc4270 */
[C---:B------:R-:W-:Y:S02]  /*18810*/  ISETP.GE.AND P1, PT, R5.reuse, R0, PT ;  /* 0x000000000500720c */ /* 0x040fe40003f26270 */
[----:B------:R-:W-:Y:S02]  /*18820*/  ISETP.GE.AND P2, PT, R5, R2, PT ;  /* 0x000000020500720c */ /* 0x000fe40003f46270 */
[----:B------:R-:W-:Y:S02]  /*18830*/  ISETP.GE.AND P0, PT, R7, R0, PT ;  /* 0x000000000700720c */ /* 0x000fe40003f06270 */
[----:B------:R-:W-:-:S02]  /*18840*/  IADD3 R5, R29, 0x38, RZ ;  /* 0x000000381d057810 */ /* 0x000fc40007ffe0ff */
[----:B------:R-:W-:Y:S02]  /*18850*/  FSEL R154, R140, -INF , !P1 ;  /* 0xff8000008c9a7808 */ /* 0x000fe40004800000 */
[----:B------:R-:W-:Y:S02]  /*18860*/  FSEL R151, R142, -INF , !P2 ;  /* 0xff8000008e977808 */ /* 0x000fe40005000000 */
[----:B------:R-:W-:Y:S02]  /*18870*/  FSEL R152, R141, -INF , !P0 ;  /* 0xff8000008d987808 */ /* 0x000fe40004000000 */
[----:B------:R-:W-:Y:S02]  /*18880*/  ISETP.GE.AND P1, PT, R7, R2, PT ;  /* 0x000000020700720c */ /* 0x000fe40003f26270 */
[C---:B------:R-:W-:Y:S02]  /*18890*/  ISETP.GE.AND P2, PT, R5.reuse, R0, PT ;  /* 0x000000000500720c */ /* 0x040fe40003f46270 */
        /* <DEDUP_REMOVED lines=8> */
[----:B------:R-:W-:Y:S02]  /*18920*/  FSEL R18, R18, -INF , !P1 ;  /* 0xff80000012127808 */ /* 0x000fe40004800000 */
[----:B------:R-:W-:Y:S02]  /*18930*/  FSEL R136, R217, -INF , !P2 ;  /* 0xff800000d9887808 */ /* 0x000fe40005000000 */
[----:B------:R-:W-:Y:S01]  /*18940*/  FSEL R149, R219, -INF , !P0 ;  /* 0xff800000db957808 */ /* 0x000fe20004000000 */
[----:B------:R-:W-:Y:S05]  /*18950*/  @!P6 BRA `(.L_x_1729) ;  /* 0x00000a300000e947 */ /* 0x000fea0003800000 */
[----:B------:R-:W-:Y:S05]  /*18960*/  @!P3 BRA `(.L_x_1730) ;  /* 0x000003c00000b947 */ /* 0x000fea0003800000 */
[----:B------:R-:W-:Y:S01]  /*18970*/  IABS R2, c[0x0][0x2d0] ;  /* 0x0000b40000027a13 */ /* 0x000fe20000000000 */
[----:B------:R-:W-:-:S03]  /*18980*/  IMAD.SHL.U32 R4, R210, 0x40, RZ ;  /* 0x00000040d2047824 */ /* 0x000fc600078e00ff */
[----:B------:R-:W1:Y:S02]  /*18990*/  I2F.RP R7, R2 ;  /* 0x0000000200077306 */ /* 0x000e640000209400 */
[----:B------:R-:W-:Y:S02]  /*189a0*/  IABS R9, R4 ;  /* 0x0000000400097213 */ /* 0x000fe40000000000 */
[C---:B------:R-:W-:Y:S02]  /*189b0*/  IADD3 R6, R4.reuse, -0x40, RZ ;  /* 0xffffffc004067810 */ /* 0x040fe40007ffe0ff */
[----:B------:R-:W-:Y:S02]  /*189c0*/  LOP3.LUT R4, R4, c[0x0][0x2d0], RZ, 0x3c, !PT ;  /* 0x0000b40004047a12 */ /* 0x000fe400078e3cff */
        /* <DEDUP_REMOVED lines=23> */
[----:B------:R-:W-:-:S05]  /*18b40*/  ISETP.GE.AND P1, PT, R6, RZ, PT ;  /* 0x000000ff0600720c */ /* 0x000fca0003f26270 */
[----:B------:R-:W-:Y:S02]  /*18b50*/  @P2 IADD3 R8, R8, 0x1, RZ ;  /* 0x0000000108082810 */ /* 0x000fe40007ffe0ff */
[----:B------:R-:W-:-:S04]  /*18b60*/  ISETP.GE.AND P2, PT, R4, RZ, PT ;  /* 0x000000ff0400720c */ /* 0x000fc80003f46270 */
[----:B------:R-:W-:Y:S02]  /*18b70*/  @P0 IADD3 R0, R0, 0x1, RZ ;  /* 0x0000000100000810 */ /* 0x000fe40007ffe0ff */
[----:B------:R-:W-:-:S03]  /*18b80*/  ISETP.NE.AND P0, PT, RZ, c[0x0][0x2d0], PT ;  /* 0x0000b400ff007a0c */ /* 0x000fc60003f05270 */
[----:B------:R-:W-:Y:S01]  /*18b90*/  IMAD.MOV.U32 R7, RZ, RZ, R0 ;  /* 0x000000ffff077224 */ /* 0x000fe200078e0000 */
[----:B------:R-:W-:-:S03]  /*18ba0*/  LOP3.LUT R0, RZ, c[0x0][0x2d0], RZ, 0x33, !PT ;  /* 0x0000b400ff007a12 */ /* 0x000fc600078e33ff */
        /* <DEDUP_REMOVED lines=10> */
[----:B------:R-:W-:-:S05]  /*18c50*/  IMAD R5, R0, c[0x0][0x2d0], -R5 ;  /* 0x0000b40000057a24 */ /* 0x000fca00078e0a05 */
[----:B------:R-:W-:-:S05]  /*18c60*/  SHF.R.S32.HI R0, RZ, 0x1f, R5 ;  /* 0x0000001fff007819 */ /* 0x000fca0000011405 */
[----:B------:R-:W-:-:S04]  /*18c70*/  IMAD R0, R0, c[0x0][0x198], RZ ;  /* 0x0000660000007a24 */ /* 0x000fc800078e02ff */
[----:B------:R-:W-:Y:S01]  /*18c80*/  IMAD R0, R5, c[0x0][0x19c], R0 ;  /* 0x0000670005007a24 */ /* 0x000fe200078e0200 */
[----:B--2---:R-:W-:Y:S01]  /*18c90*/  IADD3 R4, -R7, R4, RZ ;  /* 0x0000000407047210 */ /* 0x004fe20007ffe1ff */
[----:B------:R-:W-:-:S03]  /*18ca0*/  IMAD.WIDE.U32 R6, R5, c[0x0][0x198], RZ ;  /* 0x0000660005067a25 */ /* 0x000fc600078e00ff */
[----:B------:R-:W-:Y:S01]  /*18cb0*/  SHF.R.S32.HI R2, RZ, 0x1f, R4 ;  /* 0x0000001fff027819 */ /* 0x000fe20000011404 */
[----:B------:R-:W-:-:S04]  /*18cc0*/  IMAD.IADD R7, R7, 0x1, R0 ;  /* 0x0000000107077824 */ /* 0x000fc800078e0200 */
[----:B------:R-:W-:Y:S02]  /*18cd0*/  IMAD R5, R2, c[0x0][0x180], RZ ;  /* 0x0000600002057a24 */ /* 0x000fe400078e02ff */
[----:B------:R-:W-:-:S04]  /*18ce0*/  IMAD.WIDE.U32 R8, R4, c[0x0][0x180], R6 ;  /* 0x0000600004087a25 */ /* 0x000fc800078e0006 */
[----:B------:R-:W-:Y:S01]  /*18cf0*/  IMAD R5, R4, c[0x0][0x184], R5 ;  /* 0x0000610004057a24 */ /* 0x000fe200078e0205 */
[----:B------:R-:W-:-:S03]  /*18d00*/  MOV R7, R8 ;  /* 0x0000000800077202 */ /* 0x000fc60000000f00 */
[----:B------:R-:W-:Y:S01]  /*18d10*/  IMAD.IADD R6, R9, 0x1, R5 ;  /* 0x0000000109067824 */ /* 0x000fe200078e0205 */
[----:B------:R-:W-:Y:S05]  /*18d20*/  BRA `(.L_x_1731) ;  /* 0x0000003000007947 */ /* 0x000fea0003800000 */
.L_x_1730:
[----:B------:R-:W-:-:S05]  /*18d30*/  IMAD.MOV.U32 R7, RZ, RZ, c[0x0][0x198] ;  /* 0x00006600ff077624 */ /* 0x000fca00078e00ff */
[----:B------:R-:W-:-:S04]  /*18d40*/  LEA R7, -R7, RZ, 0x6 ;  /* 0x000000ff07077211 */ /* 0x000fc800078e31ff */
[----:B------:R-:W-:Y:S02]  /*18d50*/  SHF.R.S32.HI R6, RZ, 0x1f, R7 ;  /* 0x0000001fff067819 */ /* 0x000fe40000011407 */
.L_x_1731:
[----:B------:R-:W-:Y:S02]  /*18d60*/  LOP3.LUT R0, R207, 0x1, RZ, 0xc0, !PT ;  /* 0x00000001cf007812 */ /* 0x000fe400078ec0ff */
[C---:B------:R-:W-:Y:S02]  /*18d70*/  LEA R32, P0, R7.reuse, R208, 0x1 ;  /* 0x000000d007207211 */ /* 0x040fe400078008ff */
[----:B------:R-:W-:Y:S01]  /*18d80*/  ISETP.NE.U32.AND P2, PT, R0, 0x1, PT ;  /* 0x000000010000780c */ /* 0x000fe20003f45070 */
[----:B------:R-:W-:Y:S01]  /*18d90*/  IMAD.MOV.U32 R0, RZ, RZ, c[0x0][0x198] ;  /* 0x00006600ff007624 */ /* 0x000fe200078e00ff */
[----:B------:R-:W-:-:S03]  /*18da0*/  LEA.HI.X R33, R7, R209, R6, 0x1, P0 ;  /* 0x000000d107217211 */ /* 0x000fc600000f0c06 */
[----:B------:R-:W-:-:S05]  /*18db0*/  IMAD.SHL.U32 R0, R0, 0x10, RZ ;  /* 0x0000001000007824 */ /* 0x000fca00078e00ff */
[----:B------:R-:W-:-:S03]  /*18dc0*/  @P5 IADD3 R5, P0, R0, R7, RZ ;  /* 0x0000000700055210 */ /* 0x000fc60007f1e0ff */
[----:B------:R-:W-:Y:S01]  /*18dd0*/  @!P2 IADD3 R9, P1, R0, R7, RZ ;  /* 0x000000070009a210 */ /* 0x000fe20007f3e0ff */
[----:B------:R-:W-:Y:S01]  /*18de0*/  @!PT LDS RZ, [RZ] ;  /* 0x00000000fffff984 */ /* 0x000fe20000000800 */
[----:B------:R-:W-:Y:S01]  /*18df0*/  @!PT LDS RZ, [RZ] ;  /* 0x00000000fffff984 */ /* 0x000fe20000000800 */
[----:B------:R-:W-:Y:S01]  /*18e00*/  @!PT LDS RZ, [RZ] ;  /* 0x00000000fffff984 */ /* 0x000fe20000000800 */
[----:B------:R1:W-:Y:S01]  /*18e10*/  @!P2 LDGSTS.E.BYPASS.LTC128B.128 [R206+0x6000], [R32.64] ;  /* 0x0600000020ceafae */ /* 0x0003e2000b901d46 */
[----:B------:R-:W-:-:S03]  /*18e20*/  @P5 IMAD.X R4, R201, 0x1, R6, P0 ;  /* 0x00000001c9045824 */ /* 0x000fc600000e0606 */
[----:B------:R-:W-:Y:S01]  /*18e30*/  @!P2 IMAD.X R2, R201, 0x1, R6, P1 ;  /* 0x00000001c902a824 */ /* 0x000fe200008e0606 */
[CC--:B------:R-:W-:Y:S01]  /*18e40*/  @!P2 LEA R10, P1, R9.reuse, R208.reuse, 0x1 ;  /* 0x000000d0090aa211 */ /* 0x0c0fe200078208ff */
[----:B------:R1:W-:Y:S03]  /*18e50*/  @P2 STS.128 [R206+0x6000], RZ ;  /* 0x006000ffce002388 */ /* 0x0003e60000000c00 */
[----:B------:R-:W-:Y:S01]  /*18e60*/  @!P2 LEA.HI.X R11, R9, R209, R2, 0x1, P1 ;  /* 0x000000d1090ba211 */ /* 0x000fe200008f0c02 */
[----:B------:R-:W-:Y:S01]  /*18e70*/  @!PT LDS RZ, [RZ] ;  /* 0x00000000fffff984 */ /* 0x000fe20000000800 */
[----:B------:R-:W-:Y:S01]  /*18e80*/  @!PT LDS RZ, [RZ] ;  /* 0x00000000fffff984 */ /* 0x000fe20000000800 */
[----:B------:R-:W-:Y:S01]  /*18e90*/  @!PT LDS RZ, [RZ] ;  /* 0x00000000fffff984 */ /* 0x000fe20000000800 */
[----:B------:R1:W-:Y:S01]  /*18ea0*/  @P5 LDGSTS.E.BYPASS.LTC128B.128 [R206+0x8000], [R32.64+0x80] ;  /* 0x0800008020ce5fae */ /* 0x0003e2000b901d46 */
[C---:B------:R-:W-:Y:S02]  /*18eb0*/  @P5 LEA R8, P1, R5.reuse, R208, 0x1 ;  /* 0x000000d005085211 */ /* 0x040fe400078208ff */
[----:B------:R-:W-:Y:S01]  /*18ec0*/  @P4 IADD3 R2, P0, R0, R7, RZ ;  /* 0x0000000700024210 */ /* 0x000fe20007f1e0ff */
[----:B------:R1:W-:Y:S01]  /*18ed0*/  @!P5 STS.128 [R206+0x8000], RZ ;  /* 0x008000ffce00d388 */ /* 0x0003e20000000c00 */
[----:B------:R-:W-:-:S03]  /*18ee0*/  @P5 LEA.HI.X R9, R5, R209, R4, 0x1, P1 ;  /* 0x000000d105095211 */ /* 0x000fc600008f0c04 */
[----:B------:R-:W-:Y:S01]  /*18ef0*/  @P4 IMAD.X R4, R201, 0x1, R6, P0 ;  /* 0x00000001c9044824 */ /* 0x000fe200000e0606 */
[----:B------:R-:W-:-:S04]  /*18f00*/  IADD3 R7, P1, P0, R0, R7, R0 ;  /* 0x0000000700077210 */ /* 0x000fc8000783e000 */
[----:B------:R-:W-:Y:S02]  /*18f10*/  IADD3.X R6, R201, R6, R201, P1, P0 ;  /* 0x00000006c9067210 */ /* 0x000fe40000fe04c9 */
[CC--:B------:R-:W-:Y:S02]  /*18f20*/  @P4 LEA R34, P1, R2.reuse, R208.reuse, 0x1 ;  /* 0x000000d002224211 */ /* 0x0c0fe400078208ff */
[CC--:B------:R-:W-:Y:S02]  /*18f30*/  @!P2 LEA R134, P0, R7.reuse, R208.reuse, 0x1 ;  /* 0x000000d00786a211 */ /* 0x0c0fe400078008ff */
[-C--:B------:R-:W-:Y:S02]  /*18f40*/  @P4 LEA.HI.X R35, R2, R209.reuse, R4, 0x1, P1 ;  /* 0x000000d102234211 */ /* 0x080fe400008f0c04 */
[C---:B------:R-:W-:Y:S02]  /*18f50*/  @P5 LEA R140, P1, R7.reuse, R208, 0x1 ;  /* 0x000000d0078c5211 */ /* 0x040fe400078208ff */
[----:B------:R-:W-:-:S02]  /*18f60*/  @!P2 LEA.HI.X R135, R7, R209, R6, 0x1, P0 ;  /* 0x000000d10787a211 */ /* 0x000fc400000f0c06 */
[C-C-:B------:R-:W-:Y:S02]  /*18f70*/  @P5 LEA.HI.X R141, R7.reuse, R209, R6.reuse, 0x1, P1 ;  /* 0x000000d1078d5211 */ /* 0x140fe400008f0c06 */
[CC--:B------:R-:W-:Y:S02]  /*18f80*/  @P4 LEA R4, P0, R7.reuse, R208.reuse, 0x1 ;  /* 0x000000d007044211 */ /* 0x0c0fe400078008ff */
[----:B------:R-:W-:Y:S02]  /*18f90*/  IADD3 R0, P1, R0, R7, RZ ;  /* 0x0000000700007210 */ /* 0x000fe40007f3e0ff */
[--C-:B------:R-:W-:Y:S01]  /*18fa0*/  @P4 LEA.HI.X R5, R7, R209, R6.reuse, 0x1, P0 ;  /* 0x000000d107054211 */ /* 0x100fe200000f0c06 */
[----:B------:R-:W-:Y:S01]  /*18fb0*/  @P4 IMAD.MOV.U32 R7, RZ, RZ, R33 ;  /* 0x000000ffff074224 */ /* 0x000fe200078e0021 */
[CC--:B------:R-:W-:Y:S01]  /*18fc0*/  @!P2 LEA R144, P0, R0.reuse, R208.reuse, 0x1 ;  /* 0x000000d00090a211 */ /* 0x0c0fe200078008ff */
[----:B------:R-:W-:Y:S01]  /*18fd0*/  IMAD.X R6, R201, 0x1, R6, P1 ;  /* 0x00000001c9067824 */ /* 0x000fe200008e0606 */
[----:B------:R-:W-:-:S04]  /*18fe0*/  @P5 LEA R142, P1, R0, R208, 0x1 ;  /* 0x000000d0008e5211 */ /* 0x000fc800078208ff */
[CC--:B------:R-:W-:Y:S02]  /*18ff0*/  @!P2 LEA.HI.X R145, R0.reuse, R209.reuse, R6, 0x1, P0 ;  /* 0x000000d10091a211 */ /* 0x0c0fe400000f0c06 */
[C---:B------:R-:W-:Y:S01]  /*19000*/  @P4 LEA R146, P0, R0.reuse, R208, 0x1 ;  /* 0x000000d000924211 */ /* 0x040fe200078008ff */
[----:B------:R-:W-:Y:S01]  /*19010*/  IMAD.MOV.U32 R208, RZ, RZ, R32 ;  /* 0x000000ffffd07224 */ /* 0x000fe200078e0020 */
[CCC-:B------:R-:W-:Y:S02]  /*19020*/  @P5 LEA.HI.X R143, R0.reuse, R209.reuse, R6.reuse, 0x1, P1 ;  /* 0x000000d1008f5211 */ /* 0x1c0fe400008f0c06 */
[----:B------:R-:W-:Y:S01]  /*19030*/  @P4 LEA.HI.X R147, R0, R209, R6, 0x1, P0 ;  /* 0x000000d100934211 */ /* 0x000fe200000f0c06 */
[----:B------:R-:W-:Y:S02]  /*19040*/  @P4 IMAD.MOV.U32 R6, RZ, RZ, R32 ;  /* 0x000000ffff064224 */ /* 0x000fe400078e0020 */
[----:B------:R-:W-:-:S03]  /*19050*/  IMAD.MOV.U32 R209, RZ, RZ, R33 ;  /* 0x000000ffffd17224 */ /* 0x000fc600078e0021 */
        /* <DEDUP_REMOVED lines=51> */
.L_x_1729:
        /* <DEDUP_REMOVED lines=87> */
[--C-:B------:R-:W-:Y:S02]  /*19900*/  FFMA.FTZ R168, R168, c[0x0][0x23c], -R153.reuse ;  /* 0x00008f00a8a87a23 */ /* 0x100fe40000010899 */
[----:B------:R-:W-:Y:S02]  /*19910*/  FFMA.FTZ R166, R166, c[0x0][0x23c], -R153 ;  /* 0x00008f00a6a67a23 */ /* 0x000fe40000010899 */
        /* <DEDUP_REMOVED lines=320> */
.L_x_1726:
[----:B------:R-:W-:Y:S05]  /*1ad20*/  @!P6 BRA `(.L_x_1732) ;  /* 0x000037b00000e947 */ /* 0x000fea0003800000 */
[----:B------:R-:W-:Y:S01]  /*1ad30*/  ULDC UR6, c[0x0][0x1a0] ;  /* 0x0000680000067ab9 */ /* 0x000fe20000000800 */
[----:B------:R-:W-:Y:S01]  /*1ad40*/  IMAD.MOV.U32 R0, RZ, RZ, R3 ;  /* 0x000000ffff007224 */ /* 0x000fe200078e0003 */
[----:B------:R-:W-:Y:S01]  /*1ad50*/  ULEA UR6, -UR6, URZ, 0x6 ;  /* 0x0000003f06067291 */ /* 0x000fe2000f8e313f */
[----:B------:R-:W-:Y:S01]  /*1ad60*/  IMAD.MOV.U32 R133, RZ, RZ, R132 ;  /* 0x000000ffff857224 */ /* 0x000fe200078e0084 */
[----:B------:R-:W-:-:S02]  /*1ad70*/  ULDC UR7, c[0x0][0x1a0] ;  /* 0x0000680000077ab9 */ /* 0x000fc40000000800 */
[----:B------:R-:W-:Y:S02]  /*1ad80*/  USHF.R.S32.HI UR5, URZ, 0x1f, UR6 ;  /* 0x0000001f3f057899 */ /* 0x000fe40008011406 */
[----:B------:R-:W-:Y:S01]  /*1ad90*/  MOV R214, UR6 ;  /* 0x0000000600d67c02 */ /* 0x000fe20008000f00 */
[----:B------:R-:W-:Y:S02]  /*1ada0*/  ULDC UR4, c[0x0][0x198] ;  /* 0x0000660000047ab9 */ /* 0x000fe40000000800 */
[----:B------:R-:W-:Y:S01]  /*1adb0*/  USHF.L.U32 UR7, UR7, 0x4, URZ ;  /* 0x0000000407077899 */ /* 0x000fe2000800063f */
[----:B------:R-:W-:Y:S01]  /*1adc0*/  MOV R212, UR5 ;  /* 0x0000000500d47c02 */ /* 0x000fe20008000f00 */
[----:B------:R-:W-:Y:S02]  /*1add0*/  USHF.L.U32 UR4, UR4, 0x4, URZ ;  /* 0x0000000404047899 */ /* 0x000fe4000800063f */
[----:B------:R-:W-:Y:S02]  /*1ade0*/  ULDC.64 UR8, c[0x0][0x118] ;  /* 0x0000460000087ab9 */ /* 0x000fe40000000a00 */
.L_x_1736:
        /* <DEDUP_REMOVED lines=12> */
[C---:B------:R-:W-:Y:S02]  /*1aeb0*/  IADD3 R10, R3.reuse, 0x40, RZ ;  /* 0x00000040030a7810 */ /* 0x040fe40007ffe0ff */
[----:B------:R-:W-:Y:S02]  /*1aec0*/  IABS R4, R3 ;  /* 0x0000000300047213 */ /* 0x000fe40000000000 */
[----:B------:R-:W-:Y:S02]  /*1aed0*/  IABS R6, R10 ;  /* 0x0000000a00067213 */ /* 0x000fe40000000000 */
[----:B------:R-:W-:Y:S02]  /*1aee0*/  LOP3.LUT R10, R10, c[0x0][0x2d0], RZ, 0x3c, !PT ;  /* 0x0000b4000a0a7a12 */ /* 0x000fe400078e3cff */
        /* <DEDUP_REMOVED lines=49> */
.L_x_1733:
[C---:B------:R-:W-:Y:S02]  /*1b200*/  LOP3.LUT P5, RZ, R207.reuse, 0x1, RZ, 0xc0, !PT ;  /* 0x00000001cfff7812 */ /* 0x040fe400078ac0ff */
[C---:B------:R-:W-:Y:S02]  /*1b210*/  IADD3 R7, P0, R4.reuse, UR7, RZ ;  /* 0x0000000704077c10 */ /* 0x040fe4000ff1e0ff */
[-C--:B------:R-:W-:Y:S02]  /*1b220*/  LEA R2, P1, R4, R164.reuse, 0x1 ;  /* 0x000000a404027211 */ /* 0x080fe400078208ff */
[C---:B------:R-:W-:Y:S01]  /*1b230*/  LOP3.LUT P4, RZ, R207.reuse, 0x2, RZ, 0xc0, !PT ;  /* 0x00000002cfff7812 */ /* 0x040fe2000788c0ff */
[--C-:B------:R-:W-:Y:S01]  /*1b240*/  IMAD.X R6, R200, 0x1, R3.reuse, P0 ;  /* 0x00000001c8067824 */ /* 0x100fe200000e0603 */
[-C--:B------:R-:W-:Y:S02]  /*1b250*/  LEA.HI.X R3, R4, R165.reuse, R3, 0x1, P1 ;  /* 0x000000a504037211 */ /* 0x080fe400008f0c03 */
[----:B------:R-:W-:Y:S02]  /*1b260*/  LOP3.LUT P2, RZ, R207, 0x4, RZ, 0xc0, !PT ;  /* 0x00000004cfff7812 */ /* 0x000fe4000784c0ff */
[C---:B------:R-:W-:Y:S01]  /*1b270*/  IADD3 R5, P0, R7.reuse, UR7, RZ ;  /* 0x0000000707057c10 */ /* 0x040fe2000ff1e0ff */
[----:B------:R-:W-:Y:S01]  /*1b280*/  @!PT LDS RZ, [RZ] ;  /* 0x00000000fffff984 */ /* 0x000fe20000000800 */
[----:B------:R-:W-:Y:S01]  /*1b290*/  @!PT LDS RZ, [RZ] ;  /* 0x00000000fffff984 */ /* 0x000fe20000000800 */
[----:B------:R-:W-:Y:S01]  /*1b2a0*/  @!PT LDS RZ, [RZ] ;  /* 0x00000000fffff984 */ /* 0x000fe20000000800 */
[----:B------:R1:W-:Y:S01]  /*1b2b0*/  @P5 LDGSTS.E.BYPASS.LTC128B.128 [R206+0xc000], [R2.64] ;  /* 0x0c00000002ce5fae */ /* 0x0003e2000b901d48 */
[CC--:B------:R-:W-:Y:S03]  /*1b2c0*/  @P5 LEA R14, P6, R7.reuse, R164.reuse, 0x1 ;  /* 0x000000a4070e5211 */ /* 0x0c0fe600078c08ff */
[----:B------:R-:W-:Y:S01]  /*1b2d0*/  @!P5 STS.128 [R206+0xc000], RZ ;  /* 0x00c000ffce00d388 */ /* 0x000fe20000000c00 */
[CCC-:B------:R-:W-:Y:S01]  /*1b2e0*/  @P5 LEA.HI.X R15, R7.reuse, R165.reuse, R6.reuse, 0x1, P6 ;  /* 0x000000a5070f5211 */ /* 0x1c0fe200030f0c06 */
        /* <DEDUP_REMOVED lines=19> */
[CCC-:B------:R-:W-:Y:S01]  /*1b420*/  @P4 LEA.HI.X R17, R5.reuse, R165.reuse, R4.reuse, 0x1, P1 ;  /* 0x000000a505114211 */ /* 0x1c0fe200008f0c04 */
[----:B------:R-:W-:Y:S01]  /*1b430*/  @!PT LDS RZ, [RZ] ;  /* 0x00000000fffff984 */ /* 0x000fe20000000800 */
[----:B------:R-:W-:Y:S01]  /*1b440*/  @!PT LDS RZ, [RZ] ;  /* 0x00000000fffff984 */ /* 0x000fe20000000800 */
[----:B------:R-:W-:Y:S01]  /*1b450*/  @!PT LDS RZ, [RZ] ;  /* 0x00000000fffff984 */ /* 0x000fe20000000800 */
[----:B------:R2:W-:Y:S01]  /*1b460*/  @P5 LDGSTS.E.BYPASS.LTC128B.128 [R206+0xc800], [R14.64] ;  /* 0x0c8000000ece5fae */ /* 0x0005e2000b901d48 */
[C---:B------:R-:W-:Y:S02]  /*1b470*/  IADD3 R6, P6, R5.reuse, UR7, RZ ;  /* 0x0000000705067c10 */ /* 0x040fe4000ffde0ff */
[-CC-:B------:R-:W-:Y:S01]  /*1b480*/  @P2 LEA.HI.X R21, R5, R165.reuse, R4.reuse, 0x1, P0 ;  /* 0x000000a505152211 */ /* 0x180fe200000f0c04 */
[----:B------:R-:W-:Y:S01]  /*1b490*/  @!P5 STS.128 [R206+0xc800], RZ ;  /* 0x00c800ffce00d388 */ /* 0x000fe20000000c00 */
[-C--:B------:R-:W-:Y:S01]  /*1b4a0*/  @P4 LEA R22, P1, R6, R164.reuse, 0x1 ;  /* 0x000000a406164211 */ /* 0x080fe200078208ff */
        /* <DEDUP_REMOVED lines=15> */
[----:B------:R-:W-:Y:S03]  /*1b5a0*/  ISETP.GT.AND P0, PT, R210, R199, PT ;  /* 0x000000c7d200720c */ /* 0x000fe60003f04270 */
        /* <DEDUP_REMOVED lines=258> */
.L_x_1735:
[CC--:B------:R-:W-:Y:S02]  /*1c5d0*/  LEA R142, P1, R134.reuse, R208.reuse, 0x1 ;  /* 0x000000d0868e7211 */ /* 0x0c0fe400078208ff */
[C---:B------:R-:W-:Y:S02]  /*1c5e0*/  IADD3 R135, P0, R134.reuse, UR4, RZ ;  /* 0x0000000486877c10 */ /* 0x040fe4000ff1e0ff */
[-CC-:B------:R-:W-:Y:S02]  /*1c5f0*/  LEA.HI.X R143, R134, R209.reuse, R2.reuse, 0x1, P1 ;  /* 0x000000d1868f7211 */ /* 0x180fe400008f0c02 */
[-C--:B------:R-:W-:Y:S01]  /*1c600*/  @P5 LEA R140, P6, R135, R208.reuse, 0x1 ;  /* 0x000000d0878c5211 */ /* 0x080fe200078c08ff */
[----:B------:R-:W-:Y:S01]  /*1c610*/  IMAD.X R132, R201, 0x1, R2, P0 ;  /* 0x00000001c9847824 */ /* 0x000fe200000e0602 */
[CC--:B------:R-:W-:Y:S01]  /*1c620*/  @P4 LEA R136, P1, R135.reuse, R208.reuse, 0x1 ;  /* 0x000000d087884211 */ /* 0x0c0fe200078208ff */
[----:B------:R-:W-:Y:S01]  /*1c630*/  @!PT LDS RZ, [RZ] ;  /* 0x00000000fffff984 */ /* 0x000fe20000000800 */
[----:B------:R-:W-:Y:S01]  /*1c640*/  @!PT LDS RZ, [RZ] ;  /* 0x00000000fffff984 */ /* 0x000fe20000000800 */
[----:B------:R-:W-:Y:S01]  /*1c650*/  @!PT LDS RZ, [RZ] ;  /* 0x00000000fffff984 */ /* 0x000fe20000000800 */
[----:B------:R1:W-:Y:S01]  /*1c660*/  @P5 LDGSTS.E.BYPASS.LTC128B.128 [R206+0x6000], [R142.64] ;  /* 0x060000008ece5fae */ /* 0x0003e2000b901d48 */
[C---:B------:R-:W-:Y:S02]  /*1c670*/  IADD3 R3, P0, R135.reuse, UR4, RZ ;  /* 0x0000000487037c10 */ /* 0x040fe4000ff1e0ff */
        /* <DEDUP_REMOVED lines=21> */
[CCC-:B------:R-:W-:Y:S02]  /*1c7d0*/  @P2 LEA.HI.X R145, R3.reuse, R209.reuse, R2.reuse, 0x1, P0 ;  /* 0x000000d103912211 */ /* 0x1c0fe400000f0c02 */
[----:B------:R-:W-:Y:S01]  /*1c7e0*/  IADD3 R132, P6, R3, UR4, RZ ;  /* 0x0000000403847c10 */ /* 0x000fe2000ffde0ff */
        /* <DEDUP_REMOVED lines=55> */
.L_x_1734:
        /* <DEDUP_REMOVED lines=408> */
.L_x_1732:
        /* <DEDUP_REMOVED lines=46> */
[----:B------:R-:W1:Y:S01]  /*1e7c0*/  @P4 MUFU.LG2 R4, R4 ;  /* 0x0000000400044308 */ /* 0x000e620000000c00 */
        /* <DEDUP_REMOVED lines=41> */
[----:B------:R-:W2:Y:S01]  /*1ea60*/  @P3 MUFU.LG2 R2, R2 ;  /* 0x0000000200023308 */ /* 0x000ea20000000c00 */
[C---:B------:R-:W-:Y:S01]  /*1ea70*/  FMUL.FTZ R59, R6.reuse, R59 ;  /* 0x0000003b063b7220 */ /* 0x040fe20000410000 */
[----:B------:R-:W-:Y:S01]  /*1ea80*/  IADD3 R9, -R9, R0, RZ ;  /* 0x0000000009097210 */ /* 0x000fe20007ffe1ff */
[----:B------:R-:W-:Y:S01]  /*1ea90*/  FMUL.FTZ R58, R6, R58 ;  /* 0x0000003a063a7220 */ /* 0x000fe20000410000 */
[----:B------:R-:W-:Y:S01]  /*1eaa0*/  IADD3 R11, -R11, R10, RZ ;  /* 0x0000000a0b0b7210 */ /* 0x000fe20007ffe1ff */
[----:B------:R-:W-:-:S02]  /*1eab0*/  FMUL.FTZ R60, R7, R60 ;  /* 0x0000003c073c7220 */ /* 0x000fc40000410000 */
[C---:B------:R-:W-:Y:S01]  /*1eac0*/  FMUL.FTZ R61, R7.reuse, R61 ;  /* 0x0000003d073d7220 */ /* 0x040fe20000410000 */
[----:B------:R-:W-:Y:S01]  /*1ead0*/  SHF.R.S32.HI R0, RZ, 0x1f, R11 ;  /* 0x0000001fff007819 */ /* 0x000fe2000001140b */
[C---:B------:R-:W-:Y:S02]  /*1eae0*/  FMUL.FTZ R63, R6.reuse, R63 ;  /* 0x0000003f063f7220 */ /* 0x040fe40000410000 */
[----:B------:R-:W-:Y:S01]  /*1eaf0*/  FMUL.FTZ R62, R6, R62 ;  /* 0x0000003e063e7220 */ /* 0x000fe20000410000 */
[----:B------:R-:W-:Y:S01]  /*1eb00*/  LEA.HI R0, R0, R11, RZ, 0x2 ;  /* 0x0000000b00007211 */ /* 0x000fe200078f10ff */
[C---:B------:R-:W-:Y:S02]  /*1eb10*/  FMUL.FTZ R64, R7.reuse, R64 ;  /* 0x0000004007407220 */ /* 0x040fe40000410000 */
[----:B------:R-:W-:Y:S01]  /*1eb20*/  FMUL.FTZ R65, R7, R65 ;  /* 0x0000004107417220 */ /* 0x000fe20000410000 */
[----:B------:R-:W-:Y:S01]  /*1eb30*/  SHF.R.S32.HI R0, RZ, 0x2, R0 ;  /* 0x00000002ff007819 */ /* 0x000fe20000011400 */
        /* <DEDUP_REMOVED lines=59> */
[----:B------:R-:W-:Y:S01]  /*1eef0*/  FMUL.FTZ R117, R7, R117 ;  /* 0x0000007507757220 */ /* 0x000fe20000410000 */
[----:B------:R-:W-:Y:S01]  /*1ef00*/  MOV R7, 0x40 ;  /* 0x0000004000077802 */ /* 0x000fe20000000f00 */
[----:B------:R-:W-:-:S02]  /*1ef10*/  FMUL.FTZ R119, R6, R119 ;  /* 0x0000007706777220 */ /* 0x000fc40000410000 */
[----:B------:R-:W-:Y:S01]  /*1ef20*/  FMUL.FTZ R118, R6, R118 ;  /* 0x0000007606767220 */ /* 0x000fe20000410000 */
[----:B------:R-:W-:Y:S01]  /*1ef30*/  SHF.L.U32 R6, R14, 0x2, RZ ;  /* 0x000000020e067819 */ /* 0x000fe200000006ff */
[----:B-1----:R-:W-:Y:S01]  /*1ef40*/  @P4 FMUL.FTZ R11, R4, 0.69314718246459960938 ;  /* 0x3f317218040b4820 */ /* 0x002fe20000410000 */
[----:B------:R-:W-:Y:S01]  /*1ef50*/  SEL R7, R7, 0xffffffc0, !P1 ;  /* 0xffffffc007077807 */ /* 0x000fe20004800000 */
[----:B--2---:R-:W-:Y:S01]  /*1ef60*/  @P3 FMUL.FTZ R2, R2, 0.69314718246459960938 ;  /* 0x3f31721802023820 */ /* 0x004fe20000410000 */
[C---:B------:R-:W-:Y:S02]  /*1ef70*/  IADD3 R16, R6.reuse, -0x20, RZ ;  /* 0xffffffe006107810 */ /* 0x040fe40007ffe0ff */
[C---:B------:R-:W-:Y:S02]  /*1ef80*/  @P0 IADD3 R16, R6.reuse, 0x20, RZ ;  /* 0x0000002006100810 */ /* 0x040fe40007ffe0ff */
[C---:B------:R-:W-:Y:S02]  /*1ef90*/  IADD3 R17, R6.reuse, R7, RZ ;  /* 0x0000000706117210 */ /* 0x040fe40007ffe0ff */
[----:B------:R-:W-:Y:S01]  /*1efa0*/  IADD3 R18, R7, R16, RZ ;  /* 0x0000001007127210 */ /* 0x000fe20007ffe0ff */
[----:B------:R-:W-:Y:S01]  /*1efb0*/  STS.64 [R16], R36 ;  /* 0x0000002410007388 */ /* 0x000fe20000000a00 */
[----:B------:R-:W-:-:S02]  /*1efc0*/  IADD3 R19, R6, R15, RZ ;  /* 0x0000000f06137210 */ /* 0x000fc40007ffe0ff */
[----:B------:R-:W-:Y:S01]  /*1efd0*/  IADD3 R20, R15, R16, RZ ;  /* 0x000000100f147210 */ /* 0x000fe20007ffe0ff */
[----:B------:R-:W-:Y:S01]  /*1efe0*/  STS.64 [R16+0x800], R38 ;  /* 0x0008002610007388 */ /* 0x000fe20000000a00 */
[-C--:B------:R-:W-:Y:S02]  /*1eff0*/  IADD3 R21, R17, R15.reuse, RZ ;  /* 0x0000000f11157210 */ /* 0x080fe40007ffe0ff */
[----:B------:R-:W-:Y:S01]  /*1f000*/  IADD3 R15, R18, R15, RZ ;  /* 0x0000000f120f7210 */ /* 0x000fe20007ffe0ff */
[----:B------:R-:W-:Y:S01]  /*1f010*/  STS.64 [R17], R40 ;  /* 0x0000002811007388 */ /* 0x000fe20000000a00 */
[----:B------:R-:W-:Y:S02]  /*1f020*/  LOP3.LUT P0, RZ, R9, 0x3, RZ, 0xc0, !PT ;  /* 0x0000000309ff7812 */ /* 0x000fe4000780c0ff */
[----:B------:R-:W-:Y:S01]  /*1f030*/  MOV R9, 0xff800000 ;  /* 0xff80000000097802 */ /* 0x000fe20000000f00 */
[----:B------:R-:W-:Y:S01]  /*1f040*/  STS.64 [R17+0x800], R42 ;  /* 0x0008002a11007388 */ /* 0x000fe20000000a00 */
[----:B------:R-:W-:-:S03]  /*1f050*/  @P3 FFMA.FTZ R9, R3, c[0x0][0x238], R2 ;  /* 0x00008e0003093a23 */ /* 0x000fc60000010002 */
        /* <DEDUP_REMOVED lines=28> */
[----:B------:R-:W-:Y:S04]  /*1f220*/  STS.64 [R16+0x8000], R100 ;  /* 0x0080006410007388 */ /* 0x000fe80000000a00 */
[----:B------:R-:W-:Y:S04]  /*1f230*/  STS.64 [R16+0x8800], R102 ;  /* 0x0088006610007388 */ /* 0x000fe80000000a00 */
[----:B------:R-:W-:Y:S04]  /*1f240*/  STS.64 [R17+0x8000], R104 ;  /* 0x0080006811007388 */ /* 0x000fe80000000a00 */
[----:B------:R-:W-:Y:S04]  /*1f250*/  STS.64 [R17+0x8800], R106 ;  /* 0x0088006a11007388 */ /* 0x000fe80000000a00 */
[----:B------:R-:W-:Y:S04]  /*1f260*/  STS.64 [R18+0x8000], R124 ;  /* 0x0080007c12007388 */ /* 0x000fe80000000a00 */
[----:B------:R-:W-:Y:S04]  /*1f270*/  STS.64 [R18+0x8800], R126 ;  /* 0x0088007e12007388 */ /* 0x000fe80000000a00 */
[----:B-1----:R-:W1:Y:S04]  /*1f280*/  S2R R14, SR_CTAID.Z ;  /* 0x00000000000e7919 */ /* 0x002e680000002700 */
[----:B------:R-:W-:Y:S04]  /*1f290*/  STS.64 [R19+0x8000], R108 ;  /* 0x0080006c13007388 */ /* 0x000fe80000000a00 */
[----:B------:R-:W-:Y:S04]  /*1f2a0*/  STS.64 [R19+0x8800], R110 ;  /* 0x0088006e13007388 */ /* 0x000fe80000000a00 */
[----:B------:R-:W-:Y:S04]  /*1f2b0*/  STS.64 [R20+0x8000], R112 ;  /* 0x0080007014007388 */ /* 0x000fe80000000a00 */
[----:B------:R-:W-:Y:S04]  /*1f2c0*/  STS.64 [R20+0x8800], R114 ;  /* 0x0088007214007388 */ /* 0x000fe80000000a00 */
[----:B------:R-:W-:Y:S04]  /*1f2d0*/  STS.64 [R21+0x8000], R120 ;  /* 0x0080007815007388 */ /* 0x000fe80000000a00 */
[----:B------:R-:W-:Y:S04]  /*1f2e0*/  STS.64 [R21+0x8800], R122 ;  /* 0x0088007a15007388 */ /* 0x000fe80000000a00 */
[----:B------:R-:W2:Y:S04]  /*1f2f0*/  S2R R6, SR_CTAID.Y ;  /* 0x0000000000067919 */ /* 0x000ea80000002600 */
[----:B------:R-:W-:Y:S04]  /*1f300*/  STS.64 [R15+0x8000], R116 ;  /* 0x008000740f007388 */ /* 0x000fe80000000a00 */
[----:B------:R3:W-:Y:S04]  /*1f310*/  STS.64 [R15+0x8800], R118 ;  /* 0x008800760f007388 */ /* 0x0007e80000000a00 */
[----:B------:R-:W-:Y:S06]  /*1f320*/  BAR.SYNC.DEFER_BLOCKING 0x0 ;  /* 0x0000000000007b1d */ /* 0x000fec0000010000 */
[----:B------:R-:W4:Y:S01]  /*1f330*/  S2R R7, SR_CTAID.X ;  /* 0x0000000000077919 */ /* 0x000f220000002500 */
[----:B---3--:R-:W-:Y:S01]  /*1f340*/  IADD3 R15, -R203, RZ, RZ ;  /* 0x000000ffcb0f7210 */ /* 0x008fe20007ffe1ff */
[----:B--2---:R-:W-:-:S02]  /*1f350*/  IMAD R203, R6, c[0x0][0x210], R203 ;  /* 0x0000840006cb7a24 */ /* 0x004fc400078e02cb */
[----:B------:R-:W2:Y:S01]  /*1f360*/  LDS.128 R104, [R5.X4] ;  /* 0x0000000005687984 */ /* 0x000ea20000004c00 */
[----:B------:R-:W-:Y:S01]  /*1f370*/  MOV R6, 0xff800000 ;  /* 0xff80000000067802 */ /* 0x000fe20000000f00 */
[----:B------:R-:W-:Y:S02]  /*1f380*/  @P4 FFMA.FTZ R6, R132, c[0x0][0x238], R11 ;  /* 0x00008e0084064a23 */ /* 0x000fe4000001000b */
[----:B-1----:R-:W-:Y:S01]  /*1f390*/  IMAD R14, R15, c[0x0][0x1c0], R14 ;  /* 0x000070000f0e7a24 */ /* 0x002fe200078e020e */
[----:B------:R-:W-:Y:S01]  /*1f3a0*/  SHF.R.S32.HI R15, RZ, 0x1f, R12 ;  /* 0x0000001fff0f7819 */ /* 0x000fe2000001140c */
[----:B------:R-:W1:Y:S02]  /*1f3b0*/  LDS.128 R100, [R5.X4+0x800] ;  /* 0x0008000005647984 */ /* 0x000e640000004c00 */
[----:B------:R-:W-:Y:S01]  /*1f3c0*/  IMAD R14, R203, c[0x0][0x1c0], R14 ;  /* 0x00007000cb0e7a24 */ /* 0x000fe200078e020e */
[----:B------:R-:W-:Y:S01]  /*1f3d0*/  LEA.HI R15, R15, R12, RZ, 0x2 ;  /* 0x0000000c0f0f7211 */ /* 0x000fe200078f10ff */
[----:B------:R-:W3:Y:S03]  /*1f3e0*/  LDS.128 R96, [R5.X4+0x1000] ;  /* 0x0010000005607984 */ /* 0x000ee60000004c00 */
[----:B------:R-:W-:Y:S01]  /*1f3f0*/  LOP3.LUT R15, R15, 0xffffffc, RZ, 0xc0, !PT ;  /* 0x0ffffffc0f0f7812 */ /* 0x000fe200078ec0ff */
[----:B------:R-:W1:Y:S03]  /*1f400*/  LDS.128 R92, [R5.X4+0x1800] ;  /* 0x00180000055c7984 */ /* 0x000e660000004c00 */
[----:B------:R-:W-:Y:S01]  /*1f410*/  IADD3 R15, R12, -R15, RZ ;  /* 0x8000000f0c0f7210 */ /* 0x000fe20007ffe0ff */
[----:B------:R-:W1:Y:S01]  /*1f420*/  LDS.128 R88, [R5.X4+0x2000] ;  /* 0x0020000005587984 */ /* 0x000e620000004c00 */
[----:B------:R-:W-:-:S02]  /*1f430*/  SHF.L.U32 R12, R13, 0x2, RZ ;  /* 0x000000020d0c7819 */ /* 0x000fc400000006ff */
[----:B------:R-:W-:Y:S01]  /*1f440*/  LEA R15, R15, R0, 0x4 ;  /* 0x000000000f0f7211 */ /* 0x000fe200078e20ff */
[----:B------:R-:W1:Y:S01]  /*1f450*/  LDS.128 R84, [R5.X4+0x2800] ;  /* 0x0028000005547984 */ /* 0x000e620000004c00 */
[----:B------:R-:W-:-:S03]  /*1f460*/  SHF.R.S32.HI R13, RZ, 0x1f, R12 ;  /* 0x0000001fff0d7819 */ /* 0x000fc6000001140c */
        /* <DEDUP_REMOVED lines=18> */
[----:B----4-:R-:W-:-:S05]  /*1f590*/  SHF.L.U32 R5, R7, 0x6, RZ ;  /* 0x0000000607057819 */ /* 0x010fca00000006ff */
[----:B------:R-:W-:Y:S01]  /*1f5a0*/  IMAD R5, R14, c[0x0][0x214], R5 ;  /* 0x000085000e057a24 */ /* 0x000fe200078e0205 */
[----:B------:R-:W-:Y:S05]  /*1f5b0*/  @P0 BRA `(.L_x_1738) ;  /* 0x000000b000000947 */ /* 0x000fea0003800000 */
[----:B--23--:R-:W-:Y:S01]  /*1f5c0*/  IMAD R0, R7, -0x40, R202 ;  /* 0xffffffc007007824 */ /* 0x00cfe200078e02ca */
[----:B------:R-:W-:Y:S02]  /*1f5d0*/  IADD3 R3, R15, 0x8, RZ ;  /* 0x000000080f037810 */ /* 0x000fe40007ffe0ff */
[----:B------:R-:W-:Y:S02]  /*1f5e0*/  SHF.R.S32.HI R4, RZ, 0x1f, R15 ;  /* 0x0000001fff047819 */ /* 0x000fe4000001140f */
[----:B------:R-:W-:Y:S02]  /*1f5f0*/  IADD3 R2, P0, R5, R15, RZ ;  /* 0x0000000f05027210 */ /* 0x000fe40007f1e0ff */
[-C--:B------:R-:W-:Y:S02]  /*1f600*/  ISETP.GE.AND P2, PT, R15, R0.reuse, PT ;  /* 0x000000000f00720c */ /* 0x080fe40003f46270 */
[----:B------:R-:W-:-:S02]  /*1f610*/  ISETP.GE.AND P1, PT, R3, R0, PT ;  /* 0x000000000300720c */ /* 0x000fc40003f26270 */
[----:B------:R-:W-:Y:S02]  /*1f620*/  LEA.HI.X.SX32 R3, R5, R4, 0x1, P0 ;  /* 0x0000000405037211 */ /* 0x000fe400000f0eff */
[----:B------:R-:W-:-:S04]  /*1f630*/  LEA R10, P0, R2, c[0x0][0x208], 0x2 ;  /* 0x00008200020a7a11 */ /* 0x000fc800078010ff */
[----:B------:R-:W-:-:S05]  /*1f640*/  LEA.HI.X R11, R2, c[0x0][0x20c], R3, 0x2, P0 ;  /* 0x00008300020b7a11 */ /* 0x000fca00000f1403 */
[----:B------:R2:W-:Y:S04]  /*1f650*/  @!P2 STG.E [R10.64], R6 ;  /* 0x000000060a00a986 */ /* 0x0005e8000c101904 */
[----:B------:R2:W-:Y:S02]  /*1f660*/  @!P1 STG.E [R10.64+0x20], R9 ;  /* 0x000020090a009986 */ /* 0x0005e4000c101904 */
.L_x_1738:
[----:B--23--:R-:W-:Y:S05]  /*1f670*/  BSYNC B0 ;  /* 0x0000000000007941 */ /* 0x00cfea0003800000 */
.L_x_1737:
[----:B------:R-:W-:Y:S01]  /*1f680*/  IMAD R7, R7, -0x40, R202 ;  /* 0xffffffc007077824 */ /* 0x000fe200078e02ca */
[----:B------:R-:W-:Y:S01]  /*1f690*/  BSSY B0, `(.L_x_1739) ;  /* 0x0000012000007945 */ /* 0x000fe20003800000 */
[----:B------:R-:W-:-:S03]  /*1f6a0*/  IMAD.WIDE R2, R8, 0xc0, R12 ;  /* 0x000000c008027825 */ /* 0x000fc600078e020c */
[----:B------:R-:W-:Y:S01]  /*1f6b0*/  ISETP.GE.AND P1, PT, R8, R7, PT ;  /* 0x000000070800720c */ /* 0x000fe20003f26270 */
        /* <DEDUP_REMOVED lines=15> */
.L_x_1740:
[----:B------:R-:W-:Y:S05]  /*1f7b0*/  BSYNC B0 ;  /* 0x0000000000007941 */ /* 0x000fea0003800000 */
.L_x_1739:
        /* <DEDUP_REMOVED lines=11> */
.L_x_1742:
[----:B------:R-:W-:Y:S05]  /*1f870*/  BSYNC B0 ;  /* 0x0000000000007941 */ /* 0x000fea0003800000 */
.L_x_1741:
        /* <DEDUP_REMOVED lines=11> */
.L_x_1744:
[----:B------:R-:W-:Y:S05]  /*1f930*/  BSYNC B0 ;  /* 0x0000000000007941 */ /* 0x000fea0003800000 */
.L_x_1743:
        /* <DEDUP_REMOVED lines=11> */
.L_x_1746:
[----:B------:R-:W-:Y:S05]  /*1f9f0*/  BSYNC B0 ;  /* 0x0000000000007941 */ /* 0x000fea0003800000 */
.L_x_1745:
        /* <DEDUP_REMOVED lines=11> */
.L_x_1748:
[----:B------:R-:W-:Y:S05]  /*1fab0*/  BSYNC B0 ;  /* 0x0000000000007941 */ /* 0x000fea0003800000 */
.L_x_1747:
        /* <DEDUP_REMOVED lines=11> */
.L_x_1750:
[----:B------:R-:W-:Y:S05]  /*1fb70*/  BSYNC B0 ;  /* 0x0000000000007941 */ /* 0x000fea0003800000 */
.L_x_1749:
        /* <DEDUP_REMOVED lines=11> */
.L_x_1752:
[----:B------:R-:W-:Y:S05]  /*1fc30*/  BSYNC B0 ;  /* 0x0000000000007941 */ /* 0x000fea0003800000 */
.L_x_1751:
        /* <DEDUP_REMOVED lines=12> */
.L_x_1753:
        /* <DEDUP_REMOVED lines=16> */
.L_x_4104:


//--------------------- .text._ZN5flash24flash_fwd_splitkv_kernelI23Flash_fwd_kernel_traitsILi192ELi64ELi64ELi4ELb0ELb0EN7cutlass6half_tE19Flash_kernel_traitsILi192ELi64ELi64ELi4ES3_EELb1ELb0ELb0ELb0ELb0ELb1ELb1ELb1EEEvNS_16Flash_fwd_paramsE --------------------------
	.section	.text._ZN5flash24flash_fwd_splitkv_kernelI23Flash_fwd_kernel_traitsILi192ELi64ELi64ELi4ELb0ELb0EN7cutlass6half_tE19Flash_kernel_traitsILi192ELi64ELi64ELi4ES3_EELb1ELb0ELb0ELb0ELb0ELb1ELb1ELb1EEEvNS_16Flash_fwd_paramsE,"ax",@progbits
	.sectioninfo	@"SHI_REGISTERS=249"
	.align	128
        .global         _ZN5flash24flash_fwd_splitkv_kernelI23Flash_fwd_kernel_traitsILi192ELi64ELi64ELi4ELb0ELb0EN7cutlass6half_tE19Flash_kernel_traitsILi192ELi64ELi64ELi4ES3_EELb1ELb0ELb0ELb0ELb0ELb1ELb1ELb1EEEvNS_16Flash_fwd_paramsE
        .type           _ZN5flash24flash_fwd_splitkv_kernelI23Flash_fwd_kernel_traitsILi192ELi64ELi64ELi4ELb0ELb0EN7cutlass6half_tE19Flash_kernel_traitsILi192ELi64ELi64ELi4ES3_EELb1ELb0ELb0ELb0ELb0ELb1ELb1ELb1EEEvNS_16Flash_fwd_paramsE,@function
        .size           _ZN5flash24flash_fwd_splitkv_kernelI23Flash_fwd_kernel_traitsILi192ELi64ELi64ELi4ELb0ELb0EN7cutlass6half_tE19Flash_kernel_traitsILi192ELi64ELi64ELi4ES3_EELb1ELb0ELb0ELb0ELb0ELb1ELb1ELb1EEEvNS_16Flash_fwd_paramsE,(.L_x_4105 - _ZN5flash24flash_fwd_splitkv_kernelI23Flash_fwd_kernel_traitsILi192ELi64ELi64ELi4ELb0ELb0EN7cutlass6half_tE19Flash_kernel_traitsILi192ELi64ELi64ELi4ES3_EELb1ELb0ELb0ELb0ELb0ELb1ELb1ELb1EEEvNS_16Flash_fwd_paramsE)
        .other          _ZN5flash24flash_fwd_splitkv_kernelI23Flash_fwd_kernel_traitsILi192ELi64ELi64ELi4ELb0ELb0EN7cutlass6half_tE19Flash_kernel_traitsILi192ELi64ELi64ELi4ES3_EELb1ELb0ELb0ELb0ELb0ELb1ELb1ELb1EEEvNS_16Flash_fwd_paramsE,@"STO_CUDA_ENTRY STV_DEFAULT"
_ZN5flash24flash_fwd_splitkv_kernelI23Flash_fwd_kernel_traitsILi192ELi64ELi64ELi4ELb0ELb0EN7cutlass6half_tE19Flash_kernel_traitsILi192ELi64ELi64ELi4ES3_EELb1ELb0ELb0ELb0ELb0ELb1ELb1ELb1EEEvNS_16Flash_fwd_paramsE:
.text._ZN5flash24flash_fwd_splitkv_kernelI23Flash_fwd_kernel_traitsILi192ELi64ELi64ELi4ELb0ELb0EN7cutlass6half_tE19Flash_kernel_traitsILi192ELi64ELi64ELi4ES3_EELb1ELb0ELb0ELb0ELb0ELb1ELb1ELb1EEEvNS_16Flash_fwd_paramsE:
        /* <DEDUP_REMOVED lines=53> */
.L_x_1754:
[----:B-1-34-:R-:W-:Y:S02]  /*0350*/  MOV R67, c[0x0][0x218] ;  /* 0x0000860000437a02 */ /* 0x01afe40000000f00 */
.L_x_1755:
        /* <DEDUP_REMOVED lines=87> */
.L_x_1758:
[----:B------:R-:W-:Y:S05]  /*08d0*/  BSYNC B0 ;  /* 0x0000000000007941 */ /* 0x000fea0003800000 */
.L_x_1757:
        /* <DEDUP_REMOVED lines=10> */
.L_x_1760:
[----:B------:R-:W-:Y:S05]  /*0980*/  BSYNC B0 ;  /* 0x0000000000007941 */ /* 0x000fea0003800000 */
.L_x_1759:
        /* <DEDUP_REMOVED lines=10> */
.L_x_1762:
[----:B------:R-:W-:Y:S05]  /*0a30*/  BSYNC B0 ;  /* 0x0000000000007941 */ /* 0x000fea0003800000 */
.L_x_1761:
        /* <DEDUP_REMOVED lines=10> */
.L_x_1764:
[----:B------:R-:W-:Y:S05]  /*0ae0*/  BSYNC B0 ;  /* 0x0000000000007941 */ /* 0x000fea0003800000 */
.L_x_1763:
        /* <DEDUP_REMOVED lines=10> */
.L_x_1766:
[----:B------:R-:W-:Y:S05]  /*0b90*/  BSYNC B0 ;  /* 0x0000000000007941 */ /* 0x000fea0003800000 */
.L_x_1765:
        /* <DEDUP_REMOVED lines=10> */
.L_x_1768:
[----:B------:R-:W-:Y:S05]  /*0c40*/  BSYNC B0 ;  /* 0x0000000000007941 */ /* 0x000fea0003800000 */
.L_x_1767:
        /* <DEDUP_REMOVED lines=10> */
.L_x_1770:
[----:B------:R-:W-:Y:S05]  /*0cf0*/  BSYNC B0 ;  /* 0x0000000000007941 */ /* 0x000fea0003800000 */
.L_x_1769:
        /* <DEDUP_REMOVED lines=10> */
.L_x_1772:
[----:B------:R-:W-:Y:S05]  /*0da0*/  BSYNC B0 ;  /* 0x0000000000007941 */ /* 0x000fea0003800000 */
.L_x_1771:
        /* <DEDUP_REMOVED lines=32> */
.L_x_1756:
        /* <DEDUP_REMOVED lines=93> */
.L_x_1773:
        /* <DEDUP_REMOVED lines=17> */
.L_x_1775:
        /* <DEDUP_REMOVED lines=53> */
.L_x_1774:
        /* <DEDUP_REMOVED lines=262> */
.L_x_1869:
        /* <DEDUP_REMOVED lines=18> */
.L_x_1778:
[----:B------:R-:W-:Y:S05]  /*2b60*/  BSYNC B0 ;  /* 0x0000000000007941 */ /* 0x000fea0003800000 */
.L_x_1777:
        /* <DEDUP_REMOVED lines=18> */
.L_x_1780:
[----:B------:R-:W-:Y:S05]  /*2c90*/  BSYNC B0 ;  /* 0x0000000000007941 */ /* 0x000fea0003800000 */
.L_x_1779:
        /* <DEDUP_REMOVED lines=18> */
.L_x_1782:
[----:B------:R-:W-:Y:S05]  /*2dc0*/  BSYNC B0 ;  /* 0x0000000000007941 */ /* 0x000fea0003800000 */
.L_x_1781:
        /* <DEDUP_REMOVED lines=18> */
.L_x_1784:
[----:B------:R-:W-:Y:S05]  /*2ef0*/  BSYNC B0 ;  /* 0x0000000000007941 */ /* 0x000fea0003800000 */
.L_x_1783:
        /* <DEDUP_REMOVED lines=65> */
.L_x_1790:
[----:B------:R-:W-:Y:S05]  /*3310*/  BSYNC B0 ;  /* 0x0000000000007941 */ /* 0x000fea0003800000 */
.L_x_1789:
        /* <DEDUP_REMOVED lines=54> */
.L_x_1792:
[----:B------:R-:W-:Y:S05]  /*3680*/  BSYNC B0 ;  /* 0x0000000000007941 */ /* 0x000fea0003800000 */
.L_x_1791:
        /* <DEDUP_REMOVED lines=53> */
.L_x_1788:
[----:B------:R-:W-:Y:S05]  /*39e0*/  BSYNC B1 ;  /* 0x0000000000017941 */ /* 0x000fea0003800000 */
.L_x_1787:
        /* <DEDUP_REMOVED lines=64> */
.L_x_1796:
[----:B------:R-:W-:Y:S05]  /*3df0*/  BSYNC B0 ;  /* 0x0000000000007941 */ /* 0x000fea0003800000 */
.L_x_1795:
        /* <DEDUP_REMOVED lines=57> */
.L_x_1798:
[----:B------:R-:W-:Y:S05]  /*4190*/  BSYNC B0 ;  /* 0x0000000000007941 */ /* 0x000fea0003800000 */
.L_x_1797:
        /* <DEDUP_REMOVED lines=56> */
.L_x_1794:
[----:B------:R-:W-:Y:S05]  /*4520*/  BSYNC B1 ;  /* 0x0000000000017941 */ /* 0x000fea0003800000 */
.L_x_1793:
        /* <DEDUP_REMOVED lines=64> */
.L_x_1802:
[----:B------:R-:W-:Y:S05]  /*4930*/  BSYNC B0 ;  /* 0x0000000000007941 */ /* 0x000fea0003800000 */
.L_x_1801:
        /* <DEDUP_REMOVED lines=57> */
.L_x_1804:
[----:B------:R-:W-:Y:S05]  /*4cd0*/  BSYNC B0 ;  /* 0x0000000000007941 */ /* 0x000fea0003800000 */
.L_x_1803:
        /* <DEDUP_REMOVED lines=56> */
.L_x_1800:
[----:B------:R-:W-:Y:S05]  /*5060*/  BSYNC B1 ;  /* 0x0000000000017941 */ /* 0x000fea0003800000 */
.L_x_1799:
        /* <DEDUP_REMOVED lines=67> */
.L_x_1808:
[----:B------:R-:W-:Y:S05]  /*54a0*/  BSYNC B0 ;  /* 0x0000000000007941 */ /* 0x000fea0003800000 */
.L_x_1807:
        /* <DEDUP_REMOVED lines=57> */
.L_x_1810:
[----:B------:R-:W-:Y:S05]  /*5840*/  BSYNC B0 ;  /* 0x0000000000007941 */ /* 0x000fea0003800000 */
.L_x_1809:
        /* <DEDUP_REMOVED lines=56> */
.L_x_1806:
[----:B------:R-:W-:Y:S05]  /*5bd0*/  BSYNC B1 ;  /* 0x0000000000017941 */ /* 0x000fea0003800000 */
.L_x_1805:
        /* <DEDUP_REMOVED lines=8> */
.L_x_1786:
        /* <DEDUP_REMOVED lines=95> */
.L_x_1817:
[----:B------:R-:W-:Y:S05]  /*6250*/  BSYNC B0 ;  /* 0x0000000000007941 */ /* 0x000fea0003800000 */
.L_x_1816:
[----:B-----5:R2:W-:Y:S02]  /*6260*/  STG.E.128 [R104.64], R52 ;  /* 0x0000003468007986 */ /* 0x0205e4000c101d06 */
.L_x_1815:
[----:B------:R-:W-:Y:S05]  /*6270*/  BSYNC B1 ;  /* 0x0000000000017941 */ /* 0x000fea0003800000 */
.L_x_1814:
        /* <DEDUP_REMOVED lines=94> */
.L_x_1821:
[----:B------:R-:W-:Y:S05]  /*6860*/  BSYNC B0 ;  /* 0x0000000000007941 */ /* 0x000fea0003800000 */
.L_x_1820:
[----:B-----5:R3:W-:Y:S02]  /*6870*/  STG.E.128 [R104.64+0x80], R52 ;  /* 0x0000803468007986 */ /* 0x0207e4000c101d06 */
.L_x_1819:
[----:B------:R-:W-:Y:S05]  /*6880*/  BSYNC B1 ;  /* 0x0000000000017941 */ /* 0x000fea0003800000 */
.L_x_1818:
        /* <DEDUP_REMOVED lines=93> */
.L_x_1823:
[----:B------:R-:W-:Y:S05]  /*6e60*/  BSYNC B0 ;  /* 0x0000000000007941 */ /* 0x000fea0003800000 */
.L_x_1822:
[----:B-----5:R3:W-:Y:S02]  /*6e70*/  STG.E.128 [R104.64+0x100], R52 ;  /* 0x0001003468007986 */ /* 0x0207e4000c101d06 */
.L_x_1813:
[----:B------:R-:W-:Y:S05]  /*6e80*/  BSYNC B2 ;  /* 0x0000000000027941 */ /* 0x000fea0003800000 */
.L_x_1812:
        /* <DEDUP_REMOVED lines=98> */
.L_x_1829:
[----:B------:R-:W-:Y:S05]  /*74b0*/  BSYNC B0 ;  /* 0x0000000000007941 */ /* 0x000fea0003800000 */
.L_x_1828:
[C---:B------:R-:W-:Y:S04]  /*74c0*/  LEA R2, P0, R60.reuse, R104, 0x1 ;  /* 0x000000683c027211 */ /* 0x040fe800078008ff */
[----:B------:R-:W-:Y:S05]  /*74d0*/  LEA.HI.X R3, R60, R105, R209, 0x1, P0 ;  /* 0x000000693c037211 */ /* 0x000fea00000f0cd1 */
[----:B-----5:R1:W-:Y:S04]  /*74e0*/  STG.E.128 [R2.64], R56 ;  /* 0x0000003802007986 */ /* 0x0203e8000c101d06 */
.L_x_1827:
[----:B------:R-:W-:Y:S05]  /*74f0*/  BSYNC B1 ;  /* 0x0000000000017941 */ /* 0x000fea0003800000 */
.L_x_1826:
        /* <DEDUP_REMOVED lines=96> */
.L_x_1833:
[----:B------:R-:W-:Y:S05]  /*7b00*/  BSYNC B0 ;  /* 0x0000000000007941 */ /* 0x000fea0003800000 */
.L_x_1832:
[C---:B------:R-:W-:Y:S04]  /*7b10*/  LEA R2, P0, R77.reuse, R104, 0x1 ;  /* 0x000000684d027211 */ /* 0x040fe800078008ff */
[----:B------:R-:W-:Y:S05]  /*7b20*/  LEA.HI.X R3, R77, R105, R78, 0x1, P0 ;  /* 0x000000694d037211 */ /* 0x000fea00000f0c4e */
[----:B-----5:R4:W-:Y:S04]  /*7b30*/  STG.E.128 [R2.64], R56 ;  /* 0x0000003802007986 */ /* 0x0209e8000c101d06 */
.L_x_1831:
[----:B------:R-:W-:Y:S05]  /*7b40*/  BSYNC B1 ;  /* 0x0000000000017941 */ /* 0x000fea0003800000 */
.L_x_1830:
        /* <DEDUP_REMOVED lines=95> */
.L_x_1835:
[----:B------:R-:W-:Y:S05]  /*8140*/  BSYNC B0 ;  /* 0x0000000000007941 */ /* 0x000fea0003800000 */
.L_x_1834:
[C---:B------:R-:W-:Y:S04]  /*8150*/  LEA R2, P0, R85.reuse, R104, 0x1 ;  /* 0x0000006855027211 */ /* 0x040fe800078008ff */
[----:B------:R-:W-:Y:S05]  /*8160*/  LEA.HI.X R3, R85, R105, R86, 0x1, P0 ;  /* 0x0000006955037211 */ /* 0x000fea00000f0c56 */
[----:B-----5:R4:W-:Y:S04]  /*8170*/  STG.E.128 [R2.64], R56 ;  /* 0x0000003802007986 */ /* 0x0209e8000c101d06 */
.L_x_1825:
[----:B------:R-:W-:Y:S05]  /*8180*/  BSYNC B2 ;  /* 0x0000000000027941 */ /* 0x000fea0003800000 */
.L_x_1824:
        /* <DEDUP_REMOVED lines=98> */
.L_x_1841:
[----:B------:R-:W-:Y:S05]  /*87b0*/  BSYNC B0 ;  /* 0x0000000000007941 */ /* 0x000fea0003800000 */
.L_x_1840:
[C---:B------:R-:W-:Y:S04]  /*87c0*/  LEA R2, P0, R168.reuse, R104, 0x1 ;  /* 0x00000068a8027211 */ /* 0x040fe800078008ff */
[----:B------:R-:W-:Y:S05]  /*87d0*/  LEA.HI.X R3, R168, R105, R72, 0x1, P0 ;  /* 0x00000069a8037211 */ /* 0x000fea00000f0c48 */
[----:B-----5:R4:W-:Y:S04]  /*87e0*/  STG.E.128 [R2.64], R56 ;  /* 0x0000003802007986 */ /* 0x0209e8000c101d06 */
.L_x_1839:
[----:B------:R-:W-:Y:S05]  /*87f0*/  BSYNC B1 ;  /* 0x0000000000017941 */ /* 0x000fea0003800000 */
.L_x_1838:
        /* <DEDUP_REMOVED lines=96> */
.L_x_1845:
[----:B------:R-:W-:Y:S05]  /*8e00*/  BSYNC B0 ;  /* 0x0000000000007941 */ /* 0x000fea0003800000 */
.L_x_1844:
[C---:B------:R-:W-:Y:S04]  /*8e10*/  LEA R2, P0, R79.reuse, R104, 0x1 ;  /* 0x000000684f027211 */ /* 0x040fe800078008ff */
[----:B------:R-:W-:Y:S05]  /*8e20*/  LEA.HI.X R3, R79, R105, R80, 0x1, P0 ;  /* 0x000000694f037211 */ /* 0x000fea00000f0c50 */
[----:B-----5:R4:W-:Y:S04]  /*8e30*/  STG.E.128 [R2.64], R56 ;  /* 0x0000003802007986 */ /* 0x0209e8000c101d06 */
.L_x_1843:
[----:B------:R-:W-:Y:S05]  /*8e40*/  BSYNC B1 ;  /* 0x0000000000017941 */ /* 0x000fea0003800000 */
.L_x_1842:
        /* <DEDUP_REMOVED lines=95> */
.L_x_1847:
[----:B------:R-:W-:Y:S05]  /*9440*/  BSYNC B0 ;  /* 0x0000000000007941 */ /* 0x000fea0003800000 */
.L_x_1846:
[C---:B------:R-:W-:Y:S04]  /*9450*/  LEA R2, P0, R87.reuse, R104, 0x1 ;  /* 0x0000006857027211 */ /* 0x040fe800078008ff */
[----:B------:R-:W-:Y:S05]  /*9460*/  LEA.HI.X R3, R87, R105, R88, 0x1, P0 ;  /* 0x0000006957037211 */ /* 0x000fea00000f0c58 */
[----:B-----5:R4:W-:Y:S04]  /*9470*/  STG.E.128 [R2.64], R56 ;  /* 0x0000003802007986 */ /* 0x0209e8000c101d06 */
.L_x_1837:
[----:B------:R-:W-:Y:S05]  /*9480*/  BSYNC B2 ;  /* 0x0000000000027941 */ /* 0x000fea0003800000 */
.L_x_1836:
        /* <DEDUP_REMOVED lines=100> */
.L_x_1853:
[----:B------:R-:W-:Y:S05]  /*9ad0*/  BSYNC B0 ;  /* 0x0000000000007941 */ /* 0x000fea0003800000 */
.L_x_1852:
[C---:B------:R-:W-:Y:S02]  /*9ae0*/  IMAD R0, R171.reuse, c[0x0][0x19c], RZ ;  /* 0x00006700ab007a24 */ /* 0x040fe400078e02ff */
[----:B------:R-:W-:Y:S05]  /*9af0*/  IMAD.WIDE.U32 R2, R171, c[0x0][0x198], R104 ;  /* 0x00006600ab027a25 */ /* 0x000fea00078e0068 */
[----:B------:R-:W-:Y:S05]  /*9b00*/  IADD3 R3, R3, R0, RZ ;  /* 0x0000000003037210 */ /* 0x000fea0007ffe0ff */
[----:B-----5:R4:W-:Y:S02]  /*9b10*/  STG.E.128 [R2.64], R56 ;  /* 0x0000003802007986 */ /* 0x0209e4000c101d06 */
.L_x_1851:
[----:B------:R-:W-:Y:S05]  /*9b20*/  BSYNC B1 ;  /* 0x0000000000017941 */ /* 0x000fea0003800000 */
.L_x_1850:
        /* <DEDUP_REMOVED lines=96> */
.L_x_1857:
[----:B------:R-:W-:Y:S05]  /*a130*/  BSYNC B0 ;  /* 0x0000000000007941 */ /* 0x000fea0003800000 */
.L_x_1856:
[C---:B------:R-:W-:Y:S04]  /*a140*/  LEA R2, P0, R92.reuse, R104, 0x1 ;  /* 0x000000685c027211 */ /* 0x040fe800078008ff */
[----:B------:R-:W-:Y:S05]  /*a150*/  LEA.HI.X R3, R92, R105, R91, 0x1, P0 ;  /* 0x000000695c037211 */ /* 0x000fea00000f0c5b */
[----:B-----5:R4:W-:Y:S04]  /*a160*/  STG.E.128 [R2.64], R56 ;  /* 0x0000003802007986 */ /* 0x0209e8000c101d06 */
.L_x_1855:
[----:B------:R-:W-:Y:S05]  /*a170*/  BSYNC B1 ;  /* 0x0000000000017941 */ /* 0x000fea0003800000 */
.L_x_1854:
        /* <DEDUP_REMOVED lines=95> */
.L_x_1859:
[----:B------:R-:W-:Y:S05]  /*a770*/  BSYNC B0 ;  /* 0x0000000000007941 */ /* 0x000fea0003800000 */
.L_x_1858:
[C---:B------:R-:W-:Y:S04]  /*a780*/  LEA R2, P0, R96.reuse, R104, 0x1 ;  /* 0x0000006860027211 */ /* 0x040fe800078008ff */
[----:B------:R-:W-:Y:S05]  /*a790*/  LEA.HI.X R3, R96, R105, R95, 0x1, P0 ;  /* 0x0000006960037211 */ /* 0x000fea00000f0c5f */
[----:B-----5:R4:W-:Y:S04]  /*a7a0*/  STG.E.128 [R2.64], R56 ;  /* 0x0000003802007986 */ /* 0x0209e8000c101d06 */
.L_x_1849:
[----:B------:R-:W-:Y:S05]  /*a7b0*/  BSYNC B2 ;  /* 0x0000000000027941 */ /* 0x000fea0003800000 */
.L_x_1848:
        /* <DEDUP_REMOVED lines=8> */
.L_x_1785:
        /* <DEDUP_REMOVED lines=11> */
.L_x_1861:
[----:B------:R-:W-:Y:S05]  /*a8f0*/  BSYNC B0 ;  /* 0x0000000000007941 */ /* 0x000fea0003800000 */
.L_x_1860:
        /* <DEDUP_REMOVED lines=24> */
.L_x_1863:
[----:B------:R-:W-:Y:S05]  /*aa80*/  BSYNC B0 ;  /* 0x0000000000007941 */ /* 0x000fea0003800000 */
.L_x_1862:
        /* <DEDUP_REMOVED lines=24> */
.L_x_1865:
[----:B------:R-:W-:Y:S05]  /*ac10*/  BSYNC B0 ;  /* 0x0000000000007941 */ /* 0x000fea0003800000 */
.L_x_1864:
        /* <DEDUP_REMOVED lines=27> */
.L_x_1866:
[----:B------:R-:W-:Y:S05]  /*add0*/  BSYNC B0 ;  /* 0x0000000000007941 */ /* 0x000fea0003800000 */
.L_x_1811:
        /* <DEDUP_REMOVED lines=80> */
.L_x_1867:
        /* <DEDUP_REMOVED lines=8> */
.L_x_1868:
[----:B------:R-:W-:Y:S04]  /*b360*/  IADD3 R9, R9, -0x1, RZ ;  /* 0xffffffff09097810 */ /* 0x000fe80007ffe0ff */
[----:B------:R-:W-:Y:S11]  /*b370*/  ISETP.GT.AND P0, PT, R9, R66, PT ;  /* 0x000000420900720c */ /* 0x000ff60003f04270 */
[----:B------:R-:W-:Y:S02]  /*b380*/  @!UPT UIADD3 URZ, URZ, URZ, URZ ;  /* 0x0000003f3f3ff290 */ /* 0x000fe4000fffe03f */
[----:B------:R-:W-:-:S05]  /*b390*/  @P0 BRA `(.L_x_1869) ;  /* 0xffff76a000000947 */ /* 0x000fca000383ffff */
.L_x_1776:
        /* <DEDUP_REMOVED lines=100> */
.L_x_1878:
[----:B------:R-:W-:Y:S05]  /*b9e0*/  BSYNC B0 ;  /* 0x0000000000007941 */ /* 0x000fea0003800000 */
.L_x_1877:
[----:B-----5:R4:W-:Y:S02]  /*b9f0*/  STS.128 [R214], R16 ;  /* 0x00000010d6007388 */ /* 0x0209e40000000c00 */
.L_x_1876:
[----:B------:R-:W-:Y:S05]  /*ba00*/  BSYNC B1 ;  /* 0x0000000000017941 */ /* 0x000fea0003800000 */
.L_x_1875:
        /* <DEDUP_REMOVED lines=46> */
.L_x_1882:
[----:B------:R-:W-:Y:S05]  /*bcf0*/  BSYNC B0 ;  /* 0x0000000000007941 */ /* 0x000fea0003800000 */
.L_x_1881:
[----:B-----5:R1:W-:Y:S02]  /*bd00*/  STS.128 [R214+0x2000], R16 ;  /* 0x00200010d6007388 */ /* 0x0203e40000000c00 */
.L_x_1880:
[----:B------:R-:W-:Y:S05]  /*bd10*/  BSYNC B1 ;  /* 0x0000000000017941 */ /* 0x000fea0003800000 */
.L_x_1879:
        /* <DEDUP_REMOVED lines=46> */
.L_x_1884:
[----:B------:R-:W-:Y:S05]  /*c000*/  BSYNC B0 ;  /* 0x0000000000007941 */ /* 0x000fea0003800000 */
.L_x_1883:
[----:B-----5:R4:W-:Y:S02]  /*c010*/  STS.128 [R214+0x4000], R16 ;  /* 0x00400010d6007388 */ /* 0x0209e40000000c00 */
.L_x_1874:
[----:B------:R-:W-:Y:S05]  /*c020*/  BSYNC B2 ;  /* 0x0000000000027941 */ /* 0x000fea0003800000 */
.L_x_1873:
        /* <DEDUP_REMOVED lines=62> */
.L_x_1890:
[----:B------:R-:W-:Y:S05]  /*c410*/  BSYNC B0 ;  /* 0x0000000000007941 */ /* 0x000fea0003800000 */
.L_x_1889:
[----:B-----5:R4:W-:Y:S02]  /*c420*/  STS.128 [R214+0x800], R16 ;  /* 0x00080010d6007388 */ /* 0x0209e40000000c00 */
.L_x_1888:
[----:B------:R-:W-:Y:S05]  /*c430*/  BSYNC B1 ;  /* 0x0000000000017941 */ /* 0x000fea0003800000 */
.L_x_1887:
        /* <DEDUP_REMOVED lines=48> */
.L_x_1894:
[----:B------:R-:W-:Y:S05]  /*c740*/  BSYNC B0 ;  /* 0x0000000000007941 */ /* 0x000fea0003800000 */
.L_x_1893:
[----:B-----5:R4:W-:Y:S02]  /*c750*/  STS.128 [R214+0x2800], R16 ;  /* 0x00280010d6007388 */ /* 0x0209e40000000c00 */
.L_x_1892:
[----:B------:R-:W-:Y:S05]  /*c760*/  BSYNC B1 ;  /* 0x0000000000017941 */ /* 0x000fea0003800000 */
.L_x_1891:
        /* <DEDUP_REMOVED lines=45> */
.L_x_1896:
[----:B------:R-:W-:Y:S05]  /*ca40*/  BSYNC B0 ;  /* 0x0000000000007941 */ /* 0x000fea0003800000 */
.L_x_1895:
[----:B-----5:R4:W-:Y:S02]  /*ca50*/  STS.128 [R214+0x4800], R16 ;  /* 0x00480010d6007388 */ /* 0x0209e40000000c00 */
.L_x_1886:
[----:B------:R-:W-:Y:S05]  /*ca60*/  BSYNC B2 ;  /* 0x0000000000027941 */ /* 0x000fea0003800000 */
.L_x_1885:
        /* <DEDUP_REMOVED lines=63> */
.L_x_1902:
[----:B------:R-:W-:Y:S05]  /*ce60*/  BSYNC B0 ;  /* 0x0000000000007941 */ /* 0x000fea0003800000 */
.L_x_1901:
[----:B-----5:R1:W-:Y:S02]  /*ce70*/  STS.128 [R214+0x1000], R16 ;  /* 0x00100010d6007388 */ /* 0x0203e40000000c00 */
.L_x_1900:
[----:B------:R-:W-:Y:S05]  /*ce80*/  BSYNC B1 ;  /* 0x0000000000017941 */ /* 0x000fea0003800000 */
.L_x_1899:
        /* <DEDUP_REMOVED lines=48> */
.L_x_1906:
[----:B------:R-:W-:Y:S05]  /*d190*/  BSYNC B0 ;  /* 0x0000000000007941 */ /* 0x000fea0003800000 */
.L_x_1905:
[----:B-----5:R4:W-:Y:S02]  /*d1a0*/  STS.128 [R214+0x3000], R16 ;  /* 0x00300010d6007388 */ /* 0x0209e40000000c00 */
.L_x_1904:
[----:B------:R-:W-:Y:S05]  /*d1b0*/  BSYNC B1 ;  /* 0x0000000000017941 */ /* 0x000fea0003800000 */
.L_x_1903:
        /* <DEDUP_REMOVED lines=46> */
.L_x_1908:
[----:B------:R-:W-:Y:S05]  /*d4a0*/  BSYNC B0 ;  /* 0x0000000000007941 */ /* 0x000fea0003800000 */
.L_x_1907:
[----:B-----5:R1:W-:Y:S02]  /*d4b0*/  STS.128 [R214+0x5000], R24 ;  /* 0x00500018d6007388 */ /* 0x0203e40000000c00 */
.L_x_1898:
[----:B------:R-:W-:Y:S05]  /*d4c0*/  BSYNC B2 ;  /* 0x0000000000027941 */ /* 0x000fea0003800000 */
.L_x_1897:
        /* <DEDUP_REMOVED lines=60> */
.L_x_1913:
[----:B------:R-:W-:Y:S05]  /*d890*/  BSYNC B0 ;  /* 0x0000000000007941 */ /* 0x000fea0003800000 */
.L_x_1912:
[----:B-----5:R4:W-:Y:S02]  /*d8a0*/  STS.128 [R214+0x1800], R16 ;  /* 0x00180010d6007388 */ /* 0x0209e40000000c00 */
.L_x_1911:
[----:B------:R-:W-:Y:S05]  /*d8b0*/  BSYNC B1 ;  /* 0x0000000000017941 */ /* 0x000fea0003800000 */
.L_x_1910:
        /* <DEDUP_REMOVED lines=48> */
.L_x_1917:
[----:B------:R-:W-:Y:S05]  /*dbc0*/  BSYNC B0 ;  /* 0x0000000000007941 */ /* 0x000fea0003800000 */
.L_x_1916:
[----:B-----5:R1:W-:Y:S02]  /*dbd0*/  STS.128 [R214+0x3800], R12 ;  /* 0x0038000cd6007388 */ /* 0x0203e40000000c00 */
.L_x_1915:
[----:B------:R-:W-:Y:S05]  /*dbe0*/  BSYNC B1 ;  /* 0x0000000000017941 */ /* 0x000fea0003800000 */
.L_x_1914:
        /* <DEDUP_REMOVED lines=47> */
.L_x_1919:
[----:B------:R-:W-:Y:S05]  /*dee0*/  BSYNC B0 ;  /* 0x0000000000007941 */ /* 0x000fea0003800000 */
.L_x_1918:
[----:B-----5:R1:W-:Y:S01]  /*def0*/  STS.128 [R214+0x5800], R12 ;  /* 0x0058000cd6007388 */ /* 0x0203e20000000c00 */
[----:B------:R-:W-:Y:S05]  /*df00*/  BRA `(.L_x_1909) ;  /* 0x00004e1000007947 */ /* 0x000fea0003800000 */
.L_x_1872:
        /* <DEDUP_REMOVED lines=90> */
.L_x_1925:
[----:B------:R-:W-:Y:S05]  /*e4b0*/  BSYNC B0 ;  /* 0x0000000000007941 */ /* 0x000fea0003800000 */
.L_x_1924:
[----:B-----5:R4:W-:Y:S02]  /*e4c0*/  STS.128 [R214], R32 ;  /* 0x00000020d6007388 */ /* 0x0209e40000000c00 */
.L_x_1923:
[----:B------:R-:W-:Y:S05]  /*e4d0*/  BSYNC B1 ;  /* 0x0000000000017941 */ /* 0x000fea0003800000 */
.L_x_1922:
        /* <DEDUP_REMOVED lines=87> */
.L_x_1929:
[----:B------:R-:W-:Y:S05]  /*ea50*/  BSYNC B0 ;  /* 0x0000000000007941 */ /* 0x000fea0003800000 */
.L_x_1928:
[----:B-----5:R1:W-:Y:S02]  /*ea60*/  STS.128 [R214+0x2000], R32 ;  /* 0x00200020d6007388 */ /* 0x0203e40000000c00 */
.L_x_1927:
[----:B------:R-:W-:Y:S05]  /*ea70*/  BSYNC B1 ;  /* 0x0000000000017941 */ /* 0x000fea0003800000 */
.L_x_1926:
        /* <DEDUP_REMOVED lines=86> */
.L_x_1931:
[----:B------:R-:W-:Y:S05]  /*efe0*/  BSYNC B0 ;  /* 0x0000000000007941 */ /* 0x000fea0003800000 */
.L_x_1930:
[----:B-----5:R4:W-:Y:S02]  /*eff0*/  STS.128 [R214+0x4000], R32 ;  /* 0x00400020d6007388 */ /* 0x0209e40000000c00 */
.L_x_1921:
[----:B------:R-:W-:Y:S05]  /*f000*/  BSYNC B2 ;  /* 0x0000000000027941 */ /* 0x000fea0003800000 */
.L_x_1920:
        /* <DEDUP_REMOVED lines=95> */
.L_x_1937:
[----:B------:R-:W-:Y:S05]  /*f600*/  BSYNC B0 ;  /* 0x0000000000007941 */ /* 0x000fea0003800000 */
.L_x_1936:
[----:B-----5:R4:W-:Y:S02]  /*f610*/  STS.128 [R214+0x800], R32 ;  /* 0x00080020d6007388 */ /* 0x0209e40000000c00 */
.L_x_1935:
[----:B------:R-:W-:Y:S05]  /*f620*/  BSYNC B1 ;  /* 0x0000000000017941 */ /* 0x000fea0003800000 */
.L_x_1934:
        /* <DEDUP_REMOVED lines=90> */
.L_x_1941:
[----:B------:R-:W-:Y:S05]  /*fbd0*/  BSYNC B0 ;  /* 0x0000000000007941 */ /* 0x000fea0003800000 */
.L_x_1940:
[----:B-----5:R4:W-:Y:S02]  /*fbe0*/  STS.128 [R214+0x2800], R32 ;  /* 0x00280020d6007388 */ /* 0x0209e40000000c00 */
.L_x_1939:
[----:B------:R-:W-:Y:S05]  /*fbf0*/  BSYNC B1 ;  /* 0x0000000000017941 */ /* 0x000fea0003800000 */
.L_x_1938:
        /* <DEDUP_REMOVED lines=89> */
.L_x_1943:
[----:B------:R-:W-:Y:S05]  /*10190*/  BSYNC B0 ;  /* 0x0000000000007941 */ /* 0x000fea0003800000 */
.L_x_1942:
[----:B-----5:R1:W-:Y:S02]  /*101a0*/  STS.128 [R214+0x4800], R28 ;  /* 0x0048001cd6007388 */ /* 0x0203e40000000c00 */
.L_x_1933:
[----:B------:R-:W-:Y:S05]  /*101b0*/  BSYNC B2 ;  /* 0x0000000000027941 */ /* 0x000fea0003800000 */
.L_x_1932:
        /* <DEDUP_REMOVED lines=96> */
.L_x_1949:
[----:B------:R-:W-:Y:S05]  /*107c0*/  BSYNC B0 ;  /* 0x0000000000007941 */ /* 0x000fea0003800000 */
.L_x_1948:
[----:B-----5:R1:W-:Y:S02]  /*107d0*/  STS.128 [R214+0x1000], R32 ;  /* 0x00100020d6007388 */ /* 0x0203e40000000c00 */
.L_x_1947:
[----:B------:R-:W-:Y:S05]  /*107e0*/  BSYNC B1 ;  /* 0x0000000000017941 */ /* 0x000fea0003800000 */
.L_x_1946:
        /* <DEDUP_REMOVED lines=90> */
.L_x_1953:
[----:B------:R-:W-:Y:S05]  /*10d90*/  BSYNC B0 ;  /* 0x0000000000007941 */ /* 0x000fea0003800000 */
.L_x_1952:
[----:B-----5:R4:W-:Y:S02]  /*10da0*/  STS.128 [R214+0x3000], R32 ;  /* 0x00300020d6007388 */ /* 0x0209e40000000c00 */
.L_x_1951:
[----:B------:R-:W-:Y:S05]  /*10db0*/  BSYNC B1 ;  /* 0x0000000000017941 */ /* 0x000fea0003800000 */
.L_x_1950:
        /* <DEDUP_REMOVED lines=89> */
.L_x_1955:
[----:B------:R-:W-:Y:S05]  /*11350*/  BSYNC B0 ;  /* 0x0000000000007941 */ /* 0x000fea0003800000 */
.L_x_1954:
[----:B-----5:R1:W-:Y:S02]  /*11360*/  STS.128 [R214+0x5000], R28 ;  /* 0x0050001cd6007388 */ /* 0x0203e40000000c00 */
.L_x_1945:
[----:B------:R-:W-:Y:S05]  /*11370*/  BSYNC B2 ;  /* 0x0000000000027941 */ /* 0x000fea0003800000 */
.L_x_1944:
        /* <DEDUP_REMOVED lines=95> */
.L_x_1959:
[----:B------:R-:W-:Y:S05]  /*11970*/  BSYNC B0 ;  /* 0x0000000000007941 */ /* 0x000fea0003800000 */
.L_x_1958:
[----:B-----5:R1:W-:Y:S02]  /*11980*/  STS.128 [R214+0x1800], R16 ;  /* 0x00180010d6007388 */ /* 0x0203e40000000c00 */
.L_x_1957:
[----:B------:R-:W-:Y:S05]  /*11990*/  BSYNC B1 ;  /* 0x0000000000017941 */ /* 0x000fea0003800000 */
.L_x_1956:
        /* <DEDUP_REMOVED lines=91> */
.L_x_1963:
[----:B------:R-:W-:Y:S05]  /*11f50*/  BSYNC B0 ;  /* 0x0000000000007941 */ /* 0x000fea0003800000 */
.L_x_1962:
[----:B-----5:R1:W-:Y:S02]  /*11f60*/  STS.128 [R214+0x3800], R16 ;  /* 0x00380010d6007388 */ /* 0x0203e40000000c00 */
.L_x_1961:
[----:B------:R-:W-:Y:S05]  /*11f70*/  BSYNC B1 ;  /* 0x0000000000017941 */ /* 0x000fea0003800000 */
.L_x_1960:
        /* <DEDUP_REMOVED lines=94> */
.L_x_1965:
[----:B------:R-:W-:Y:S05]  /*12560*/  BSYNC B0 ;  /* 0x0000000000007941 */ /* 0x000fea0003800000 */
.L_x_1964:
[----:B-----5:R1:W-:Y:S01]  /*12570*/  STS.128 [R214+0x5800], R12 ;  /* 0x0058000cd6007388 */ /* 0x0203e20000000c00 */
[----:B------:R-:W-:Y:S05]  /*12580*/  BRA `(.L_x_1909) ;  /* 0x0000079000007947 */ /* 0x000fea0003800000 */
.L_x_1871:
        /* <DEDUP_REMOVED lines=27> */
.L_x_1967:
[----:B------:R-:W-:Y:S05]  /*12740*/  BSYNC B0 ;  /* 0x0000000000007941 */ /* 0x000fea0003800000 */
.L_x_1966:
        /* <DEDUP_REMOVED lines=29> */
.L_x_1969:
[----:B------:R-:W-:Y:S05]  /*12920*/  BSYNC B0 ;  /* 0x0000000000007941 */ /* 0x000fea0003800000 */
.L_x_1968:
        /* <DEDUP_REMOVED lines=30> */
.L_x_1971:
[----:B------:R-:W-:Y:S05]  /*12b10*/  BSYNC B0 ;  /* 0x0000000000007941 */ /* 0x000fea0003800000 */
.L_x_1970:
        /* <DEDUP_REMOVED lines=32> */
.L_x_1909:
[----:B------:R-:W-:Y:S05]  /*12d20*/  BSYNC B3 ;  /* 0x0000000000037941 */ /* 0x000fea0003800000 */
.L_x_1870:
        /* <DEDUP_REMOVED lines=30> */
.L_x_1974:
[----:B------:R2:W-:Y:S02]  /*12f10*/  STS.128 [R214+0xa000], RZ ;  /* 0x00a000ffd6007388 */ /* 0x0005e40000000c00 */
.L_x_1973:
[----:B------:R-:W-:Y:S05]  /*12f20*/  BSYNC B0 ;  /* 0x0000000000007941 */ /* 0x000fea0003800000 */
.L_x_1972:
        /* <DEDUP_REMOVED lines=31> */
.L_x_1977:
[----:B------:R1:W-:Y:S02]  /*13120*/  STS.128 [R214+0xa800], RZ ;  /* 0x00a800ffd6007388 */ /* 0x0003e40000000c00 */
.L_x_1976:
[----:B------:R-:W-:Y:S05]  /*13130*/  BSYNC B0 ;  /* 0x0000000000007941 */ /* 0x000fea0003800000 */
.L_x_1975:
        /* <DEDUP_REMOVED lines=35> */
.L_x_1980:
[----:B------:R1:W-:Y:S02]  /*13370*/  STS.128 [R214+0xb000], RZ ;  /* 0x00b000ffd6007388 */ /* 0x0003e40000000c00 */
.L_x_1979:
[----:B------:R-:W-:Y:S05]  /*13380*/  BSYNC B0 ;  /* 0x0000000000007941 */ /* 0x000fea0003800000 */
.L_x_1978:
        /* <DEDUP_REMOVED lines=35> */
.L_x_1982:
[----:B------:R-:W-:Y:S05]  /*135c0*/  BSYNC B0 ;  /* 0x0000000000007941 */ /* 0x000fea0003800000 */
.L_x_1981:
        /* <DEDUP_REMOVED lines=37> */
.L_x_1985:
[----:B------:R1:W-:Y:S02]  /*13820*/  STS.128 [R214+0x10000], RZ ;  /* 0x010000ffd6007388 */ /* 0x0003e40000000c00 */
.L_x_1984:
[----:B------:R-:W-:Y:S05]  /*13830*/  BSYNC B0 ;  /* 0x0000000000007941 */ /* 0x000fea0003800000 */
.L_x_1983:
        /* <DEDUP_REMOVED lines=32> */
.L_x_1988:
[----:B------:R1:W-:Y:S02]  /*13a40*/  STS.128 [R214+0x10800], RZ ;  /* 0x010800ffd6007388 */ /* 0x0003e40000000c00 */
.L_x_1987:
[----:B------:R-:W-:Y:S05]  /*13a50*/  BSYNC B0 ;  /* 0x0000000000007941 */ /* 0x000fea0003800000 */
.L_x_1986:
        /* <DEDUP_REMOVED lines=36> */
.L_x_1991:
[----:B------:R1:W-:Y:S02]  /*13ca0*/  STS.128 [R214+0x11000], RZ ;  /* 0x011000ffd6007388 */ /* 0x0003e40000000c00 */
.L_x_1990:
[----:B------:R-:W-:Y:S05]  /*13cb0*/  BSYNC B0 ;  /* 0x0000000000007941 */ /* 0x000fea0003800000 */
.L_x_1989:
        /* <DEDUP_REMOVED lines=41> */
.L_x_1994:
[----:B------:R1:W-:Y:S02]  /*13f50*/  STS.128 [R214+0x11800], RZ ;  /* 0x011800ffd6007388 */ /* 0x0003e40000000c00 */
.L_x_1993:
[----:B------:R-:W-:Y:S05]  /*13f60*/  BSYNC B0 ;  /* 0x0000000000007941 */ /* 0x000fea0003800000 */
.L_x_1992:
        /* <DEDUP_REMOVED lines=19> */
[----:B------:R-:W-:Y:S01]  /*140a0*/  ISETP.GT.AND P6, PT, R218, R207, PT ;  /* 0x000000cfda00720c */ /* 0x000fe20003fc4270 */
[----:B------:R-:W-:Y:S01]  /*140b0*/  LDSM.16.M88.4 R88, [R201+0x2000] ;  /* 0x00200000c958783b */ /* 0x000fe20000000200 */
[----:B------:R-:W-:-:S02]  /*140c0*/  IADD3 R0, R205, 0x6000, RZ ;  /* 0x00006000cd007810 */ /* 0x000fc40007ffe0ff */
[----:B------:R-:W-:Y:S01]  /*140d0*/  IADD3 R203, R205, 0x6020, RZ ;  /* 0x00006020cdcb7810 */ /* 0x000fe20007ffe0ff */
[----:B------:R-:W1:Y:S01]  /*140e0*/  LDSM.16.M88.4 R12, [R205+0x6000] ;  /* 0x00600000cd0c783b */ /* 0x000e620000000200 */
        /* <DEDUP_REMOVED lines=10> */
[----:B------:R-:W-:Y:S01]  /*14190*/  IADD3 R0, R61, 0x1, R2 ;  /* 0x000000013d007810 */ /* 0x000fe20007ffe002 */
[----:B------:R-:W2:Y:S01]  /*141a0*/  LDSM.16.M88.4 R80, [R205+0x7800] ;  /* 0x00780000cd50783b */ /* 0x000ea20000000200 */
[----:B------:R-:W-:Y:S02]  /*141b0*/  IADD3 R193, R203, 0x1800, RZ ;  /* 0x00001800cbc17810 */ /* 0x000fe40007ffe0ff */
[----:B------:R-:W-:Y:S01]  /*141c0*/  IADD3 R0, R65, R0, -R210 ;  /* 0x0000000041007210 */ /* 0x000fe20007ffe8d2 */
[----:B------:R-:W2:Y:S01]  /*141d0*/  LDSM.16.M88.4 R8, [R203+0x800] ;  /* 0x00080000cb08783b */ /* 0x000ea20000000200 */
[----:B------:R-:W-:-:S02]  /*141e0*/  IADD3 R191, R203, 0x2000, RZ ;  /* 0x00002000cbbf7810 */ /* 0x000fc40007ffe0ff */
[----:B------:R-:W-:Y:S01]  /*141f0*/  IADD3 R0, R0, c[0x0][0x2e8], RZ ;  /* 0x0000ba0000007a10 */ /* 0x000fe20007ffe0ff */
[----:B------:R-:W2:Y:S01]  /*14200*/  LDSM.16.M88.4 R48, [R203+0x1000] ;  /* 0x00100000cb30783b */ /* 0x000ea20000000200 */
[C---:B------:R-:W-:Y:S02]  /*14210*/  IADD3 R190, R203.reuse, 0x2800, RZ ;  /* 0x00002800cbbe7810 */ /* 0x040fe40007ffe0ff */
[C---:B------:R-:W-:Y:S01]  /*14220*/  IADD3 R2, R0.reuse, 0x8, RZ ;  /* 0x0000000800027810 */ /* 0x040fe20007ffe0ff */
[----:B------:R-:W2:Y:S01]  /*14230*/  LDSM.16.M88.4 R20, [R199+0x6000] ;  /* 0x00600000c714783b */ /* 0x000ea20000000200 */
[-C--:B------:R-:W-:Y:S02]  /*14240*/  IMNMX R0, R0, R65.reuse, PT ;  /* 0x0000004100007217 */ /* 0x080fe40003800200 */
[----:B------:R-:W-:Y:S01]  /*14250*/  IMNMX R2, R2, R65, PT ;  /* 0x0000004102027217 */ /* 0x000fe20003800200 */
[----:B------:R-:W2:Y:S01]  /*14260*/  LDSM.16.M88.4 R36, [R203+0x1800] ;  /* 0x00180000cb24783b */ /* 0x000ea20000000200 */
[----:B------:R-:W-:-:S02]  /*14270*/  IADD3 R189, R203, 0x3000, RZ ;  /* 0x00003000cbbd7810 */ /* 0x000fc40007ffe0ff */
[C---:B------:R-:W-:Y:S01]  /*14280*/  IADD3 R188, R203.reuse, 0x3800, RZ ;  /* 0x00003800cbbc7810 */ /* 0x040fe20007ffe0ff */
[----:B------:R-:W2:Y:S01]  /*14290*/  LDSM.16.M88.4 R24, [R199+0x6800] ;  /* 0x00680000c718783b */ /* 0x000ea20000000200 */
[C---:B------:R-:W-:Y:S02]  /*142a0*/  IADD3 R187, R203.reuse, 0x4000, RZ ;  /* 0x00004000cbbb7810 */ /* 0x040fe40007ffe0ff */
[C---:B------:R-:W-:Y:S01]  /*142b0*/  IADD3 R186, R203.reuse, 0x4800, RZ ;  /* 0x00004800cbba7810 */ /* 0x040fe20007ffe0ff */
[C---:B-1----:R-:W-:Y:S01]  /*142c0*/  HMMA.16816.F32 R16, R56.reuse, R12, RZ ;  /* 0x0000000c3810723c */ /* 0x042fe200000018ff */
[----:B------:R-:W-:Y:S01]  /*142d0*/  LDSM.16.M88.4 R84, [R203+0x2000] ;  /* 0x00200000cb54783b */ /* 0x000fe20000000200 */
[C---:B------:R-:W-:Y:S02]  /*142e0*/  IADD3 R185, R203.reuse, 0x5000, RZ ;  /* 0x00005000cbb97810 */ /* 0x040fe40007ffe0ff */
[----:B------:R-:W-:Y:S01]  /*142f0*/  IADD3 R184, R203, 0x5800, RZ ;  /* 0x00005800cbb87810 */ /* 0x000fe20007ffe0ff */
[----:B------:R-:W-:Y:S03]  /*14300*/  LDSM.16.M88.4 R96, [R192+0x2800] ;  /* 0x00280000c060783b */ /* 0x000fe60000000200 */
[C---:B------:R-:W-:Y:S01]  /*14310*/  HMMA.16816.F32 R12, R56.reuse, R14, RZ ;  /* 0x0000000e380c723c */ /* 0x040fe200000018ff */
[----:B------:R-:W-:Y:S07]  /*14320*/  LDSM.16.M88.4 R92, [R205+0xa800] ;  /* 0x00a80000cd5c783b */ /* 0x000fee0000000200 */
        /* <DEDUP_REMOVED lines=167> */
[----:B------:R-:W-:Y:S02]  /*14da0*/  FMUL.FTZ R99, R99, c[0x0][0x2ec] ;  /* 0x0000bb0063637a20 */ /* 0x000fe40000410000 */
[----:B------:R-:W-:Y:S01]  /*14db0*/  FMUL.FTZ R72, R72, c[0x0][0x2ec] ;  /* 0x0000bb0048487a20 */ /* 0x000fe20000410000 */
[----:B------:R-:W1:Y:S01]  /*14dc0*/  MUFU.TANH R29, R29 ;  /* 0x0000001d001d7308 */ /* 0x000e620000002400 */
[----:B------:R-:W-:-:S02]  /*14dd0*/  FMUL.FTZ R73, R73, c[0x0][0x2ec] ;  /* 0x0000bb0049497a20 */ /* 0x000fc40000410000 */
[----:B------:R-:W-:Y:S02]  /*14de0*/  FMUL.FTZ R74, R74, c[0x0][0x2ec] ;  /* 0x0000bb004a4a7a20 */ /* 0x000fe40000410000 */
[----:B------:R-:W-:Y:S02]  /*14df0*/  FMUL.FTZ R75, R75, c[0x0][0x2ec] ;  /* 0x0000bb004b4b7a20 */ /* 0x000fe40000410000 */
[----:B------:R-:W-:Y:S01]  /*14e00*/  FMUL.FTZ R68, R68, c[0x0][0x2ec] ;  /* 0x0000bb0044447a20 */ /* 0x000fe20000410000 */
[----:B------:R-:W1:Y:S01]  /*14e10*/  MUFU.TANH R17, R17 ;  /* 0x0000001100117308 */ /* 0x000e620000002400 */
[----:B------:R-:W-:Y:S02]  /*14e20*/  FMUL.FTZ R69, R69, c[0x0][0x2ec] ;  /* 0x0000bb0045457a20 */ /* 0x000fe40000410000 */
[----:B------:R-:W-:Y:S02]  /*14e30*/  FMUL.FTZ R70, R70, c[0x0][0x2ec] ;  /* 0x0000bb0046467a20 */ /* 0x000fe40000410000 */
[----:B------:R-:W-:-:S02]  /*14e40*/  FMUL.FTZ R71, R71, c[0x0][0x2ec] ;  /* 0x0000bb0047477a20 */ /* 0x000fc40000410000 */
[----:B------:R-:W-:Y:S01]  /*14e50*/  FMUL.FTZ R80, R80, c[0x0][0x2ec] ;  /* 0x0000bb0050507a20 */ /* 0x000fe20000410000 */
[----:B------:R-:W1:Y:S01]  /*14e60*/  MUFU.TANH R31, R31 ;  /* 0x0000001f001f7308 */ /* 0x000e620000002400 */
[----:B------:R-:W-:Y:S02]  /*14e70*/  FMUL.FTZ R81, R81, c[0x0][0x2ec] ;  /* 0x0000bb0051517a20 */ /* 0x000fe40000410000 */
        /* <DEDUP_REMOVED lines=82> */
.L_x_1996:
[----:B------:R-:W-:-:S05]  /*153a0*/  IMAD.MOV.U32 R5, RZ, RZ, c[0x0][0x198] ;  /* 0x00006600ff057624 */ /* 0x000fca00078e00ff */
[----:B------:R-:W-:-:S04]  /*153b0*/  LEA R5, -R5, RZ, 0x6 ;  /* 0x000000ff05057211 */ /* 0x000fc800078e31ff */
[----:B------:R-:W-:Y:S02]  /*153c0*/  SHF.R.S32.HI R6, RZ, 0x1f, R5 ;  /* 0x0000001fff067819 */ /* 0x000fe40000011405 */
.L_x_1997:
        /* <DEDUP_REMOVED lines=112> */
.L_x_1995:
        /* <DEDUP_REMOVED lines=25> */
[----:B------:R-:W-:Y:S01]  /*15c60*/  LDSM.16.MT88.4 R64, [R196+0xe000] ;  /* 0x00e00000c440783b */ /* 0x000fe20000004200 */
[----:B------:R-:W-:Y:S02]  /*15c70*/  FSEL R24, R22, -INF , !P2 ;  /* 0xff80000016187808 */ /* 0x000fe40005000000 */
[----:B------:R-:W-:Y:S01]  /*15c80*/  FSEL R34, R51, -INF , !P5 ;  /* 0xff80000033227808 */ /* 0x000fe20006800000 */
[----:B-1----:R-:W-:Y:S01]  /*15c90*/  LDSM.16.MT88.4 R72, [R200+0x10000] ;  /* 0x01000000c848783b */ /* 0x002fe20000004200 */
        /* <DEDUP_REMOVED lines=419> */
.L_x_1999:
[----:B------:R-:W-:-:S05]  /*176d0*/  IMAD.MOV.U32 R9, RZ, RZ, c[0x0][0x1a0] ;  /* 0x00006800ff097624 */ /* 0x000fca00078e00ff */
[----:B------:R-:W-:-:S04]  /*176e0*/  LEA R9, -R9, RZ, 0x6 ;  /* 0x000000ff09097211 */ /* 0x000fc800078e31ff */
[----:B------:R-:W-:Y:S02]  /*176f0*/  SHF.R.S32.HI R6, RZ, 0x1f, R9 ;  /* 0x0000001fff067819 */ /* 0x000fe40000011409 */
.L_x_2000:
        /* <DEDUP_REMOVED lines=78> */
[C-C-:B------:R-:W-:Y:S02]  /*17be0*/  @P5 IMAD.X R5, R6.reuse, 0x1, R133.reuse, P2 ;  /* 0x0000000106055824 */ /* 0x140fe400010e0685 */
[----:B------:R-:W-:Y:S01]  /*17bf0*/  @P4 IMAD.X R133, R6, 0x1, R133, P0 ;  /* 0x0000000106854824 */ /* 0x000fe200000e0685 */
[----:B------:R-:W-:Y:S01]  /*17c00*/  @P1 LEA.HI.X R9, R9, R165, R6, 0x1, P6 ;  /* 0x000000a509091211 */ /* 0x000fe200030f0c06 */
[----:B------:R-:W-:Y:S01]  /*17c10*/  @!P1 STS.128 [R214+0xd000], RZ ;  /* 0x00d000ffd6009388 */ /* 0x000fe20000000c00 */
[----:B------:R-:W-:-:S02]  /*17c20*/  @P5 LEA R6, P2, R4, c[0x0][0x170], 0x1 ;  /* 0x00005c0004065a11 */ /* 0x000fc400078408ff */
[----:B------:R-:W-:Y:S01]  /*17c30*/  @P4 LEA R28, P0, R136, c[0x0][0x170], 0x1 ;  /* 0x00005c00881c4a11 */ /* 0x000fe200078008ff */
[----:B------:R-:W-:Y:S01]  /*17c40*/  @!PT LDS RZ, [RZ] ;  /* 0x00000000fffff984 */ /* 0x000fe20000000800 */
[----:B------:R-:W-:Y:S01]  /*17c50*/  @!PT LDS RZ, [RZ] ;  /* 0x00000000fffff984 */ /* 0x000fe20000000800 */
[----:B------:R-:W-:Y:S01]  /*17c60*/  @!PT LDS RZ, [RZ] ;  /* 0x00000000fffff984 */ /* 0x000fe20000000800 */
[----:B------:R3:W-:Y:S01]  /*17c70*/  @P5 LDGSTS.E.BYPASS.LTC128B.128 [R214+0xf000], [R14.64+0x80] ;  /* 0x0f0000800ed65fae */ /* 0x0007e2000b901d46 */
[----:B------:R-:W-:Y:S02]  /*17c80*/  @P5 LEA.HI.X R7, R4, c[0x0][0x174], R5, 0x1, P2 ;  /* 0x00005d0004075a11 */ /* 0x000fe400010f0c05 */
[----:B------:R-:W-:Y:S01]  /*17c90*/  @P4 LEA.HI.X R29, R136, c[0x0][0x174], R133, 0x1, P0 ;  /* 0x00005d00881d4a11 */ /* 0x000fe200000f0c85 */
        /* <DEDUP_REMOVED lines=22> */
[----:B----4-:R-:W4:Y:S04]  /*17e00*/  LDSM.16.M88.4 R16, [R205+0x6000] ;  /* 0x00600000cd10783b */ /* 0x010f280000000200 */
[----:B------:R-:W-:Y:S04]  /*17e10*/  LDSM.16.M88.4 R32, [R204] ;  /* 0x00000000cc20783b */ /* 0x000fe80000000200 */
[----:B---3--:R-:W-:Y:S04]  /*17e20*/  LDSM.16.M88.4 R12, [R203] ;  /* 0x00000000cb0c783b */ /* 0x008fe80000000200 */
[----:B------:R-:W3:Y:S04]  /*17e30*/  LDSM.16.M88.4 R140, [R205+0x6800] ;  /* 0x00680000cd8c783b */ /* 0x000ee80000000200 */
[----:B------:R-:W3:Y:S04]  /*17e40*/  LDSM.16.M88.4 R152, [R205+0x7000] ;  /* 0x00700000cd98783b */ /* 0x000ee80000000200 */
[----:B-1----:R-:W1:Y:S04]  /*17e50*/  LDSM.16.M88.4 R24, [R205+0x7800] ;  /* 0x00780000cd18783b */ /* 0x002e680000000200 */
[----:B-----5:R-:W-:Y:S04]  /*17e60*/  LDSM.16.M88.4 R8, [R202] ;  /* 0x00000000ca08783b */ /* 0x020fe80000000200 */
[----:B--2---:R-:W2:Y:S04]  /*17e70*/  LDSM.16.M88.4 R20, [R199+0x6000] ;  /* 0x00600000c714783b */ /* 0x004ea80000000200 */
[----:B------:R-:W5:Y:S04]  /*17e80*/  LDSM.16.M88.4 R148, [R195] ;  /* 0x00000000c394783b */ /* 0x000f680000000200 */
[----:B------:R-:W1:Y:S01]  /*17e90*/  LDSM.16.M88.4 R144, [R194] ;  /* 0x00000000c290783b */ /* 0x000e620000000200 */
[C---:B----4-:R-:W-:Y:S03]  /*17ea0*/  HMMA.16816.F32 R4, R168.reuse, R16, RZ ;  /* 0x00000010a804723c */ /* 0x050fe600000018ff */
[----:B------:R-:W4:Y:S04]  /*17eb0*/  LDSM.16.M88.4 R136, [R193] ;  /* 0x00000000c188783b */ /* 0x000f280000000200 */
        /* <DEDUP_REMOVED lines=13> */
[----:B-1----:R-:W-:Y:S08]  /*17f90*/  HMMA.16816.F32 R172, R168, R24, RZ ;  /* 0x00000018a8ac723c */ /* 0x002ff000000018ff */
[----:B------:R-:W-:Y:S01]  /*17fa0*/  HMMA.16816.F32 R16, R32, R14, R16 ;  /* 0x0000000e2010723c */ /* 0x000fe20000001810 */
[----:B------:R-:W-:Y:S07]  /*17fb0*/  LDSM.16.M88.4 R12, [R192] ;  /* 0x00000000c00c783b */ /* 0x000fee0000000200 */
[----:B------:R-:W-:Y:S01]  /*17fc0*/  HMMA.16816.F32 R168, R168, R26, RZ ;  /* 0x0000001aa8a8723c */ /* 0x000fe200000018ff */
[----:B------:R-:W1:Y:S07]  /*17fd0*/  LDSM.16.M88.4 R24, [R201] ;  /* 0x00000000c918783b */ /* 0x000e6e0000000200 */
[C---:B--2---:R-:W-:Y:S08]  /*17fe0*/  HMMA.16816.F32 R4, R8.reuse, R20, R4 ;  /* 0x000000140804723c */ /* 0x044ff00000001804 */
[----:B------:R-:W-:Y:S01]  /*17ff0*/  HMMA.16816.F32 R16, R8, R22, R16 ;  /* 0x000000160810723c */ /* 0x000fe20000001810 */
[----:B------:R-:W-:Y:S07]  /*18000*/  LDSM.16.M88.4 R20, [R205+0x8000] ;  /* 0x00800000cd14783b */ /* 0x000fee0000000200 */
[C---:B-----5:R-:W-:Y:S08]  /*18010*/  HMMA.16816.F32 R28, R32.reuse, R148, R28 ;  /* 0x00000094201c723c */ /* 0x060ff0000000181c */
[C---:B------:R-:W-:Y:S01]  /*18020*/  HMMA.16816.F32 R140, R32.reuse, R150, R140 ;  /* 0x00000096208c723c */ /* 0x040fe2000000188c */
[----:B------:R-:W-:Y:S07]  /*18030*/  LDSM.16.M88.4 R148, [R192+0x800] ;  /* 0x00080000c094783b */ /* 0x000fee0000000200 */
[C---:B------:R-:W-:Y:S08]  /*18040*/  HMMA.16816.F32 R156, R32.reuse, R144, R156 ;  /* 0x00000090209c723c */ /* 0x040ff0000000189c */
[C---:B------:R-:W-:Y:S01]  /*18050*/  HMMA.16816.F32 R152, R32.reuse, R146, R152 ;  /* 0x000000922098723c */ /* 0x040fe20000001898 */
[----:B------:R-:W-:Y:S07]  /*18060*/  LDSM.16.M88.4 R144, [R192+0x1000] ;  /* 0x00100000c090783b */ /* 0x000fee0000000200 */
[C---:B----4-:R-:W-:Y:S08]  /*18070*/  HMMA.16816.F32 R172, R32.reuse, R136, R172 ;  /* 0x0000008820ac723c */ /* 0x050ff000000018ac */
[----:B------:R-:W-:Y:S01]  /*18080*/  HMMA.16816.F32 R168, R32, R138, R168 ;  /* 0x0000008a20a8723c */ /* 0x000fe200000018a8 */
[----:B------:R-:W2:Y:S04]  /*18090*/  LDSM.16.M88.4 R32, [R206+0x2000] ;  /* 0x00200000ce20783b */ /* 0x000ea80000000200 */
[----:B------:R-:W-:Y:S03]  /*180a0*/  LDSM.16.M88.4 R136, [R192+0x1800] ;  /* 0x00180000c088783b */ /* 0x000fe60000000200 */
[C---:B-1----:R-:W-:Y:S08]  /*180b0*/  HMMA.16816.F32 R4, R24.reuse, R12, R4 ;  /* 0x0000000c1804723c */ /* 0x042ff00000001804 */
[----:B------:R-:W-:Y:S01]  /*180c0*/  HMMA.16816.F32 R16, R24, R14, R16 ;  /* 0x0000000e1810723c */ /* 0x000fe20000001810 */
[----:B------:R-:W-:Y:S07]  /*180d0*/  LDSM.16.M88.4 R12, [R204+0x2000] ;  /* 0x00200000cc0c783b */ /* 0x000fee0000000200 */
[C---:B------:R-:W-:Y:S08]  /*180e0*/  HMMA.16816.F32 R172, R8.reuse, R160, R172 ;  /* 0x000000a008ac723c */ /* 0x040ff000000018ac */
[C---:B------:R-:W-:Y:S01]  /*180f0*/  HMMA.16816.F32 R168, R8.reuse, R162, R168 ;  /* 0x000000a208a8723c */ /* 0x040fe200000018a8 */
[----:B------:R-:W1:Y:S07]  /*18100*/  LDSM.16.M88.4 R160, [R191] ;  /* 0x00000000bfa0783b */ /* 0x000e6e0000000200 */
        /* <DEDUP_REMOVED lines=16> */
[C---:B-1----:R-:W-:Y:S08]  /*18210*/  HMMA.16816.F32 R4, R12.reuse, R160, R4 ;  /* 0x000000a00c04723c */ /* 0x042ff00000001804 */
[----:B------:R-:W-:Y:S01]  /*18220*/  HMMA.16816.F32 R16, R12, R162, R16 ;  /* 0x000000a20c10723c */ /* 0x000fe20000001810 */
[----:B------:R-:W-:Y:S07]  /*18230*/  LDSM.16.M88.4 R160, [R188] ;  /* 0x00000000bca0783b */ /* 0x000fee0000000200 */
[C---:B------:R-:W-:Y:S08]  /*18240*/  HMMA.16816.F32 R172, R24.reuse, R136, R172 ;  /* 0x0000008818ac723c */ /* 0x040ff000000018ac */
[----:B------:R-:W-:Y:S01]  /*18250*/  HMMA.16816.F32 R168, R24, R138, R168 ;  /* 0x0000008a18a8723c */ /* 0x000fe200000018a8 */
[----:B------:R-:W1:Y:S04]  /*18260*/  LDSM.16.M88.4 R136, [R190] ;  /* 0x00000000be88783b */ /* 0x000e680000000200 */
[----:B------:R-:W1:Y:S03]  /*18270*/  LDSM.16.M88.4 R24, [R192+0x2000] ;  /* 0x00200000c018783b */ /* 0x000e660000000200 */
[C---:B---3--:R-:W-:Y:S08]  /*18280*/  HMMA.16816.F32 R28, R32.reuse, R8, R28 ;  /* 0x00000008201c723c */ /* 0x048ff0000000181c */
[----:B------:R-:W-:Y:S01]  /*18290*/  HMMA.16816.F32 R140, R32, R10, R140 ;  /* 0x0000000a208c723c */ /* 0x000fe2000000188c */
[----:B------:R-:W3:Y:S07]  /*182a0*/  LDSM.16.M88.4 R8, [R189] ;  /* 0x00000000bd08783b */ /* 0x000eee0000000200 */
[C---:B--2---:R-:W-:Y:S08]  /*182b0*/  HMMA.16816.F32 R4, R180.reuse, R20, R4 ;  /* 0x00000014b404723c */ /* 0x044ff00000001804 */
[----:B------:R-:W-:Y:S01]  /*182c0*/  HMMA.16816.F32 R16, R180, R22, R16 ;  /* 0x00000016b410723c */ /* 0x000fe20000001810 */
[----:B------:R-:W-:Y:S07]  /*182d0*/  LDSM.16.M88.4 R20, [R199+0x9000] ;  /* 0x00900000c714783b */ /* 0x000fee0000000200 */
        /* <DEDUP_REMOVED lines=10> */
[C---:B------:R-:W-:Y:S08]  /*18380*/  HMMA.16816.F32 R4, R164.reuse, R24, R4 ;  /* 0x00000018a404723c */ /* 0x040ff00000001804 */
[----:B------:R-:W-:Y:S01]  /*18390*/  HMMA.16816.F32 R16, R164, R26, R16 ;  /* 0x0000001aa410723c */ /* 0x000fe20000001810 */
[----:B------:R-:W-:Y:S07]  /*183a0*/  LDSM.16.M88.4 R24, [R202+0x4000] ;  /* 0x00400000ca18783b */ /* 0x000fee0000000200 */
[C---:B---3--:R-:W-:Y:S08]  /*183b0*/  HMMA.16816.F32 R156, R12.reuse, R8, R156 ;  /* 0x000000080c9c723c */ /* 0x048ff0000000189c */
[----:B------:R-:W-:Y:S01]  /*183c0*/  HMMA.16816.F32 R152, R12, R10, R152 ;  /* 0x0000000a0c98723c */ /* 0x000fe20000001898 */
[----:B------:R-:W1:Y:S07]  /*183d0*/  LDSM.16.M88.4 R8, [R192+0x2800] ;  /* 0x00280000c008783b */ /* 0x000e6e0000000200 */
[----:B------:R-:W-:Y:S08]  /*183e0*/  HMMA.16816.F32 R28, R180, R176, R28 ;  /* 0x000000b0b41c723c */ /* 0x000ff0000000181c */
[----:B--2---:R-:W-:Y:S08]  /*183f0*/  HMMA.16816.F32 R4, R148, R32, R4 ;  /* 0x000000209404723c */ /* 0x004ff00000001804 */
[----:B------:R-:W-:Y:S01]  /*18400*/  HMMA.16816.F32 R140, R180, R178, R140 ;  /* 0x000000b2b48c723c */ /* 0x000fe2000000188c */
[----:B------:R-:W-:Y:S07]  /*18410*/  LDSM.16.M88.4 R176, [R199+0x9800] ;  /* 0x00980000c7b0783b */ /* 0x000fee0000000200 */
[C---:B------:R-:W-:Y:S08]  /*18420*/  HMMA.16816.F32 R172, R12.reuse, R160, R172 ;  /* 0x000000a00cac723c */ /* 0x040ff000000018ac */
[----:B------:R-:W-:Y:S01]  /*18430*/  HMMA.16816.F32 R168, R12, R162, R168 ;  /* 0x000000a20ca8723c */ /* 0x000fe200000018a8 */
[----:B------:R-:W2:Y:S04]  /*18440*/  LDSM.16.M88.4 R160, [R192+0x3000] ;  /* 0x00300000c0a0783b */ /* 0x000ea80000000200 */
[----:B------:R-:W-:Y:S03]  /*18450*/  LDSM.16.M88.4 R12, [R201+0x4000] ;  /* 0x00400000c90c783b */ /* 0x000fe60000000200 */
[----:B------:R-:W-:Y:S01]  /*18460*/  HMMA.16816.F32 R16, R148, R34, R16 ;  /* 0x000000229410723c */ /* 0x000fe20000001810 */
[----:B------:R-:W-:Y:S07]  /*18470*/  LDSM.16.M88.4 R32, [R186] ;  /* 0x00000000ba20783b */ /* 0x000fee0000000200 */
[----:B------:R-:W-:Y:S08]  /*18480*/  HMMA.16816.F32 R156, R180, R20, R156 ;  /* 0x00000014b49c723c */ /* 0x000ff0000000189c */
[----:B-1----:R-:W-:Y:S08]  /*18490*/  HMMA.16816.F32 R28, R164, R8, R28 ;  /* 0x00000008a41c723c */ /* 0x002ff0000000181c */
[----:B------:R-:W-:Y:S08]  /*184a0*/  HMMA.16816.F32 R4, R136, R144, R4 ;  /* 0x000000908804723c */ /* 0x000ff00000001804 */
[----:B------:R-:W-:Y:S01]  /*184b0*/  HMMA.16816.F32 R140, R164, R10, R140 ;  /* 0x0000000aa48c723c */ /* 0x000fe2000000188c */
[----:B------:R-:W-:Y:S07]  /*184c0*/  LDSM.16.M88.4 R8, [R192+0x4000] ;  /* 0x00400000c008783b */ /* 0x000fee0000000200 */
[----:B------:R-:W-:Y:S01]  /*184d0*/  HMMA.16816.F32 R16, R136, R146, R16 ;  /* 0x000000928810723c */ /* 0x000fe20000001810 */
[----:B------:R-:W1:Y:S07]  /*184e0*/  LDSM.16.M88.4 R144, [R205+0xb000] ;  /* 0x00b00000cd90783b */ /* 0x000e6e0000000200 */
[----:B--2---:R-:W-:Y:S08]  /*184f0*/  HMMA.16816.F32 R156, R164, R160, R156 ;  /* 0x000000a0a49c723c */ /* 0x004ff0000000189c */
[----:B------:R-:W-:Y:S08]  /*18500*/  HMMA.16816.F32 R28, R148, R228, R28 ;  /* 0x000000e4941c723c */ /* 0x000ff0000000181c */
[----:B------:R-:W-:Y:S08]  /*18510*/  HMMA.16816.F32 R4, R24, R224, R4 ;  /* 0x000000e01804723c */ /* 0x000ff00000001804 */
[----:B------:R-:W-:Y:S08]  /*18520*/  HMMA.16816.F32 R140, R148, R230, R140 ;  /* 0x000000e6948c723c */ /* 0x000ff0000000188c */
[----:B------:R-:W-:Y:S01]  /*18530*/  HMMA.16816.F32 R16, R24, R226, R16 ;  /* 0x000000e21810723c */ /* 0x000fe20000001810 */
[----:B------:R-:W2:Y:S07]  /*18540*/  LDSM.16.M88.4 R224, [R185] ;  /* 0x00000000b9e0783b */ /* 0x000eae0000000200 */
[----:B------:R-:W-:Y:S01]  /*18550*/  HMMA.16816.F32 R152, R180, R22, R152 ;  /* 0x00000016b498723c */ /* 0x000fe20000001898 */
[----:B------:R-:W3:Y:S07]  /*18560*/  LDSM.16.M88.4 R20, [R199+0xa800] ;  /* 0x00a80000c714783b */ /* 0x000eee0000000200 */
[----:B-1----:R-:W-:Y:S08]  /*18570*/  HMMA.16816.F32 R156, R148, R144, R156 ;  /* 0x00000090949c723c */ /* 0x002ff0000000189c */
[----:B------:R-:W-:Y:S08]  /*18580*/  HMMA.16816.F32 R28, R136, R32, R28 ;  /* 0x00000020881c723c */ /* 0x000ff0000000181c */
[----:B------:R-:W-:Y:S08]  /*18590*/  HMMA.16816.F32 R4, R12, R8, R4 ;  /* 0x000000080c04723c */ /* 0x000ff00000001804 */
[----:B------:R-:W-:Y:S01]  /*185a0*/  HMMA.16816.F32 R140, R136, R34, R140 ;  /* 0x00000022888c723c */ /* 0x000fe2000000188c */
[----:B------:R-:W1:Y:S07]  /*185b0*/  LDSM.16.M88.4 R32, [R192+0x3800] ;  /* 0x00380000c020783b */ /* 0x000e6e0000000200 */
[----:B------:R-:W-:Y:S08]  /*185c0*/  HMMA.16816.F32 R172, R180, R176, R172 ;  /* 0x000000b0b4ac723c */ /* 0x000ff000000018ac */
[----:B------:R-:W-:Y:S01]  /*185d0*/  HMMA.16816.F32 R16, R12, R10, R16 ;  /* 0x0000000a0c10723c */ /* 0x000fe20000001810 */
[----:B------:R-:W4:Y:S01]  /*185e0*/  LDSM.16.M88.4 R8, [R199+0xb000] ;  /* 0x00b00000c708783b */ /* 0x000f220000000200 */
[----:B------:R-:W-:-:S02]  /*185f0*/  FMUL.FTZ R133, R4, c[0x0][0x2ec] ;  /* 0x0000bb0004857a20 */ /* 0x000fc40000410000 */
[----:B------:R-:W-:Y:S02]  /*18600*/  FMUL.FTZ R145, R5, c[0x0][0x2ec] ;  /* 0x0000bb0005917a20 */ /* 0x000fe40000410000 */
[----:B------:R-:W-:Y:S02]  /*18610*/  FMUL.FTZ R144, R6, c[0x0][0x2ec] ;  /* 0x0000bb0006907a20 */ /* 0x000fe40000410000 */
[----:B------:R-:W-:Y:S01]  /*18620*/  HMMA.16816.F32 R176, R180, R178, R168 ;  /* 0x000000b2b4b0723c */ /* 0x000fe200000018a8 */
[----:B------:R-:W5:Y:S01]  /*18630*/  LDSM.16.M88.4 R168, [R192+0x4800] ;  /* 0x00480000c0a8783b */ /* 0x000f620000000200 */
[----:B------:R-:W-:Y:S01]  /*18640*/  FMUL.FTZ R160, R7, c[0x0][0x2ec] ;  /* 0x0000bb0007a07a20 */ /* 0x000fe20000410000 */
[----:B------:R-:W-:Y:S02]  /*18650*/  MUFU.TANH R145, R145 ;  /* 0x0000009100917308 */ /* 0x000fe40000002400 */
[----:B------:R-:W4:Y:S03]  /*18660*/  LDSM.16.M88.4 R4, [R205+0xb800] ;  /* 0x00b80000cd04783b */ /* 0x000f260000000200 */
[----:B------:R-:W-:Y:S03]  /*18670*/  HMMA.16816.F32 R152, R164, R162, R152 ;  /* 0x000000a2a498723c */ /* 0x000fe60000001898 */
[----:B------:R-:W-:Y:S05]  /*18680*/  MUFU.TANH R160, R160 ;  /* 0x000000a000a07308 */ /* 0x000fea0000002400 */
[----:B--2---:R-:W-:Y:S01]  /*18690*/  HMMA.16816.F32 R156, R136, R224, R156 ;  /* 0x000000e0889c723c */ /* 0x004fe2000000189c */
[----:B------:R-:W-:-:S02]  /*186a0*/  FMUL.FTZ R161, R16, c[0x0][0x2ec] ;  /* 0x0000bb0010a17a20 */ /* 0x000fc40000410000 */
[----:B------:R-:W-:Y:S05]  /*186b0*/  MUFU.TANH R133, R133 ;  /* 0x0000008500857308 */ /* 0x000fea0000002400 */
[----:B---3--:R-:W-:Y:S03]  /*186c0*/  HMMA.16816.F32 R28, R24, R20, R28 ;  /* 0x00000014181c723c */ /* 0x008fe6000000181c */
[----:B------:R-:W2:Y:S05]  /*186d0*/  MUFU.TANH R161, R161 ;  /* 0x000000a100a17308 */ /* 0x000eaa0000002400 */
[----:B-1----:R-:W-:Y:S03]  /*186e0*/  HMMA.16816.F32 R172, R164, R32, R172 ;  /* 0x00000020a4ac723c */ /* 0x002fe600000018ac */
[----:B------:R-:W-:Y:S04]  /*186f0*/  MUFU.TANH R144, R144 ;  /* 0x0000009000907308 */ /* 0x000fe80000002400 */
[----:B------:R-:W-:Y:S01]  /*18700*/  FMUL.FTZ R32, R18, c[0x0][0x2ec] ;  /* 0x0000bb0012207a20 */ /* 0x000fe20000410000 */
[----:B------:R-:W-:Y:S05]  /*18710*/  HMMA.16816.F32 R152, R148, R146, R152 ;  /* 0x000000929498723c */ /* 0x000fea0000001898 */
[----:B------:R-:W1:Y:S02]  /*18720*/  MUFU.TANH R32, R32 ;  /* 0x0000002000207308 */ /* 0x000e640000002400 */
[----:B------:R-:W-:Y:S01]  /*18730*/  FMUL.FTZ R146, R17, c[0x0][0x2ec] ;  /* 0x0000bb0011927a20 */ /* 0x000fe20000410000 */
[----:B----4-:R-:W-:Y:S05]  /*18740*/  HMMA.16816.F32 R156, R24, R8, R156 ;  /* 0x00000008189c723c */ /* 0x010fea000000189c */
[----:B------:R-:W3:Y:S02]  /*18750*/  MUFU.TANH R146, R146 ;  /* 0x0000009200927308 */ /* 0x000ee40000002400 */
[----:B------:R-:W-:Y:S01]  /*18760*/  FMUL.FTZ R8, R19, c[0x0][0x2ec] ;  /* 0x0000bb0013087a20 */ /* 0x000fe20000410000 */
[----:B-----5:R-:W-:Y:S01]  /*18770*/  HMMA.16816.F32 R28, R12, R168, R28 ;  /* 0x000000a80c1c723c */ /* 0x020fe2000000181c */
[----:B------:R-:W4:Y:S04]  /*18780*/  LDSM.16.M88.4 R16, [R184] ;  /* 0x00000000b810783b */ /* 0x000f280000000200 */
[----:B------:R-:W5:Y:S03]  /*18790*/  MUFU.TANH R8, R8 ;  /* 0x0000000800087308 */ /* 0x000f660000002400 */
[----:B------:R-:W-:Y:S07]  /*187a0*/  HMMA.16816.F32 R176, R164, R34, R176 ;  /* 0x00000022a4b0723c */ /* 0x000fee00000018b0 */
[----:B------:R-:W-:Y:S01]  /*187b0*/  IMAD.MOV.U32 R164, RZ, RZ, R134 ;  /* 0x000000ffffa47224 */ /* 0x000fe200078e0086 */
[----:B------:R-:W-:Y:S01]  /*187c0*/  HMMA.16816.F32 R172, R148, R4, R172 ;  /* 0x0000000494ac723c */ /* 0x000fe200000018ac */
[----:B------:R-:W-:-:S07]  /*187d0*/  IMAD.MOV.U32 R165, RZ, RZ, R135 ;  /* 0x000000ffffa57224 */ /* 0x000fce00078e0087 */
[----:B------:R-:W-:Y:S01]  /*187e0*/  FMUL.FTZ R9, R28, c[0x0][0x2ec] ;  /* 0x0000bb001c097a20 */ /* 0x000fe20000410000 */
[----:B------:R-:W-:Y:S01]  /*187f0*/  HMMA.16816.F32 R152, R136, R226, R152 ;  /* 0x000000e28898723c */ /* 0x000fe20000001898 */
[----:B------:R-:W-:Y:S02]  /*18800*/  FMUL.FTZ R33, R29, c[0x0][0x2ec] ;  /* 0x0000bb001d217a20 */ /* 0x000fe40000410000 */
[----:B------:R-:W-:Y:S02]  /*18810*/  FMUL.FTZ R147, R30, c[0x0][0x2ec] ;  /* 0x0000bb001e937a20 */ /* 0x000fe40000410000 */
[----:B------:R-:W-:Y:S01]  /*18820*/  FMUL.FTZ R34, R31, c[0x0][0x2ec] ;  /* 0x0000bb001f227a20 */ /* 0x000fe20000410000 */
[----:B------:R-:W1:Y:S01]  /*18830*/  MUFU.TANH R9, R9 ;  /* 0x0000000900097308 */ /* 0x000e620000002400 */
[----:B------:R-:W1:Y:S01]  /*18840*/  LDSM.16.M88.4 R28, [R199+0xb800] ;  /* 0x00b80000c71c783b */ /* 0x000e620000000200 */
[----:B------:R-:W-:Y:S03]  /*18850*/  HMMA.16816.F32 R176, R148, R6, R176 ;  /* 0x0000000694b0723c */ /* 0x000fe600000018b0 */
[----:B------:R-:W-:Y:S03]  /*18860*/  LDSM.16.M88.4 R4, [R192+0x5800] ;  /* 0x00580000c004783b */ /* 0x000fe60000000200 */
[----:B------:R-:W1:Y:S02]  /*18870*/  MUFU.TANH R147, R147 ;  /* 0x0000009300937308 */ /* 0x000e640000002400 */
[----:B------:R-:W-:Y:S01]  /*18880*/  HMMA.16816.F32 R140, R24, R22, R140 ;  /* 0x00000016188c723c */ /* 0x000fe2000000188c */
[----:B------:R-:W2:Y:S01]  /*18890*/  LDSM.16.M88.4 R20, [R192+0x5000] ;  /* 0x00500000c014783b */ /* 0x000ea20000000200 */
[----:B------:R-:W-:-:S04]  /*188a0*/  DEPBAR.LE SB0, 0x0 ;  /* 0x000080000000791a */ /* 0x000fc80000000000 */
[----:B------:R-:W1:Y:S02]  /*188b0*/  MUFU.TANH R33, R33 ;  /* 0x0000002100217308 */ /* 0x000e640000002400 */
[C---:B----4-:R-:W-:Y:S01]  /*188c0*/  HMMA.16816.F32 R172, R136.reuse, R16, R172 ;  /* 0x0000001088ac723c */ /* 0x050fe200000018ac */
[----:B------:R-:W4:Y:S05]  /*188d0*/  S2R R17, SR_TID.X ;  /* 0x0000000000117919 */ /* 0x000f2a0000002100 */
[----:B------:R-:W1:Y:S02]  /*188e0*/  MUFU.TANH R34, R34 ;  /* 0x0000002200227308 */ /* 0x000e640000002400 */
[----:B------:R-:W-:Y:S08]  /*188f0*/  HMMA.16816.F32 R176, R136, R18, R176 ;  /* 0x0000001288b0723c */ /* 0x000ff000000018b0 */
[C---:B------:R-:W-:Y:S08]  /*18900*/  HMMA.16816.F32 R152, R24.reuse, R10, R152 ;  /* 0x0000000a1898723c */ /* 0x040ff00000001898 */
[----:B-1----:R-:W-:Y:S01]  /*18910*/  HMMA.16816.F32 R172, R24, R28, R172 ;  /* 0x0000001c18ac723c */ /* 0x002fe200000018ac */
[----:B----4-:R-:W-:-:S05]  /*18920*/  IMAD.SHL.U32 R17, R17, 0x2, RZ ;  /* 0x0000000211117824 */ /* 0x010fca00078e00ff */
[----:B------:R-:W-:Y:S02]  /*18930*/  LOP3.LUT R17, R17, 0x6, RZ, 0xc0, !PT ;  /* 0x0000000611117812 */ /* 0x000fe400078ec0ff */
[----:B------:R-:W-:Y:S03]  /*18940*/  HMMA.16816.F32 R140, R12, R170, R140 ;  /* 0x000000aa0c8c723c */ /* 0x000fe6000000188c */
[----:B------:R-:W-:-:S05]  /*18950*/  IMAD R17, R218, 0x40, R17 ;  /* 0x00000040da117824 */ /* 0x000fca00078e0211 */
[----:B--2---:R-:W-:Y:S01]  /*18960*/  HMMA.16816.F32 R156, R12, R20, R156 ;  /* 0x000000140c9c723c */ /* 0x004fe2000000189c */
[----:B------:R-:W-:-:S04]  /*18970*/  IADD3 R19, R17, 0x8, RZ ;  /* 0x0000000811137810 */ /* 0x000fc80007ffe0ff */
[C---:B------:R-:W-:Y:S02]  /*18980*/  ISETP.GE.AND P2, PT, R19.reuse, R0, PT ;  /* 0x000000001300720c */ /* 0x040fe40003f46270 */
[----:B------:R-:W-:Y:S01]  /*18990*/  ISETP.GE.AND P0, PT, R19, R2, PT ;  /* 0x000000021300720c */ /* 0x000fe20003f06270 */
[----:B------:R-:W-:Y:S01]  /*189a0*/  HMMA.16816.F32 R176, R24, R30, R176 ;  /* 0x0000001e18b0723c */ /* 0x000fe200000018b0 */
[----:B------:R-:W-:Y:S02]  /*189b0*/  IADD3 R19, R17, 0x9, RZ ;  /* 0x0000000911137810 */ /* 0x000fe40007ffe0ff */
[----:B------:R-:W-:-:S04]  /*189c0*/  FSEL R18, R161, -INF , !P2 ;  /* 0xff800000a1127808 */ /* 0x000fc80005000000 */
[----:B------:R-:W-:Y:S01]  /*189d0*/  IADD3 R25, R17, 0x18, RZ ;  /* 0x0000001811197810 */ /* 0x000fe20007ffe0ff */
[C---:B------:R-:W-:Y:S01]  /*189e0*/  HMMA.16816.F32 R152, R12.reuse, R22, R152 ;  /* 0x000000160c98723c */ /* 0x040fe20000001898 */
[----:B------:R-:W-:Y:S02]  /*189f0*/  FMUL.FTZ R20, R140, c[0x0][0x2ec] ;  /* 0x0000bb008c147a20 */ /* 0x000fe40000410000 */
[----:B------:R-:W-:Y:S02]  /*18a00*/  FMUL.FTZ R10, R141, c[0x0][0x2ec] ;  /* 0x0000bb008d0a7a20 */ /* 0x000fe40000410000 */
[----:B------:R-:W-:Y:S02]  /*18a10*/  FMUL.FTZ R11, R142, c[0x0][0x2ec] ;  /* 0x0000bb008e0b7a20 */ /* 0x000fe40000410000 */
[----:B------:R-:W-:Y:S01]  /*18a20*/  IADD3 R23, R17, 0x1, RZ ;  /* 0x0000000111177810 */ /* 0x000fe20007ffe0ff */
[C---:B------:R-:W-:Y:S01]  /*18a30*/  HMMA.16816.F32 R172, R12.reuse, R4, R172 ;  /* 0x000000040cac723c */ /* 0x040fe200000018ac */
[----:B------:R-:W-:Y:S01]  /*18a40*/  FMUL.FTZ R21, R143, c[0x0][0x2ec] ;  /* 0x0000bb008f157a20 */ /* 0x000fe20000410000 */
[----:B------:R-:W1:Y:S01]  /*18a50*/  MUFU.TANH R20, R20 ;  /* 0x0000001400147308 */ /* 0x000e620000002400 */
[C---:B------:R-:W-:Y:S01]  /*18a60*/  ISETP.GE.AND P6, PT, R23.reuse, R0, PT ;  /* 0x000000001700720c */ /* 0x040fe20003fc6270 */
[----:B------:R-:W-:Y:S01]  /*18a70*/  FMUL.FTZ R16, R156, c[0x0][0x2ec] ;  /* 0x0000bb009c107a20 */ /* 0x000fe20000410000 */
[----:B------:R-:W-:Y:S01]  /*18a80*/  ISETP.GE.AND P1, PT, R23, R2, PT ;  /* 0x000000021700720c */ /* 0x000fe20003f26270 */
[----:B------:R-:W-:Y:S01]  /*18a90*/  FMUL.FTZ R157, R157, c[0x0][0x2ec] ;  /* 0x0000bb009d9d7a20 */ /* 0x000fe20000410000 */
[----:B------:R-:W-:Y:S01]  /*18aa0*/  IADD3 R23, R17, 0x10, RZ ;  /* 0x0000001011177810 */ /* 0x000fe20007ffe0ff */
[----:B------:R-:W-:Y:S01]  /*18ab0*/  FMUL.FTZ R158, R158, c[0x0][0x2ec] ;  /* 0x0000bb009e9e7a20 */ /* 0x000fe20000410000 */
[----:B------:R-:W-:Y:S01]  /*18ac0*/  FSEL R4, R145, -INF , !P6 ;  /* 0xff80000091047808 */ /* 0x000fe20007000000 */
[----:B------:R-:W-:Y:S01]  /*18ad0*/  MUFU.TANH R10, R10 ;  /* 0x0000000a000a7308 */ /* 0x000fe20000002400 */
[----:B------:R-:W-:Y:S01]  /*18ae0*/  FSEL R5, R160, -INF , !P1 ;  /* 0xff800000a0057808 */ /* 0x000fe20004800000 */
[----:B------:R-:W-:Y:S01]  /*18af0*/  HMMA.16816.F32 R176, R12, R6, R176 ;  /* 0x000000060cb0723c */ /* 0x000fe200000018b0 */
[----:B------:R-:W-:Y:S01]  /*18b00*/  ISETP.GE.AND P6, PT, R19, R0, PT ;  /* 0x000000001300720c */ /* 0x000fe20003fc6270 */
[----:B------:R-:W-:Y:S01]  /*18b10*/  FMUL.FTZ R159, R159, c[0x0][0x2ec] ;  /* 0x0000bb009f9f7a20 */ /* 0x000fe20000410000 */
[----:B------:R-:W-:Y:S01]  /*18b20*/  ISETP.GE.AND P1, PT, R19, R2, PT ;  /* 0x000000021300720c */ /* 0x000fe20003f26270 */
[----:B------:R-:W-:Y:S01]  /*18b30*/  FMUL.FTZ R152, R152, c[0x0][0x2ec] ;  /* 0x0000bb0098987a20 */ /* 0x000fe20000410000 */
[----:B------:R-:W-:Y:S01]  /*18b40*/  FSEL R19, R32, -INF , !P0 ;  /* 0xff80000020137808 */ /* 0x000fe20004000000 */
[----:B------:R-:W2:Y:S01]  /*18b50*/  MUFU.TANH R11, R11 ;  /* 0x0000000b000b7308 */ /* 0x000ea20000002400 */
[----:B------:R-:W-:Y:S01]  /*18b60*/  ISETP.GE.AND P2, PT, R23, R0, PT ;  /* 0x000000001700720c */ /* 0x000fe20003f46270 */
[----:B------:R-:W-:Y:S01]  /*18b70*/  FMUL.FTZ R153, R153, c[0x0][0x2ec] ;  /* 0x0000bb0099997a20 */ /* 0x000fe20000410000 */
[----:B------:R-:W-:Y:S01]  /*18b80*/  ISETP.GE.AND P0, PT, R23, R2, PT ;  /* 0x000000021700720c */ /* 0x000fe20003f06270 */
[----:B------:R-:W-:Y:S01]  /*18b90*/  FMUL.FTZ R154, R154, c[0x0][0x2ec] ;  /* 0x0000bb009a9a7a20 */ /* 0x000fe20000410000 */
[----:B------:R-:W-:Y:S01]  /*18ba0*/  IADD3 R23, R17, 0x11, RZ ;  /* 0x0000001111177810 */ /* 0x000fe20007ffe0ff */
[----:B------:R-:W-:Y:S01]  /*18bb0*/  FMUL.FTZ R151, R174, c[0x0][0x2ec] ;  /* 0x0000bb00ae977a20 */ /* 0x000fe20000410000 */
[----:B---3--:R-:W-:Y:S01]  /*18bc0*/  FSEL R28, R146, -INF , !P6 ;  /* 0xff800000921c7808 */ /* 0x008fe20007000000 */
[----:B------:R-:W3:Y:S01]  /*18bd0*/  MUFU.TANH R21, R21 ;  /* 0x0000001500157308 */ /* 0x000ee20000002400 */
[----:B-----5:R-:W-:Y:S01]  /*18be0*/  FSEL R29, R8, -INF , !P1 ;  /* 0xff800000081d7808 */ /* 0x020fe20004800000 */
[----:B------:R-:W-:Y:S01]  /*18bf0*/  FMUL.FTZ R155, R155, c[0x0][0x2ec] ;  /* 0x0000bb009b9b7a20 */ /* 0x000fe20000410000 */
[----:B------:R-:W-:Y:S01]  /*18c00*/  ISETP.GE.AND P6, PT, R23, R0, PT ;  /* 0x000000001700720c */ /* 0x000fe20003fc6270 */
[----:B------:R-:W-:Y:S01]  /*18c10*/  FMUL.FTZ R137, R175, c[0x0][0x2ec] ;  /* 0x0000bb00af897a20 */ /* 0x000fe20000410000 */
[----:B------:R-:W-:-:S02]  /*18c20*/  ISETP.GE.AND P1, PT, R23, R2, PT ;  /* 0x000000021700720c */ /* 0x000fc40003f26270 */
[----:B------:R-:W-:Y:S01]  /*18c30*/  IADD3 R23, R17, 0x19, RZ ;  /* 0x0000001911177810 */ /* 0x000fe20007ffe0ff */
[----:B------:R-:W-:Y:S01]  /*18c40*/  MUFU.TANH R16, R16 ;  /* 0x0000001000107308 */ /* 0x000fe20000002400 */
[----:B------:R-:W-:Y:S01]  /*18c50*/  FSEL R26, R9, -INF , !P2 ;  /* 0xff800000091a7808 */ /* 0x000fe20005000000 */
[----:B------:R-:W-:Y:S01]  /*18c60*/  FMUL.FTZ R138, R176, c[0x0][0x2ec] ;  /* 0x0000bb00b08a7a20 */ /* 0x000fe20000410000 */
[----:B------:R-:W-:Y:S01]  /*18c70*/  FSEL R27, R147, -INF , !P0 ;  /* 0xff800000931b7808 */ /* 0x000fe20004000000 */
[----:B------:R-:W-:Y:S01]  /*18c80*/  FMUL.FTZ R139, R178, c[0x0][0x2ec] ;  /* 0x0000bb00b28b7a20 */ /* 0x000fe20000410000 */
[----:B------:R-:W-:Y:S01]  /*18c90*/  ISETP.GE.AND P2, PT, R25, R0, PT ;  /* 0x000000001900720c */ /* 0x000fe20003f46270 */
[----:B------:R-:W-:Y:S01]  /*18ca0*/  FMUL.FTZ R136, R177, c[0x0][0x2ec] ;  /* 0x0000bb00b1887a20 */ /* 0x000fe20000410000 */
[----:B------:R-:W-:Y:S01]  /*18cb0*/  ISETP.GE.AND P0, PT, R25, R2, PT ;  /* 0x000000021900720c */ /* 0x000fe20003f06270 */
[----:B------:R-:W-:Y:S01]  /*18cc0*/  MUFU.TANH R170, R157 ;  /* 0x0000009d00aa7308 */ /* 0x000fe20000002400 */
[----:B------:R-:W-:Y:S01]  /*18cd0*/  FSEL R22, R33, -INF , !P6 ;  /* 0xff80000021167808 */ /* 0x000fe20007000000 */
[----:B------:R-:W-:Y:S01]  /*18ce0*/  FMUL.FTZ R149, R179, c[0x0][0x2ec] ;  /* 0x0000bb00b3957a20 */ /* 0x000fe20000410000 */
[----:B------:R-:W-:-:S02]  /*18cf0*/  FSEL R25, R34, -INF , !P1 ;  /* 0xff80000022197808 */ /* 0x000fc40004800000 */
[C---:B------:R-:W-:Y:S02]  /*18d00*/  ISETP.GE.AND P6, PT, R23.reuse, R0, PT ;  /* 0x000000001700720c */ /* 0x040fe40003fc6270 */
[----:B------:R-:W-:Y:S01]  /*18d10*/  ISETP.GE.AND P1, PT, R23, R2, PT ;  /* 0x000000021700720c */ /* 0x000fe20003f26270 */
[----:B------:R-:W4:Y:S01]  /*18d20*/  MUFU.TANH R171, R158 ;  /* 0x0000009e00ab7308 */ /* 0x000f220000002400 */
[C---:B------:R-:W-:Y:S02]  /*18d30*/  IADD3 R9, R17.reuse, 0x20, RZ ;  /* 0x0000002011097810 */ /* 0x040fe40007ffe0ff */
[----:B------:R-:W-:Y:S02]  /*18d40*/  IADD3 R7, R17, 0x21, RZ ;  /* 0x0000002111077810 */ /* 0x000fe40007ffe0ff */
[----:B-1----:R-:W-:Y:S02]  /*18d50*/  FSEL R24, R20, -INF , !P2 ;  /* 0xff80000014187808 */ /* 0x002fe40005000000 */
[----:B--2---:R-:W-:Y:S01]  /*18d60*/  FSEL R23, R11, -INF , !P0 ;  /* 0xff8000000b177808 */ /* 0x004fe20004000000 */
[----:B------:R1:W-:Y:S01]  /*18d70*/  MUFU.TANH R168, R152 ;  /* 0x0000009800a87308 */ /* 0x0003e20000002400 */
[----:B------:R-:W-:-:S02]  /*18d80*/  FSEL R20, R10, -INF , !P6 ;  /* 0xff8000000a147808 */ /* 0x000fc40007000000 */
[----:B---3--:R-:W-:Y:S02]  /*18d90*/  FSEL R21, R21, -INF , !P1 ;  /* 0xff80000015157808 */ /* 0x008fe40004800000 */
[C---:B------:R-:W-:Y:S02]  /*18da0*/  ISETP.GE.AND P2, PT, R9.reuse, R0, PT ;  /* 0x000000000900720c */ /* 0x040fe40003f46270 */
[----:B------:R-:W-:Y:S01]  /*18db0*/  ISETP.GE.AND P0, PT, R9, R2, PT ;  /* 0x000000020900720c */ /* 0x000fe20003f06270 */
[----:B------:R-:W2:Y:S01]  /*18dc0*/  MUFU.TANH R166, R153 ;  /* 0x0000009900a67308 */ /* 0x000ea20000002400 */
[C---:B------:R-:W-:Y:S02]  /*18dd0*/  ISETP.GE.AND P6, PT, R7.reuse, R0, PT ;  /* 0x000000000700720c */ /* 0x040fe40003fc6270 */
[----:B------:R-:W-:Y:S02]  /*18de0*/  ISETP.GE.AND P1, PT, R7, R2, PT ;  /* 0x000000020700720c */ /* 0x000fe40003f26270 */
[----:B------:R-:W-:-:S02]  /*18df0*/  IADD3 R9, R17, 0x28, RZ ;  /* 0x0000002811097810 */ /* 0x000fc40007ffe0ff */
[----:B------:R-:W-:Y:S01]  /*18e00*/  IADD3 R7, R17, 0x29, RZ ;  /* 0x0000002911077810 */ /* 0x000fe20007ffe0ff */
[----:B-1----:R-:W-:Y:S01]  /*18e10*/  FMUL.FTZ R152, R173, c[0x0][0x2ec] ;  /* 0x0000bb00ad987a20 */ /* 0x002fe20000410000 */
[----:B------:R-:W1:Y:S01]  /*18e20*/  MUFU.TANH R169, R159 ;  /* 0x0000009f00a97308 */ /* 0x000e620000002400 */
[----:B----4-:R-:W-:Y:S02]  /*18e30*/  FSEL R171, R171, -INF , !P0 ;  /* 0xff800000abab7808 */ /* 0x010fe40004000000 */
[----:B------:R-:W-:Y:S02]  /*18e40*/  FSEL R170, R170, -INF , !P6 ;  /* 0xff800000aaaa7808 */ /* 0x000fe40007000000 */
[----:B------:R-:W-:Y:S02]  /*18e50*/  ISETP.GE.AND P0, PT, R9, R2, PT ;  /* 0x000000020900720c */ /* 0x000fe40003f06270 */
[----:B------:R-:W-:Y:S01]  /*18e60*/  ISETP.GE.AND P6, PT, R7, R0, PT ;  /* 0x000000000700720c */ /* 0x000fe20003fc6270 */
[----:B------:R-:W-:Y:S03]  /*18e70*/  MUFU.TANH R152, R152 ;  /* 0x0000009800987308 */ /* 0x000fe60000002400 */
[----:B--2---:R-:W-:-:S05]  /*18e80*/  FSEL R166, R166, -INF , !P6 ;  /* 0xff800000a6a67808 */ /* 0x004fca0007000000 */
[----:B------:R2:W3:Y:S01]  /*18e90*/  MUFU.TANH R167, R154 ;  /* 0x0000009a00a77308 */ /* 0x0004e20000002400 */
[----:B-1----:R-:W-:Y:S02]  /*18ea0*/  FSEL R169, R169, -INF , !P1 ;  /* 0xff800000a9a97808 */ /* 0x002fe40004800000 */
[----:B------:R-:W-:Y:S02]  /*18eb0*/  ISETP.GE.AND P1, PT, R7, R2, PT ;  /* 0x000000020700720c */ /* 0x000fe40003f26270 */
[----:B------:R-:W-:-:S03]  /*18ec0*/  IADD3 R7, R17, 0x30, RZ ;  /* 0x0000003011077810 */ /* 0x000fc60007ffe0ff */
[----:B------:R-:W1:Y:S01]  /*18ed0*/  MUFU.TANH R163, R155 ;  /* 0x0000009b00a37308 */ /* 0x000e620000002400 */
[----:B--2---:R-:W-:Y:S01]  /*18ee0*/  FMUL.FTZ R154, R172, c[0x0][0x2ec] ;  /* 0x0000bb00ac9a7a20 */ /* 0x004fe20000410000 */
[----:B------:R-:W-:-:S06]  /*18ef0*/  FSEL R172, R16, -INF , !P2 ;  /* 0xff80000010ac7808 */ /* 0x000fcc0005000000 */
[----:B------:R-:W-:Y:S01]  /*18f00*/  MUFU.TANH R151, R151 ;  /* 0x0000009700977308 */ /* 0x000fe20000002400 */
[-C--:B------:R-:W-:Y:S02]  /*18f10*/  ISETP.GE.AND P2, PT, R9, R0.reuse, PT ;  /* 0x000000000900720c */ /* 0x080fe40003f46270 */
[----:B------:R-:W-:Y:S02]  /*18f20*/  IADD3 R9, R17, 0x31, RZ ;  /* 0x0000003111097810 */ /* 0x000fe40007ffe0ff */
[----:B------:R-:W-:Y:S02]  /*18f30*/  FSEL R168, R168, -INF , !P2 ;  /* 0xff800000a8a87808 */ /* 0x000fe40005000000 */
[----:B------:R-:W-:Y:S01]  /*18f40*/  ISETP.GE.AND P6, PT, R9, R0, PT ;  /* 0x000000000900720c */ /* 0x000fe20003fc6270 */
[----:B------:R-:W2:Y:S01]  /*18f50*/  MUFU.TANH R154, R154 ;  /* 0x0000009a009a7308 */ /* 0x000ea20000002400 */
[----:B---3--:R-:W-:Y:S02]  /*18f60*/  FSEL R167, R167, -INF , !P0 ;  /* 0xff800000a7a77808 */ /* 0x008fe40004000000 */
[----:B------:R-:W-:-:S02]  /*18f70*/  FSEL R152, R152, -INF , !P6 ;  /* 0xff80000098987808 */ /* 0x000fc40007000000 */
[-C--:B------:R-:W-:Y:S02]  /*18f80*/  ISETP.GE.AND P6, PT, R17, R0.reuse, PT ;  /* 0x000000001100720c */ /* 0x080fe40003fc6270 */
[----:B------:R-:W-:Y:S01]  /*18f90*/  ISETP.GE.AND P2, PT, R7, R0, PT ;  /* 0x000000000700720c */ /* 0x000fe20003f46270 */
[----:B------:R-:W3:Y:S01]  /*18fa0*/  MUFU.TANH R137, R137 ;  /* 0x0000008900897308 */ /* 0x000ee20000002400 */
[----:B------:R-:W-:Y:S02]  /*18fb0*/  FSEL R133, R133, -INF , !P6 ;  /* 0xff80000085857808 */ /* 0x000fe40007000000 */
[----:B------:R-:W-:Y:S01]  /*18fc0*/  ISETP.GT.AND P6, PT, R218, R207, PT ;  /* 0x000000cfda00720c */ /* 0x000fe20003fc4270 */
[----:B------:R-:W-:Y:S01]  /*18fd0*/  BAR.SYNC.DEFER_BLOCKING 0x0 ;  /* 0x0000000000007b1d */ /* 0x000fe20000010000 */
[----:B------:R-:W-:Y:S02]  /*18fe0*/  ISETP.GE.AND P0, PT, R7, R2, PT ;  /* 0x000000020700720c */ /* 0x000fe40003f06270 */
[----:B------:R-:W-:-:S02]  /*18ff0*/  IADD3 R7, R17, 0x38, RZ ;  /* 0x0000003811077810 */ /* 0x000fc40007ffe0ff */
[----:B-1----:R-:W-:Y:S01]  /*19000*/  FSEL R163, R163, -INF , !P1 ;  /* 0xff800000a3a37808 */ /* 0x002fe20004800000 */
[----:B------:R-:W1:Y:S01]  /*19010*/  MUFU.TANH R138, R138 ;  /* 0x0000008a008a7308 */ /* 0x000e620000002400 */
[----:B--2---:R-:W-:Y:S02]  /*19020*/  FSEL R154, R154, -INF , !P2 ;  /* 0xff8000009a9a7808 */ /* 0x004fe40005000000 */
[----:B------:R-:W-:Y:S02]  /*19030*/  FSEL R151, R151, -INF , !P0 ;  /* 0xff80000097977808 */ /* 0x000fe40004000000 */
[----:B------:R-:W-:Y:S02]  /*19040*/  ISETP.GE.AND P1, PT, R9, R2, PT ;  /* 0x000000020900720c */ /* 0x000fe40003f26270 */
[C---:B------:R-:W-:Y:S01]  /*19050*/  ISETP.GE.AND P2, PT, R7.reuse, R0, PT ;  /* 0x000000000700720c */ /* 0x040fe20003f46270 */
[----:B------:R-:W2:Y:S01]  /*19060*/  MUFU.TANH R139, R139 ;  /* 0x0000008b008b7308 */ /* 0x000ea20000002400 */
[----:B------:R-:W-:-:S02]  /*19070*/  ISETP.GE.AND P0, PT, R7, R2, PT ;  /* 0x000000020700720c */ /* 0x000fc40003f06270 */
[----:B------:R-:W-:Y:S02]  /*19080*/  IADD3 R7, R17, 0x39, RZ ;  /* 0x0000003911077810 */ /* 0x000fe40007ffe0ff */
[----:B---3--:R-:W-:Y:S02]  /*19090*/  FSEL R137, R137, -INF , !P1 ;  /* 0xff80000089897808 */ /* 0x008fe40004800000 */
[----:B------:R-:W-:Y:S01]  /*190a0*/  ISETP.GE.AND P1, PT, R17, R2, PT ;  /* 0x000000021100720c */ /* 0x000fe20003f26270 */
[----:B------:R-:W3:Y:S01]  /*190b0*/  MUFU.TANH R136, R136 ;  /* 0x0000008800887308 */ /* 0x000ee20000002400 */
[----:B-1----:R-:W-:Y:S02]  /*190c0*/  FSEL R138, R138, -INF , !P2 ;  /* 0xff8000008a8a7808 */ /* 0x002fe40005000000 */
[----:B------:R-:W-:Y:S02]  /*190d0*/  ISETP.GE.AND P2, PT, R7, R0, PT ;  /* 0x000000000700720c */ /* 0x000fe40003f46270 */
[----:B------:R-:W-:-:S03]  /*190e0*/  FSEL R0, R144, -INF , !P1 ;  /* 0xff80000090007808 */ /* 0x000fc60004800000 */
[----:B------:R-:W1:Y:S01]  /*190f0*/  MUFU.TANH R149, R149 ;  /* 0x0000009500957308 */ /* 0x000e620000002400 */
[----:B--2---:R-:W-:Y:S02]  /*19100*/  FSEL R139, R139, -INF , !P0 ;  /* 0xff8000008b8b7808 */ /* 0x004fe40004000000 */
[----:B------:R-:W-:Y:S02]  /*19110*/  ISETP.GE.AND P0, PT, R7, R2, PT ;  /* 0x000000020700720c */ /* 0x000fe40003f06270 */
[----:B---3--:R-:W-:Y:S02]  /*19120*/  FSEL R136, R136, -INF , !P2 ;  /* 0xff80000088887808 */ /* 0x008fe40005000000 */
[----:B-1----:R-:W-:Y:S01]  /*19130*/  FSEL R149, R149, -INF , !P0 ;  /* 0xff80000095957808 */ /* 0x002fe20004000000 */
        /* <DEDUP_REMOVED lines=55> */
[----:B------:R-:W-:-:S05]  /*194b0*/  SHF.R.S32.HI R6, RZ, 0x1f, R8 ;  /* 0x0000001fff067819 */ /* 0x000fca0000011408 */
[----:B------:R-:W-:-:S04]  /*194c0*/  IMAD R7, R6, c[0x0][0x180], RZ ;  /* 0x0000600006077a24 */ /* 0x000fc800078e02ff */
[C---:B------:R-:W-:Y:S02]  /*194d0*/  IMAD R7, R8.reuse, c[0x0][0x184], R7 ;  /* 0x0000610008077a24 */ /* 0x040fe400078e0207 */
[----:B------:R-:W-:-:S04]  /*194e0*/  IMAD.WIDE.U32 R8, R8, c[0x0][0x180], R10 ;  /* 0x0000600008087a25 */ /* 0x000fc800078e000a */
[----:B------:R-:W-:Y:S01]  /*194f0*/  IMAD.IADD R10, R9, 0x1, R7 ;  /* 0x00000001090a7824 */ /* 0x000fe200078e0207 */
[----:B------:R-:W-:Y:S01]  /*19500*/  MOV R9, R8 ;  /* 0x0000000800097202 */ /* 0x000fe20000000f00 */
[----:B------:R-:W-:Y:S05]  /*19510*/  BRA `(.L_x_2003) ;  /* 0x0000003000007947 */ /* 0x000fea0003800000 */
.L_x_2002:
[----:B------:R-:W-:-:S05]  /*19520*/  IMAD.MOV.U32 R9, RZ, RZ, c[0x0][0x198] ;  /* 0x00006600ff097624 */ /* 0x000fca00078e00ff */
[----:B------:R-:W-:-:S04]  /*19530*/  LEA R9, -R9, RZ, 0x6 ;  /* 0x000000ff09097211 */ /* 0x000fc800078e31ff */
[----:B------:R-:W-:Y:S02]  /*19540*/  SHF.R.S32.HI R10, RZ, 0x1f, R9 ;  /* 0x0000001fff0a7819 */ /* 0x000fe40000011409 */
.L_x_2003:
        /* <DEDUP_REMOVED lines=17> */
[----:B------:R-:W-:Y:S01]  /*19660*/  @P4 IMAD.MOV.U32 R11, RZ, RZ, R17 ;  /* 0x000000ffff0b4224 */ /* 0x000fe200078e0011 */
[C---:B------:R-:W-:Y:S01]  /*19670*/  @P5 LEA R12, P1, R7.reuse, R216, 0x1 ;  /* 0x000000d8070c5211 */ /* 0x040fe200078208ff */
[----:B------:R-:W-:Y:S01]  /*19680*/  @!PT LDS RZ, [RZ] ;  /* 0x00000000fffff984 */ /* 0x000fe20000000800 */
[----:B------:R-:W-:Y:S01]  /*19690*/  @!PT LDS RZ, [RZ] ;  /* 0x00000000fffff984 */ /* 0x000fe20000000800 */
[----:B------:R-:W-:Y:S01]  /*196a0*/  @!PT LDS RZ, [RZ] ;  /* 0x00000000fffff984 */ /* 0x000fe20000000800 */
[----:B------:R1:W-:Y:S01]  /*196b0*/  @P5 LDGSTS.E.BYPASS.LTC128B.128 [R214+0x8000], [R16.64+0x80] ;  /* 0x0800008010d65fae */ /* 0x0003e2000b901d46 */
[C---:B------:R-:W-:Y:S02]  /*196c0*/  @P4 IADD3 R6, P0, R2.reuse, R9, RZ ;  /* 0x0000000902064210 */ /* 0x040fe40007f1e0ff */
[----:B------:R-:W-:Y:S01]  /*196d0*/  @P5 LEA.HI.X R13, R7, R217, R8, 0x1, P1 ;  /* 0x000000d9070d5211 */ /* 0x000fe200008f0c08 */
[----:B------:R1:W-:Y:S02]  /*196e0*/  @!P5 STS.128 [R214+0x8000], RZ ;  /* 0x008000ffd600d388 */ /* 0x0003e40000000c00 */
        /* <DEDUP_REMOVED lines=11> */
[--C-:B------:R-:W-:Y:S02]  /*197a0*/  @P4 LEA.HI.X R7, R9, R217, R10.reuse, 0x1, P0 ;  /* 0x000000d909074211 */ /* 0x100fe400000f0c0a */
        /* <DEDUP_REMOVED lines=61> */
.L_x_2001:
[----:B------:R-:W-:Y:S01]  /*19b80*/  FMNMX.FTZ R2, R3, R0, !PT ;  /* 0x0000000003027209 */ /* 0x000fe20007810000 */
[----:B-1----:R-:W-:Y:S01]  /*19b90*/  LDSM.16.MT88.4 R12, [R198+0xc000] ;  /* 0x00c00000c60c783b */ /* 0x002fe20000004200 */
        /* <DEDUP_REMOVED lines=34> */
[----:B-1----:R-:W-:-:S03]  /*19dc0*/  FMNMX.FTZ R2, R9, R2, !PT ;  /* 0x0000000209027209 */ /* 0x002fc60007810000 */
[----:B------:R-:W-:Y:S01]  /*19dd0*/  LDSM.16.MT88.4 R8, [R197+0xc000] ;  /* 0x00c00000c508783b */ /* 0x000fe20000004200 */
        /* <DEDUP_REMOVED lines=15> */
[----:B------:R-:W-:Y:S02]  /*19ed0*/  FFMA.FTZ R143, R4, c[0x0][0x23c], -R153 ;  /* 0x00008f00048f7a23 */ /* 0x000fe40000010899 */
[----:B------:R-:W-:Y:S01]  /*19ee0*/  FADD.FTZ R4, R132, -R5 ;  /* 0x8000000584047221 */ /* 0x000fe20000010000 */
[----:B------:R-:W-:Y:S01]  /*19ef0*/  MUFU.EX2 R2, R2 ;  /* 0x0000000200027308 */ /* 0x000fe20000000800 */
[--C-:B------:R-:W-:Y:S02]  /*19f00*/  FFMA.FTZ R140, R0, c[0x0][0x23c], -R150.reuse ;  /* 0x00008f00008c7a23 */ /* 0x100fe40000010896 */
[--C-:B------:R-:W-:Y:S02]  /*19f10*/  FFMA.FTZ R144, R133, c[0x0][0x23c], -R153.reuse ;  /* 0x00008f0085907a23 */ /* 0x100fe40000010899 */
[--C-:B------:R-:W-:Y:S01]  /*19f20*/  FFMA.FTZ R142, R18, c[0x0][0x23c], -R153.reuse ;  /* 0x00008f00128e7a23 */ /* 0x100fe20000010899 */
[----:B------:R-:W-:Y:S01]  /*19f30*/  LDSM.16.MT88.4 R132, [R198+0xc800] ;  /* 0x00c80000c684783b */ /* 0x000fe20000004200 */
[----:B------:R-:W-:Y:S01]  /*19f40*/  FFMA.FTZ R141, R28, c[0x0][0x23c], -R153 ;  /* 0x00008f001c8d7a23 */ /* 0x000fe20000010899 */
[----:B------:R-:W-:Y:S01]  /*19f50*/  MUFU.EX2 R143, R143 ;  /* 0x0000008f008f7308 */ /* 0x000fe20000000800 */
[----:B------:R-:W-:-:S02]  /*19f60*/  FFMA.FTZ R0, R19, c[0x0][0x23c], -R150 ;  /* 0x00008f0013007a23 */ /* 0x000fc40000010896 */
[----:B------:R-:W-:Y:S01]  /*19f70*/  FFMA.FTZ R147, R29, c[0x0][0x23c], -R150 ;  /* 0x00008f001d937a23 */ /* 0x000fe20000010896 */
[----:B------:R-:W1:Y:S01]  /*19f80*/  LDSM.16.MT88.4 R16, [R200+0xc000] ;  /* 0x00c00000c810783b */ /* 0x000e620000004200 */
[----:B------:R-:W-:Y:S02]  /*19f90*/  FMUL.FTZ R148, R4, c[0x0][0x23c] ;  /* 0x00008f0004947a20 */ /* 0x000fe40000410000 */
[----:B------:R-:W-:Y:S01]  /*19fa0*/  FMUL.FTZ R3, R6, c[0x0][0x23c] ;  /* 0x00008f0006037a20 */ /* 0x000fe20000410000 */
[----:B------:R-:W2:Y:S01]  /*19fb0*/  MUFU.EX2 R144, R144 ;  /* 0x0000009000907308 */ /* 0x000ea20000000800 */
[--C-:B------:R-:W-:Y:S01]  /*19fc0*/  FFMA.FTZ R155, R26, c[0x0][0x23c], -R153.reuse ;  /* 0x00008f001a9b7a23 */ /* 0x100fe20000010899 */
[----:B------:R-:W-:Y:S01]  /*19fd0*/  LDSM.16.MT88.4 R28, [R196+0xc800] ;  /* 0x00c80000c41c783b */ /* 0x000fe20000004200 */
[--C-:B------:R-:W-:Y:S02]  /*19fe0*/  FFMA.FTZ R156, R22, c[0x0][0x23c], -R153.reuse ;  /* 0x00008f00169c7a23 */ /* 0x100fe40000010899 */
[----:B------:R-:W-:-:S02]  /*19ff0*/  FFMA.FTZ R157, R24, c[0x0][0x23c], -R153 ;  /* 0x00008f00189d7a23 */ /* 0x000fc40000010899 */
[--C-:B------:R-:W-:Y:S01]  /*1a000*/  FFMA.FTZ R158, R20, c[0x0][0x23c], -R153.reuse ;  /* 0x00008f00149e7a23 */ /* 0x100fe20000010899 */
[----:B------:R-:W-:Y:S01]  /*1a010*/  MUFU.EX2 R142, R142 ;  /* 0x0000008e008e7308 */ /* 0x000fe20000000800 */
[--C-:B------:R-:W-:Y:S02]  /*1a020*/  FFMA.FTZ R159, R27, c[0x0][0x23c], -R150.reuse ;  /* 0x00008f001b9f7a23 */ /* 0x100fe40000010896 */
[--C-:B------:R-:W-:Y:S02]  /*1a030*/  FFMA.FTZ R162, R25, c[0x0][0x23c], -R150.reuse ;  /* 0x00008f0019a27a23 */ /* 0x100fe40000010896 */
[--C-:B------:R-:W-:Y:S01]  /*1a040*/  FFMA.FTZ R160, R23, c[0x0][0x23c], -R150.reuse ;  /* 0x00008f0017a07a23 */ /* 0x100fe20000010896 */
[----:B------:R-:W-:Y:S01]  /*1a050*/  LDSM.16.MT88.4 R24, [R200+0xe800] ;  /* 0x00e80000c818783b */ /* 0x000fe20000004200 */
[----:B------:R-:W-:Y:S01]  /*1a060*/  FFMA.FTZ R161, R21, c[0x0][0x23c], -R150 ;  /* 0x00008f0015a17a23 */ /* 0x000fe20000010896 */
[----:B------:R-:W3:Y:S01]  /*1a070*/  MUFU.EX2 R141, R141 ;  /* 0x0000008d008d7308 */ /* 0x000ee20000000800 */
[----:B--2---:R-:W-:Y:S01]  /*1a080*/  F2FP.PACK_AB R4, R143, R144 ;  /* 0x000000908f04723e */ /* 0x004fe200000000ff */
[----:B------:R-:W-:Y:S01]  /*1a090*/  LDSM.16.MT88.4 R20, [R198+0xe800] ;  /* 0x00e80000c614783b */ /* 0x000fe20000004200 */
[----:B------:R-:W-:-:S02]  /*1a0a0*/  FFMA.FTZ R173, R170, c[0x0][0x23c], -R153 ;  /* 0x00008f00aaad7a23 */ /* 0x000fc40000010899 */
[--C-:B------:R-:W-:Y:S02]  /*1a0b0*/  FFMA.FTZ R175, R166, c[0x0][0x23c], -R153.reuse ;  /* 0x00008f00a6af7a23 */ /* 0x100fe40000010899 */
[--C-:B------:R-:W-:Y:S01]  /*1a0c0*/  FFMA.FTZ R172, R172, c[0x0][0x23c], -R153.reuse ;  /* 0x00008f00acac7a23 */ /* 0x100fe20000010899 */
[----:B------:R-:W2:Y:S01]  /*1a0d0*/  MUFU.EX2 R140, R140 ;  /* 0x0000008c008c7308 */ /* 0x000ea20000000800 */
[----:B------:R-:W-:Y:S02]  /*1a0e0*/  FFMA.FTZ R168, R168, c[0x0][0x23c], -R153 ;  /* 0x00008f00a8a87a23 */ /* 0x000fe40000010899 */
[--C-:B------:R-:W-:Y:S02]  /*1a0f0*/  FFMA.FTZ R166, R171, c[0x0][0x23c], -R150.reuse ;  /* 0x00008f00aba67a23 */ /* 0x100fe40000010896 */
[--C-:B------:R-:W-:Y:S02]  /*1a100*/  FFMA.FTZ R169, R169, c[0x0][0x23c], -R150.reuse ;  /* 0x00008f00a9a97a23 */ /* 0x100fe40000010896 */
[--C-:B------:R-:W-:Y:S01]  /*1a110*/  FFMA.FTZ R167, R167, c[0x0][0x23c], -R150.reuse ;  /* 0x00008f00a7a77a23 */ /* 0x100fe20000010896 */
[----:B------:R-:W-:Y:S01]  /*1a120*/  MUFU.EX2 R0, R0 ;  /* 0x0000000000007308 */ /* 0x000fe20000000800 */
[----:B---3--:R-:W-:Y:S01]  /*1a130*/  F2FP.PACK_AB R6, R141, R142 ;  /* 0x0000008e8d06723e */ /* 0x008fe200000000ff */
[----:B------:R-:W-:-:S02]  /*1a140*/  FFMA.FTZ R170, R163, c[0x0][0x23c], -R150 ;  /* 0x00008f00a3aa7a23 */ /* 0x000fc40000010896 */
[--C-:B------:R-:W-:Y:S02]  /*1a150*/  FFMA.FTZ R163, R152, c[0x0][0x23c], -R153.reuse ;  /* 0x00008f0098a37a23 */ /* 0x100fe40000010899 */
[--C-:B------:R-:W-:Y:S02]  /*1a160*/  FFMA.FTZ R154, R154, c[0x0][0x23c], -R153.reuse ;  /* 0x00008f009a9a7a23 */ /* 0x100fe40000010899 */
[----:B------:R-:W3:Y:S01]  /*1a170*/  MUFU.EX2 R147, R147 ;  /* 0x0000009300937308 */ /* 0x000ee20000000800 */
[----:B--2---:R-:W-:Y:S01]  /*1a180*/  F2FP.PACK_AB R5, R2, R140 ;  /* 0x0000008c0205723e */ /* 0x004fe200000000ff */
[----:B------:R-:W-:Y:S02]  /*1a190*/  FFMA.FTZ R152, R138, c[0x0][0x23c], -R153 ;  /* 0x00008f008a987a23 */ /* 0x000fe40000010899 */
[--C-:B------:R-:W-:Y:S02]  /*1a1a0*/  FFMA.FTZ R151, R151, c[0x0][0x23c], -R150.reuse ;  /* 0x00008f0097977a23 */ /* 0x100fe40000010896 */
[----:B------:R-:W-:-:S02]  /*1a1b0*/  FFMA.FTZ R174, R137, c[0x0][0x23c], -R150 ;  /* 0x00008f0089ae7a23 */ /* 0x000fc40000010896 */
[----:B------:R-:W2:Y:S01]  /*1a1c0*/  MUFU.EX2 R148, R148 ;  /* 0x0000009400947308 */ /* 0x000ea20000000800 */
[--C-:B------:R-:W-:Y:S02]  /*1a1d0*/  FFMA.FTZ R171, R139, c[0x0][0x23c], -R150.reuse ;  /* 0x00008f008bab7a23 */ /* 0x100fe40000010896 */
[----:B------:R-:W-:Y:S02]  /*1a1e0*/  FFMA.FTZ R153, R136, c[0x0][0x23c], -R153 ;  /* 0x00008f0088997a23 */ /* 0x000fe40000010899 */
[----:B------:R-:W-:Y:S01]  /*1a1f0*/  FFMA.FTZ R150, R149, c[0x0][0x23c], -R150 ;  /* 0x00008f0095967a23 */ /* 0x000fe20000010896 */
[----:B------:R-:W-:Y:S02]  /*1a200*/  LDSM.16.MT88.4 R136, [R198+0xd800] ;  /* 0x00d80000c688783b */ /* 0x000fe40000004200 */
        /* <DEDUP_REMOVED lines=33> */
[----:B------:R-:W-:Y:S01]  /*1a420*/  FMUL.FTZ R109, R109, R148 ;  /* 0x000000946d6d7220 */ /* 0x000fe20000410000 */
[----:B------:R-:W1:Y:S01]  /*1a430*/  LDSM.16.MT88.4 R16, [R196+0xc000] ;  /* 0x00c00000c410783b */ /* 0x000e620000004200 */
        /* <DEDUP_REMOVED lines=30> */
[----:B-1----:R-:W-:Y:S01]  /*1a620*/  HMMA.16816.F32 R104, R4, R16, R104 ;  /* 0x000000100468723c */ /* 0x002fe20000001868 */
[----:B------:R-:W-:Y:S02]  /*1a630*/  FMUL.FTZ R45, R45, R148 ;  /* 0x000000942d2d7220 */ /* 0x000fe40000410000 */
[-C--:B------:R-:W-:Y:S01]  /*1a640*/  FMUL.FTZ R46, R46, R3.reuse ;  /* 0x000000032e2e7220 */ /* 0x080fe20000410000 */
[----:B------:R-:W-:Y:S01]  /*1a650*/  MUFU.EX2 R168, R168 ;  /* 0x000000a800a87308 */ /* 0x000fe20000000800 */
[----:B------:R-:W-:-:S02]  /*1a660*/  FMUL.FTZ R47, R47, R3 ;  /* 0x000000032f2f7220 */ /* 0x000fc40000410000 */
[-C--:B------:R-:W-:Y:S01]  /*1a670*/  FMUL.FTZ R48, R48, R148.reuse ;  /* 0x0000009430307220 */ /* 0x080fe20000410000 */
[C---:B------:R-:W-:Y:S01]  /*1a680*/  HMMA.16816.F32 R100, R4.reuse, R18, R100 ;  /* 0x000000120464723c */ /* 0x040fe20000001864 */
[-C--:B------:R-:W-:Y:S01]  /*1a690*/  FMUL.FTZ R49, R49, R148.reuse ;  /* 0x0000009431317220 */ /* 0x080fe20000410000 */
[----:B------:R-:W1:Y:S01]  /*1a6a0*/  LDSM.16.MT88.4 R16, [R197+0xe000] ;  /* 0x00e00000c510783b */ /* 0x000e620000004200 */
[-C--:B------:R-:W-:Y:S01]  /*1a6b0*/  FMUL.FTZ R50, R50, R3.reuse ;  /* 0x0000000332327220 */ /* 0x080fe20000410000 */
[----:B------:R-:W-:Y:S01]  /*1a6c0*/  MUFU.EX2 R175, R175 ;  /* 0x000000af00af7308 */ /* 0x000fe20000000800 */
[----:B------:R-:W-:Y:S02]  /*1a6d0*/  FMUL.FTZ R51, R51, R3 ;  /* 0x0000000333337220 */ /* 0x000fe40000410000 */
[-C--:B------:R-:W-:Y:S01]  /*1a6e0*/  FMUL.FTZ R60, R60, R148.reuse ;  /* 0x000000943c3c7220 */ /* 0x080fe20000410000 */
[----:B-----5:R-:W-:Y:S01]  /*1a6f0*/  HMMA.16816.F32 R44, R4, R8, R44 ;  /* 0x00000008042c723c */ /* 0x020fe2000000182c */
[----:B------:R-:W-:-:S02]  /*1a700*/  FMUL.FTZ R61, R61, R148 ;  /* 0x000000943d3d7220 */ /* 0x000fc40000410000 */
[-C--:B------:R-:W-:Y:S01]  /*1a710*/  FMUL.FTZ R62, R62, R3.reuse ;  /* 0x000000033e3e7220 */ /* 0x080fe20000410000 */
[----:B------:R-:W5:Y:S01]  /*1a720*/  MUFU.EX2 R166, R166 ;  /* 0x000000a600a67308 */ /* 0x000f620000000800 */
[-C--:B------:R-:W-:Y:S02]  /*1a730*/  FMUL.FTZ R63, R63, R3.reuse ;  /* 0x000000033f3f7220 */ /* 0x080fe40000410000 */
[-C--:B------:R-:W-:Y:S01]  /*1a740*/  FMUL.FTZ R64, R64, R148.reuse ;  /* 0x0000009440407220 */ /* 0x080fe20000410000 */
[----:B------:R-:W-:Y:S01]  /*1a750*/  HMMA.16816.F32 R48, R4, R10, R48 ;  /* 0x0000000a0430723c */ /* 0x000fe20000001830 */
[----:B------:R-:W2:Y:S01]  /*1a760*/  LDSM.16.MT88.4 R8, [R200+0x10000] ;  /* 0x01000000c808783b */ /* 0x000ea20000004200 */
        /* <DEDUP_REMOVED lines=15> */
[----:B------:R-:W2:Y:S01]  /*1a860*/  MUFU.EX2 R170, R170 ;  /* 0x000000aa00aa7308 */ /* 0x000ea20000000800 */
        /* <DEDUP_REMOVED lines=12> */
[----:B------:R-:W1:Y:S01]  /*1a930*/  MUFU.EX2 R163, R163 ;  /* 0x000000a300a37308 */ /* 0x000e620000000800 */
[----:B------:R-:W-:Y:S02]  /*1a940*/  FMUL.FTZ R75, R75, R3 ;  /* 0x000000034b4b7220 */ /* 0x000fe40000410000 */
[-C--:B------:R-:W-:Y:S01]  /*1a950*/  FMUL.FTZ R84, R84, R148.reuse ;  /* 0x0000009454547220 */ /* 0x080fe20000410000 */
[----:B--2---:R-:W-:Y:S01]  /*1a960*/  HMMA.16816.F32 R68, R4, R8, R68 ;  /* 0x000000080444723c */ /* 0x004fe20000001844 */
[----:B------:R-:W-:-:S02]  /*1a970*/  FMUL.FTZ R85, R85, R148 ;  /* 0x0000009455557220 */ /* 0x000fc40000410000 */
[-C--:B------:R-:W-:Y:S01]  /*1a980*/  FMUL.FTZ R86, R86, R3.reuse ;  /* 0x0000000356567220 */ /* 0x080fe20000410000 */
[----:B------:R-:W-:Y:S01]  /*1a990*/  MUFU.EX2 R152, R152 ;  /* 0x0000009800987308 */ /* 0x000fe20000000800 */
[-C--:B------:R-:W-:Y:S02]  /*1a9a0*/  FMUL.FTZ R87, R87, R3.reuse ;  /* 0x0000000357577220 */ /* 0x080fe40000410000 */
[-C--:B------:R-:W-:Y:S01]  /*1a9b0*/  FMUL.FTZ R88, R88, R148.reuse ;  /* 0x0000009458587220 */ /* 0x080fe20000410000 */
[----:B------:R-:W-:Y:S01]  /*1a9c0*/  HMMA.16816.F32 R72, R4, R10, R72 ;  /* 0x0000000a0448723c */ /* 0x000fe20000001848 */
[----:B------:R-:W2:Y:S01]  /*1a9d0*/  LDSM.16.MT88.4 R8, [R196+0x10000] ;  /* 0x01000000c408783b */ /* 0x000ea20000004200 */
        /* <DEDUP_REMOVED lines=29> */
[-C--:B------:R-:W-:Y:S02]  /*1abb0*/  FMUL.FTZ R99, R99, R3.reuse ;  /* 0x0000000363637220 */ /* 0x080fe40000410000 */
[----:B------:R-:W-:Y:S01]  /*1abc0*/  FFMA.FTZ R144, R221, R148, R144 ;  /* 0x00000094dd907223 */ /* 0x000fe20000010090 */
[----:B--2---:R-:W-:Y:S01]  /*1abd0*/  HMMA.16816.F32 R92, R4, R8, R92 ;  /* 0x00000008045c723c */ /* 0x004fe2000000185c */
        /* <DEDUP_REMOVED lines=22> */
[----:B-----5:R-:W-:Y:S01]  /*1ad40*/  FADD.FTZ R0, R166, R161 ;  /* 0x000000a1a6007221 */ /* 0x020fe20000010000 */
[----:B------:R-:W-:Y:S01]  /*1ad50*/  HMMA.16816.F32 R124, R4, R14, R124 ;  /* 0x0000000e047c723c */ /* 0x000fe2000000187c */
[----:B------:R-:W2:Y:S02]  /*1ad60*/  LDSM.16.MT88.4 R12, [R200+0x10800] ;  /* 0x01080000c80c783b */ /* 0x000ea40000004200 */
[----:B------:R-:W-:-:S05]  /*1ad70*/  FADD.FTZ R0, R169, R0 ;  /* 0x00000000a9007221 */ /* 0x000fca0000010000 */
        /* <DEDUP_REMOVED lines=30> */
[C---:B-1----:R-:W-:Y:S08]  /*1af60*/  HMMA.16816.F32 R92, R4.reuse, R16, R92 ;  /* 0x00000010045c723c */ /* 0x042ff0000000185c */
[----:B------:R-:W-:Y:S01]  /*1af70*/  HMMA.16816.F32 R96, R4, R18, R96 ;  /* 0x000000120460723c */ /* 0x000fe20000001860 */
[----:B------:R-:W1:Y:S06]  /*1af80*/  LDSM.16.MT88.4 R16, [R197+0xf000] ;  /* 0x00f00000c510783b */ /* 0x000e6c0000004200 */
        /* <DEDUP_REMOVED lines=10> */
[----:B--2---:R-:W-:Y:S01]  /*1b030*/  HMMA.16816.F32 R128, R4, R12, R128 ;  /* 0x0000000c0480723c */ /* 0x004fe20000001880 */
[----:B------:R-:W-:-:S07]  /*1b040*/  FADD.FTZ R175, R175, R168 ;  /* 0x000000a8afaf7221 */ /* 0x000fce0000010000 */
[C---:B------:R-:W-:Y:S01]  /*1b050*/  HMMA.16816.F32 R124, R4.reuse, R14, R124 ;  /* 0x0000000e047c723c */ /* 0x040fe2000000187c */
[----:B------:R-:W2:Y:S07]  /*1b060*/  LDSM.16.MT88.4 R12, [R196+0xf000] ;  /* 0x00f00000c40c783b */ /* 0x000eae0000004200 */
[C---:B-----5:R-:W-:Y:S08]  /*1b070*/  HMMA.16816.F32 R120, R4.reuse, R8, R120 ;  /* 0x000000080478723c */ /* 0x060ff00000001878 */
[C---:B------:R-:W-:Y:S01]  /*1b080*/  HMMA.16816.F32 R116, R4.reuse, R10, R116 ;  /* 0x0000000a0474723c */ /* 0x040fe20000001874 */
[----:B------:R-:W4:Y:S07]  /*1b090*/  LDSM.16.MT88.4 R8, [R200+0x11000] ;  /* 0x01100000c808783b */ /* 0x000f2e0000004200 */
[C---:B---3--:R-:W-:Y:S08]  /*1b0a0*/  HMMA.16816.F32 R36, R4.reuse, R24, R36 ;  /* 0x000000180424723c */ /* 0x048ff00000001824 */
[C---:B------:R-:W-:Y:S01]  /*1b0b0*/  HMMA.16816.F32 R40, R4.reuse, R26, R40 ;  /* 0x0000001a0428723c */ /* 0x040fe20000001828 */
[----:B------:R-:W3:Y:S07]  /*1b0c0*/  LDSM.16.MT88.4 R24, [R198+0x11000] ;  /* 0x01100000c618783b */ /* 0x000eee0000004200 */
[C---:B-1----:R-:W-:Y:S08]  /*1b0d0*/  HMMA.16816.F32 R52, R4.reuse, R16, R52 ;  /* 0x000000100434723c */ /* 0x042ff00000001834 */
[C---:B--2---:R-:W-:Y:S08]  /*1b0e0*/  HMMA.16816.F32 R60, R4.reuse, R12, R60 ;  /* 0x0000000c043c723c */ /* 0x044ff0000000183c */
        /* <DEDUP_REMOVED lines=66> */
.L_x_1998:
        /* <DEDUP_REMOVED lines=13> */
.L_x_2008:
        /* <DEDUP_REMOVED lines=65> */
.L_x_2005:
[C---:B------:R-:W-:Y:S02]  /*1b9f0*/  LOP3.LUT P5, RZ, R215.reuse, 0x1, RZ, 0xc0, !PT ;  /* 0x00000001d7ff7812 */ /* 0x040fe400078ac0ff */
[CC--:B------:R-:W-:Y:S02]  /*1ba00*/  LEA R2, P1, R4.reuse, R164.reuse, 0x1 ;  /* 0x000000a404027211 */ /* 0x0c0fe400078208ff */
[----:B------:R-:W-:Y:S02]  /*1ba10*/  IADD3 R7, P0, R4, UR7, RZ ;  /* 0x0000000704077c10 */ /* 0x000fe4000ff1e0ff */
[C---:B------:R-:W-:Y:S02]  /*1ba20*/  LOP3.LUT P4, RZ, R215.reuse, 0x2, RZ, 0xc0, !PT ;  /* 0x00000002d7ff7812 */ /* 0x040fe4000788c0ff */
[----:B------:R-:W-:Y:S02]  /*1ba30*/  IADD3.X R6, R208, R3, RZ, P0, !PT ;  /* 0x00000003d0067210 */ /* 0x000fe400007fe4ff */
[-C--:B------:R-:W-:Y:S02]  /*1ba40*/  LEA.HI.X R3, R4, R165.reuse, R3, 0x1, P1 ;  /* 0x000000a504037211 */ /* 0x080fe400008f0c03 */
[----:B------:R-:W-:Y:S02]  /*1ba50*/  LOP3.LUT P2, RZ, R215, 0x4, RZ, 0xc0, !PT ;  /* 0x00000004d7ff7812 */ /* 0x000fe4000784c0ff */
[CC--:B------:R-:W-:Y:S01]  /*1ba60*/  @P5 LEA R14, P6, R7.reuse, R164.reuse, 0x1 ;  /* 0x000000a4070e5211 */ /* 0x0c0fe200078c08ff */
[----:B------:R-:W-:Y:S01]  /*1ba70*/  @!PT LDS RZ, [RZ] ;  /* 0x00000000fffff984 */ /* 0x000fe20000000800 */
[----:B------:R-:W-:Y:S01]  /*1ba80*/  @!PT LDS RZ, [RZ] ;  /* 0x00000000fffff984 */ /* 0x000fe20000000800 */
[----:B------:R-:W-:Y:S01]  /*1ba90*/  @!PT LDS RZ, [RZ] ;  /* 0x00000000fffff984 */ /* 0x000fe20000000800 */
[----:B------:R1:W-:Y:S01]  /*1baa0*/  @P5 LDGSTS.E.BYPASS.LTC128B.128 [R214+0xc000], [R2.64] ;  /* 0x0c00000002d65fae */ /* 0x0003e2000b901d48 */
[C---:B------:R-:W-:Y:S02]  /*1bab0*/  IADD3 R5, P0, R7.reuse, UR7, RZ ;  /* 0x0000000707057c10 */ /* 0x040fe4000ff1e0ff */
[CCC-:B------:R-:W-:Y:S02]  /*1bac0*/  @P5 LEA.HI.X R15, R7.reuse, R165.reuse, R6.reuse, 0x1, P6 ;  /* 0x000000a5070f5211 */ /* 0x1c0fe400030f0c06 */
[C---:B------:R-:W-:Y:S01]  /*1bad0*/  @P4 LEA R10, P1, R7.reuse, R164, 0x1 ;  /* 0x000000a4070a4211 */ /* 0x040fe200078208ff */
[----:B------:R-:W-:Y:S01]  /*1bae0*/  @!P5 STS.128 [R214+0xc000], RZ ;  /* 0x00c000ffd600d388 */ /* 0x000fe20000000c00 */
[C---:B------:R-:W-:Y:S02]  /*1baf0*/  IADD3.X R4, R208.reuse, R6, RZ, P0, !PT ;  /* 0x00000006d0047210 */ /* 0x040fe400007fe4ff */
[CCC-:B------:R-:W-:Y:S02]  /*1bb00*/  @P4 LEA.HI.X R11, R7.reuse, R165.reuse, R6.reuse, 0x1, P1 ;  /* 0x000000a5070b4211 */ /* 0x1c0fe400008f0c06 */
[-C--:B------:R-:W-:Y:S01]  /*1bb10*/  @P2 LEA R8, P0, R7, R164.reuse, 0x1 ;  /* 0x000000a407082211 */ /* 0x080fe200078008ff */
[----:B------:R-:W-:Y:S01]  /*1bb20*/  @!PT LDS RZ, [RZ] ;  /* 0x00000000fffff984 */ /* 0x000fe20000000800 */
[----:B------:R-:W-:Y:S01]  /*1bb30*/  @!PT LDS RZ, [RZ] ;  /* 0x00000000fffff984 */ /* 0x000fe20000000800 */
[----:B------:R-:W-:Y:S01]  /*1bb40*/  @!PT LDS RZ, [RZ] ;  /* 0x00000000fffff984 */ /* 0x000fe20000000800 */
[----:B------:R1:W-:Y:S01]  /*1bb50*/  @P4 LDGSTS.E.BYPASS.LTC128B.128 [R214+0xe000], [R2.64+0x80] ;  /* 0x0e00008002d64fae */ /* 0x0003e2000b901d48 */
[-C--:B------:R-:W-:Y:S02]  /*1bb60*/  @P5 LEA R12, P6, R5, R164.reuse, 0x1 ;  /* 0x000000a4050c5211 */ /* 0x080fe400078c08ff */
[-C--:B------:R-:W-:Y:S02]  /*1bb70*/  @P2 LEA.HI.X R9, R7, R165.reuse, R6, 0x1, P0 ;  /* 0x000000a507092211 */ /* 0x080fe400000f0c06 */
[CCC-:B------:R-:W-:Y:S01]  /*1bb80*/  @P5 LEA.HI.X R13, R5.reuse, R165.reuse, R4.reuse, 0x1, P6 ;  /* 0x000000a5050d5211 */ /* 0x1c0fe200030f0c04 */
[----:B------:R-:W-:Y:S01]  /*1bb90*/  @!P4 STS.128 [R214+0xe000], RZ ;  /* 0x00e000ffd600c388 */ /* 0x000fe20000000c00 */
[CC--:B------:R-:W-:Y:S02]  /*1bba0*/  @P4 LEA R16, P1, R5.reuse, R164.reuse, 0x1 ;  /* 0x000000a405104211 */ /* 0x0c0fe400078208ff */
[C---:B------:R-:W-:Y:S02]  /*1bbb0*/  @P2 LEA R20, P0, R5.reuse, R164, 0x1 ;  /* 0x000000a405142211 */ /* 0x040fe400078008ff */
[CCC-:B------:R-:W-:Y:S01]  /*1bbc0*/  @P4 LEA.HI.X R17, R5.reuse, R165.reuse, R4.reuse, 0x1, P1 ;  /* 0x000000a505114211 */ /* 0x1c0fe200008f0c04 */
[----:B------:R-:W-:Y:S01]  /*1bbd0*/  @!PT LDS RZ, [RZ] ;  /* 0x00000000fffff984 */ /* 0x000fe20000000800 */
[----:B------:R-:W-:Y:S01]  /*1bbe0*/  @!PT LDS RZ, [RZ] ;  /* 0x00000000fffff984 */ /* 0x000fe20000000800 */
[----:B------:R-:W-:Y:S01]  /*1bbf0*/  @!PT LDS RZ, [RZ] ;  /* 0x00000000fffff984 */ /* 0x000fe20000000800 */
[----:B------:R1:W-:Y:S01]  /*1bc00*/  @P2 LDGSTS.E.BYPASS.LTC128B.128 [R214+0x10000], [R2.64+0x100] ;  /* 0x1000010002d62fae */ /* 0x0003e2000b901d48 */
[CC--:B------:R-:W-:Y:S02]  /*1bc10*/  @P2 LEA.HI.X R21, R5.reuse, R165.reuse, R4, 0x1, P0 ;  /* 0x000000a505152211 */ /* 0x0c0fe400000f0c04 */
[----:B------:R-:W-:Y:S03]  /*1bc20*/  IADD3 R6, P6, R5, UR7, RZ ;  /* 0x0000000705067c10 */ /* 0x000fe6000ffde0ff */
        /* <DEDUP_REMOVED lines=13> */
[----:B------:R-:W-:Y:S01]  /*1bd00*/  ISETP.GT.AND P0, PT, R218, R207, PT ;  /* 0x000000cfda00720c */ /* 0x000fe20003f04270 */
        /* <DEDUP_REMOVED lines=178> */
[C---:B------:R-:W-:Y:S07]  /*1c830*/  HMMA.16816.F32 R4, R160.reuse, R164, R4 ;  /* 0x000000a4a004723c */ /* 0x040fee0000001804 */
[----:B------:R-:W-:Y:S01]  /*1c840*/  MOV R164, R2 ;  /* 0x0000000200a47202 */ /* 0x000fe20000000f00 */
[C---:B------:R-:W-:Y:S04]  /*1c850*/  HMMA.16816.F32 R8, R160.reuse, R166, R8 ;  /* 0x000000a6a008723c */ /* 0x040fe80000001808 */
[----:B------:R-:W-:Y:S04]  /*1c860*/  MOV R165, R3 ;  /* 0x0000000300a57202 */ /* 0x000fe80000000f00 */
        /* <DEDUP_REMOVED lines=53> */
[----:B------:R-:W-:Y:S08]  /*1cbc0*/  HMMA.16816.F32 R32, R168, R10, R32 ;  /* 0x0000000aa820723c */ /* 0x000ff00000001820 */
[----:B------:R3:W1:Y:S08]  /*1cbd0*/  MUFU.TANH R234, R15 ;  /* 0x0000000f00ea7308 */ /* 0x0006700000002400 */
        /* <DEDUP_REMOVED lines=75> */
[-C--:B-1----:R-:W-:Y:S02]  /*1d090*/  LEA.HI.X.SX32 R13, R7, R213.reuse, 0x2, P1 ;  /* 0x000000d5070d7211 */ /* 0x082fe400008f16ff */
        /* <DEDUP_REMOVED lines=18> */
.L_x_2007:
[CC--:B---3--:R-:W-:Y:S02]  /*1d1c0*/  LEA R14, P1, R6.reuse, R216.reuse, 0x1 ;  /* 0x000000d8060e7211 */ /* 0x0c8fe400078208ff */
        /* <DEDUP_REMOVED lines=88> */
.L_x_2006:
        /* <DEDUP_REMOVED lines=59> */
[----:B------:R-:W-:Y:S01]  /*1db00*/  ISETP.GT.AND P0, PT, R218, R207, PT ;  /* 0x000000cfda00720c */ /* 0x000fe20003f04270 */
        /* <DEDUP_REMOVED lines=44> */
[C---:B------:R-:W-:Y:S02]  /*1ddd0*/  FMUL.FTZ R36, R2.reuse, R36 ;  /* 0x0000002402247220 */ /* 0x040fe40000410000 */
[----:B------:R-:W-:Y:S02]  /*1dde0*/  FMUL.FTZ R37, R2, R37 ;  /* 0x0000002502257220 */ /* 0x000fe40000410000 */
[----:B------:R-:W-:Y:S01]  /*1ddf0*/  MUFU.EX2 R167, R167 ;  /* 0x000000a700a77308 */ /* 0x000fe20000000800 */
[C---:B------:R-:W-:Y:S02]  /*1de00*/  FMUL.FTZ R38, R0.reuse, R38 ;  /* 0x0000002600267220 */ /* 0x040fe40000410000 */
[----:B------:R-:W-:Y:S02]  /*1de10*/  FMUL.FTZ R39, R0, R39 ;  /* 0x0000002700277220 */ /* 0x000fe40000410000 */
        /* <DEDUP_REMOVED lines=37> */
[C---:B------:R-:W-:Y:S03]  /*1e070*/  HMMA.16816.F32 R12, R128.reuse, R20, R12 ;  /* 0x00000014800c723c */ /* 0x040fe6000000180c */
[C---:B------:R-:W-:Y:S02]  /*1e080*/  FMUL.FTZ R62, R0.reuse, R62 ;  /* 0x0000003e003e7220 */ /* 0x040fe40000410000 */
        /* <DEDUP_REMOVED lines=36> */
[--C-:B------:R-:W-:Y:S02]  /*1e2d0*/  FFMA.FTZ R174, R174, c[0x0][0x23c], -R147.reuse ;  /* 0x00008f00aeae7a23 */ /* 0x100fe40000010893 */
[----:B------:R-:W-:Y:S01]  /*1e2e0*/  FFMA.FTZ R175, R236, c[0x0][0x23c], -R147 ;  /* 0x00008f00ecaf7a23 */ /* 0x000fe20000010893 */
[C---:B---3--:R-:W-:Y:S03]  /*1e2f0*/  HMMA.16816.F32 R44, R128.reuse, R104, R44 ;  /* 0x00000068802c723c */ /* 0x048fe6000000182c */
[----:B------:R-:W-:Y:S01]  /*1e300*/  MUFU.EX2 R174, R174 ;  /* 0x000000ae00ae7308 */ /* 0x000fe20000000800 */
[--C-:B------:R-:W-:Y:S02]  /*1e310*/  FFMA.FTZ R176, R176, c[0x0][0x23c], -R145.reuse ;  /* 0x00008f00b0b07a23 */ /* 0x100fe40000010891 */
[----:B------:R-:W-:Y:S02]  /*1e320*/  FFMA.FTZ R177, R234, c[0x0][0x23c], -R145 ;  /* 0x00008f00eab17a23 */ /* 0x000fe40000010891 */
[----:B------:R-:W-:Y:S01]  /*1e330*/  FFMA.FTZ R179, R232, c[0x0][0x23c], -R147 ;  /* 0x00008f00e8b37a23 */ /* 0x000fe20000010893 */
[C---:B------:R-:W-:Y:S01]  /*1e340*/  HMMA.16816.F32 R48, R128.reuse, R106, R48 ;  /* 0x0000006a8030723c */ /* 0x040fe20000001830 */
[----:B------:R-:W1:Y:S03]  /*1e350*/  LDSM.16.MT88.4 R104, [R200+0x10000] ;  /* 0x01000000c868783b */ /* 0x000e660000004200 */
[----:B------:R-:W2:Y:S01]  /*1e360*/  MUFU.EX2 R175, R175 ;  /* 0x000000af00af7308 */ /* 0x000ea20000000800 */
[----:B------:R-:W-:Y:S02]  /*1e370*/  FFMA.FTZ R232, R148, c[0x0][0x23c], -R145 ;  /* 0x00008f0094e87a23 */ /* 0x000fe40000010891 */
[----:B------:R-:W-:Y:S01]  /*1e380*/  FFMA.FTZ R178, R178, c[0x0][0x23c], -R147 ;  /* 0x00008f00b2b27a23 */ /* 0x000fe20000010893 */
[C---:B------:R-:W-:Y:S01]  /*1e390*/  HMMA.16816.F32 R52, R128.reuse, R100, R52 ;  /* 0x000000648034723c */ /* 0x040fe20000001834 */
[----:B------:R-:W-:Y:S03]  /*1e3a0*/  LDSM.16.MT88.4 R148, [R198+0xf800] ;  /* 0x00f80000c694783b */ /* 0x000fe60000004200 */
[--C-:B------:R-:W-:Y:S02]  /*1e3b0*/  FFMA.FTZ R180, R180, c[0x0][0x23c], -R145.reuse ;  /* 0x00008f00b4b47a23 */ /* 0x100fe40000010891 */
[----:B------:R-:W-:Y:S01]  /*1e3c0*/  MUFU.EX2 R176, R176 ;  /* 0x000000b000b07308 */ /* 0x000fe20000000800 */
[----:B------:R-:W-:Y:S01]  /*1e3d0*/  FFMA.FTZ R181, R230, c[0x0][0x23c], -R145 ;  /* 0x00008f00e6b57a23 */ /* 0x000fe20000010891 */
[C---:B------:R-:W-:Y:S01]  /*1e3e0*/  HMMA.16816.F32 R56, R128.reuse, R102, R56 ;  /* 0x000000668038723c */ /* 0x040fe20000001838 */
[----:B------:R-:W3:Y:S03]  /*1e3f0*/  LDSM.16.MT88.4 R100, [R198+0x10000] ;  /* 0x01000000c664783b */ /* 0x000ee60000004200 */
[--C-:B------:R-:W-:Y:S02]  /*1e400*/  FFMA.FTZ R230, R154, c[0x0][0x23c], -R147.reuse ;  /* 0x00008f009ae67a23 */ /* 0x100fe40000010893 */
[C---:B------:R-:W-:Y:S02]  /*1e410*/  FMUL.FTZ R88, R2.reuse, R88 ;  /* 0x0000005802587220 */ /* 0x040fe40000410000 */
[----:B------:R-:W4:Y:S01]  /*1e420*/  MUFU.EX2 R177, R177 ;  /* 0x000000b100b17308 */ /* 0x000f220000000800 */
[C---:B------:R-:W-:Y:S01]  /*1e430*/  HMMA.16816.F32 R60, R128.reuse, R108, R60 ;  /* 0x0000006c803c723c */ /* 0x040fe2000000183c */
[----:B------:R-:W-:Y:S02]  /*1e440*/  LDSM.16.MT88.4 R152, [R197+0xf800] ;  /* 0x00f80000c598783b */ /* 0x000fe40000004200 */
[----:B------:R-:W-:Y:S02]  /*1e450*/  FMUL.FTZ R89, R2, R89 ;  /* 0x0000005902597220 */ /* 0x000fe40000410000 */
[C---:B------:R-:W-:Y:S03]  /*1e460*/  FMUL.FTZ R90, R0.reuse, R90 ;  /* 0x0000005a005a7220 */ /* 0x040fe60000410000 */
[C---:B------:R-:W-:Y:S01]  /*1e470*/  HMMA.16816.F32 R64, R128.reuse, R110, R64 ;  /* 0x0000006e8040723c */ /* 0x040fe20000001840 */
[----:B------:R-:W5:Y:S01]  /*1e480*/  LDSM.16.MT88.4 R108, [R197+0x10000] ;  /* 0x01000000c56c783b */ /* 0x000f620000004200 */
[----:B------:R-:W-:Y:S02]  /*1e490*/  MUFU.EX2 R179, R179 ;  /* 0x000000b300b37308 */ /* 0x000fe40000000800 */
[----:B------:R-:W-:Y:S02]  /*1e4a0*/  FMUL.FTZ R91, R0, R91 ;  /* 0x0000005b005b7220 */ /* 0x000fe40000410000 */
[C---:B------:R-:W-:Y:S02]  /*1e4b0*/  FMUL.FTZ R92, R2.reuse, R92 ;  /* 0x0000005c025c7220 */ /* 0x040fe40000410000 */
[----:B------:R-:W-:Y:S01]  /*1e4c0*/  FMUL.FTZ R93, R2, R93 ;  /* 0x0000005d025d7220 */ /* 0x000fe20000410000 */
[C---:B-1----:R-:W-:Y:S03]  /*1e4d0*/  HMMA.16816.F32 R68, R128.reuse, R104, R68 ;  /* 0x000000688044723c */ /* 0x042fe60000001844 */
[C---:B------:R-:W-:Y:S01]  /*1e4e0*/  FMUL.FTZ R94, R0.reuse, R94 ;  /* 0x0000005e005e7220 */ /* 0x040fe20000410000 */
[----:B------:R-:W1:Y:S01]  /*1e4f0*/  MUFU.EX2 R178, R178 ;  /* 0x000000b200b27308 */ /* 0x000e620000000800 */
[----:B------:R-:W-:Y:S02]  /*1e500*/  FMUL.FTZ R95, R0, R95 ;  /* 0x0000005f005f7220 */ /* 0x000fe40000410000 */
[C---:B------:R-:W-:Y:S01]  /*1e510*/  FMUL.FTZ R96, R2.reuse, R96 ;  /* 0x0000006002607220 */ /* 0x040fe20000410000 */
[C---:B------:R-:W-:Y:S01]  /*1e520*/  HMMA.16816.F32 R72, R128.reuse, R106, R72 ;  /* 0x0000006a8048723c */ /* 0x040fe20000001848 */
[----:B------:R-:W1:Y:S03]  /*1e530*/  LDSM.16.MT88.4 R104, [R196+0x10000] ;  /* 0x01000000c468783b */ /* 0x000e660000004200 */
[C---:B------:R-:W-:Y:S02]  /*1e540*/  FMUL.FTZ R76, R2.reuse, R76 ;  /* 0x0000004c024c7220 */ /* 0x040fe40000410000 */
[----:B------:R-:W-:Y:S01]  /*1e550*/  FMUL.FTZ R77, R2, R77 ;  /* 0x0000004d024d7220 */ /* 0x000fe20000410000 */
[----:B------:R-:W-:Y:S01]  /*1e560*/  MUFU.EX2 R180, R180 ;  /* 0x000000b400b47308 */ /* 0x000fe20000000800 */
[C---:B------:R-:W-:Y:S04]  /*1e570*/  FMUL.FTZ R78, R0.reuse, R78 ;  /* 0x0000004e004e7220 */ /* 0x040fe80000410000 */
[----:B------:R-:W-:Y:S02]  /*1e580*/  FMUL.FTZ R79, R0, R79 ;  /* 0x0000004f004f7220 */ /* 0x000fe40000410000 */
[----:B------:R-:W-:Y:S02]  /*1e590*/  FMUL.FTZ R97, R2, R97 ;  /* 0x0000006102617220 */ /* 0x000fe40000410000 */
[C---:B------:R-:W-:Y:S01]  /*1e5a0*/  FMUL.FTZ R98, R0.reuse, R98 ;  /* 0x0000006200627220 */ /* 0x040fe20000410000 */
[----:B------:R-:W1:Y:S01]  /*1e5b0*/  MUFU.EX2 R181, R181 ;  /* 0x000000b500b57308 */ /* 0x000e620000000800 */
[----:B------:R-:W-:Y:S01]  /*1e5c0*/  FMUL.FTZ R99, R0, R99 ;  /* 0x0000006300637220 */ /* 0x000fe20000410000 */
[C---:B---3--:R-:W-:Y:S03]  /*1e5d0*/  HMMA.16816.F32 R76, R128.reuse, R100, R76 ;  /* 0x00000064804c723c */ /* 0x048fe6000000184c */
[C---:B------:R-:W-:Y:S02]  /*1e5e0*/  FMUL.FTZ R80, R2.reuse, R80 ;  /* 0x0000005002507220 */ /* 0x040fe40000410000 */
[----:B------:R-:W-:Y:S02]  /*1e5f0*/  FMUL.FTZ R81, R2, R81 ;  /* 0x0000005102517220 */ /* 0x000fe40000410000 */
[C---:B------:R-:W-:Y:S01]  /*1e600*/  FMUL.FTZ R82, R0.reuse, R82 ;  /* 0x0000005200527220 */ /* 0x040fe20000410000 */
[----:B--2---:R-:W-:Y:S01]  /*1e610*/  F2FP.PACK_AB R100, R175, R174 ;  /* 0x000000aeaf64723e */ /* 0x004fe200000000ff */
[----:B------:R-:W-:Y:S01]  /*1e620*/  FMUL.FTZ R83, R0, R83 ;  /* 0x0000005300537220 */ /* 0x000fe20000410000 */
[----:B------:R-:W2:Y:S02]  /*1e630*/  MUFU.EX2 R230, R230 ;  /* 0x000000e600e67308 */ /* 0x000ea40000000800 */
[----:B----4-:R-:W-:Y:S01]  /*1e640*/  F2FP.PACK_AB R101, R177, R176 ;  /* 0x000000b0b165723e */ /* 0x010fe200000000ff */
[--C-:B------:R-:W-:Y:S02]  /*1e650*/  FFMA.FTZ R183, R226, c[0x0][0x23c], -R147.reuse ;  /* 0x00008f00e2b77a23 */ /* 0x100fe40000010893 */
[----:B------:R-:W-:Y:S01]  /*1e660*/  FFMA.FTZ R226, R228, c[0x0][0x23c], -R147 ;  /* 0x00008f00e4e27a23 */ /* 0x000fe20000010893 */
[C---:B------:R-:W-:Y:S03]  /*1e670*/  HMMA.16816.F32 R80, R128.reuse, R102, R80 ;  /* 0x000000668050723c */ /* 0x040fe60000001850 */
[--C-:B------:R-:W-:Y:S01]  /*1e680*/  FFMA.FTZ R228, R156, c[0x0][0x23c], -R145.reuse ;  /* 0x00008f009ce47a23 */ /* 0x100fe20000010891 */
[----:B------:R-:W-:Y:S01]  /*1e690*/  MUFU.EX2 R183, R183 ;  /* 0x000000b700b77308 */ /* 0x000fe20000000800 */
[----:B------:R-:W-:Y:S01]  /*1e6a0*/  LDSM.16.MT88.4 R156, [R196+0xf800] ;  /* 0x00f80000c49c783b */ /* 0x000fe20000004200 */
[----:B------:R-:W-:Y:S01]  /*1e6b0*/  FFMA.FTZ R223, R224, c[0x0][0x23c], -R145 ;  /* 0x00008f00e0df7a23 */ /* 0x000fe20000010891 */
[----:B-1----:R-:W-:Y:S01]  /*1e6c0*/  F2FP.PACK_AB R102, R178, R179 ;  /* 0x000000b3b266723e */ /* 0x002fe200000000ff */
[C---:B-----5:R-:W-:Y:S04]  /*1e6d0*/  HMMA.16816.F32 R84, R128.reuse, R108, R84 ;  /* 0x0000006c8054723c */ /* 0x060fe80000001854 */
[--C-:B------:R-:W-:Y:S01]  /*1e6e0*/  FFMA.FTZ R224, R162, c[0x0][0x23c], -R147.reuse ;  /* 0x00008f00a2e07a23 */ /* 0x100fe20000010893 */
[----:B------:R-:W-:Y:S01]  /*1e6f0*/  F2FP.PACK_AB R103, R181, R180 ;  /* 0x000000b4b567723e */ /* 0x000fe200000000ff */
[----:B------:R-:W-:Y:S01]  /*1e700*/  LDSM.16.MT88.4 R160, [R200+0x11800] ;  /* 0x01180000c8a0783b */ /* 0x000fe20000004200 */
[----:B------:R-:W-:Y:S01]  /*1e710*/  FFMA.FTZ R147, R144, c[0x0][0x23c], -R147 ;  /* 0x00008f0090937a23 */ /* 0x000fe20000010893 */
[C---:B------:R-:W-:Y:S01]  /*1e720*/  HMMA.16816.F32 R88, R128.reuse, R110, R88 ;  /* 0x0000006e8058723c */ /* 0x040fe20000001858 */
[----:B------:R-:W-:Y:S03]  /*1e730*/  MUFU.EX2 R226, R226 ;  /* 0x000000e200e27308 */ /* 0x000fe60000000800 */
[--C-:B------:R-:W-:Y:S02]  /*1e740*/  FFMA.FTZ R182, R182, c[0x0][0x23c], -R145.reuse ;  /* 0x00008f00b6b67a23 */ /* 0x100fe40000010891 */
[----:B------:R-:W1:Y:S01]  /*1e750*/  LDSM.16.MT88.4 R108, [R198+0xc800] ;  /* 0x00c80000c66c783b */ /* 0x000e620000004200 */
[--C-:B------:R-:W-:Y:S01]  /*1e760*/  FFMA.FTZ R134, R134, c[0x0][0x23c], -R145.reuse ;  /* 0x00008f0086867a23 */ /* 0x100fe20000010891 */
[C---:B------:R-:W-:Y:S03]  /*1e770*/  HMMA.16816.F32 R92, R128.reuse, R104, R92 ;  /* 0x00000068805c723c */ /* 0x040fe6000000185c */
[----:B------:R-:W-:Y:S01]  /*1e780*/  MUFU.EX2 R234, R147 ;  /* 0x0000009300ea7308 */ /* 0x000fe20000000800 */
[----:B------:R-:W-:Y:S02]  /*1e790*/  FFMA.FTZ R145, R133, c[0x0][0x23c], -R145 ;  /* 0x00008f0085917a23 */ /* 0x000fe40000010891 */
[----:B------:R-:W-:Y:S02]  /*1e7a0*/  FFMA.FTZ R173, R2, R221, R173 ;  /* 0x000000dd02ad7223 */ /* 0x000fe400000100ad */
[----:B------:R-:W-:Y:S01]  /*1e7b0*/  HMMA.16816.F32 R96, R128, R106, R96 ;  /* 0x0000006a8060723c */ /* 0x000fe20000001860 */
[----:B------:R-:W3:Y:S03]  /*1e7c0*/  LDSM.16.MT88.4 R104, [R196+0xe800] ;  /* 0x00e80000c468783b */ /* 0x000ee60000004200 */
[----:B------:R-:W-:Y:S01]  /*1e7d0*/  FFMA.FTZ R169, R0, R219, R169 ;  /* 0x000000db00a97223 */ /* 0x000fe200000100a9 */
[----:B------:R4:W-:Y:S01]  /*1e7e0*/  MUFU.EX2 R133, R145 ;  /* 0x0000009100857308 */ /* 0x0009e20000000800 */
[----:B------:R-:W-:Y:S02]  /*1e7f0*/  FADD.FTZ R172, R172, R173 ;  /* 0x000000adacac7221 */ /* 0x000fe40000010000 */
[C---:B------:R-:W-:Y:S05]  /*1e800*/  HMMA.16816.F32 R4, R100.reuse, R112, R4 ;  /* 0x000000706404723c */ /* 0x040fea0000001804 */
[----:B------:R-:W-:Y:S02]  /*1e810*/  FADD.FTZ R168, R168, R169 ;  /* 0x000000a9a8a87221 */ /* 0x000fe40000010000 */
[----:B------:R-:W-:Y:S01]  /*1e820*/  MUFU.EX2 R223, R223 ;  /* 0x000000df00df7308 */ /* 0x000fe20000000800 */
[C---:B------:R-:W-:Y:S01]  /*1e830*/  HMMA.16816.F32 R8, R100.reuse, R114, R8 ;  /* 0x000000726408723c */ /* 0x040fe20000001808 */
[----:B------:R-:W-:Y:S08]  /*1e840*/  LDSM.16.MT88.4 R112, [R198+0x10800] ;  /* 0x01080000c670783b */ /* 0x000ff00000004200 */
[----:B------:R-:W-:Y:S01]  /*1e850*/  MUFU.EX2 R182, R182 ;  /* 0x000000b600b67308 */ /* 0x000fe20000000800 */
[----:B----4-:R-:W-:Y:S01]  /*1e860*/  LDSM.16.MT88.4 R144, [R200+0xf800] ;  /* 0x00f80000c890783b */ /* 0x010fe20000004200 */
[C---:B-1----:R-:W-:Y:S08]  /*1e870*/  HMMA.16816.F32 R12, R100.reuse, R108, R12 ;  /* 0x0000006c640c723c */ /* 0x042ff0000000180c */
[----:B------:R-:W-:Y:S01]  /*1e880*/  MUFU.EX2 R224, R224 ;  /* 0x000000e000e07308 */ /* 0x000fe20000000800 */
[C---:B------:R-:W-:Y:S01]  /*1e890*/  HMMA.16816.F32 R16, R100.reuse, R110, R16 ;  /* 0x0000006e6410723c */ /* 0x040fe20000001810 */
[----:B------:R-:W1:Y:S08]  /*1e8a0*/  LDSM.16.MT88.4 R108, [R200+0x10800] ;  /* 0x01080000c86c783b */ /* 0x000e700000004200 */
[----:B------:R-:W-:Y:S01]  /*1e8b0*/  MUFU.EX2 R228, R228 ;  /* 0x000000e400e47308 */ /* 0x000fe20000000800 */
[C---:B------:R-:W-:Y:S08]  /*1e8c0*/  HMMA.16816.F32 R20, R100.reuse, R116, R20 ;  /* 0x000000746414723c */ /* 0x040ff00000001814 */
[C---:B------:R-:W-:Y:S01]  /*1e8d0*/  HMMA.16816.F32 R24, R100.reuse, R118, R24 ;  /* 0x000000766418723c */ /* 0x040fe20000001818 */
[----:B------:R-:W-:Y:S01]  /*1e8e0*/  LDSM.16.MT88.4 R116, [R196+0x10800] ;  /* 0x01080000c474783b */ /* 0x000fe20000004200 */
[----:B------:R-:W4:Y:S06]  /*1e8f0*/  MUFU.EX2 R232, R232 ;  /* 0x000000e800e87308 */ /* 0x000f2c0000000800 */
[C---:B------:R-:W-:Y:S04]  /*1e900*/  HMMA.16816.F32 R28, R100.reuse, R120, R28 ;  /* 0x00000078641c723c */ /* 0x040fe8000000181c */
[----:B------:R-:W5:Y:S04]  /*1e910*/  MUFU.EX2 R134, R134 ;  /* 0x0000008600867308 */ /* 0x000f680000000800 */
[C---:B------:R-:W-:Y:S01]  /*1e920*/  HMMA.16816.F32 R32, R100.reuse, R122, R32 ;  /* 0x0000007a6420723c */ /* 0x040fe20000001820 */
[----:B------:R-:W-:Y:S07]  /*1e930*/  LDSM.16.MT88.4 R120, [R198+0xd000] ;  /* 0x00d00000c678783b */ /* 0x000fee0000004200 */
[C---:B------:R-:W-:Y:S08]  /*1e940*/  HMMA.16816.F32 R36, R100.reuse, R124, R36 ;  /* 0x0000007c6424723c */ /* 0x040ff00000001824 */
[C---:B------:R-:W-:Y:S01]  /*1e950*/  HMMA.16816.F32 R40, R100.reuse, R126, R40 ;  /* 0x0000007e6428723c */ /* 0x040fe20000001828 */
[----:B------:R-:W-:Y:S07]  /*1e960*/  LDSM.16.MT88.4 R124, [R196+0xd000] ;  /* 0x00d00000c47c783b */ /* 0x000fee0000004200 */
[C---:B------:R-:W-:Y:S07]  /*1e970*/  HMMA.16816.F32 R44, R100.reuse, R136, R44 ;  /* 0x00000088642c723c */ /* 0x040fee000000182c */
[----:B--2---:R-:W-:Y:S01]  /*1e980*/  F2FP.PACK_AB R136, R230, R229 ;  /* 0x000000e5e688723e */ /* 0x004fe200000000ff */
[C---:B------:R-:W-:Y:S04]  /*1e990*/  HMMA.16816.F32 R48, R100.reuse, R138, R48 ;  /* 0x0000008a6430723c */ /* 0x040fe80000001830 */
[----:B----4-:R-:W-:Y:S03]  /*1e9a0*/  F2FP.PACK_AB R137, R232, R231 ;  /* 0x000000e7e889723e */ /* 0x010fe600000000ff */
[----:B------:R-:W-:Y:S01]  /*1e9b0*/  F2FP.PACK_AB R138, R234, R233 ;  /* 0x000000e9ea8a723e */ /* 0x000fe200000000ff */
[C---:B------:R-:W-:Y:S04]  /*1e9c0*/  HMMA.16816.F32 R52, R100.reuse, R140, R52 ;  /* 0x0000008c6434723c */ /* 0x040fe80000001834 */
[----:B-----5:R-:W-:Y:S04]  /*1e9d0*/  F2FP.PACK_AB R139, R133, R134 ;  /* 0x00000086858b723e */ /* 0x020fe800000000ff */
[C---:B------:R-:W-:Y:S01]  /*1e9e0*/  HMMA.16816.F32 R56, R100.reuse, R142, R56 ;  /* 0x0000008e6438723c */ /* 0x040fe20000001838 */
[----:B------:R-:W-:Y:S07]  /*1e9f0*/  LDSM.16.MT88.4 R140, [R196+0xd800] ;  /* 0x00d80000c48c783b */ /* 0x000fee0000004200 */
[C---:B---3--:R-:W-:Y:S08]  /*1ea00*/  HMMA.16816.F32 R60, R100.reuse, R104, R60 ;  /* 0x00000068643c723c */ /* 0x048ff0000000183c */
[C---:B------:R-:W-:Y:S01]  /*1ea10*/  HMMA.16816.F32 R64, R100.reuse, R106, R64 ;  /* 0x0000006a6440723c */ /* 0x040fe20000001840 */
[----:B------:R-:W2:Y:S07]  /*1ea20*/  LDSM.16.MT88.4 R104, [R197+0x10800] ;  /* 0x01080000c568783b */ /* 0x000eae0000004200 */
[C---:B-1----:R-:W-:Y:S08]  /*1ea30*/  HMMA.16816.F32 R68, R100.reuse, R108, R68 ;  /* 0x0000006c6444723c */ /* 0x042ff00000001844 */
[C---:B------:R-:W-:Y:S01]  /*1ea40*/  HMMA.16816.F32 R72, R100.reuse, R110, R72 ;  /* 0x0000006e6448723c */ /* 0x040fe20000001848 */
[----:B------:R-:W1:Y:S07]  /*1ea50*/  LDSM.16.MT88.4 R108, [R200+0xd000] ;  /* 0x00d00000c86c783b */ /* 0x000e6e0000004200 */
[C---:B------:R-:W-:Y:S08]  /*1ea60*/  HMMA.16816.F32 R76, R100.reuse, R112, R76 ;  /* 0x00000070644c723c */ /* 0x040ff0000000184c */
[C---:B------:R-:W-:Y:S01]  /*1ea70*/  HMMA.16816.F32 R80, R100.reuse, R114, R80 ;  /* 0x000000726450723c */ /* 0x040fe20000001850 */
[----:B------:R-:W3:Y:S07]  /*1ea80*/  LDSM.16.MT88.4 R112, [R197+0xd000] ;  /* 0x00d00000c570783b */ /* 0x000eee0000004200 */
[C---:B--2---:R-:W-:Y:S08]  /*1ea90*/  HMMA.16816.F32 R84, R100.reuse, R104, R84 ;  /* 0x000000686454723c */ /* 0x044ff00000001854 */
[C---:B------:R-:W-:Y:S01]  /*1eaa0*/  HMMA.16816.F32 R88, R100.reuse, R106, R88 ;  /* 0x0000006a6458723c */ /* 0x040fe20000001858 */
[----:B------:R-:W2:Y:S07]  /*1eab0*/  LDSM.16.MT88.4 R104, [R200+0xf000] ;  /* 0x00f00000c868783b */ /* 0x000eae0000004200 */
[C---:B------:R-:W-:Y:S08]  /*1eac0*/  HMMA.16816.F32 R92, R100.reuse, R116, R92 ;  /* 0x00000074645c723c */ /* 0x040ff0000000185c */
[----:B------:R-:W-:Y:S01]  /*1ead0*/  HMMA.16816.F32 R96, R100, R118, R96 ;  /* 0x000000766460723c */ /* 0x000fe20000001860 */
[----:B------:R-:W4:Y:S06]  /*1eae0*/  LDSM.16.MT88.4 R116, [R198+0xf000] ;  /* 0x00f00000c674783b */ /* 0x000f2c0000004200 */
[----:B------:R-:W-:Y:S02]  /*1eaf0*/  F2FP.PACK_AB R100, R226, R183 ;  /* 0x000000b7e264723e */ /* 0x000fe400000000ff */
[----:B------:R-:W-:Y:S03]  /*1eb00*/  F2FP.PACK_AB R101, R182, R223 ;  /* 0x000000dfb665723e */ /* 0x000fe600000000ff */
[----:B------:R-:W-:Y:S02]  /*1eb10*/  F2FP.PACK_AB R102, R225, R224 ;  /* 0x000000e0e166723e */ /* 0x000fe400000000ff */
[----:B------:R-:W-:Y:S07]  /*1eb20*/  F2FP.PACK_AB R103, R228, R227 ;  /* 0x000000e3e467723e */ /* 0x000fee00000000ff */
[C---:B-1----:R-:W-:Y:S08]  /*1eb30*/  HMMA.16816.F32 R4, R100.reuse, R108, R4 ;  /* 0x0000006c6404723c */ /* 0x042ff00000001804 */
[C---:B------:R-:W-:Y:S01]  /*1eb40*/  HMMA.16816.F32 R8, R100.reuse, R110, R8 ;  /* 0x0000006e6408723c */ /* 0x040fe20000001808 */
[----:B------:R-:W1:Y:S07]  /*1eb50*/  LDSM.16.MT88.4 R108, [R197+0xf000] ;  /* 0x00f00000c56c783b */ /* 0x000e6e0000004200 */
        /* <DEDUP_REMOVED lines=8> */
[C---:B--2---:R-:W-:Y:S08]  /*1ebe0*/  HMMA.16816.F32 R36, R100.reuse, R104, R36 ;  /* 0x000000686424723c */ /* 0x044ff00000001824 */
[C---:B------:R-:W-:Y:S01]  /*1ebf0*/  HMMA.16816.F32 R40, R100.reuse, R106, R40 ;  /* 0x0000006a6428723c */ /* 0x040fe20000001828 */
[----:B------:R-:W2:Y:S07]  /*1ec00*/  LDSM.16.MT88.4 R104, [R200+0x11000] ;  /* 0x01100000c868783b */ /* 0x000eae0000004200 */
[C---:B----4-:R-:W-:Y:S08]  /*1ec10*/  HMMA.16816.F32 R44, R100.reuse, R116, R44 ;  /* 0x00000074642c723c */ /* 0x050ff0000000182c */
[C---:B------:R-:W-:Y:S01]  /*1ec20*/  HMMA.16816.F32 R48, R100.reuse, R118, R48 ;  /* 0x000000766430723c */ /* 0x040fe20000001830 */
[----:B------:R-:W4:Y:S07]  /*1ec30*/  LDSM.16.MT88.4 R116, [R198+0x11000] ;  /* 0x01100000c674783b */ /* 0x000f2e0000004200 */
        /* <DEDUP_REMOVED lines=8> */
[----:B------:R-:W-:Y:S07]  /*1ecc0*/  LDSM.16.MT88.4 R104, [R197+0xd800] ;  /* 0x00d80000c568783b */ /* 0x000fee0000004200 */
[C---:B----4-:R-:W-:Y:S08]  /*1ecd0*/  HMMA.16816.F32 R76, R100.reuse, R116, R76 ;  /* 0x00000074644c723c */ /* 0x050ff0000000184c */
[C---:B------:R-:W-:Y:S01]  /*1ece0*/  HMMA.16816.F32 R80, R100.reuse, R118, R80 ;  /* 0x000000766450723c */ /* 0x040fe20000001850 */
[----:B------:R-:W2:Y:S07]  /*1ecf0*/  LDSM.16.MT88.4 R116, [R198+0xd800] ;  /* 0x00d80000c674783b */ /* 0x000eae0000004200 */
[C---:B-1----:R-:W-:Y:S08]  /*1ed00*/  HMMA.16816.F32 R84, R100.reuse, R108, R84 ;  /* 0x0000006c6454723c */ /* 0x042ff00000001854 */
[C---:B------:R-:W-:Y:S08]  /*1ed10*/  HMMA.16816.F32 R88, R100.reuse, R110, R88 ;  /* 0x0000006e6458723c */ /* 0x040ff00000001858 */
[C---:B---3--:R-:W-:Y:S08]  /*1ed20*/  HMMA.16816.F32 R92, R100.reuse, R112, R92 ;  /* 0x00000070645c723c */ /* 0x048ff0000000185c */
[----:B------:R-:W-:Y:S08]  /*1ed30*/  HMMA.16816.F32 R96, R100, R114, R96 ;  /* 0x000000726460723c */ /* 0x000ff00000001860 */
[C---:B------:R-:W-:Y:S01]  /*1ed40*/  HMMA.16816.F32 R128, R136.reuse, R124, R4 ;  /* 0x0000007c8880723c */ /* 0x040fe20000001804 */
[----:B------:R-:W1:Y:S07]  /*1ed50*/  LDSM.16.MT88.4 R4, [R198+0x11800] ;  /* 0x01180000c604783b */ /* 0x000e6e0000004200 */
[C---:B------:R-:W-:Y:S01]  /*1ed60*/  HMMA.16816.F32 R124, R136.reuse, R126, R8 ;  /* 0x0000007e887c723c */ /* 0x040fe20000001808 */
[----:B------:R-:W3:Y:S07]  /*1ed70*/  LDSM.16.MT88.4 R8, [R197+0x11800] ;  /* 0x01180000c508783b */ /* 0x000eee0000004200 */
[C---:B--2---:R-:W-:Y:S01]  /*1ed80*/  HMMA.16816.F32 R120, R136.reuse, R116, R12 ;  /* 0x000000748878723c */ /* 0x044fe2000000180c */
[----:B------:R-:W2:Y:S07]  /*1ed90*/  LDSM.16.MT88.4 R12, [R196+0x11800] ;  /* 0x01180000c40c783b */ /* 0x000eae0000004200 */
        /* <DEDUP_REMOVED lines=31> */
[C---:B--2---:R-:W-:Y:S03]  /*1ef90*/  HMMA.16816.F32 R92, R136.reuse, R12, R92 ;  /* 0x0000000c885c723c */ /* 0x044fe6000000185c */
[----:B------:R-:W-:Y:S02]  /*1efa0*/  FADD.FTZ R5, R183, R178 ;  /* 0x000000b2b7057221 */ /* 0x000fe40000010000 */
[----:B------:R-:W-:Y:S02]  /*1efb0*/  FADD.FTZ R223, R223, R0 ;  /* 0x00000000dfdf7221 */ /* 0x000fe40000010000 */
[----:B------:R-:W-:Y:S01]  /*1efc0*/  FADD.FTZ R5, R226, R5 ;  /* 0x00000005e2057221 */ /* 0x000fe20000010000 */
[----:B------:R-:W-:Y:S04]  /*1efd0*/  HMMA.16816.F32 R96, R136, R14, R96 ;  /* 0x0000000e8860723c */ /* 0x000fe80000001860 */
[----:B------:R-:W-:Y:S02]  /*1efe0*/  FADD.FTZ R182, R182, R223 ;  /* 0x000000dfb6b67221 */ /* 0x000fe40000010000 */
[----:B------:R-:W-:Y:S02]  /*1eff0*/  FADD.FTZ R0, R224, R5 ;  /* 0x00000005e0007221 */ /* 0x000fe40000010000 */
[----:B------:R-:W-:Y:S04]  /*1f000*/  FADD.FTZ R227, R227, R182 ;  /* 0x000000b6e3e37221 */ /* 0x000fe80000010000 */
[----:B------:R-:W-:Y:S02]  /*1f010*/  FADD.FTZ R0, R225, R0 ;  /* 0x00000000e1007221 */ /* 0x000fe40000010000 */
[----:B------:R-:W-:Y:S02]  /*1f020*/  FADD.FTZ R228, R228, R227 ;  /* 0x000000e3e4e47221 */ /* 0x000fe40000010000 */
[----:B------:R-:W-:Y:S01]  /*1f030*/  FADD.FTZ R229, R229, R0 ;  /* 0x00000000e5e57221 */ /* 0x000fe20000010000 */
[----:B------:R-:W-:Y:S01]  /*1f040*/  MOV R0, R3 ;  /* 0x0000000300007202 */ /* 0x000fe20000000f00 */
[----:B------:R-:W-:Y:S02]  /*1f050*/  FADD.FTZ R231, R231, R228 ;  /* 0x000000e4e7e77221 */ /* 0x000fe40000010000 */
[----:B------:R-:W-:Y:S02]  /*1f060*/  FADD.FTZ R230, R230, R229 ;  /* 0x000000e5e6e67221 */ /* 0x000fe40000010000 */
[----:B------:R-:W-:Y:S02]  /*1f070*/  FADD.FTZ R231, R232, R231 ;  /* 0x000000e7e8e77221 */ /* 0x000fe40000010000 */
[----:B------:R-:W-:Y:S02]  /*1f080*/  FADD.FTZ R221, R233, R230 ;  /* 0x000000e6e9dd7221 */ /* 0x000fe40000010000 */
[----:B------:R-:W-:Y:S02]  /*1f090*/  FADD.FTZ R134, R134, R231 ;  /* 0x000000e786867221 */ /* 0x000fe40000010000 */
[----:B------:R-:W-:Y:S02]  /*1f0a0*/  FADD.FTZ R221, R234, R221 ;  /* 0x000000ddeadd7221 */ /* 0x000fe40000010000 */
[----:B------:R-:W-:Y:S01]  /*1f0b0*/  FADD.FTZ R219, R133, R134 ;  /* 0x0000008685db7221 */ /* 0x000fe20000010000 */
[----:B------:R-:W-:-:S05]  /*1f0c0*/  @P0 BRA `(.L_x_2008) ;  /* 0xffffc51000000947 */ /* 0x000fca000383ffff */
.L_x_2004:
        /* <DEDUP_REMOVED lines=281> */
.L_x_2010:
[----:B--23--:R-:W-:Y:S05]  /*20260*/  BSYNC B0 ;  /* 0x0000000000007941 */ /* 0x00cfea0003800000 */
.L_x_2009:
        /* <DEDUP_REMOVED lines=19> */
.L_x_2012:
[----:B------:R-:W-:Y:S05]  /*203a0*/  BSYNC B0 ;  /* 0x0000000000007941 */ /* 0x000fea0003800000 */
.L_x_2011:
        /* <DEDUP_REMOVED lines=11> */
.L_x_2014:
[----:B------:R-:W-:Y:S05]  /*20460*/  BSYNC B0 ;  /* 0x0000000000007941 */ /* 0x000fea0003800000 */
.L_x_2013:
        /* <DEDUP_REMOVED lines=11> */
.L_x_2016:
[----:B------:R-:W-:Y:S05]  /*20520*/  BSYNC B0 ;  /* 0x0000000000007941 */ /* 0x000fea0003800000 */
.L_x_2015:
        /* <DEDUP_REMOVED lines=11> */
.L_x_2018:
[----:B------:R-:W-:Y:S05]  /*205e0*/  BSYNC B0 ;  /* 0x0000000000007941 */ /* 0x000fea0003800000 */
.L_x_2017:
        /* <DEDUP_REMOVED lines=11> */
.L_x_2020:
[----:B------:R-:W-:Y:S05]  /*206a0*/  BSYNC B0 ;  /* 0x0000000000007941 */ /* 0x000fea0003800000 */
.L_x_2019:
        /* <DEDUP_REMOVED lines=11> */
.L_x_2022:
[----:B------:R-:W-:Y:S05]  /*20760*/  BSYNC B0 ;  /* 0x0000000000007941 */ /* 0x000fea0003800000 */
.L_x_2021:
        /* <DEDUP_REMOVED lines=11> */
.L_x_2024:
[----:B------:R-:W-:Y:S05]  /*20820*/  BSYNC B0 ;  /* 0x0000000000007941 */ /* 0x000fea0003800000 */
.L_x_2023:
        /* <DEDUP_REMOVED lines=12> */
.L_x_2025:
        /* <DEDUP_REMOVED lines=9> */
.L_x_4105:


//--------------------- .text._ZN5flash24flash_fwd_splitkv_kernelI23Flash_fwd_kernel_traitsILi192ELi64ELi64ELi4ELb0ELb0EN7cutlass6half_tE19Flash_kernel_traitsILi192ELi64ELi64ELi4ES3_EELb1ELb0ELb0ELb0ELb1ELb0ELb0ELb0EEEvNS_16Flash_fwd_paramsE --------------------------
	.section	.text._ZN5flash24flash_fwd_splitkv_kernelI23Flash_fwd_kernel_traitsILi192ELi64ELi64ELi4ELb0ELb0EN7cutlass6half_tE19Flash_kernel_traitsILi192ELi64ELi64ELi4ES3_EELb1ELb0ELb0ELb0ELb1ELb0ELb0ELb0EEEvNS_16Flash_fwd_paramsE,"ax",@progbits
	.sectioninfo	@"SHI_REGISTERS=226"
	.align	128
        .global         _ZN5flash24flash_fwd_splitkv_kernelI23Flash_fwd_kernel_traitsILi192ELi64ELi64ELi4ELb0ELb0EN7cutlass6half_tE19Flash_kernel_traitsILi192ELi64ELi64ELi4ES3_EELb1ELb0ELb0ELb0ELb1ELb0ELb0ELb0EEEvNS_16Flash_fwd_paramsE
        .type           _ZN5flash24flash_fwd_splitkv_kernelI23Flash_fwd_kernel_traitsILi192ELi64ELi64ELi4ELb0ELb0EN7cutlass6half_tE19Flash_kernel_traitsILi192ELi64ELi64ELi4ES3_EELb1ELb0ELb0ELb0ELb1ELb0ELb0ELb0EEEvNS_16Flash_fwd_paramsE,@function
        .size           _ZN5flash24flash_fwd_splitkv_kernelI23Flash_fwd_kernel_traitsILi192ELi64ELi64ELi4ELb0ELb0EN7cutlass6half_tE19Flash_kernel_traitsILi192ELi64ELi64ELi4ES3_EELb1ELb0ELb0ELb0ELb1ELb0ELb0ELb0EEEvNS_16Flash_fwd_paramsE,(.L_x_4106 - _ZN5flash24flash_fwd_splitkv_kernelI23Flash_fwd_kernel_traitsILi192ELi64ELi64ELi4ELb0ELb0EN7cutlass6half_tE19Flash_kernel_traitsILi192ELi64ELi64ELi4ES3_EELb1ELb0ELb0ELb0ELb1ELb0ELb0ELb0EEEvNS_16Flash_fwd_paramsE)
        .other          _ZN5flash24flash_fwd_splitkv_kernelI23Flash_fwd_kernel_traitsILi192ELi64ELi64ELi4ELb0ELb0EN7cutlass6half_tE19Flash_kernel_traitsILi192ELi64ELi64ELi4ES3_EELb1ELb0ELb0ELb0ELb1ELb0ELb0ELb0EEEvNS_16Flash_fwd_paramsE,@"STO_CUDA_ENTRY STV_DEFAULT"
_ZN5flash24flash_fwd_splitkv_kernelI23Flash_fwd_kernel_traitsILi192ELi64ELi64ELi4ELb0ELb0EN7cutlass6half_tE19Flash_kernel_traitsILi192ELi64ELi64ELi4ES3_EELb1ELb0ELb0ELb0ELb1ELb0ELb0ELb0EEEvNS_16Flash_fwd_paramsE:
.text._ZN5flash24flash_fwd_splitkv_kernelI23Flash_fwd_kernel_traitsILi192ELi64ELi64ELi4ELb0ELb0EN7cutlass6half_tE19Flash_kernel_traitsILi192ELi64ELi64ELi4ES3_EELb1ELb0ELb0ELb0ELb1ELb0ELb0ELb0EEEvNS_16Flash_fwd_paramsE:
        /* <DEDUP_REMOVED lines=24> */
[----:B------:R-:W4:Y:S04]  /*0180*/  S2R R28, SR_CTAID.Z ;  /* 0x00000000001c7919 */ /* 0x000f280000002700 */
[----:B------:R-:W1:Y:S01]  /*0190*/  S2R R86, SR_TID.X ;  /* 0x0000000000567919 */ /* 0x000e620000002100 */
[----:B------:R-:W-:Y:S01]  /*01a0*/  ISETP.NE.AND.EX P0, PT, RZ, c[0x0][0x24c], PT, P0 ;  /* 0x00009300ff007a0c */ /* 0x000fe20003f05300 */
[----:B--2---:R-:W-:-:S02]  /*01b0*/  @P2 IMAD.IADD R90, R3, 0x1, -R202 ;  /* 0x00000001035a2824 */ /* 0x004fc400078e0aca */
[----:B------:R-:W-:-:S10]  /*01c0*/  @!P2 IMAD.MOV.U32 R90, RZ, RZ, c[0x0][0x214] ;  /* 0x00008500ff5aa624 */ /* 0x000fd400078e00ff */
[----:B------:R-:W-:Y:S05]  /*01d0*/  @!P0 BRA `(.L_x_2026) ;  /* 0x0000004000008947 */ /* 0x000fea0003800000 */
[----:B-1-34-:R-:W2:Y:S02]  /*01e0*/  @P3 LDG.E R0, [R6.64+0x4] ;  /* 0x0000040606003981 */ /* 0x01aea4000c1e1900 */
[----:B--2--5:R-:W-:-:S06]  /*01f0*/  @P3 IADD3 R0, R0, -R9, RZ ;  /* 0x8000000900003210 */ /* 0x024fcc0007ffe0ff */
[----:B------:R1:W5:Y:S01]  /*0200*/  @!P3 LDG.E R0, [R6.64] ;  /* 0x000000060600b981 */ /* 0x000362000c1e1900 */
[----:B------:R-:W-:Y:S05]  /*0210*/  BRA `(.L_x_2027) ;  /* 0x0000001000007947 */ /* 0x000fea0003800000 */
.L_x_2026:
[----:B-1-34-:R-:W-:Y:S02]  /*0220*/  MOV R0, c[0x0][0x218] ;  /* 0x0000860000007a02 */ /* 0x01afe40000000f00 */
.L_x_2027:
[----:B------:R-:W-:-:S04]  /*0230*/  ISETP.NE.U32.AND P2, PT, RZ, c[0x0][0x258], PT ;  /* 0x00009600ff007a0c */ /* 0x000fc80003f45070 */
[----:B------:R-:W-:-:S13]  /*0240*/  ISETP.NE.AND.EX P2, PT, RZ, c[0x0][0x25c], PT, P2 ;  /* 0x00009700ff007a0c */ /* 0x000fda0003f45320 */
[----:B-1----:R-:W-:-:S05]  /*0250*/  @P2 IMAD.WIDE R6, R13, R4, c[0x0][0x258] ;  /* 0x000096000d062625 */ /* 0x002fca00078e0204 */
        /* <DEDUP_REMOVED lines=9> */
[----:B------:R-:W-:Y:S01]  /*02f0*/  ULDC UR5, c[0x0][0x218] ;  /* 0x0000860000057ab9 */ /* 0x000fe20000000800 */
[----:B------:R-:W-:Y:S01]  /*0300*/  IADD3 R3, -R90, 0x7f, R89 ;  /* 0x0000007f5a037810 */ /* 0x000fe20007ffe159 */
[----:B------:R-:W-:Y:S01]  /*0310*/  UIADD3 UR5, UR5, 0x3f, URZ ;  /* 0x0000003f05057890 */ /* 0x000fe2000fffe03f */
[----:B------:R-:W-:Y:S02]  /*0320*/  IADD3 R6, R84, 0x3f, RZ ;  /* 0x0000003f54067810 */ /* 0x000fe40007ffe0ff */
[----:B------:R-:W-:Y:S01]  /*0330*/  IADD3 R3, R3, c[0x0][0x2e8], R84 ;  /* 0x0000ba0003037a10 */ /* 0x000fe20007ffe054 */
[----:B------:R-:W-:Y:S01]  /*0340*/  USHF.R.S32.HI UR4, URZ, 0x1f, UR5 ;  /* 0x0000001f3f047899 */ /* 0x000fe20008011405 */
[----:B------:R-:W-:Y:S02]  /*0350*/  SHF.R.S32.HI R5, RZ, 0x1f, R6 ;  /* 0x0000001fff057819 */ /* 0x000fe40000011406 */
[----:B------:R-:W-:Y:S01]  /*0360*/  SHF.R.S32.HI R0, RZ, 0x1f, R3 ;  /* 0x0000001fff007819 */ /* 0x000fe20000011403 */
[----:B------:R-:W-:Y:S01]  /*0370*/  ULEA.HI UR4, UR4, UR5, URZ, 0x6 ;  /* 0x0000000504047291 */ /* 0x000fe2000f8f303f */
[----:B------:R-:W-:-:S02]  /*0380*/  LEA.HI R5, R5, R6, RZ, 0x6 ;  /* 0x0000000605057211 */ /* 0x000fc400078f30ff */
[----:B------:R-:W-:Y:S01]  /*0390*/  LEA.HI R0, R0, R3, RZ, 0x6 ;  /* 0x0000000300007211 */ /* 0x000fe200078f30ff */
[----:B------:R-:W-:Y:S01]  /*03a0*/  USHF.R.S32.HI UR4, URZ, 0x6, UR4 ;  /* 0x000000063f047899 */ /* 0x000fe20008011404 */
[----:B------:R-:W-:Y:S02]  /*03b0*/  SHF.R.S32.HI R5, RZ, 0x6, R5 ;  /* 0x00000006ff057819 */ /* 0x000fe40000011405 */
[----:B------:R-:W-:-:S03]  /*03c0*/  SHF.R.S32.HI R0, RZ, 0x6, R0 ;  /* 0x00000006ff007819 */ /* 0x000fc60000011400 */
[----:B------:R-:W-:-:S04]  /*03d0*/  IMNMX R5, R5, UR4, PT ;  /* 0x0000000405057c17 */ /* 0x000fc8000b800200 */
[----:B------:R-:W-:-:S04]  /*03e0*/  IMNMX R133, R5, R0, PT ;  /* 0x0000000005857217 */ /* 0x000fc80003800200 */
[----:B------:R-:W-:-:S13]  /*03f0*/  ISETP.GT.AND P0, PT, R133, RZ, PT ;  /* 0x000000ff8500720c */ /* 0x000fda0003f04270 */
[----:B------:R-:W-:Y:S05]  /*0400*/  @P0 BRA `(.L_x_2028) ;  /* 0x0000075000000947 */ /* 0x000fea0003800000 */
[----:B------:R-:W-:Y:S01]  /*0410*/  ISETP.NE.AND P0, PT, R202, -0x1, PT ;  /* 0xffffffffca00780c */ /* 0x000fe20003f05270 */
[----:B------:R-:W-:Y:S01]  /*0420*/  BSSY B0, `(.L_x_2029) ;  /* 0x000002b000007945 */ /* 0x000fe20003800000 */
[----:B------:R-:W-:Y:S02]  /*0430*/  SHF.R.S32.HI R3, RZ, 0x1f, R86 ;  /* 0x0000001fff037819 */ /* 0x000fe40000011456 */
[----:B------:R-:W-:Y:S02]  /*0440*/  SHF.R.S32.HI R0, RZ, 0x1f, R89 ;  /* 0x0000001fff007819 */ /* 0x000fe40000011459 */
[----:B------:R-:W-:Y:S02]  /*0450*/  LEA.HI R2, R3, R86, RZ, 0x3 ;  /* 0x0000005603027211 */ /* 0x000fe400078f18ff */
[----:B------:R-:W-:Y:S01]  /*0460*/  IADD3 R90, -R89, R90, RZ ;  /* 0x0000005a595a7210 */ /* 0x000fe20007ffe1ff */
[----:B------:R-:W-:Y:S01]  /*0470*/  IMAD R0, R0, c[0x0][0x1e8], RZ ;  /* 0x00007a0000007a24 */ /* 0x000fe200078e02ff */
[----:B------:R-:W-:-:S03]  /*0480*/  LOP3.LUT R3, R2, 0x1ffffff8, RZ, 0xc0, !PT ;  /* 0x1ffffff802037812 */ /* 0x000fc600078ec0ff */
[----:B------:R-:W-:Y:S01]  /*0490*/  @!P0 SHF.R.S32.HI R8, RZ, 0x1f, R13 ;  /* 0x0000001fff088819 */ /* 0x000fe2000001140d */
[----:B------:R-:W-:-:S04]  /*04a0*/  @P0 IMAD.WIDE.U32 R6, R202, c[0x0][0x1e8], RZ ;  /* 0x00007a00ca060a25 */ /* 0x000fc800078e00ff */
[----:B------:R-:W-:Y:S02]  /*04b0*/  IMAD.IADD R4, R86, 0x1, -R3 ;  /* 0x0000000156047824 */ /* 0x000fe400078e0a03 */
[----:B------:R-:W-:Y:S02]  /*04c0*/  @!P0 IMAD R8, R8, c[0x0][0x1e0], RZ ;  /* 0x0000780008088a24 */ /* 0x000fe400078e02ff */
[----:B------:R-:W-:Y:S02]  /*04d0*/  IMAD.SHL.U32 R4, R4, 0x8, RZ ;  /* 0x0000000804047824 */ /* 0x000fe400078e00ff */
[----:B------:R-:W-:-:S03]  /*04e0*/  @!P0 IMAD.WIDE.U32 R10, R13, c[0x0][0x1e0], RZ ;  /* 0x000078000d0a8a25 */ /* 0x000fc600078e00ff */
[----:B------:R-:W-:Y:S01]  /*04f0*/  SHF.R.S32.HI R5, RZ, 0x1f, R4 ;  /* 0x0000001fff057819 */ /* 0x000fe20000011404 */
[----:B------:R-:W-:Y:S01]  /*0500*/  @!P0 IMAD R3, R13, c[0x0][0x1e4], R8 ;  /* 0x000079000d038a24 */ /* 0x000fe200078e0208 */
[----:B------:R-:W-:Y:S01]  /*0510*/  @!P0 MOV R6, R10 ;  /* 0x0000000a00068202 */ /* 0x000fe20000000f00 */
[----:B------:R-:W-:Y:S02]  /*0520*/  @P0 IMAD R202, R202, c[0x0][0x1ec], R7 ;  /* 0x00007b00caca0a24 */ /* 0x000fe400078e0207 */
[----:B------:R-:W-:Y:S01]  /*0530*/  @!P0 IMAD.IADD R202, R11, 0x1, R3 ;  /* 0x000000010bca8824 */ /* 0x000fe200078e0203 */
[----:B------:R-:W-:Y:S01]  /*0540*/  SHF.R.S32.HI R3, RZ, 0x1f, R28 ;  /* 0x0000001fff037819 */ /* 0x000fe2000001141c */
[----:B------:R-:W-:-:S04]  /*0550*/  IMAD.WIDE.U32 R4, R89, c[0x0][0x1e8], R4 ;  /* 0x00007a0059047a25 */ /* 0x000fc800078e0004 */
[----:B------:R-:W-:Y:S01]  /*0560*/  IMAD R7, R89, c[0x0][0x1ec], R0 ;  /* 0x00007b0059077a24 */ /* 0x000fe200078e0200 */
[----:B------:R-:W-:Y:S01]  /*0570*/  IADD3 R6, P0, R6, R4, RZ ;  /* 0x0000000406067210 */ /* 0x000fe20007f1e0ff */
[----:B------:R-:W-:Y:S01]  /*0580*/  IMAD R9, R3, c[0x0][0x1f0], RZ ;  /* 0x00007c0003097a24 */ /* 0x000fe200078e02ff */
[----:B------:R-:W-:Y:S01]  /*0590*/  SHF.R.S32.HI R3, RZ, 0x3, R2 ;  /* 0x00000003ff037819 */ /* 0x000fe20000011402 */
[----:B------:R-:W-:Y:S01]  /*05a0*/  IMAD R0, R13, c[0x0][0x1c0], R28 ;  /* 0x000070000d007a24 */ /* 0x000fe200078e021c */
[----:B------:R-:W-:Y:S01]  /*05b0*/  IADD3.X R7, R202, R5, R7, P0, !PT ;  /* 0x00000005ca077210 */ /* 0x000fe200007fe407 */
[----:B------:R-:W-:Y:S01]  /*05c0*/  IMAD R9, R28, c[0x0][0x1f4], R9 ;  /* 0x00007d001c097a24 */ /* 0x000fe200078e0209 */
[----:B------:R-:W-:Y:S01]  /*05d0*/  ISETP.GE.AND P0, PT, R3, R90, PT ;  /* 0x0000005a0300720c */ /* 0x000fe20003f06270 */
[----:B------:R-:W-:Y:S01]  /*05e0*/  IMAD R89, R0, c[0x0][0x214], R89 ;  /* 0x0000850000597a24 */ /* 0x000fe200078e0259 */
[----:B------:R-:W-:Y:S01]  /*05f0*/  SHF.R.S32.HI R2, RZ, 0x1f, R3 ;  /* 0x0000001fff027819 */ /* 0x000fe20000011403 */
[----:B------:R-:W-:-:S05]  /*0600*/  IMAD.WIDE.U32 R28, R28, c[0x0][0x1f0], R6 ;  /* 0x00007c001c1c7a25 */ /* 0x000fca00078e0006 */
[----:B------:R-:W-:-:S05]  /*0610*/  IADD3 R13, R29, R9, RZ ;  /* 0x000000091d0d7210 */ /* 0x000fca0007ffe0ff */
[----:B------:R-:W-:Y:S05]  /*0620*/  @P0 BRA `(.L_x_2030) ;  /* 0x000000a000000947 */ /* 0x000fea0003800000 */
[----:B------:R-:W-:Y:S01]  /*0630*/  MOV R12, R28 ;  /* 0x0000001c000c7202 */ /* 0x000fe20000000f00 */
[----:B------:R-:W-:-:S04]  /*0640*/  IMAD R0, R2, c[0x0][0x1e8], RZ ;  /* 0x00007a0002007a24 */ /* 0x000fc800078e02ff */
[----:B------:R-:W-:-:S04]  /*0650*/  IMAD.WIDE.U32 R4, R3, c[0x0][0x1e8], R12 ;  /* 0x00007a0003047a25 */ /* 0x000fc800078e000c */
[----:B------:R-:W-:Y:S01]  /*0660*/  IMAD R0, R3, c[0x0][0x1ec], R0 ;  /* 0x00007b0003007a24 */ /* 0x000fe200078e0200 */
[----:B------:R-:W-:-:S04]  /*0670*/  LEA R6, P0, R4, c[0x0][0x1d0], 0x1 ;  /* 0x0000740004067a11 */ /* 0x000fc800078008ff */
[----:B------:R-:W-:-:S04]  /*0680*/  IADD3 R0, R5, R0, RZ ;  /* 0x0000000005007210 */ /* 0x000fc80007ffe0ff */
[----:B------:R-:W-:-:S05]  /*0690*/  LEA.HI.X R7, R4, c[0x0][0x1d4], R0, 0x1, P0 ;  /* 0x0000750004077a11 */ /* 0x000fca00000f0c00 */
[----:B------:R1:W-:Y:S04]  /*06a0*/  STG.E.128 [R6.64], RZ ;  /* 0x000000ff06007986 */ /* 0x0003e8000c101d06 */
[----:B------:R1:W-:Y:S04]  /*06b0*/  STG.E.128 [R6.64+0x80], RZ ;  /* 0x000080ff06007986 */ /* 0x0003e8000c101d06 */
[----:B------:R1:W-:Y:S02]  /*06c0*/  STG.E.128 [R6.64+0x100], RZ ;  /* 0x000100ff06007986 */ /* 0x0003e4000c101d06 */
.L_x_2030:
[----:B------:R-:W-:Y:S05]  /*06d0*/  BSYNC B0 ;  /* 0x0000000000007941 */ /* 0x000fea0003800000 */
.L_x_2029:
[----:B------:R-:W-:Y:S01]  /*06e0*/  IADD3 R9, R3, 0x10, RZ ;  /* 0x0000001003097810 */ /* 0x000fe20007ffe0ff */
[----:B------:R-:W-:Y:S03]  /*06f0*/  BSSY B0, `(.L_x_2031) ;  /* 0x0000010000007945 */ /* 0x000fe60003800000 */
[----:B------:R-:W-:-:S13]  /*0700*/  ISETP.GE.AND P0, PT, R9, R90, PT ;  /* 0x0000005a0900720c */ /* 0x000fda0003f06270 */
[----:B------:R-:W-:Y:S05]  /*0710*/  @P0 BRA `(.L_x_2032) ;  /* 0x000000d000000947 */ /* 0x000fea0003800000 */
[----:B------:R-:W-:Y:S01]  /*0720*/  IADD3 R5, P0, R3, 0x10, RZ ;  /* 0x0000001003057810 */ /* 0x000fe20007f1e0ff */
[----:B-1----:R-:W-:Y:S01]  /*0730*/  IMAD.MOV.U32 R6, RZ, RZ, R28 ;  /* 0x000000ffff067224 */ /* 0x002fe200078e001c */
[----:B------:R-:W-:-:S03]  /*0740*/  MOV R7, R13 ;  /* 0x0000000d00077202 */ /* 0x000fc60000000f00 */
[----:B------:R-:W-:Y:S02]  /*0750*/  IMAD.X R0, RZ, RZ, R2, P0 ;  /* 0x000000ffff007224 */ /* 0x000fe400000e0602 */
[----:B------:R-:W-:-:S04]  /*0760*/  IMAD.WIDE.U32 R6, R5, c[0x0][0x1e8], R6 ;  /* 0x00007a0005067a25 */ /* 0x000fc800078e0006 */
[----:B------:R-:W-:Y:S01]  /*0770*/  IMAD R0, R0, c[0x0][0x1e8], RZ ;  /* 0x00007a0000007a24 */ /* 0x000fe200078e02ff */
[----:B------:R-:W-:-:S03]  /*0780*/  LEA R4, P0, R6, c[0x0][0x1d0], 0x1 ;  /* 0x0000740006047a11 */ /* 0x000fc600078008ff */
[----:B------:R-:W-:-:S05]  /*0790*/  IMAD R0, R5, c[0x0][0x1ec], R0 ;  /* 0x00007b0005007a24 */ /* 0x000fca00078e0200 */
[----:B------:R-:W-:-:S04]  /*07a0*/  IADD3 R5, R7, R0, RZ ;  /* 0x0000000007057210 */ /* 0x000fc80007ffe0ff */
[----:B------:R-:W-:-:S05]  /*07b0*/  LEA.HI.X R5, R6, c[0x0][0x1d4], R5, 0x1, P0 ;  /* 0x0000750006057a11 */ /* 0x000fca00000f0c05 */
[----:B------:R1:W-:Y:S04]  /*07c0*/  STG.E.128 [R4.64], RZ ;  /* 0x000000ff04007986 */ /* 0x0003e8000c101d06 */
[----:B------:R1:W-:Y:S04]  /*07d0*/  STG.E.128 [R4.64+0x80], RZ ;  /* 0x000080ff04007986 */ /* 0x0003e8000c101d06 */
[----:B------:R1:W-:Y:S02]  /*07e0*/  STG.E.128 [R4.64+0x100], RZ ;  /* 0x000100ff04007986 */ /* 0x0003e4000c101d06 */
.L_x_2032:
[----:B------:R-:W-:Y:S05]  /*07f0*/  BSYNC B0 ;  /* 0x0000000000007941 */ /* 0x000fea0003800000 */
.L_x_2031:
[----:B-1----:R-:W-:Y:S01]  /*0800*/  IADD3 R7, R3, 0x20, RZ ;  /* 0x0000002003077810 */ /* 0x002fe20007ffe0ff */
[----:B------:R-:W-:Y:S03]  /*0810*/  BSSY B0, `(.L_x_2033) ;  /* 0x0000010000007945 */ /* 0x000fe60003800000 */
[----:B------:R-:W-:-:S13]  /*0820*/  ISETP.GE.AND P0, PT, R7, R90, PT ;  /* 0x0000005a0700720c */ /* 0x000fda0003f06270 */
[----:B------:R-:W-:Y:S05]  /*0830*/  @P0 BRA `(.L_x_2034) ;  /* 0x000000d000000947 */ /* 0x000fea0003800000 */
[----:B------:R-:W-:Y:S01]  /*0840*/  IADD3 R5, P0, R3, 0x20, RZ ;  /* 0x0000002003057810 */ /* 0x000fe20007f1e0ff */
[----:B------:R-:W-:Y:S01]  /*0850*/  IMAD.MOV.U32 R10, RZ, RZ, R28 ;  /* 0x000000ffff0a7224 */ /* 0x000fe200078e001c */
        /* <DEDUP_REMOVED lines=11> */
.L_x_2034:
[----:B------:R-:W-:Y:S05]  /*0910*/  BSYNC B0 ;  /* 0x0000000000007941 */ /* 0x000fea0003800000 */
.L_x_2033:
[----:B------:R-:W-:Y:S01]  /*0920*/  IADD3 R11, R3, 0x30, RZ ;  /* 0x00000030030b7810 */ /* 0x000fe20007ffe0ff */
[----:B------:R-:W-:Y:S03]  /*0930*/  BSSY B0, `(.L_x_2035) ;  /* 0x000000f000007945 */ /* 0x000fe60003800000 */
[----:B------:R-:W-:-:S13]  /*0940*/  ISETP.GE.AND P0, PT, R11, R90, PT ;  /* 0x0000005a0b00720c */ /* 0x000fda0003f06270 */
[----:B------:R-:W-:Y:S05]  /*0950*/  @P0 BRA `(.L_x_2036) ;  /* 0x000000c000000947 */ /* 0x000fea0003800000 */
[----:B-1----:R-:W-:Y:S02]  /*0960*/  IADD3 R5, P0, R3, 0x30, RZ ;  /* 0x0000003003057810 */ /* 0x002fe40007f1e0ff */
[----:B------:R-:W-:Y:S02]  /*0970*/  MOV R12, R28 ;  /* 0x0000001c000c7202 */ /* 0x000fe40000000f00 */
[----:B------:R-:W-:-:S03]  /*0980*/  IADD3.X R0, RZ, R2, RZ, P0, !PT ;  /* 0x00000002ff007210 */ /* 0x000fc600007fe4ff */
        /* <DEDUP_REMOVED lines=9> */
.L_x_2036:
[----:B------:R-:W-:Y:S05]  /*0a20*/  BSYNC B0 ;  /* 0x0000000000007941 */ /* 0x000fea0003800000 */
.L_x_2035:
[----:B------:R-:W-:-:S04]  /*0a30*/  LOP3.LUT P4, RZ, R86, 0x7, RZ, 0xc0, !PT ;  /* 0x0000000756ff7812 */ /* 0x000fc8000788c0ff */
[-C--:B------:R-:W-:Y:S02]  /*0a40*/  ISETP.GE.OR P3, PT, R3, R90.reuse, P4 ;  /* 0x0000005a0300720c */ /* 0x080fe40002766670 */
[-C--:B------:R-:W-:Y:S02]  /*0a50*/  ISETP.GE.OR P2, PT, R9, R90.reuse, P4 ;  /* 0x0000005a0900720c */ /* 0x080fe40002746670 */
[-C--:B------:R-:W-:Y:S02]  /*0a60*/  ISETP.GE.OR P1, PT, R7, R90.reuse, P4 ;  /* 0x0000005a0700720c */ /* 0x080fe40002726670 */
[----:B------:R-:W-:Y:S02]  /*0a70*/  IADD3 R3, P0, R89, R3, RZ ;  /* 0x0000000359037210 */ /* 0x000fe40007f1e0ff */
[----:B------:R-:W-:Y:S02]  /*0a80*/  ISETP.GE.OR P4, PT, R11, R90, P4 ;  /* 0x0000005a0b00720c */ /* 0x000fe40002786670 */
[----:B------:R-:W-:-:S02]  /*0a90*/  LEA.HI.X.SX32 R2, R89, R2, 0x1, P0 ;  /* 0x0000000259027211 */ /* 0x000fc400000f0eff */
[----:B-1----:R-:W-:-:S04]  /*0aa0*/  LEA R4, P0, R3, c[0x0][0x200], 0x2 ;  /* 0x0000800003047a11 */ /* 0x002fc800078010ff */
[----:B------:R-:W-:Y:S01]  /*0ab0*/  LEA.HI.X R5, R3, c[0x0][0x204], R2, 0x2, P0 ;  /* 0x0000810003057a11 */ /* 0x000fe200000f1402 */
[----:B------:R-:W-:Y:S02]  /*0ac0*/  @!P3 IMAD.MOV.U32 R3, RZ, RZ, 0x7f800000 ;  /* 0x7f800000ff03b424 */ /* 0x000fe400078e00ff */
[----:B------:R-:W-:Y:S02]  /*0ad0*/  @!P2 IMAD.MOV.U32 R2, RZ, RZ, 0x7f800000 ;  /* 0x7f800000ff02a424 */ /* 0x000fe400078e00ff */
[----:B------:R-:W-:Y:S01]  /*0ae0*/  @!P1 IMAD.MOV.U32 R0, RZ, RZ, 0x7f800000 ;  /* 0x7f800000ff009424 */ /* 0x000fe200078e00ff */
[----:B------:R1:W-:Y:S04]  /*0af0*/  @!P3 STG.E [R4.64], R3 ;  /* 0x000000030400b986 */ /* 0x0003e8000c101906 */
[----:B------:R1:W-:Y:S04]  /*0b00*/  @!P2 STG.E [R4.64+0x40], R2 ;  /* 0x000040020400a986 */ /* 0x0003e8000c101906 */
[----:B------:R1:W-:Y:S01]  /*0b10*/  @!P1 STG.E [R4.64+0x80], R0 ;  /* 0x0000800004009986 */ /* 0x0003e2000c101906 */
[----:B------:R-:W-:Y:S05]  /*0b20*/  @P4 EXIT ;  /* 0x000000000000494d */ /* 0x000fea0003800000 */
[----:B-1----:R-:W-:-:S05]  /*0b30*/  MOV R3, 0x7f800000 ;  /* 0x7f80000000037802 */ /* 0x002fca0000000f00 */
[----:B------:R-:W-:Y:S01]  /*0b40*/  STG.E [R4.64+0xc0], R3 ;  /* 0x0000c00304007986 */ /* 0x000fe2000c101906 */
[----:B------:R-:W-:Y:S05]  /*0b50*/  EXIT ;  /* 0x000000000000794d */ /* 0x000fea0003800000 */
.L_x_2028:
[----:B------:R-:W-:Y:S01]  /*0b60*/  ISETP.NE.U32.AND P2, PT, RZ, c[0x0][0x2c0], PT ;  /* 0x0000b000ff007a0c */ /* 0x000fe20003f45070 */
[----:B------:R-:W-:Y:S01]  /*0b70*/  IMAD.MOV.U32 R0, RZ, RZ, R13 ;  /* 0x000000ffff007224 */ /* 0x000fe200078e000d */
[----:B------:R-:W-:Y:S02]  /*0b80*/  ISETP.NE.U32.AND P0, PT, RZ, c[0x0][0x2b8], PT ;  /* 0x0000ae00ff007a0c */ /* 0x000fe40003f05070 */
[----:B------:R-:W-:Y:S02]  /*0b90*/  ISETP.NE.AND.EX P2, PT, RZ, c[0x0][0x2c4], PT, P2 ;  /* 0x0000b100ff007a0c */ /* 0x000fe40003f45320 */
[----:B------:R-:W-:-:S11]  /*0ba0*/  ISETP.NE.AND.EX P0, PT, RZ, c[0x0][0x2bc], PT, P0 ;  /* 0x0000af00ff007a0c */ /* 0x000fd60003f05300 */
[----:B------:R-:W-:Y:S02]  /*0bb0*/  @P2 SHF.R.S32.HI R6, RZ, 0x1f, R13 ;  /* 0x0000001fff062819 */ /* 0x000fe4000001140d */
        /* <DEDUP_REMOVED lines=9> */
[----:B------:R-:W-:Y:S02]  /*0c50*/  @P2 SHF.L.U64.HI R3, R4, 0x2, R3 ;  /* 0x0000000204032819 */ /* 0x000fe40000010203 */
[----:B------:R-:W-:Y:S02]  /*0c60*/  IABS R4, c[0x0][0x2d0] ;  /* 0x0000b40000047a13 */ /* 0x000fe40000000000 */
[----:B------:R-:W-:Y:S02]  /*0c70*/  @P2 IADD3.X R207, R3, c[0x0][0x2c4], RZ, P1, !PT ;  /* 0x0000b10003cf2a10 */ /* 0x000fe40000ffe4ff */
[----:B------:R-:W-:-:S04]  /*0c80*/  @P2 ISETP.NE.U32.AND P1, PT, R206, RZ, PT ;  /* 0x000000ffce00220c */ /* 0x000fc80003f25070 */
[----:B------:R-:W-:-:S13]  /*0c90*/  @P2 ISETP.NE.AND.EX P0, PT, R207, RZ, PT, P1 ;  /* 0x000000ffcf00220c */ /* 0x000fda0003f05310 */
[----:B------:R-:W-:Y:S05]  /*0ca0*/  @!P0 BRA `(.L_x_2037) ;  /* 0x0000047000008947 */ /* 0x000fea0003800000 */
[----:B-1----:R-:W1:Y:S01]  /*0cb0*/  I2F.RP R5, R4 ;  /* 0x0000000400057306 */ /* 0x002e620000209400 */
        /* <DEDUP_REMOVED lines=70> */
.L_x_2037:
        /* <DEDUP_REMOVED lines=17> */
.L_x_2039:
[----:B------:R-:W-:Y:S02]  /*1230*/  IABS R7, c[0x0][0x1c8] ;  /* 0x0000720000077a13 */ /* 0x000fe40000000000 */
[----:B------:R-:W-:Y:S02]  /*1240*/  MOV R15, R3 ;  /* 0x00000003000f7202 */ /* 0x000fe40000000f00 */
[----:B------:R-:W1:Y:S08]  /*1250*/  I2F.RP R14, R7 ;  /* 0x00000007000e7306 */ /* 0x000e700000209400 */
[----:B-1----:R-:W1:Y:S02]  /*1260*/  MUFU.RCP R10, R14 ;  /* 0x0000000e000a7308 */ /* 0x002e640000001000 */
[----:B-1----:R-:W-:Y:S01]  /*1270*/  IADD3 R10, R10, 0xffffffe, RZ ;  /* 0x0ffffffe0a0a7810 */ /* 0x002fe20007ffe0ff */
[----:B------:R-:W-:-:S02]  /*1280*/  IMAD.MOV.U32 R14, RZ, RZ, R8 ;  /* 0x000000ffff0e7224 */ /* 0x000fc400078e0008 */
[----:B------:R-:W-:-:S03]  /*1290*/  @P4 IMAD.IADD R8, R2, 0x1, R9 ;  /* 0x0000000102084824 */ /* 0x000fc600078e0209 */
[----:B------:R-:W1:Y:S01]  /*12a0*/  F2I.FTZ.U32.TRUNC.NTZ R11, R10 ;  /* 0x0000000a000b7305 */ /* 0x000e62000021f000 */
[----:B------:R-:W-:-:S04]  /*12b0*/  @P4 IMAD.WIDE.U32 R16, R8, c[0x0][0x1a0], RZ ;  /* 0x0000680008104a25 */ /* 0x000fc800078e00ff */
[----:B------:R-:W-:Y:S02]  /*12c0*/  @P4 IMAD R8, R8, c[0x0][0x1a4], R17 ;  /* 0x0000690008084a24 */ /* 0x000fe400078e0211 */
[----:B-1----:R-:W-:Y:S02]  /*12d0*/  IMAD.MOV R5, RZ, RZ, -R11 ;  /* 0x000000ffff057224 */ /* 0x002fe400078e0a0b */
        /* <DEDUP_REMOVED lines=39> */
.L_x_2038:
[----:B------:R-:W-:Y:S01]  /*1550*/  ISETP.NE.AND P1, PT, R202, -0x1, PT ;  /* 0xffffffffca00780c */ /* 0x000fe20003f25270 */
[----:B------:R-:W-:Y:S01]  /*1560*/  IMAD.IADD R199, R90, 0x1, -R89 ;  /* 0x000000015ac77824 */ /* 0x000fe200078e0a59 */
[----:B------:R-:W-:Y:S01]  /*1570*/  SHF.R.S32.HI R87, RZ, 0x1f, R86 ;  /* 0x0000001fff577819 */ /* 0x000fe20000011456 */
[----:B------:R-:W-:Y:S01]  /*1580*/  IMAD R11, R11, c[0x0][0x1b8], RZ ;  /* 0x00006e000b0b7a24 */ /* 0x000fe200078e02ff */
[----:B------:R-:W-:Y:S01]  /*1590*/  IADD3 R203, R133, -0x1, RZ ;  /* 0xffffffff85cb7810 */ /* 0x000fe20007ffe0ff */
[----:B------:R-:W-:Y:S01]  /*15a0*/  IMAD.SHL.U32 R216, R86, 0x2, RZ ;  /* 0x0000000256d87824 */ /* 0x000fe200078e00ff */
[----:B------:R-:W-:Y:S01]  /*15b0*/  LEA.HI R14, R87, R86, RZ, 0x3 ;  /* 0x00000056570e7211 */ /* 0x000fe200078f18ff */
[----:B------:R-:W-:-:S03]  /*15c0*/  IMAD R11, R12, c[0x0][0x1bc], R11 ;  /* 0x00006f000c0b7a24 */ /* 0x000fc600078e020b */
[----:B------:R-:W-:Y:S02]  /*15d0*/  LOP3.LUT R3, R14, 0xfffffff8, RZ, 0xc0, !PT ;  /* 0xfffffff80e037812 */ /* 0x000fe400078ec0ff */
[----:B------:R-:W-:Y:S01]  /*15e0*/  SHF.R.S32.HI R14, RZ, 0x3, R14 ;  /* 0x00000003ff0e7819 */ /* 0x000fe2000001140e */
[----:B------:R-:W-:Y:S01]  /*15f0*/  @!P1 IMAD.WIDE.U32 R22, R13, c[0x0][0x178], RZ ;  /* 0x00005e000d169a25 */ /* 0x000fe200078e00ff */
[----:B------:R-:W-:Y:S02]  /*1600*/  @!P1 SHF.R.S32.HI R2, RZ, 0x1f, R13 ;  /* 0x0000001fff029819 */ /* 0x000fe4000001140d */
[----:B------:R-:W-:Y:S01]  /*1610*/  SHF.R.S32.HI R15, RZ, 0x1f, R14 ;  /* 0x0000001fff0f7819 */ /* 0x000fe2000001140e */
[----:B-----5:R-:W-:Y:S01]  /*1620*/  IMAD.IADD R0, R86, 0x1, -R3 ;  /* 0x0000000156007824 */ /* 0x020fe200078e0a03 */
[----:B------:R-:W-:Y:S01]  /*1630*/  SHF.R.S32.HI R3, RZ, 0x1f, R28 ;  /* 0x0000001fff037819 */ /* 0x000fe2000001141c */
[----:B------:R-:W-:Y:S01]  /*1640*/  @!P1 IMAD R2, R2, c[0x0][0x178], RZ ;  /* 0x00005e0002029a24 */ /* 0x000fe200078e02ff */
[----:B------:R-:W-:Y:S01]  /*1650*/  LOP3.LUT R216, R216, 0x6, RZ, 0xc0, !PT ;  /* 0x00000006d8d87812 */ /* 0x000fe200078ec0ff */
[----:B------:R-:W-:-:S02]  /*1660*/  IMAD.SHL.U32 R10, R14, 0x40, RZ ;  /* 0x000000400e0a7824 */ /* 0x000fc400078e00ff */
[----:B------:R-:W-:-:S03]  /*1670*/  @P1 IMAD.WIDE.U32 R18, R202, c[0x0][0x190], RZ ;  /* 0x00006400ca121a25 */ /* 0x000fc600078e00ff */
[----:B------:R-:W-:Y:S01]  /*1680*/  LOP3.LUT R10, R10, 0x1c0, RZ, 0xc0, !PT ;  /* 0x000001c00a0a7812 */ /* 0x000fe200078ec0ff */
[----:B------:R-:W-:Y:S02]  /*1690*/  @!P1 IMAD R2, R13, c[0x0][0x17c], R2 ;  /* 0x00005f000d029a24 */ /* 0x000fe400078e0202 */
[----:B------:R-:W-:Y:S01]  /*16a0*/  @!P1 IMAD.MOV.U32 R18, RZ, RZ, R22 ;  /* 0x000000ffff129224 */ /* 0x000fe200078e0016 */
[----:B------:R-:W-:Y:S01]  /*16b0*/  SHF.R.U32.HI R205, RZ, 0x3, R10 ;  /* 0x00000003ffcd7819 */ /* 0x000fe2000001160a */
[----:B------:R-:W-:Y:S02]  /*16c0*/  IMAD.SHL.U32 R13, R0, 0x8, RZ ;  /* 0x00000008000d7824 */ /* 0x000fe400078e00ff */
[----:B------:R-:W-:Y:S02]  /*16d0*/  @P1 IMAD R9, R202, c[0x0][0x194], R19 ;  /* 0x00006500ca091a24 */ /* 0x000fe400078e0213 */
[----:B------:R-:W-:Y:S01]  /*16e0*/  @!P1 IMAD.IADD R9, R23, 0x1, R2 ;  /* 0x0000000117099824 */ /* 0x000fe200078e0202 */
[----:B------:R-:W-:Y:S01]  /*16f0*/  IADD3 R16, P2, R13, R16, RZ ;  /* 0x000000100d107210 */ /* 0x000fe20007f5e0ff */
[----:B------:R-:W-:Y:S01]  /*1700*/  IMAD R3, R3, c[0x0][0x1a8], RZ ;  /* 0x00006a0003037a24 */ /* 0x000fe200078e02ff */
[----:B------:R-:W-:Y:S01]  /*1710*/  LOP3.LUT R2, R10, 0x38, R13, 0xf8, !PT ;  /* 0x000000380a027812 */ /* 0x000fe200078ef80d */
[----:B------:R-:W-:Y:S01]  /*1720*/  IMAD.WIDE R32, R33, 0x40, R14 ;  /* 0x0000004021207825 */ /* 0x000fe200078e020e */
[----:B------:R-:W-:-:S02]  /*1730*/  IADD3 R20, P3, R13, R20, RZ ;  /* 0x000000140d147210 */ /* 0x000fc40007f7e0ff */
[----:B------:R-:W-:Y:S01]  /*1740*/  IADD3 R18, P1, R13, R18, RZ ;  /* 0x000000120d127210 */ /* 0x000fe20007f3e0ff */
[----:B------:R-:W-:Y:S01]  /*1750*/  IMAD R26, R28, c[0x0][0x1ac], R3 ;  /* 0x00006b001c1a7a24 */ /* 0x000fe200078e0203 */
[----:B------:R-:W-:Y:S01]  /*1760*/  SHF.R.S32.HI R13, RZ, 0x1f, R13 ;  /* 0x0000001fff0d7819 */ /* 0x000fe2000001140d */
[----:B------:R-:W-:Y:S01]  /*1770*/  IMAD R135, R15, c[0x0][0x198], RZ ;  /* 0x000066000f877a24 */ /* 0x000fe200078e02ff */
[----:B------:R-:W-:Y:S02]  /*1780*/  IADD3 R10, R14, 0x10, RZ ;  /* 0x000000100e0a7810 */ /* 0x000fe40007ffe0ff */
[----:B------:R-:W-:Y:S01]  /*1790*/  LOP3.LUT R205, R2, R205, RZ, 0x3c, !PT ;  /* 0x000000cd02cd7212 */ /* 0x000fe200078e3cff */
[C---:B------:R-:W-:Y:S01]  /*17a0*/  IMAD.X R17, R13.reuse, 0x1, R8, P2 ;  /* 0x000000010d117824 */ /* 0x040fe200010e0608 */
[C---:B------:R-:W-:Y:S01]  /*17b0*/  IADD3 R8, R14.reuse, 0x20, RZ ;  /* 0x000000200e087810 */ /* 0x040fe20007ffe0ff */
[C---:B------:R-:W-:Y:S01]  /*17c0*/  IMAD.X R19, R13.reuse, 0x1, R9, P1 ;  /* 0x000000010d137824 */ /* 0x040fe200008e0609 */
[----:B------:R-:W-:Y:S01]  /*17d0*/  IADD3 R146, P1, R14, R7, RZ ;  /* 0x000000070e927210 */ /* 0x000fe20007f3e0ff */
[----:B------:R-:W-:Y:S01]  /*17e0*/  IMAD.X R21, R13, 0x1, R6, P3 ;  /* 0x000000010d157824 */ /* 0x000fe200018e0606 */
[-C--:B------:R-:W-:Y:S01]  /*17f0*/  ISETP.GE.AND P5, PT, R8, R199.reuse, PT ;  /* 0x000000c70800720c */ /* 0x080fe20003fa6270 */
[----:B------:R-:W-:Y:S01]  /*1800*/  IMAD.WIDE.U32 R28, R28, c[0x0][0x1a8], R18 ;  /* 0x00006a001c1c7a25 */ /* 0x000fe200078e0012 */
[----:B------:R-:W-:-:S02]  /*1810*/  ISETP.GE.AND P2, PT, R10, R199, PT ;  /* 0x000000c70a00720c */ /* 0x000fc40003f46270 */
[C---:B------:R-:W-:Y:S01]  /*1820*/  IADD3 R6, R14.reuse, 0x30, RZ ;  /* 0x000000300e067810 */ /* 0x040fe20007ffe0ff */
[----:B------:R-:W-:Y:S01]  /*1830*/  IMAD.X R5, R15, 0x1, R5, P1 ;  /* 0x000000010f057824 */ /* 0x000fe200008e0605 */
[CC--:B------:R-:W-:Y:S01]  /*1840*/  ISETP.GE.AND P1, PT, R14.reuse, R199.reuse, PT ;  /* 0x000000c70e00720c */ /* 0x0c0fe20003f26270 */
[----:B------:R-:W-:Y:S01]  /*1850*/  IMAD.WIDE.U32 R20, R14, c[0x0][0x198], R20 ;  /* 0x000066000e147a25 */ /* 0x000fe200078e0014 */
[----:B------:R-:W-:Y:S02]  /*1860*/  ISETP.GE.AND P4, PT, R6, R199, PT ;  /* 0x000000c70600720c */ /* 0x000fe40003f86270 */
[----:B------:R-:W-:Y:S01]  /*1870*/  LEA.HI R2, R87, R86, RZ, 0x6 ;  /* 0x0000005657027211 */ /* 0x000fe200078f30ff */
[----:B------:R-:W-:Y:S02]  /*1880*/  IMAD.MOV.U32 R134, RZ, RZ, R20 ;  /* 0x000000ffff867224 */ /* 0x000fe400078e0014 */
[C---:B------:R-:W-:Y:S01]  /*1890*/  @!P5 IADD3 R18, P6, R32.reuse, 0x20, RZ ;  /* 0x000000202012d810 */ /* 0x040fe20007fde0ff */
[----:B------:R-:W-:Y:S01]  /*18a0*/  IMAD.IADD R27, R29, 0x1, R26 ;  /* 0x000000011d1b7824 */ /* 0x000fe200078e021a */
[----:B------:R-:W-:Y:S01]  /*18b0*/  @!P2 IADD3 R20, P3, R32, 0x10, RZ ;  /* 0x000000102014a810 */ /* 0x000fe20007f7e0ff */
[----:B------:R-:W-:-:S02]  /*18c0*/  @!P5 IMAD.MOV.U32 R24, RZ, RZ, R28 ;  /* 0x000000ffff18d224 */ /* 0x000fc400078e001c */
[--C-:B------:R-:W-:Y:S02]  /*18d0*/  @!P5 IMAD.X R13, RZ, RZ, R33.reuse, P6 ;  /* 0x000000ffff0dd224 */ /* 0x100fe400030e0621 */
[----:B------:R-:W-:Y:S02]  /*18e0*/  @!P1 IMAD R3, R33, c[0x0][0x190], RZ ;  /* 0x0000640021039a24 */ /* 0x000fe400078e02ff */
[----:B------:R-:W-:Y:S02]  /*18f0*/  @!P1 IMAD.MOV.U32 R26, RZ, RZ, R28 ;  /* 0x000000ffff1a9224 */ /* 0x000fe400078e001c */
[----:B------:R-:W-:Y:S01]  /*1900*/  @!P2 IMAD.X R9, RZ, RZ, R33, P3 ;  /* 0x000000ffff09a224 */ /* 0x000fe200018e0621 */
[----:B------:R-:W-:Y:S01]  /*1910*/  @!P4 IADD3 R7, P3, R32, 0x30, RZ ;  /* 0x000000302007c810 */ /* 0x000fe20007f7e0ff */
[--C-:B------:R-:W-:Y:S02]  /*1920*/  @!P2 IMAD.MOV.U32 R31, RZ, RZ, R27.reuse ;  /* 0x000000ffff1fa224 */ /* 0x100fe400078e001b */
[----:B------:R-:W-:-:S02]  /*1930*/  @!P5 IMAD.MOV.U32 R25, RZ, RZ, R27 ;  /* 0x000000ffff19d224 */ /* 0x000fc400078e001b */
[----:B------:R-:W-:Y:S02]  /*1940*/  @!P4 IMAD.MOV.U32 R29, RZ, RZ, R27 ;  /* 0x000000ffff1dc224 */ /* 0x000fe400078e001b */
[----:B------:R-:W-:Y:S02]  /*1950*/  @!P5 IMAD R13, R13, c[0x0][0x190], RZ ;  /* 0x000064000d0dda24 */ /* 0x000fe400078e02ff */
[C---:B------:R-:W-:Y:S02]  /*1960*/  @!P1 IMAD R3, R32.reuse, c[0x0][0x194], R3 ;  /* 0x0000650020039a24 */ /* 0x040fe400078e0203 */
[----:B------:R-:W-:-:S04]  /*1970*/  @!P1 IMAD.WIDE.U32 R26, R32, c[0x0][0x190], R26 ;  /* 0x00006400201a9a25 */ /* 0x000fc800078e001a */
[C---:B------:R-:W-:Y:S02]  /*1980*/  @!P5 IMAD R13, R18.reuse, c[0x0][0x194], R13 ;  /* 0x00006500120dda24 */ /* 0x040fe400078e020d */
[----:B------:R-:W-:Y:S02]  /*1990*/  @!P4 IMAD.X R22, RZ, RZ, R33, P3 ;  /* 0x000000ffff16c224 */ /* 0x000fe400018e0621 */
[----:B------:R-:W-:Y:S01]  /*19a0*/  @!P5 IMAD.WIDE.U32 R18, R18, c[0x0][0x190], R24 ;  /* 0x000064001212da25 */ /* 0x000fe200078e0018 */
[----:B------:R-:W-:-:S03]  /*19b0*/  @!P1 LEA R24, P3, R26, c[0x0][0x160], 0x1 ;  /* 0x000058001a189a11 */ /* 0x000fc600078608ff */
[----:B------:R-:W-:Y:S02]  /*19c0*/  @!P1 IMAD.IADD R3, R27, 0x1, R3 ;  /* 0x000000011b039824 */ /* 0x000fe400078e0203 */
[----:B------:R-:W-:Y:S02]  /*19d0*/  IMAD.SHL.U32 R2, R2, 0x8, RZ ;  /* 0x0000000802027824 */ /* 0x000fe400078e00ff */
[----:B------:R-:W-:Y:S01]  /*19e0*/  IMAD R135, R14, c[0x0][0x19c], R135 ;  /* 0x000067000e877a24 */ /* 0x000fe200078e0287 */
[----:B------:R-:W-:Y:S01]  /*19f0*/  @!P1 LEA.HI.X R25, R26, c[0x0][0x164], R3, 0x1, P3 ;  /* 0x000059001a199a11 */ /* 0x000fe200018f0c03 */
[----:B------:R-:W-:Y:S01]  /*1a00*/  @!P2 IMAD R9, R9, c[0x0][0x190], RZ ;  /* 0x000064000909aa24 */ /* 0x000fe200078e02ff */
[----:B------:R-:W-:Y:S01]  /*1a10*/  LOP3.LUT R205, R205, 0xfffffe00, R2, 0xf8, !PT ;  /* 0xfffffe00cdcd7812 */ /* 0x000fe200078ef802 */
[----:B------:R-:W-:Y:S01]  /*1a20*/  @!P2 IMAD.MOV.U32 R30, RZ, RZ, R28 ;  /* 0x000000ffff1ea224 */ /* 0x000fe200078e001c */
[----:B------:R-:W-:Y:S01]  /*1a30*/  @!P5 LEA R26, P3, R18, c[0x0][0x160], 0x1 ;  /* 0x00005800121ada11 */ /* 0x000fe200078608ff */
[----:B------:R-:W-:-:S02]  /*1a40*/  @!P4 IMAD R22, R22, c[0x0][0x190], RZ ;  /* 0x000064001616ca24 */ /* 0x000fc400078e02ff */
[----:B------:R-:W-:Y:S02]  /*1a50*/  IMAD.SHL.U32 R3, R203, 0x40, RZ ;  /* 0x00000040cb037824 */ /* 0x000fe400078e00ff */
[----:B------:R-:W-:Y:S02]  /*1a60*/  IMAD.IADD R135, R21, 0x1, R135 ;  /* 0x0000000115877824 */ /* 0x000fe400078e0287 */
[C---:B------:R-:W-:Y:S02]  /*1a70*/  @!P2 IMAD R2, R20.reuse, c[0x0][0x194], R9 ;  /* 0x000065001402aa24 */ /* 0x040fe400078e0209 */
[----:B------:R-:W-:-:S04]  /*1a80*/  @!P2 IMAD.WIDE.U32 R20, R20, c[0x0][0x190], R30 ;  /* 0x000064001414aa25 */ /* 0x000fc800078e001e */
[C---:B------:R-:W-:Y:S02]  /*1a90*/  @!P4 IMAD R9, R7.reuse, c[0x0][0x194], R22 ;  /* 0x000065000709ca24 */ /* 0x040fe400078e0216 */
[----:B------:R-:W-:Y:S01]  /*1aa0*/  @!P4 IMAD.WIDE.U32 R22, R7, c[0x0][0x190], R28 ;  /* 0x000064000716ca25 */ /* 0x000fe200078e001c */
[----:B------:R-:W-:-:S03]  /*1ab0*/  @!P2 LEA R28, P6, R20, c[0x0][0x160], 0x1 ;  /* 0x00005800141caa11 */ /* 0x000fc600078c08ff */
[----:B------:R-:W-:Y:S02]  /*1ac0*/  @!P5 IMAD.IADD R13, R19, 0x1, R13 ;  /* 0x00000001130dd824 */ /* 0x000fe400078e020d */
[----:B------:R-:W-:Y:S02]  /*1ad0*/  IMAD.IADD R7, R84, 0x1, -R3 ;  /* 0x0000000154077824 */ /* 0x000fe400078e0a03 */
[----:B------:R-:W-:Y:S01]  /*1ae0*/  @!P2 IMAD.IADD R2, R21, 0x1, R2 ;  /* 0x000000011502a824 */ /* 0x000fe200078e0202 */
[----:B------:R-:W-:Y:S01]  /*1af0*/  @!P5 LEA.HI.X R27, R18, c[0x0][0x164], R13, 0x1, P3 ;  /* 0x00005900121bda11 */ /* 0x000fe200018f0c0d */
[----:B------:R-:W-:Y:S01]  /*1b00*/  IMAD.SHL.U32 R205, R205, 0x2, RZ ;  /* 0x00000002cdcd7824 */ /* 0x000fe200078e00ff */
[----:B------:R-:W-:Y:S01]  /*1b10*/  ISETP.GE.AND P3, PT, R10, R7, PT ;  /* 0x000000070a00720c */ /* 0x000fe20003f66270 */
[----:B------:R-:W-:Y:S01]  /*1b20*/  @!P4 IMAD.IADD R9, R23, 0x1, R9 ;  /* 0x000000011709c824 */ /* 0x000fe200078e0209 */
[----:B------:R-:W-:Y:S01]  /*1b30*/  @!P2 LEA.HI.X R29, R20, c[0x0][0x164], R2, 0x1, P6 ;  /* 0x00005900141daa11 */ /* 0x000fe200030f0c02 */
[----:B------:R-:W-:Y:S01]  /*1b40*/  IMAD.MOV.U32 R2, RZ, RZ, c[0x0][0x198] ;  /* 0x00006600ff027624 */ /* 0x000fe200078e00ff */
[----:B------:R-:W-:Y:S01]  /*1b50*/  @!P4 LEA R20, P6, R22, c[0x0][0x160], 0x1 ;  /* 0x000058001614ca11 */ /* 0x000fe200078c08ff */
[----:B------:R-:W-:Y:S01]  /*1b60*/  @!PT LDS RZ, [RZ] ;  /* 0x00000000fffff984 */ /* 0x000fe20000000800 */
[----:B------:R-:W-:Y:S01]  /*1b70*/  @!PT LDS RZ, [RZ] ;  /* 0x00000000fffff984 */ /* 0x000fe20000000800 */
[----:B------:R-:W-:Y:S01]  /*1b80*/  @!PT LDS RZ, [RZ] ;  /* 0x00000000fffff984 */ /* 0x000fe20000000800 */
[----:B------:R1:W-:Y:S01]  /*1b90*/  @!P1 LDGSTS.E.BYPASS.LTC128B.128 [R205], [R24.64] ;  /* 0x0000000018cd9fae */ /* 0x0003e2000b901d46 */
[----:B------:R-:W-:-:S02]  /*1ba0*/  IMAD.MOV.U32 R13, RZ, RZ, c[0x0][0x19c] ;  /* 0x00006700ff0d7624 */ /* 0x000fc400078e00ff */
[----:B------:R-:W-:Y:S01]  /*1bb0*/  @!P4 LEA.HI.X R21, R22, c[0x0][0x164], R9, 0x1, P6 ;  /* 0x000059001615ca11 */ /* 0x000fe200030f0c09 */
[----:B------:R1:W-:Y:S01]  /*1bc0*/  @!P1 LDGSTS.E.BYPASS.LTC128B.128 [R205+0x2000], [R24.64+0x80] ;  /* 0x0200008018cd9fae */ /* 0x0003e2000b901d46 */
[-C--:B------:R-:W-:Y:S01]  /*1bd0*/  ISETP.GE.AND P6, PT, R14, R7.reuse, PT ;  /* 0x000000070e00720c */ /* 0x080fe20003fc6270 */
[----:B------:R-:W-:Y:S02]  /*1be0*/  IMAD.WIDE.U32 R16, R12, c[0x0][0x1b8], R16 ;  /* 0x00006e000c107a25 */ /* 0x000fe400078e0010 */
[----:B------:R1:W-:Y:S01]  /*1bf0*/  @!P1 LDGSTS.E.BYPASS.LTC128B.128 [R205+0x4000], [R24.64+0x100] ;  /* 0x0400010018cd9fae */ /* 0x0003e2000b901d46 */
[----:B------:R-:W-:Y:S01]  /*1c00*/  ISETP.GE.AND P1, PT, R8, R7, PT ;  /* 0x000000070800720c */ /* 0x000fe20003f26270 */
[----:B------:R-:W-:Y:S02]  /*1c10*/  IMAD.IADD R17, R17, 0x1, R11 ;  /* 0x0000000111117824 */ /* 0x000fe400078e020b */
[----:B------:R2:W-:Y:S01]  /*1c20*/  @!P2 LDGSTS.E.BYPASS.LTC128B.128 [R205+0x800], [R28.64] ;  /* 0x008000001ccdafae */ /* 0x0005e2000b901d46 */
[----:B------:R-:W-:-:S03]  /*1c30*/  IMAD R5, R5, c[0x0][0x1a0], RZ ;  /* 0x0000680005057a24 */ /* 0x000fc600078e02ff */
[----:B------:R2:W-:Y:S04]  /*1c40*/  @!P2 LDGSTS.E.BYPASS.LTC128B.128 [R205+0x2800], [R28.64+0x80] ;  /* 0x028000801ccdafae */ /* 0x0005e8000b901d46 */
[----:B------:R2:W-:Y:S01]  /*1c50*/  @!P2 LDGSTS.E.BYPASS.LTC128B.128 [R205+0x4800], [R28.64+0x100] ;  /* 0x048001001ccdafae */ /* 0x0005e2000b901d46 */
[----:B------:R-:W-:-:S03]  /*1c60*/  @!P3 LEA R15, P2, R2, R134, 0x4 ;  /* 0x00000086020fb211 */ /* 0x000fc600078420ff */
[----:B------:R3:W-:Y:S01]  /*1c70*/  @!P5 LDGSTS.E.BYPASS.LTC128B.128 [R205+0x1000], [R26.64] ;  /* 0x010000001acddfae */ /* 0x0007e2000b901d46 */
[C---:B------:R-:W-:Y:S02]  /*1c80*/  @!P3 LEA.HI.X R18, R2.reuse, R135, R13, 0x4, P2 ;  /* 0x000000870212b211 */ /* 0x040fe400010f240d */
[C---:B------:R-:W-:Y:S01]  /*1c90*/  @!P3 LEA R22, P2, R15.reuse, c[0x0][0x168], 0x1 ;  /* 0x00005a000f16ba11 */ /* 0x040fe200078408ff */
[----:B------:R3:W-:Y:S03]  /*1ca0*/  @!P5 LDGSTS.E.BYPASS.LTC128B.128 [R205+0x3000], [R26.64+0x80] ;  /* 0x030000801acddfae */ /* 0x0007e6000b901d46 */
[----:B------:R-:W-:Y:S01]  /*1cb0*/  @!P3 LEA.HI.X R23, R15, c[0x0][0x16c], R18, 0x1, P2 ;  /* 0x00005b000f17ba11 */ /* 0x000fe200010f0c12 */
[----:B------:R3:W-:Y:S01]  /*1cc0*/  @!P5 LDGSTS.E.BYPASS.LTC128B.128 [R205+0x5000], [R26.64+0x100] ;  /* 0x050001001acddfae */ /* 0x0007e2000b901d46 */
[----:B------:R-:W-:Y:S01]  /*1cd0*/  IMAD.SHL.U32 R18, R13, 0x20, RZ ;  /* 0x000000200d127824 */ /* 0x000fe200078e00ff */
[CC--:B------:R-:W-:Y:S01]  /*1ce0*/  LEA.HI R15, R87.reuse, R86.reuse, RZ, 0x4 ;  /* 0x00000056570f7211 */ /* 0x0c0fe200078f20ff */
[----:B-1----:R-:W-:Y:S01]  /*1cf0*/  IMAD.WIDE.U32 R24, R2, 0x20, RZ ;  /* 0x0000002002187825 */ /* 0x002fe200078e00ff */
[----:B------:R1:W-:Y:S01]  /*1d00*/  @!P4 LDGSTS.E.BYPASS.LTC128B.128 [R205+0x1800], [R20.64] ;  /* 0x0180000014cdcfae */ /* 0x0003e2000b901d46 */
[----:B------:R-:W-:-:S03]  /*1d10*/  LEA.HI R87, R87, R86, RZ, 0x5 ;  /* 0x0000005657577211 */ /* 0x000fc600078f28ff */
[C---:B------:R-:W-:Y:S01]  /*1d20*/  @!P1 IADD3 R9, P2, R134.reuse, R24, RZ ;  /* 0x0000001886099210 */ /* 0x040fe20007f5e0ff */
[----:B------:R1:W-:Y:S01]  /*1d30*/  @!P4 LDGSTS.E.BYPASS.LTC128B.128 [R205+0x3800], [R20.64+0x80] ;  /* 0x0380008014cdcfae */ /* 0x0003e2000b901d46 */
[----:B------:R-:W-:Y:S02]  /*1d40*/  SHF.R.S32.HI R88, RZ, 0x5, R87 ;  /* 0x00000005ff587819 */ /* 0x000fe40000011457 */
[----:B------:R-:W-:Y:S01]  /*1d50*/  @!P1 IADD3.X R18, R135, R25, R18, P2, !PT ;  /* 0x0000001987129210 */ /* 0x000fe200017fe412 */
[----:B------:R1:W-:Y:S01]  /*1d60*/  @!P4 LDGSTS.E.BYPASS.LTC128B.128 [R205+0x5800], [R20.64+0x100] ;  /* 0x0580010014cdcfae */ /* 0x0003e2000b901d46 */
[----:B------:R-:W-:Y:S02]  /*1d70*/  @!P1 LEA R24, P2, R9, c[0x0][0x168], 0x1 ;  /* 0x00005a0009189a11 */ /* 0x000fe400078408ff */
[----:B--2---:R-:W-:Y:S02]  /*1d80*/  @!P6 LEA R28, P5, R134, c[0x0][0x168], 0x1 ;  /* 0x00005a00861cea11 */ /* 0x004fe400078a08ff */
[----:B------:R-:W-:-:S02]  /*1d90*/  ISETP.GE.AND P4, PT, R8, R7, PT ;  /* 0x000000070800720c */ /* 0x000fc40003f86270 */
[----:B------:R-:W-:Y:S02]  /*1da0*/  @!P6 LEA.HI.X R29, R134, c[0x0][0x16c], R135, 0x1, P5 ;  /* 0x00005b00861dea11 */ /* 0x000fe400028f0c87 */
[----:B------:R-:W-:Y:S02]  /*1db0*/  ISETP.GE.AND P5, PT, R10, R7, PT ;  /* 0x000000070a00720c */ /* 0x000fe40003fa6270 */
[----:B------:R-:W-:Y:S01]  /*1dc0*/  SHF.R.S32.HI R10, RZ, 0x4, R15 ;  /* 0x00000004ff0a7819 */ /* 0x000fe2000001140f */
[----:B------:R2:W-:Y:S01]  /*1dd0*/  @!P6 LDGSTS.E.BYPASS.LTC128B.128 [R205+0x6000], [R28.64] ;  /* 0x060000001ccdefae */ /* 0x0005e2000b901d46 */
[----:B------:R-:W-:Y:S02]  /*1de0*/  @!P1 LEA.HI.X R25, R9, c[0x0][0x16c], R18, 0x1, P2 ;  /* 0x00005b0009199a11 */ /* 0x000fe400010f0c12 */
[C---:B------:R-:W-:Y:S01]  /*1df0*/  LEA.HI R8, R15.reuse, R10, RZ, 0x1 ;  /* 0x0000000a0f087211 */ /* 0x040fe200078f08ff */
[----:B------:R2:W-:Y:S01]  /*1e00*/  @!P6 LDGSTS.E.BYPASS.LTC128B.128 [R205+0x8000], [R28.64+0x80] ;  /* 0x080000801ccdefae */ /* 0x0005e2000b901d46 */
[----:B------:R-:W-:-:S02]  /*1e10*/  LOP3.LUT R15, R15, 0xfffffff0, RZ, 0xc0, !PT ;  /* 0xfffffff00f0f7812 */ /* 0x000fc400078ec0ff */
[-C--:B------:R-:W-:Y:S01]  /*1e20*/  ISETP.GE.AND P2, PT, R6, R7.reuse, PT ;  /* 0x000000070600720c */ /* 0x080fe20003f46270 */
[----:B------:R2:W-:Y:S01]  /*1e30*/  @!P6 LDGSTS.E.BYPASS.LTC128B.128 [R205+0xa000], [R28.64+0x100] ;  /* 0x0a0001001ccdefae */ /* 0x0005e2000b901d46 */
[----:B------:R-:W-:Y:S01]  /*1e40*/  LOP3.LUT R9, R8, 0xfffffffe, RZ, 0xc0, !PT ;  /* 0xfffffffe08097812 */ /* 0x000fe200078ec0ff */
[----:B------:R-:W-:Y:S01]  /*1e50*/  IMAD.IADD R15, R86, 0x1, -R15 ;  /* 0x00000001560f7824 */ /* 0x000fe200078e0a0f */
[----:B------:R-:W-:Y:S01]  /*1e60*/  ISETP.GE.AND P6, PT, R14, R7, PT ;  /* 0x000000070e00720c */ /* 0x000fe20003fc6270 */
[----:B------:R1:W-:Y:S01]  /*1e70*/  @!P3 LDGSTS.E.BYPASS.LTC128B.128 [R205+0x6800], [R22.64] ;  /* 0x0680000016cdbfae */ /* 0x0003e2000b901d46 */
[----:B------:R-:W-:Y:S01]  /*1e80*/  LOP3.LUT R87, R87, 0xffffffe0, RZ, 0xc0, !PT ;  /* 0xffffffe057577812 */ /* 0x000fe200078ec0ff */
[----:B------:R-:W-:Y:S01]  /*1e90*/  IMAD.IADD R10, R10, 0x1, -R9 ;  /* 0x000000010a0a7824 */ /* 0x000fe200078e0a09 */
[----:B------:R-:W-:Y:S01]  /*1ea0*/  SHF.R.S32.HI R8, RZ, 0x1f, R15 ;  /* 0x0000001fff087819 */ /* 0x000fe2000001140f */
[----:B------:R1:W-:Y:S01]  /*1eb0*/  @!P3 LDGSTS.E.BYPASS.LTC128B.128 [R205+0x8800], [R22.64+0x80] ;  /* 0x0880008016cdbfae */ /* 0x0003e2000b901d46 */
[----:B------:R-:W-:-:S02]  /*1ec0*/  IMAD.SHL.U32 R9, R14, 0x8, RZ ;  /* 0x000000080e097824 */ /* 0x000fc400078e00ff */
[----:B------:R-:W-:Y:S01]  /*1ed0*/  LEA.HI R8, R8, R15, RZ, 0x3 ;  /* 0x0000000f08087211 */ /* 0x000fe200078f18ff */
[----:B------:R-:W-:Y:S01]  /*1ee0*/  @!P2 IMAD R13, R13, 0x30, RZ ;  /* 0x000000300d0da824 */ /* 0x000fe200078e02ff */
[----:B------:R1:W-:Y:S01]  /*1ef0*/  @!P3 LDGSTS.E.BYPASS.LTC128B.128 [R205+0xa800], [R22.64+0x100] ;  /* 0x0a80010016cdbfae */ /* 0x0003e2000b901d46 */
[----:B------:R-:W-:Y:S01]  /*1f00*/  @!P2 IMAD.WIDE.U32 R18, R2, 0x30, R134 ;  /* 0x000000300212a825 */ /* 0x000fe200078e0086 */
[----:B------:R-:W-:Y:S02]  /*1f10*/  LOP3.LUT R12, R8, 0xfffffff8, RZ, 0xc0, !PT ;  /* 0xfffffff8080c7812 */ /* 0x000fe400078ec0ff */
[----:B------:R3:W-:Y:S01]  /*1f20*/  @!P1 LDGSTS.E.BYPASS.LTC128B.128 [R205+0x7000], [R24.64] ;  /* 0x0700000018cd9fae */ /* 0x0007e2000b901d46 */
[----:B------:R-:W-:Y:S01]  /*1f30*/  @!P2 IMAD.IADD R11, R19, 0x1, R13 ;  /* 0x00000001130ba824 */ /* 0x000fe200078e020d */
[----:B------:R-:W-:Y:S01]  /*1f40*/  ISETP.GE.AND P3, PT, R6, R7, PT ;  /* 0x000000070600720c */ /* 0x000fe20003f66270 */
[----:B------:R-:W-:Y:S01]  /*1f50*/  IMAD.IADD R7, R15, 0x1, -R12 ;  /* 0x000000010f077824 */ /* 0x000fe200078e0a0c */
[----:B------:R3:W-:Y:S01]  /*1f60*/  @!P1 LDGSTS.E.BYPASS.LTC128B.128 [R205+0x9000], [R24.64+0x80] ;  /* 0x0900008018cd9fae */ /* 0x0007e2000b901d46 */
[----:B------:R-:W-:-:S02]  /*1f70*/  IMAD.SHL.U32 R6, R0, 0x40, RZ ;  /* 0x0000004000067824 */ /* 0x000fc400078e00ff */
[----:B------:R-:W-:Y:S01]  /*1f80*/  IMAD.SHL.U32 R85, R8, 0x40, RZ ;  /* 0x0000004008557824 */ /* 0x000fe200078e00ff */
[----:B------:R3:W-:Y:S01]  /*1f90*/  @!P1 LDGSTS.E.BYPASS.LTC128B.128 [R205+0xb000], [R24.64+0x100] ;  /* 0x0b00010018cd9fae */ /* 0x0007e2000b901d46 */
[----:B------:R-:W-:Y:S02]  /*1fa0*/  @!P2 LEA R14, P1, R18, c[0x0][0x168], 0x1 ;  /* 0x00005a00120eaa11 */ /* 0x000fe400078208ff */
[----:B------:R-:W-:Y:S02]  /*1fb0*/  LOP3.LUT R6, R6, 0x1c0, RZ, 0xc0, !PT ;  /* 0x000001c006067812 */ /* 0x000fe400078ec0ff */
[----:B------:R-:W-:Y:S01]  /*1fc0*/  @!P2 LEA.HI.X R15, R18, c[0x0][0x16c], R11, 0x1, P1 ;  /* 0x00005b00120faa11 */ /* 0x000fe200008f0c0b */
[----:B------:R-:W-:Y:S01]  /*1fd0*/  IMAD R11, R146, c[0x0][0x1a4], R5 ;  /* 0x00006900920b7a24 */ /* 0x000fe200078e0205 */
[----:B------:R-:W-:Y:S01]  /*1fe0*/  LOP3.LUT R9, R6, 0x8, R9, 0xf8, !PT ;  /* 0x0000000806097812 */ /* 0x000fe200078ef809 */
[----:B------:R-:W-:Y:S01]  /*1ff0*/  IMAD.WIDE.U32 R146, R146, c[0x0][0x1a0], R16 ;  /* 0x0000680092927a25 */ /* 0x000fe200078e0010 */
[----:B------:R-:W-:Y:S01]  /*2000*/  SHF.R.U32.HI R6, RZ, 0x3, R6 ;  /* 0x00000003ff067819 */ /* 0x000fe20000011606 */
[----:B------:R4:W-:Y:S01]  /*2010*/  @!P2 LDGSTS.E.BYPASS.LTC128B.128 [R205+0x7800], [R14.64] ;  /* 0x078000000ecdafae */ /* 0x0009e2000b901d46 */
[----:B------:R-:W-:Y:S01]  /*2020*/  LOP3.LUT R85, R85, 0xfffffe00, RZ, 0xc0, !PT ;  /* 0xfffffe0055557812 */ /* 0x000fe200078ec0ff */
[----:B------:R-:W-:Y:S01]  /*2030*/  IMAD.MOV.U32 R5, RZ, RZ, 0x20 ;  /* 0x00000020ff057424 */ /* 0x000fe200078e00ff */
[----:B------:R-:W-:Y:S01]  /*2040*/  LOP3.LUT R9, R9, R6, RZ, 0x3c, !PT ;  /* 0x0000000609097212 */ /* 0x000fe200078e3cff */
[----:B------:R4:W-:Y:S01]  /*2050*/  @!P2 LDGSTS.E.BYPASS.LTC128B.128 [R205+0x9800], [R14.64+0x80] ;  /* 0x098000800ecdafae */ /* 0x0009e2000b901d46 */
[----:B------:R-:W-:Y:S01]  /*2060*/  IMAD.SHL.U32 R6, R7, 0x40, RZ ;  /* 0x0000004007067824 */ /* 0x000fe200078e00ff */
[----:B------:R-:W-:Y:S01]  /*2070*/  LEA R200, P1, R146, c[0x0][0x170], 0x1 ;  /* 0x00005c0092c87a11 */ /* 0x000fe200078208ff */
[----:B------:R-:W-:Y:S01]  /*2080*/  IMAD.IADD R144, R147, 0x1, R11 ;  /* 0x0000000193907824 */ /* 0x000fe200078e020b */
[----:B------:R4:W-:Y:S01]  /*2090*/  @!P2 LDGSTS.E.BYPASS.LTC128B.128 [R205+0xb800], [R14.64+0x100] ;  /* 0x0b8001000ecdafae */ /* 0x0009e2000b901d46 */
[----:B------:R-:W-:Y:S01]  /*20a0*/  IMAD R197, R10, 0x200, R9 ;  /* 0x000002000ac57824 */ /* 0x000fe200078e0209 */
[----:B------:R-:W-:Y:S01]  /*20b0*/  LOP3.LUT R6, R6, 0x1c0, RZ, 0xc0, !PT ;  /* 0x000001c006067812 */ /* 0x000fe200078ec0ff */
[----:B------:R-:W-:Y:S01]  /*20c0*/  IMAD.SHL.U32 R9, R10, 0x8, RZ ;  /* 0x000000080a097824 */ /* 0x000fe200078e00ff */
[----:B------:R-:W0:Y:S01]  /*20d0*/  LDGDEPBAR ;  /* 0x00000000000079af */ /* 0x000e220000000000 */
[----:B------:R-:W-:Y:S01]  /*20e0*/  @!P4 IMAD.MOV.U32 R11, RZ, RZ, c[0x0][0x1a0] ;  /* 0x00006800ff0bc624 */ /* 0x000fe200078e00ff */
[----:B------:R-:W-:Y:S01]  /*20f0*/  LEA.HI.X R201, R146, c[0x0][0x174], R144, 0x1, P1 ;  /* 0x00005d0092c97a11 */ /* 0x000fe200008f0c90 */
[----:B------:R-:W-:Y:S01]  /*2100*/  IMAD R12, R5, c[0x0][0x1a4], RZ ;  /* 0x00006900050c7a24 */ /* 0x000fe200078e02ff */
[----:B------:R-:W-:Y:S01]  /*2110*/  LOP3.LUT R9, R6, 0x8, R9, 0xf8, !PT ;  /* 0x0000000806097812 */ /* 0x000fe200078ef809 */
[----:B------:R-:W-:Y:S01]  /*2120*/  @!P4 IMAD.MOV.U32 R10, RZ, RZ, c[0x0][0x1a4] ;  /* 0x00006900ff0ac624 */ /* 0x000fe200078e00ff */
[----:B------:R-:W-:Y:S01]  /*2130*/  SHF.R.U32.HI R6, RZ, 0x3, R6 ;  /* 0x00000003ff067819 */ /* 0x000fe20000011606 */
[----:B------:R-:W-:-:S02]  /*2140*/  @!P3 IMAD.MOV.U32 R18, RZ, RZ, c[0x0][0x1a0] ;  /* 0x00006800ff12b624 */ /* 0x000fc400078e00ff */
[----:B------:R-:W-:Y:S01]  /*2150*/  IMAD.SHL.U32 R197, R197, 0x2, RZ ;  /* 0x00000002c5c57824 */ /* 0x000fe200078e00ff */
[----:B------:R-:W-:Y:S01]  /*2160*/  LOP3.LUT R6, R9, R6, RZ, 0x3c, !PT ;  /* 0x0000000609067212 */ /* 0x000fe200078e3cff */
[----:B------:R-:W-:Y:S02]  /*2170*/  @!P3 IMAD.MOV.U32 R9, RZ, RZ, c[0x0][0x1a4] ;  /* 0x00006900ff09b624 */ /* 0x000fe400078e00ff */
[----:B------:R-:W-:Y:S01]  /*2180*/  @!P3 IMAD.WIDE.U32 R18, R18, 0x60, R200 ;  /* 0x000000601212b825 */ /* 0x000fe200078e00c8 */
[----:B------:R-:W-:-:S03]  /*2190*/  IADD3 R195, R197, 0x6020, RZ ;  /* 0x00006020c5c37810 */ /* 0x000fc60007ffe0ff */
[----:B------:R-:W-:Y:S02]  /*21a0*/  @!P3 IMAD R9, R9, 0x60, RZ ;  /* 0x000000600909b824 */ /* 0x000fe400078e02ff */
[----:B------:R-:W-:Y:S02]  /*21b0*/  @!P3 IMAD.MOV.U32 R8, RZ, RZ, R18 ;  /* 0x000000ffff08b224 */ /* 0x000fe400078e0012 */
[----:B------:R-:W-:Y:S02]  /*21c0*/  @!P3 IMAD.IADD R9, R19, 0x1, R9 ;  /* 0x000000011309b824 */ /* 0x000fe400078e0209 */
[----:B----4-:R-:W-:Y:S01]  /*21d0*/  IMAD.WIDE.U32 R14, R5, c[0x0][0x1a0], RZ ;  /* 0x00006800050e7a25 */ /* 0x010fe200078e00ff */
[----:B------:R-:W-:-:S04]  /*21e0*/  DEPBAR.LE SB0, 0x0 ;  /* 0x000080000000791a */ /* 0x000fc80000000000 */
[----:B------:R-:W-:Y:S01]  /*21f0*/  BAR.SYNC.DEFER_BLOCKING 0x0 ;  /* 0x0000000000007b1d */ /* 0x000fe20000010000 */
[----:B------:R-:W-:Y:S02]  /*2200*/  @!P5 IADD3 R16, P2, R200, R14, RZ ;  /* 0x0000000ec810d210 */ /* 0x000fe40007f5e0ff */
[----:B------:R-:W-:Y:S02]  /*2210*/  @!P4 LEA R14, P1, R11, R200, 0x6 ;  /* 0x000000c80b0ec211 */ /* 0x000fe400078230ff */
[----:B------:R-:W-:Y:S02]  /*2220*/  @!P5 IADD3.X R17, R201, R15, R12, P2, !PT ;  /* 0x0000000fc911d210 */ /* 0x000fe400017fe40c */
[----:B------:R-:W-:Y:S01]  /*2230*/  @!P4 LEA.HI.X R15, R11, R201, R10, 0x6, P1 ;  /* 0x000000c90b0fc211 */ /* 0x000fe200008f340a */
[----:B------:R-:W-:-:S04]  /*2240*/  IMAD R11, R88, 0x400, R85 ;  /* 0x00000400580b7824 */ /* 0x000fc800078e0255 */
[----:B------:R-:W-:-:S04]  /*2250*/  IMAD.IADD R198, R6, 0x1, R11 ;  /* 0x0000000106c67824 */ /* 0x000fc800078e020b */
[----:B------:R-:W-:Y:S01]  /*2260*/  IMAD.SHL.U32 R198, R198, 0x2, RZ ;  /* 0x00000002c6c67824 */ /* 0x000fe200078e00ff */
[----:B------:R-:W-:Y:S01]  /*2270*/  R2P PR, R7, 0x6 ;  /* 0x0000000607007804 */ /* 0x000fe20000000000 */
[----:B------:R-:W-:-:S04]  /*2280*/  IMAD.MOV.U32 R7, RZ, RZ, 0x10 ;  /* 0x00000010ff077424 */ /* 0x000fc800078e00ff */
[----:B------:R-:W-:Y:S01]  /*2290*/  SEL R5, R5, 0xffffffe0, !P2 ;  /* 0xffffffe005057807 */ /* 0x000fe20005000000 */
[----:B------:R-:W-:Y:S01]  /*22a0*/  @P6 STS.128 [R205+0xc000], RZ ;  /* 0x00c000ffcd006388 */ /* 0x000fe20000000c00 */
[----:B------:R-:W-:Y:S02]  /*22b0*/  SEL R7, R7, 0xfffffff0, !P1 ;  /* 0xfffffff007077807 */ /* 0x000fe40004800000 */
[----:B------:R-:W-:Y:S01]  /*22c0*/  R2P PR, R0, 0x6 ;  /* 0x0000000600007804 */ /* 0x000fe20000000000 */
[----:B------:R-:W-:Y:S01]  /*22d0*/  @P6 STS.128 [R205+0xe000], RZ ;  /* 0x00e000ffcd006388 */ /* 0x000fe20000000c00 */
[----:B------:R-:W-:Y:S01]  /*22e0*/  IADD3 R0, R197, 0x6000, RZ ;  /* 0x00006000c5007810 */ /* 0x000fe20007ffe0ff */
[--C-:B------:R-:W-:Y:S02]  /*22f0*/  IMAD R196, R7, 0x2, R198.reuse ;  /* 0x0000000207c47824 */ /* 0x100fe400078e02c6 */
[----:B------:R-:W-:Y:S01]  /*2300*/  @P6 STS.128 [R205+0x10000], RZ ;  /* 0x010000ffcd006388 */ /* 0x000fe20000000c00 */
[----:B------:R-:W-:-:S02]  /*2310*/  IMAD R194, R5, 0x2, R198 ;  /* 0x0000000205c27824 */ /* 0x000fc400078e02c6 */
[----:B------:R-:W-:Y:S01]  /*2320*/  IMAD R193, R5, 0x2, R196 ;  /* 0x0000000205c17824 */ /* 0x000fe200078e02c4 */
[----:B------:R-:W-:Y:S01]  /*2330*/  @!PT LDS RZ, [RZ] ;  /* 0x00000000fffff984 */ /* 0x000fe20000000800 */
[----:B------:R-:W-:Y:S01]  /*2340*/  @!PT LDS RZ, [RZ] ;  /* 0x00000000fffff984 */ /* 0x000fe20000000800 */
[----:B------:R-:W-:Y:S01]  /*2350*/  @!PT LDS RZ, [RZ] ;  /* 0x00000000fffff984 */ /* 0x000fe20000000800 */
[----:B------:R4:W-:Y:S04]  /*2360*/  @!P6 LDGSTS.E.BYPASS.LTC128B.128 [R205+0xc000], [R200.64] ;  /* 0x0c000000c8cdefae */ /* 0x0009e8000b901d46 */
[----:B------:R4:W-:Y:S01]  /*2370*/  @!P6 LDGSTS.E.BYPASS.LTC128B.128 [R205+0xe000], [R200.64+0x80] ;  /* 0x0e000080c8cdefae */ /* 0x0009e2000b901d46 */
[----:B------:R-:W-:Y:S01]  /*2380*/  @P1 IADD3 R195, R0, -0x20, RZ ;  /* 0xffffffe000c31810 */ /* 0x000fe20007ffe0ff */
[----:B------:R-:W-:Y:S02]  /*2390*/  IMAD.MOV.U32 R0, RZ, RZ, 0x40 ;  /* 0x00000040ff007424 */ /* 0x000fe400078e00ff */
[----:B------:R4:W-:Y:S01]  /*23a0*/  @!P6 LDGSTS.E.BYPASS.LTC128B.128 [R205+0x10000], [R200.64+0x100] ;  /* 0x10000100c8cdefae */ /* 0x0009e2000b901d46 */
[----:B------:R-:W-:-:S02]  /*23b0*/  IADD3 R187, R195, 0x800, RZ ;  /* 0x00000800c3bb7810 */ /* 0x000fc40007ffe0ff */
[----:B------:R-:W-:Y:S01]  /*23c0*/  SEL R0, R0, 0xffffffc0, !P2 ;  /* 0xffffffc000007807 */ /* 0x000fe20005000000 */
[----:B------:R-:W-:Y:S01]  /*23d0*/  @P5 STS.128 [R205+0xc800], RZ ;  /* 0x00c800ffcd005388 */ /* 0x000fe20000000c00 */
[C---:B------:R-:W-:Y:S02]  /*23e0*/  IADD3 R186, R195.reuse, 0x1000, RZ ;  /* 0x00001000c3ba7810 */ /* 0x040fe40007ffe0ff */
[----:B------:R-:W-:Y:S01]  /*23f0*/  IADD3 R185, R195, 0x1800, RZ ;  /* 0x00001800c3b97810 */ /* 0x000fe20007ffe0ff */
[----:B------:R-:W-:Y:S01]  /*2400*/  @P5 STS.128 [R205+0xe800], RZ ;  /* 0x00e800ffcd005388 */ /* 0x000fe20000000c00 */
[----:B------:R-:W-:Y:S01]  /*2410*/  IMAD.IADD R191, R197, 0x1, R0 ;  /* 0x00000001c5bf7824 */ /* 0x000fe200078e0200 */
[C---:B------:R-:W-:Y:S01]  /*2420*/  IADD3 R183, R195.reuse, 0x2000, RZ ;  /* 0x00002000c3b77810 */ /* 0x040fe20007ffe0ff */
[----:B------:R-:W-:Y:S01]  /*2430*/  IMAD.IADD R184, R0, 0x1, R195 ;  /* 0x0000000100b87824 */ /* 0x000fe200078e02c3 */
[----:B------:R-:W-:Y:S01]  /*2440*/  @P5 STS.128 [R205+0x10800], RZ ;  /* 0x010800ffcd005388 */ /* 0x000fe20000000c00 */
[----:B------:R-:W-:Y:S01]  /*2450*/  IMAD.IADD R0, R86, 0x1, -R87 ;  /* 0x0000000156007824 */ /* 0x000fe200078e0a57 */
[----:B------:R-:W-:-:S02]  /*2460*/  IADD3 R182, R195, 0x2800, RZ ;  /* 0x00002800c3b67810 */ /* 0x000fc40007ffe0ff */
[----:B------:R-:W-:Y:S01]  /*2470*/  @!PT LDS RZ, [RZ] ;  /* 0x00000000fffff984 */ /* 0x000fe20000000800 */
[----:B------:R-:W-:Y:S01]  /*2480*/  @!PT LDS RZ, [RZ] ;  /* 0x00000000fffff984 */ /* 0x000fe20000000800 */
[----:B------:R-:W-:Y:S01]  /*2490*/  @!PT LDS RZ, [RZ] ;  /* 0x00000000fffff984 */ /* 0x000fe20000000800 */
[----:B------:R1:W-:Y:S01]  /*24a0*/  @!P5 LDGSTS.E.BYPASS.LTC128B.128 [R205+0xc800], [R16.64] ;  /* 0x0c80000010cddfae */ /* 0x0003e2000b901d46 */
[C---:B------:R-:W-:Y:S02]  /*24b0*/  IADD3 R181, R195.reuse, 0x3000, RZ ;  /* 0x00003000c3b57810 */ /* 0x040fe40007ffe0ff */
[C---:B------:R-:W-:Y:S01]  /*24c0*/  IADD3 R180, R195.reuse, 0x3800, RZ ;  /* 0x00003800c3b47810 */ /* 0x040fe20007ffe0ff */
[----:B------:R1:W-:Y:S01]  /*24d0*/  @!P5 LDGSTS.E.BYPASS.LTC128B.128 [R205+0xe800], [R16.64+0x80] ;  /* 0x0e80008010cddfae */ /* 0x0003e2000b901d46 */
[C---:B------:R-:W-:Y:S02]  /*24e0*/  IADD3 R179, R195.reuse, 0x4000, RZ ;  /* 0x00004000c3b37810 */ /* 0x040fe40007ffe0ff */
[C---:B------:R-:W-:Y:S01]  /*24f0*/  IADD3 R178, R195.reuse, 0x4800, RZ ;  /* 0x00004800c3b27810 */ /* 0x040fe20007ffe0ff */
[----:B------:R1:W-:Y:S01]  /*2500*/  @!P5 LDGSTS.E.BYPASS.LTC128B.128 [R205+0x10800], [R16.64+0x100] ;  /* 0x1080010010cddfae */ /* 0x0003e2000b901d46 */
[C---:B------:R-:W-:Y:S02]  /*2510*/  IADD3 R177, R195.reuse, 0x5000, RZ ;  /* 0x00005000c3b17810 */ /* 0x040fe40007ffe0ff */
[----:B------:R-:W-:Y:S01]  /*2520*/  IADD3 R176, R195, 0x5800, RZ ;  /* 0x00005800c3b07810 */ /* 0x000fe20007ffe0ff */
[----:B------:R-:W-:Y:S04]  /*2530*/  @P4 STS.128 [R205+0xd000], RZ ;  /* 0x00d000ffcd004388 */ /* 0x000fe80000000c00 */
[----:B------:R-:W-:Y:S04]  /*2540*/  @P4 STS.128 [R205+0xf000], RZ ;  /* 0x00f000ffcd004388 */ /* 0x000fe80000000c00 */
[----:B------:R-:W-:Y:S04]  /*2550*/  @P4 STS.128 [R205+0x11000], RZ ;  /* 0x011000ffcd004388 */ /* 0x000fe80000000c00 */
[----:B------:R-:W-:Y:S01]  /*2560*/  @!PT LDS RZ, [RZ] ;  /* 0x00000000fffff984 */ /* 0x000fe20000000800 */
[----:B------:R-:W-:Y:S01]  /*2570*/  @!PT LDS RZ, [RZ] ;  /* 0x00000000fffff984 */ /* 0x000fe20000000800 */
[----:B------:R-:W-:Y:S01]  /*2580*/  @!PT LDS RZ, [RZ] ;  /* 0x00000000fffff984 */ /* 0x000fe20000000800 */
[----:B------:R1:W-:Y:S04]  /*2590*/  @!P4 LDGSTS.E.BYPASS.LTC128B.128 [R205+0xd000], [R14.64] ;  /* 0x0d0000000ecdcfae */ /* 0x0003e8000b901d46 */
[----:B------:R1:W-:Y:S04]  /*25a0*/  @!P4 LDGSTS.E.BYPASS.LTC128B.128 [R205+0xf000], [R14.64+0x80] ;  /* 0x0f0000800ecdcfae */ /* 0x0003e8000b901d46 */
[----:B------:R1:W-:Y:S04]  /*25b0*/  @!P4 LDGSTS.E.BYPASS.LTC128B.128 [R205+0x11000], [R14.64+0x100] ;  /* 0x110001000ecdcfae */ /* 0x0003e8000b901d46 */
        /* <DEDUP_REMOVED lines=9> */
[----:B---3--:R-:W-:Y:S04]  /*2650*/  LDSM.16.M88.4 R24, [R198] ;  /* 0x00000000c618783b */ /* 0x008fe80000000200 */
[----:B------:R-:W3:Y:S04]  /*2660*/  LDSM.16.M88.4 R60, [R197+0x6800] ;  /* 0x00680000c53c783b */ /* 0x000ee80000000200 */
[----:B-1----:R-:W1:Y:S04]  /*2670*/  LDSM.16.M88.4 R16, [R197+0x6000] ;  /* 0x00600000c510783b */ /* 0x002e680000000200 */
[----:B------:R-:W1:Y:S04]  /*2680*/  LDSM.16.M88.4 R52, [R197+0x7000] ;  /* 0x00700000c534783b */ /* 0x000e680000000200 */
[----:B------:R-:W-:Y:S04]  /*2690*/  LDSM.16.M88.4 R40, [R196] ;  /* 0x00000000c428783b */ /* 0x000fe80000000200 */
[----:B------:R-:W-:Y:S04]  /*26a0*/  LDSM.16.M88.4 R32, [R197+0x7800] ;  /* 0x00780000c520783b */ /* 0x000fe80000000200 */
[----:B--2---:R-:W2:Y:S04]  /*26b0*/  LDSM.16.M88.4 R8, [R195+0x800] ;  /* 0x00080000c308783b */ /* 0x004ea80000000200 */
[----:B------:R-:W2:Y:S04]  /*26c0*/  LDSM.16.M88.4 R28, [R195] ;  /* 0x00000000c31c783b */ /* 0x000ea80000000200 */
[----:B------:R-:W2:Y:S04]  /*26d0*/  LDSM.16.M88.4 R12, [R195+0x1000] ;  /* 0x00100000c30c783b */ /* 0x000ea80000000200 */
[----:B------:R-:W2:Y:S04]  /*26e0*/  LDSM.16.M88.4 R72, [R195+0x1800] ;  /* 0x00180000c348783b */ /* 0x000ea80000000200 */
[----:B------:R-:W-:Y:S01]  /*26f0*/  LDSM.16.M88.4 R44, [R194] ;  /* 0x00000000c22c783b */ /* 0x000fe20000000200 */
[C---:B---3--:R-:W-:Y:S03]  /*2700*/  HMMA.16816.F32 R64, R24.reuse, R60, RZ ;  /* 0x0000003c1840723c */ /* 0x048fe600000018ff */
[----:B------:R-:W3:Y:S04]  /*2710*/  LDSM.16.M88.4 R36, [R191+0x6000] ;  /* 0x00600000bf24783b */ /* 0x000ee80000000200 */
[----:B------:R-:W-:Y:S01]  /*2720*/  LDSM.16.M88.4 R68, [R193] ;  /* 0x00000000c144783b */ /* 0x000fe20000000200 */
[C---:B------:R-:W-:Y:S03]  /*2730*/  HMMA.16816.F32 R60, R24.reuse, R62, RZ ;  /* 0x0000003e183c723c */ /* 0x040fe600000018ff */
[----:B------:R-:W-:Y:S04]  /*2740*/  LDSM.16.M88.4 R76, [R195+0x2800] ;  /* 0x00280000c34c783b */ /* 0x000fe80000000200 */
[----:B------:R-:W-:Y:S01]  /*2750*/  LDSM.16.M88.4 R80, [R193+0x2000] ;  /* 0x00200000c150783b */ /* 0x000fe20000000200 */
[C---:B-1----:R-:W-:Y:S03]  /*2760*/  HMMA.16816.F32 R20, R24.reuse, R16, RZ ;  /* 0x000000101814723c */ /* 0x042fe600000018ff */
[----:B------:R-:W0:Y:S05]  /*2770*/  LDGDEPBAR ;  /* 0x00000000000079af */ /* 0x000e2a0000000000 */
[C---:B------:R-:W-:Y:S08]  /*2780*/  HMMA.16816.F32 R16, R24.reuse, R18, RZ ;  /* 0x000000121810723c */ /* 0x040ff000000018ff */
[C---:B------:R-:W-:Y:S08]  /*2790*/  HMMA.16816.F32 R56, R24.reuse, R52, RZ ;  /* 0x000000341838723c */ /* 0x040ff000000018ff */
[----:B------:R-:W-:Y:S08]  /*27a0*/  HMMA.16816.F32 R52, R24, R54, RZ ;  /* 0x000000361834723c */ /* 0x000ff000000018ff */
[C---:B--2---:R-:W-:Y:S08]  /*27b0*/  HMMA.16816.F32 R64, R40.reuse, R8, R64 ;  /* 0x000000082840723c */ /* 0x044ff00000001840 */
[----:B------:R-:W-:Y:S01]  /*27c0*/  HMMA.16816.F32 R60, R40, R10, R60 ;  /* 0x0000000a283c723c */ /* 0x000fe2000000183c */
[----:B------:R-:W1:Y:S07]  /*27d0*/  LDSM.16.M88.4 R8, [R191+0x7000] ;  /* 0x00700000bf08783b */ /* 0x000e6e0000000200 */
[C---:B------:R-:W-:Y:S08]  /*27e0*/  HMMA.16816.F32 R48, R24.reuse, R32, RZ ;  /* 0x000000201830723c */ /* 0x040ff000000018ff */
[----:B------:R-:W-:Y:S01]  /*27f0*/  HMMA.16816.F32 R24, R24, R34, RZ ;  /* 0x000000221818723c */ /* 0x000fe200000018ff */
[----:B------:R-:W2:Y:S07]  /*2800*/  LDSM.16.M88.4 R32, [R191+0x6800] ;  /* 0x00680000bf20783b */ /* 0x000eae0000000200 */
[C---:B------:R-:W-:Y:S08]  /*2810*/  HMMA.16816.F32 R20, R40.reuse, R28, R20 ;  /* 0x0000001c2814723c */ /* 0x040ff00000001814 */
[C---:B------:R-:W-:Y:S01]  /*2820*/  HMMA.16816.F32 R16, R40.reuse, R30, R16 ;  /* 0x0000001e2810723c */ /* 0x040fe20000001810 */
[----:B------:R-:W1:Y:S07]  /*2830*/  LDSM.16.M88.4 R28, [R191+0x7800] ;  /* 0x00780000bf1c783b */ /* 0x000e6e0000000200 */
[C---:B------:R-:W-:Y:S08]  /*2840*/  HMMA.16816.F32 R56, R40.reuse, R12, R56 ;  /* 0x0000000c2838723c */ /* 0x040ff00000001838 */
[C---:B------:R-:W-:Y:S01]  /*2850*/  HMMA.16816.F32 R52, R40.reuse, R14, R52 ;  /* 0x0000000e2834723c */ /* 0x040fe20000001834 */
[----:B------:R-:W2:Y:S07]  /*2860*/  LDSM.16.M88.4 R12, [R184] ;  /* 0x00000000b80c783b */ /* 0x000eae0000000200 */
[C---:B------:R-:W-:Y:S08]  /*2870*/  HMMA.16816.F32 R48, R40.reuse, R72, R48 ;  /* 0x000000482830723c */ /* 0x040ff00000001830 */
[----:B------:R-:W-:Y:S01]  /*2880*/  HMMA.16816.F32 R24, R40, R74, R24 ;  /* 0x0000004a2818723c */ /* 0x000fe20000001818 */
[----:B------:R-:W4:Y:S04]  /*2890*/  LDSM.16.M88.4 R40, [R184+0x800] ;  /* 0x00080000b828783b */ /* 0x000f280000000200 */
[----:B------:R-:W-:Y:S03]  /*28a0*/  LDSM.16.M88.4 R72, [R184+0x1800] ;  /* 0x00180000b848783b */ /* 0x000fe60000000200 */
[C---:B---3--:R-:W-:Y:S08]  /*28b0*/  HMMA.16816.F32 R20, R44.reuse, R36, R20 ;  /* 0x000000242c14723c */ /* 0x048ff00000001814 */
[C---:B------:R-:W-:Y:S01]  /*28c0*/  HMMA.16816.F32 R16, R44.reuse, R38, R16 ;  /* 0x000000262c10723c */ /* 0x040fe20000001810 */
[----:B------:R-:W-:Y:S07]  /*28d0*/  LDSM.16.M88.4 R36, [R197+0x8000] ;  /* 0x00800000c524783b */ /* 0x000fee0000000200 */
[C---:B-1----:R-:W-:Y:S08]  /*28e0*/  HMMA.16816.F32 R56, R44.reuse, R8, R56 ;  /* 0x000000082c38723c */ /* 0x042ff00000001838 */
[C---:B------:R-:W-:Y:S01]  /*28f0*/  HMMA.16816.F32 R52, R44.reuse, R10, R52 ;  /* 0x0000000a2c34723c */ /* 0x040fe20000001834 */
[----:B------:R-:W1:Y:S07]  /*2900*/  LDSM.16.M88.4 R8, [R184+0x1000] ;  /* 0x00100000b808783b */ /* 0x000e6e0000000200 */
[C---:B--2---:R-:W-:Y:S08]  /*2910*/  HMMA.16816.F32 R64, R44.reuse, R32, R64 ;  /* 0x000000202c40723c */ /* 0x044ff00000001840 */
[C---:B------:R-:W-:Y:S01]  /*2920*/  HMMA.16816.F32 R60, R44.reuse, R34, R60 ;  /* 0x000000222c3c723c */ /* 0x040fe2000000183c */
[----:B------:R-:W-:Y:S07]  /*2930*/  LDSM.16.M88.4 R32, [R197+0x8800] ;  /* 0x00880000c520783b */ /* 0x000fee0000000200 */
[C---:B------:R-:W-:Y:S08]  /*2940*/  HMMA.16816.F32 R48, R44.reuse, R28, R48 ;  /* 0x0000001c2c30723c */ /* 0x040ff00000001830 */
[----:B------:R-:W-:Y:S01]  /*2950*/  HMMA.16816.F32 R44, R44, R30, R24 ;  /* 0x0000001e2c2c723c */ /* 0x000fe20000001818 */
[----:B------:R-:W2:Y:S04]  /*2960*/  LDSM.16.M88.4 R24, [R198+0x2000] ;  /* 0x00200000c618783b */ /* 0x000ea80000000200 */
[----:B------:R-:W-:Y:S03]  /*2970*/  LDSM.16.M88.4 R28, [R197+0x9800] ;  /* 0x00980000c51c783b */ /* 0x000fe60000000200 */
[C---:B------:R-:W-:Y:S08]  /*2980*/  HMMA.16816.F32 R20, R68.reuse, R12, R20 ;  /* 0x0000000c4414723c */ /* 0x040ff00000001814 */
[C---:B------:R-:W-:Y:S01]  /*2990*/  HMMA.16816.F32 R16, R68.reuse, R14, R16 ;  /* 0x0000000e4410723c */ /* 0x040fe20000001810 */
[----:B------:R-:W3:Y:S07]  /*29a0*/  LDSM.16.M88.4 R12, [R197+0x9000] ;  /* 0x00900000c50c783b */ /* 0x000eee0000000200 */
[C---:B----4-:R-:W-:Y:S08]  /*29b0*/  HMMA.16816.F32 R64, R68.reuse, R40, R64 ;  /* 0x000000284440723c */ /* 0x050ff00000001840 */
[C---:B------:R-:W-:Y:S01]  /*29c0*/  HMMA.16816.F32 R60, R68.reuse, R42, R60 ;  /* 0x0000002a443c723c */ /* 0x040fe2000000183c */
[----:B------:R-:W-:Y:S07]  /*29d0*/  LDSM.16.M88.4 R40, [R196+0x2000] ;  /* 0x00200000c428783b */ /* 0x000fee0000000200 */
[C---:B-1----:R-:W-:Y:S08]  /*29e0*/  HMMA.16816.F32 R56, R68.reuse, R8, R56 ;  /* 0x000000084438723c */ /* 0x042ff00000001838 */
[C---:B------:R-:W-:Y:S01]  /*29f0*/  HMMA.16816.F32 R52, R68.reuse, R10, R52 ;  /* 0x0000000a4434723c */ /* 0x040fe20000001834 */
[----:B------:R-:W1:Y:S07]  /*2a00*/  LDSM.16.M88.4 R8, [R195+0x2000] ;  /* 0x00200000c308783b */ /* 0x000e6e0000000200 */
[C---:B------:R-:W-:Y:S08]  /*2a10*/  HMMA.16816.F32 R48, R68.reuse, R72, R48 ;  /* 0x000000484430723c */ /* 0x040ff00000001830 */
[----:B------:R-:W-:Y:S01]  /*2a20*/  HMMA.16816.F32 R44, R68, R74, R44 ;  /* 0x0000004a442c723c */ /* 0x000fe2000000182c */
[----:B------:R-:W4:Y:S04]  /*2a30*/  LDSM.16.M88.4 R68, [R195+0x3800] ;  /* 0x00380000c344783b */ /* 0x000f280000000200 */
[----:B------:R-:W1:Y:S03]  /*2a40*/  LDSM.16.M88.4 R72, [R195+0x3000] ;  /* 0x00300000c348783b */ /* 0x000e660000000200 */
[C---:B--2---:R-:W-:Y:S08]  /*2a50*/  HMMA.16816.F32 R20, R24.reuse, R36, R20 ;  /* 0x000000241814723c */ /* 0x044ff00000001814 */
[C---:B------:R-:W-:Y:S01]  /*2a60*/  HMMA.16816.F32 R16, R24.reuse, R38, R16 ;  /* 0x000000261810723c */ /* 0x040fe20000001810 */
[----:B------:R-:W-:Y:S07]  /*2a70*/  LDSM.16.M88.4 R36, [R191+0x8000] ;  /* 0x00800000bf24783b */ /* 0x000fee0000000200 */
[C---:B---3--:R-:W-:Y:S08]  /*2a80*/  HMMA.16816.F32 R56, R24.reuse, R12, R56 ;  /* 0x0000000c1838723c */ /* 0x048ff00000001838 */
[C---:B------:R-:W-:Y:S01]  /*2a90*/  HMMA.16816.F32 R52, R24.reuse, R14, R52 ;  /* 0x0000000e1834723c */ /* 0x040fe20000001834 */
[----:B------:R-:W2:Y:S07]  /*2aa0*/  LDSM.16.M88.4 R12, [R194+0x2000] ;  /* 0x00200000c20c783b */ /* 0x000eae0000000200 */
[C---:B------:R-:W-:Y:S08]  /*2ab0*/  HMMA.16816.F32 R48, R24.reuse, R28, R48 ;  /* 0x0000001c1830723c */ /* 0x040ff00000001830 */
[C---:B------:R-:W-:Y:S08]  /*2ac0*/  HMMA.16816.F32 R64, R24.reuse, R32, R64 ;  /* 0x000000201840723c */ /* 0x040ff00000001840 */
[C---:B------:R-:W-:Y:S01]  /*2ad0*/  HMMA.16816.F32 R60, R24.reuse, R34, R60 ;  /* 0x00000022183c723c */ /* 0x040fe2000000183c */
[----:B------:R-:W-:Y:S07]  /*2ae0*/  LDSM.16.M88.4 R32, [R191+0x8800] ;  /* 0x00880000bf20783b */ /* 0x000fee0000000200 */
[----:B------:R-:W-:Y:S01]  /*2af0*/  HMMA.16816.F32 R44, R24, R30, R44 ;  /* 0x0000001e182c723c */ /* 0x000fe2000000182c */
[----:B------:R-:W3:Y:S04]  /*2b00*/  LDSM.16.M88.4 R24, [R191+0x9800] ;  /* 0x00980000bf18783b */ /* 0x000ee80000000200 */
[----:B------:R-:W2:Y:S03]  /*2b10*/  LDSM.16.M88.4 R28, [R191+0x9000] ;  /* 0x00900000bf1c783b */ /* 0x000ea60000000200 */
[C---:B-1----:R-:W-:Y:S08]  /*2b20*/  HMMA.16816.F32 R20, R40.reuse, R8, R20 ;  /* 0x000000082814723c */ /* 0x042ff00000001814 */
[C---:B------:R-:W-:Y:S01]  /*2b30*/  HMMA.16816.F32 R16, R40.reuse, R10, R16 ;  /* 0x0000000a2810723c */ /* 0x040fe20000001810 */
[----:B------:R-:W1:Y:S07]  /*2b40*/  LDSM.16.M88.4 R8, [R184+0x2000] ;  /* 0x00200000b808783b */ /* 0x000e6e0000000200 */
[C---:B----4-:R-:W-:Y:S08]  /*2b50*/  HMMA.16816.F32 R48, R40.reuse, R68, R48 ;  /* 0x000000442830723c */ /* 0x050ff00000001830 */
[C---:B------:R-:W-:Y:S08]  /*2b60*/  HMMA.16816.F32 R64, R40.reuse, R76, R64 ;  /* 0x0000004c2840723c */ /* 0x040ff00000001840 */
[C---:B------:R-:W-:Y:S01]  /*2b70*/  HMMA.16816.F32 R60, R40.reuse, R78, R60 ;  /* 0x0000004e283c723c */ /* 0x040fe2000000183c */
[----:B------:R-:W-:Y:S07]  /*2b80*/  LDSM.16.M88.4 R76, [R184+0x2800] ;  /* 0x00280000b84c783b */ /* 0x000fee0000000200 */
[C---:B------:R-:W-:Y:S01]  /*2b90*/  HMMA.16816.F32 R44, R40.reuse, R70, R44 ;  /* 0x00000046282c723c */ /* 0x040fe2000000182c */
[----:B------:R-:W4:Y:S07]  /*2ba0*/  LDSM.16.M88.4 R68, [R184+0x3800] ;  /* 0x00380000b844783b */ /* 0x000f2e0000000200 */
        /* <DEDUP_REMOVED lines=8> */
[C---:B------:R-:W-:Y:S08]  /*2c30*/  HMMA.16816.F32 R64, R12.reuse, R32, R64 ;  /* 0x000000200c40723c */ /* 0x040ff00000001840 */
[C---:B------:R-:W-:Y:S01]  /*2c40*/  HMMA.16816.F32 R60, R12.reuse, R34, R60 ;  /* 0x000000220c3c723c */ /* 0x040fe2000000183c */
[----:B------:R-:W3:Y:S07]  /*2c50*/  LDSM.16.M88.4 R32, [R197+0xa800] ;  /* 0x00a80000c520783b */ /* 0x000eee0000000200 */
[C---:B------:R-:W-:Y:S01]  /*2c60*/  HMMA.16816.F32 R44, R12.reuse, R26, R44 ;  /* 0x0000001a0c2c723c */ /* 0x040fe2000000182c */
[----:B------:R-:W2:Y:S07]  /*2c70*/  LDSM.16.M88.4 R24, [R197+0xb800] ;  /* 0x00b80000c518783b */ /* 0x000eae0000000200 */
[C---:B------:R-:W-:Y:S08]  /*2c80*/  HMMA.16816.F32 R56, R12.reuse, R28, R56 ;  /* 0x0000001c0c38723c */ /* 0x040ff00000001838 */
[----:B------:R-:W-:Y:S01]  /*2c90*/  HMMA.16816.F32 R52, R12, R30, R52 ;  /* 0x0000001e0c34723c */ /* 0x000fe20000001834 */
[----:B------:R-:W2:Y:S04]  /*2ca0*/  LDSM.16.M88.4 R28, [R197+0xb000] ;  /* 0x00b00000c51c783b */ /* 0x000ea80000000200 */
[----:B------:R-:W-:Y:S03]  /*2cb0*/  LDSM.16.M88.4 R12, [R196+0x4000] ;  /* 0x00400000c40c783b */ /* 0x000fe60000000200 */
[C---:B-1----:R-:W-:Y:S08]  /*2cc0*/  HMMA.16816.F32 R20, R80.reuse, R8, R20 ;  /* 0x000000085014723c */ /* 0x042ff00000001814 */
[C---:B------:R-:W-:Y:S01]  /*2cd0*/  HMMA.16816.F32 R16, R80.reuse, R10, R16 ;  /* 0x0000000a5010723c */ /* 0x040fe20000001810 */
[----:B------:R-:W1:Y:S07]  /*2ce0*/  LDSM.16.M88.4 R8, [R195+0x4000] ;  /* 0x00400000c308783b */ /* 0x000e6e0000000200 */
[C---:B----4-:R-:W-:Y:S08]  /*2cf0*/  HMMA.16816.F32 R48, R80.reuse, R68, R48 ;  /* 0x000000445030723c */ /* 0x050ff00000001830 */
[C---:B------:R-:W-:Y:S08]  /*2d00*/  HMMA.16816.F32 R64, R80.reuse, R76, R64 ;  /* 0x0000004c5040723c */ /* 0x040ff00000001840 */
[C---:B------:R-:W-:Y:S08]  /*2d10*/  HMMA.16816.F32 R60, R80.reuse, R78, R60 ;  /* 0x0000004e503c723c */ /* 0x040ff0000000183c */
[C---:B------:R-:W-:Y:S01]  /*2d20*/  HMMA.16816.F32 R68, R80.reuse, R70, R44 ;  /* 0x000000465044723c */ /* 0x040fe2000000182c */
[----:B------:R-:W4:Y:S07]  /*2d30*/  LDSM.16.M88.4 R44, [R195+0x4800] ;  /* 0x00480000c32c783b */ /* 0x000f2e0000000200 */
[C---:B------:R-:W-:Y:S08]  /*2d40*/  HMMA.16816.F32 R56, R80.reuse, R72, R56 ;  /* 0x000000485038723c */ /* 0x040ff00000001838 */
[----:B------:R-:W-:Y:S08]  /*2d50*/  HMMA.16816.F32 R52, R80, R74, R52 ;  /* 0x0000004a5034723c */ /* 0x000ff00000001834 */
[C---:B--2---:R-:W-:Y:S08]  /*2d60*/  HMMA.16816.F32 R20, R40.reuse, R36, R20 ;  /* 0x000000242814723c */ /* 0x044ff00000001814 */
[C---:B------:R-:W-:Y:S01]  /*2d70*/  HMMA.16816.F32 R16, R40.reuse, R38, R16 ;  /* 0x000000262810723c */ /* 0x040fe20000001810 */
[----:B------:R-:W2:Y:S07]  /*2d80*/  LDSM.16.M88.4 R36, [R195+0x5000] ;  /* 0x00500000c324783b */ /* 0x000eae0000000200 */
[C---:B---3--:R-:W-:Y:S08]  /*2d90*/  HMMA.16816.F32 R64, R40.reuse, R32, R64 ;  /* 0x000000202840723c */ /* 0x048ff00000001840 */
[C---:B------:R-:W-:Y:S01]  /*2da0*/  HMMA.16816.F32 R60, R40.reuse, R34, R60 ;  /* 0x00000022283c723c */ /* 0x040fe2000000183c */
[----:B------:R-:W-:Y:S07]  /*2db0*/  LDSM.16.M88.4 R32, [R191+0xa000] ;  /* 0x00a00000bf20783b */ /* 0x000fee0000000200 */
[C---:B------:R-:W-:Y:S08]  /*2dc0*/  HMMA.16816.F32 R48, R40.reuse, R24, R48 ;  /* 0x000000182830723c */ /* 0x040ff00000001830 */
[C---:B------:R-:W-:Y:S01]  /*2dd0*/  HMMA.16816.F32 R68, R40.reuse, R26, R68 ;  /* 0x0000001a2844723c */ /* 0x040fe20000001844 */
[----:B------:R-:W3:Y:S07]  /*2de0*/  LDSM.16.M88.4 R24, [R195+0x5800] ;  /* 0x00580000c318783b */ /* 0x000eee0000000200 */
[C---:B------:R-:W-:Y:S08]  /*2df0*/  HMMA.16816.F32 R56, R40.reuse, R28, R56 ;  /* 0x0000001c2838723c */ /* 0x040ff00000001838 */
[----:B------:R-:W-:Y:S01]  /*2e00*/  HMMA.16816.F32 R52, R40, R30, R52 ;  /* 0x0000001e2834723c */ /* 0x000fe20000001834 */
[----:B------:R-:W-:Y:S04]  /*2e10*/  LDSM.16.M88.4 R28, [R191+0xa800] ;  /* 0x00a80000bf1c783b */ /* 0x000fe80000000200 */
[----:B------:R-:W-:Y:S03]  /*2e20*/  LDSM.16.M88.4 R40, [R191+0xb000] ;  /* 0x00b00000bf28783b */ /* 0x000fe60000000200 */
[C---:B-1----:R-:W-:Y:S08]  /*2e30*/  HMMA.16816.F32 R20, R12.reuse, R8, R20 ;  /* 0x000000080c14723c */ /* 0x042ff00000001814 */
[C---:B------:R-:W-:Y:S01]  /*2e40*/  HMMA.16816.F32 R16, R12.reuse, R10, R16 ;  /* 0x0000000a0c10723c */ /* 0x040fe20000001810 */
[----:B------:R-:W1:Y:S07]  /*2e50*/  LDSM.16.M88.4 R8, [R194+0x4000] ;  /* 0x00400000c208783b */ /* 0x000e6e0000000200 */
[C---:B----4-:R-:W-:Y:S08]  /*2e60*/  HMMA.16816.F32 R64, R12.reuse, R44, R64 ;  /* 0x0000002c0c40723c */ /* 0x050ff00000001840 */
[C---:B------:R-:W-:Y:S01]  /*2e70*/  HMMA.16816.F32 R60, R12.reuse, R46, R60 ;  /* 0x0000002e0c3c723c */ /* 0x040fe2000000183c */
[----:B------:R-:W4:Y:S07]  /*2e80*/  LDSM.16.M88.4 R44, [R191+0xb800] ;  /* 0x00b80000bf2c783b */ /* 0x000f2e0000000200 */
[C---:B--2---:R-:W-:Y:S08]  /*2e90*/  HMMA.16816.F32 R56, R12.reuse, R36, R56 ;  /* 0x000000240c38723c */ /* 0x044ff00000001838 */
[C---:B------:R-:W-:Y:S01]  /*2ea0*/  HMMA.16816.F32 R72, R12.reuse, R38, R52 ;  /* 0x000000260c48723c */ /* 0x040fe20000001834 */
[----:B------:R-:W-:Y:S04]  /*2eb0*/  LDSM.16.M88.4 R36, [R193+0x4000] ;  /* 0x00400000c124783b */ /* 0x000fe80000000200 */
[----:B------:R-:W2:Y:S03]  /*2ec0*/  LDSM.16.M88.4 R52, [R184+0x4000] ;  /* 0x00400000b834783b */ /* 0x000ea60000000200 */
[C---:B---3--:R-:W-:Y:S07]  /*2ed0*/  HMMA.16816.F32 R48, R12.reuse, R24, R48 ;  /* 0x000000180c30723c */ /* 0x048fee0000001830 */
[----:B------:R-:W-:Y:S01]  /*2ee0*/  SHF.R.S32.HI R25, RZ, 0x1f, R0 ;  /* 0x0000001fff197819 */ /* 0x000fe20000011400 */
[----:B------:R-:W-:Y:S01]  /*2ef0*/  HMMA.16816.F32 R68, R12, R26, R68 ;  /* 0x0000001a0c44723c */ /* 0x000fe20000001844 */
[----:B------:R-:W3:Y:S02]  /*2f00*/  LDSM.16.M88.4 R12, [R184+0x4800] ;  /* 0x00480000b80c783b */ /* 0x000ee40000000200 */
[----:B------:R-:W-:-:S02]  /*2f10*/  LEA.HI R0, R25, R0, RZ, 0x2 ;  /* 0x0000000019007211 */ /* 0x000fc400078f10ff */
[----:B------:R-:W2:Y:S02]  /*2f20*/  LDSM.16.M88.4 R24, [R184+0x5000] ;  /* 0x00500000b818783b */ /* 0x000ea40000000200 */
[----:B------:R-:W-:Y:S01]  /*2f30*/  SHF.R.S32.HI R0, RZ, 0x2, R0 ;  /* 0x00000002ff007819 */ /* 0x000fe20000011400 */
[C---:B-1----:R-:W-:Y:S07]  /*2f40*/  HMMA.16816.F32 R64, R8.reuse, R28, R64 ;  /* 0x0000001c0840723c */ /* 0x042fee0000001840 */
[----:B------:R-:W-:Y:S01]  /*2f50*/  IMAD R29, R88, 0x10, R89 ;  /* 0x00000010581d7824 */ /* 0x000fe200078e0259 */
[----:B------:R-:W-:Y:S04]  /*2f60*/  HMMA.16816.F32 R20, R8, R32, R20 ;  /* 0x000000200814723c */ /* 0x000fe80000001814 */
[----:B------:R-:W-:Y:S01]  /*2f70*/  IADD3 R29, R29, 0x1, R0 ;  /* 0x000000011d1d7810 */ /* 0x000fe20007ffe000 */
[----:B------:R-:W-:-:S02]  /*2f80*/  IMAD.IADD R0, R85, 0x1, R6 ;  /* 0x0000000155007824 */ /* 0x000fc400078e0206 */
[----:B------:R-:W-:Y:S01]  /*2f90*/  IMAD.IADD R33, R3, 0x1, R216 ;  /* 0x0000000103217824 */ /* 0x000fe200078e02d8 */
[----:B------:R-:W-:Y:S01]  /*2fa0*/  IADD3 R29, R84, R29, -R90 ;  /* 0x0000001d541d7210 */ /* 0x000fe20007ffe85a */
[----:B------:R-:W-:Y:S03]  /*2fb0*/  HMMA.16816.F32 R16, R8, R34, R16 ;  /* 0x000000220810723c */ /* 0x000fe60000001810 */
[----:B------:R-:W-:-:S04]  /*2fc0*/  IADD3 R29, R29, c[0x0][0x2e8], RZ ;  /* 0x0000ba001d1d7a10 */ /* 0x000fc80007ffe0ff */
[----:B------:R-:W-:Y:S01]  /*2fd0*/  IMNMX R210, R29, R84, PT ;  /* 0x000000541dd27217 */ /* 0x000fe20003800200 */
[C---:B------:R-:W-:Y:S07]  /*2fe0*/  HMMA.16816.F32 R60, R8.reuse, R30, R60 ;  /* 0x0000001e083c723c */ /* 0x040fee000000183c */
[----:B------:R-:W-:Y:S01]  /*2ff0*/  IADD3 R31, R33, 0x8, RZ ;  /* 0x00000008211f7810 */ /* 0x000fe20007ffe0ff */
[----:B------:R-:W-:Y:S03]  /*3000*/  HMMA.16816.F32 R56, R8, R40, R56 ;  /* 0x000000280838723c */ /* 0x000fe60000001838 */
[----:B------:R-:W-:-:S05]  /*3010*/  ISETP.GE.AND P1, PT, R31, R210, PT ;  /* 0x000000d21f00720c */ /* 0x000fca0003f26270 */
[C---:B------:R-:W-:Y:S08]  /*3020*/  HMMA.16816.F32 R72, R8.reuse, R42, R72 ;  /* 0x0000002a0848723c */ /* 0x040ff00000001848 */
[C---:B----4-:R-:W-:Y:S08]  /*3030*/  HMMA.16816.F32 R48, R8.reuse, R44, R48 ;  /* 0x0000002c0830723c */ /* 0x050ff00000001830 */
[----:B------:R-:W-:Y:S07]  /*3040*/  HMMA.16816.F32 R68, R8, R46, R68 ;  /* 0x0000002e0844723c */ /* 0x000fee0000001844 */
[----:B------:R-:W-:Y:S01]  /*3050*/  IADD3 R9, R29, 0x8, RZ ;  /* 0x000000081d097810 */ /* 0x000fe20007ffe0ff */
[----:B--2---:R-:W-:Y:S01]  /*3060*/  HMMA.16816.F32 R20, R36, R52, R20 ;  /* 0x000000342414723c */ /* 0x004fe20000001814 */
[----:B------:R-:W-:-:S02]  /*3070*/  IADD3 R29, R33, 0x1, RZ ;  /* 0x00000001211d7810 */ /* 0x000fc40007ffe0ff */
[----:B------:R-:W-:Y:S02]  /*3080*/  IMNMX R204, R9, R84, PT ;  /* 0x0000005409cc7217 */ /* 0x000fe40003800200 */
[----:B------:R-:W1:Y:S01]  /*3090*/  LDSM.16.M88.4 R8, [R184+0x5800] ;  /* 0x00580000b808783b */ /* 0x000e620000000200 */
[----:B------:R-:W-:Y:S01]  /*30a0*/  ISETP.GE.AND P3, PT, R29, R210, PT ;  /* 0x000000d21d00720c */ /* 0x000fe20003f66270 */
[----:B------:R-:W-:-:S04]  /*30b0*/  DEPBAR.LE SB0, 0x0 ;  /* 0x000080000000791a */ /* 0x000fc80000000000 */
[----:B------:R-:W-:Y:S01]  /*30c0*/  HMMA.16816.F32 R16, R36, R54, R16 ;  /* 0x000000362410723c */ /* 0x000fe20000001810 */
[-C--:B------:R-:W-:Y:S02]  /*30d0*/  ISETP.GE.AND P2, PT, R31, R204.reuse, PT ;  /* 0x000000cc1f00720c */ /* 0x080fe40003f46270 */
[----:B------:R-:W-:-:S05]  /*30e0*/  ISETP.GE.AND P6, PT, R29, R204, PT ;  /* 0x000000cc1d00720c */ /* 0x000fca0003fc6270 */
[C---:B---3--:R-:W-:Y:S05]  /*30f0*/  HMMA.16816.F32 R64, R36.reuse, R12, R64 ;  /* 0x0000000c2440723c */ /* 0x048fea0000001840 */
[----:B------:R-:W-:Y:S02]  /*3100*/  FSEL R31, R21, -INF , !P3 ;  /* 0xff800000151f7808 */ /* 0x000fe40005800000 */
[----:B------:R-:W-:Y:S01]  /*3110*/  IADD3 R13, R33, 0x9, RZ ;  /* 0x00000009210d7810 */ /* 0x000fe20007ffe0ff */
[----:B------:R-:W-:Y:S03]  /*3120*/  HMMA.16816.F32 R60, R36, R14, R60 ;  /* 0x0000000e243c723c */ /* 0x000fe6000000183c */
[----:B------:R-:W-:-:S02]  /*3130*/  ISETP.GE.AND P4, PT, R13, R210, PT ;  /* 0x000000d20d00720c */ /* 0x000fc40003f86270 */
[----:B------:R-:W-:Y:S02]  /*3140*/  ISETP.GE.AND P5, PT, R13, R204, PT ;  /* 0x000000cc0d00720c */ /* 0x000fe40003fa6270 */
[C---:B------:R-:W-:Y:S01]  /*3150*/  IADD3 R13, R33.reuse, 0x10, RZ ;  /* 0x00000010210d7810 */ /* 0x040fe20007ffe0ff */
[C---:B------:R-:W-:Y:S01]  /*3160*/  HMMA.16816.F32 R56, R36.reuse, R24, R56 ;  /* 0x000000182438723c */ /* 0x040fe20000001838 */
[----:B------:R-:W-:Y:S02]  /*3170*/  IADD3 R15, R33, 0x11, RZ ;  /* 0x00000011210f7810 */ /* 0x000fe40007ffe0ff */
[----:B------:R-:W-:Y:S02]  /*3180*/  FSEL R29, R16, -INF , !P1 ;  /* 0xff800000101d7808 */ /* 0x000fe40004800000 */
[C---:B------:R-:W-:Y:S02]  /*3190*/  ISETP.GE.AND P3, PT, R13.reuse, R210, PT ;  /* 0x000000d20d00720c */ /* 0x040fe40003f66270 */
[----:B------:R-:W-:Y:S01]  /*31a0*/  ISETP.GE.AND P1, PT, R13, R204, PT ;  /* 0x000000cc0d00720c */ /* 0x000fe20003f26270 */
[----:B------:R-:W-:Y:S01]  /*31b0*/  HMMA.16816.F32 R72, R36, R26, R72 ;  /* 0x0000001a2448723c */ /* 0x000fe20000001848 */
[----:B------:R-:W-:-:S02]  /*31c0*/  FSEL R18, R18, -INF , !P2 ;  /* 0xff80000012127808 */ /* 0x000fc40005000000 */
[----:B------:R-:W-:Y:S02]  /*31d0*/  FSEL R21, R17, -INF , !P4 ;  /* 0xff80000011157808 */ /* 0x000fe40006000000 */
[----:B------:R-:W-:Y:S02]  /*31e0*/  IADD3 R13, R33, 0x18, RZ ;  /* 0x00000018210d7810 */ /* 0x000fe40007ffe0ff */
[C---:B------:R-:W-:Y:S01]  /*31f0*/  ISETP.GE.AND P2, PT, R15.reuse, R210, PT ;  /* 0x000000d20f00720c */ /* 0x040fe20003f46270 */
[----:B-1----:R-:W-:Y:S01]  /*3200*/  HMMA.16816.F32 R48, R36, R8, R48 ;  /* 0x000000082430723c */ /* 0x002fe20000001830 */
[----:B------:R-:W-:Y:S02]  /*3210*/  ISETP.GE.AND P4, PT, R15, R204, PT ;  /* 0x000000cc0f00720c */ /* 0x000fe40003f86270 */
[----:B------:R-:W-:Y:S02]  /*3220*/  FSEL R6, R19, -INF , !P5 ;  /* 0xff80000013067808 */ /* 0x000fe40006800000 */
[----:B------:R-:W-:-:S02]  /*3230*/  IADD3 R15, R33, 0x19, RZ ;  /* 0x00000019210f7810 */ /* 0x000fc40007ffe0ff */
[----:B------:R-:W-:Y:S01]  /*3240*/  FSEL R19, R64, -INF , !P3 ;  /* 0xff80000040137808 */ /* 0x000fe20005800000 */
[----:B------:R-:W-:Y:S01]  /*3250*/  HMMA.16816.F32 R68, R36, R10, R68 ;  /* 0x0000000a2444723c */ /* 0x000fe20000001844 */
[C---:B------:R-:W-:Y:S02]  /*3260*/  ISETP.GE.AND P5, PT, R13.reuse, R210, PT ;  /* 0x000000d20d00720c */ /* 0x040fe40003fa6270 */
[----:B------:R-:W-:Y:S02]  /*3270*/  ISETP.GE.AND P3, PT, R13, R204, PT ;  /* 0x000000cc0d00720c */ /* 0x000fe40003f66270 */
[----:B------:R-:W-:Y:S02]  /*3280*/  FSEL R14, R66, -INF , !P1 ;  /* 0xff800000420e7808 */ /* 0x000fe40004800000 */
[----:B------:R-:W-:Y:S02]  /*3290*/  IADD3 R13, R33, 0x20, RZ ;  /* 0x00000020210d7810 */ /* 0x000fe40007ffe0ff */
[----:B------:R-:W-:-:S02]  /*32a0*/  ISETP.GE.AND P1, PT, R15, R210, PT ;  /* 0x000000d20f00720c */ /* 0x000fc40003f26270 */
[----:B------:R-:W-:Y:S02]  /*32b0*/  FSEL R17, R65, -INF , !P2 ;  /* 0xff80000041117808 */ /* 0x000fe40005000000 */
[----:B------:R-:W-:Y:S02]  /*32c0*/  ISETP.GE.AND P2, PT, R15, R204, PT ;  /* 0x000000cc0f00720c */ /* 0x000fe40003f46270 */
[----:B------:R-:W-:Y:S02]  /*32d0*/  IADD3 R25, R33, 0x21, RZ ;  /* 0x0000002121197810 */ /* 0x000fe40007ffe0ff */
[----:B------:R-:W-:Y:S02]  /*32e0*/  FSEL R16, R67, -INF , !P4 ;  /* 0xff80000043107808 */ /* 0x000fe40006000000 */
[----:B------:R-:W-:Y:S02]  /*32f0*/  FSEL R15, R60, -INF , !P5 ;  /* 0xff8000003c0f7808 */ /* 0x000fe40006800000 */
[----:B------:R-:W-:-:S02]  /*3300*/  ISETP.GE.AND P4, PT, R13, R210, PT ;  /* 0x000000d20d00720c */ /* 0x000fc40003f86270 */
[-C--:B------:R-:W-:Y:S02]  /*3310*/  ISETP.GE.AND P5, PT, R13, R204.reuse, PT ;  /* 0x000000cc0d00720c */ /* 0x080fe40003fa6270 */
[----:B------:R-:W-:Y:S02]  /*3320*/  FSEL R13, R61, -INF , !P1 ;  /* 0xff8000003d0d7808 */ /* 0x000fe40004800000 */
[----:B------:R-:W-:Y:S02]  /*3330*/  ISETP.GE.AND P1, PT, R25, R204, PT ;  /* 0x000000cc1900720c */ /* 0x000fe40003f26270 */
[----:B------:R-:W-:Y:S02]  /*3340*/  IADD3 R9, R33, 0x30, RZ ;  /* 0x0000003021097810 */ /* 0x000fe40007ffe0ff */
[----:B------:R-:W-:Y:S02]  /*3350*/  FSEL R12, R62, -INF , !P3 ;  /* 0xff8000003e0c7808 */ /* 0x000fe40005800000 */
[----:B------:R-:W-:-:S02]  /*3360*/  ISETP.GE.AND P3, PT, R25, R210, PT ;  /* 0x000000d21900720c */ /* 0x000fc40003f66270 */
[----:B------:R-:W-:Y:S02]  /*3370*/  IADD3 R25, R33, 0x28, RZ ;  /* 0x0000002821197810 */ /* 0x000fe40007ffe0ff */
[----:B------:R-:W-:Y:S02]  /*3380*/  FSEL R214, R59, -INF , !P1 ;  /* 0xff8000003bd67808 */ /* 0x000fe40004800000 */
[-C--:B------:R-:W-:Y:S02]  /*3390*/  ISETP.GE.AND P1, PT, R9, R210.reuse, PT ;  /* 0x000000d20900720c */ /* 0x080fe40003f26270 */
[----:B------:R-:W-:Y:S02]  /*33a0*/  FSEL R8, R63, -INF , !P2 ;  /* 0xff8000003f087808 */ /* 0x000fe40005000000 */
[----:B------:R-:W-:Y:S02]  /*33b0*/  FSEL R171, R56, -INF , !P4 ;  /* 0xff80000038ab7808 */ /* 0x000fe40006000000 */
[----:B------:R-:W-:-:S02]  /*33c0*/  ISETP.GE.AND P2, PT, R25, R210, PT ;  /* 0x000000d21900720c */ /* 0x000fc40003f46270 */
[----:B------:R-:W-:Y:S02]  /*33d0*/  ISETP.GE.AND P4, PT, R25, R204, PT ;  /* 0x000000cc1900720c */ /* 0x000fe40003f86270 */
[C---:B------:R-:W-:Y:S02]  /*33e0*/  IADD3 R27, R33.reuse, 0x29, RZ ;  /* 0x00000029211b7810 */ /* 0x040fe40007ffe0ff */
[----:B------:R-:W-:Y:S02]  /*33f0*/  IADD3 R11, R33, 0x31, RZ ;  /* 0x00000031210b7810 */ /* 0x000fe40007ffe0ff */
[----:B------:R-:W-:Y:S01]  /*3400*/  FSEL R175, R48, -INF , !P1 ;  /* 0xff80000030af7808 */ /* 0x000fe20004800000 */
[----:B------:R-:W-:Y:S01]  /*3410*/  BAR.SYNC.DEFER_BLOCKING 0x0 ;  /* 0x0000000000007b1d */ /* 0x000fe20000010000 */
[----:B------:R-:W-:Y:S02]  /*3420*/  ISETP.GT.AND P1, PT, R133, 0x1, PT ;  /* 0x000000018500780c */ /* 0x000fe40003f24270 */
[----:B------:R-:W-:-:S02]  /*3430*/  FSEL R168, R58, -INF , !P5 ;  /* 0xff8000003aa87808 */ /* 0x000fc40006800000 */
[----:B------:R-:W-:Y:S02]  /*3440*/  FSEL R165, R57, -INF , !P3 ;  /* 0xff80000039a57808 */ /* 0x000fe40005800000 */
[----:B------:R-:W-:Y:S02]  /*3450*/  FSEL R163, R72, -INF , !P2 ;  /* 0xff80000048a37808 */ /* 0x000fe40005000000 */
[----:B------:R-:W-:Y:S02]  /*3460*/  FSEL R170, R74, -INF , !P4 ;  /* 0xff8000004aaa7808 */ /* 0x000fe40006000000 */
[C---:B------:R-:W-:Y:S02]  /*3470*/  ISETP.GE.AND P5, PT, R27.reuse, R210, PT ;  /* 0x000000d21b00720c */ /* 0x040fe40003fa6270 */
[-C--:B------:R-:W-:Y:S02]  /*3480*/  ISETP.GE.AND P3, PT, R27, R204.reuse, PT ;  /* 0x000000cc1b00720c */ /* 0x080fe40003f66270 */
[----:B------:R-:W-:-:S02]  /*3490*/  ISETP.GE.AND P2, PT, R9, R204, PT ;  /* 0x000000cc0900720c */ /* 0x000fc40003f46270 */
[----:B------:R-:W-:Y:S02]  /*34a0*/  ISETP.GE.AND P4, PT, R11, R210, PT ;  /* 0x000000d20b00720c */ /* 0x000fe40003f86270 */
[----:B------:R-:W-:Y:S02]  /*34b0*/  IADD3 R9, R33, 0x38, RZ ;  /* 0x0000003821097810 */ /* 0x000fe40007ffe0ff */
[----:B------:R-:W-:Y:S02]  /*34c0*/  FSEL R169, R73, -INF , !P5 ;  /* 0xff80000049a97808 */ /* 0x000fe40006800000 */
[----:B------:R-:W-:Y:S02]  /*34d0*/  FSEL R212, R75, -INF , !P3 ;  /* 0xff8000004bd47808 */ /* 0x000fe40005800000 */
[----:B------:R-:W-:Y:S02]  /*34e0*/  FSEL R10, R23, -INF , !P6 ;  /* 0xff800000170a7808 */ /* 0x000fe40007000000 */
[----:B------:R-:W-:-:S02]  /*34f0*/  FSEL R172, R50, -INF , !P2 ;  /* 0xff80000032ac7808 */ /* 0x000fc40005000000 */
[----:B------:R-:W-:Y:S02]  /*3500*/  FSEL R173, R49, -INF , !P4 ;  /* 0xff80000031ad7808 */ /* 0x000fe40006000000 */
[----:B------:R-:W-:Y:S02]  /*3510*/  ISETP.GE.AND P5, PT, R11, R204, PT ;  /* 0x000000cc0b00720c */ /* 0x000fe40003fa6270 */
[C---:B------:R-:W-:Y:S02]  /*3520*/  ISETP.GE.AND P6, PT, R9.reuse, R210, PT ;  /* 0x000000d20900720c */ /* 0x040fe40003fc6270 */
[----:B------:R-:W-:Y:S02]  /*3530*/  ISETP.GE.AND P3, PT, R9, R204, PT ;  /* 0x000000cc0900720c */ /* 0x000fe40003f66270 */
[C---:B------:R-:W-:Y:S02]  /*3540*/  ISETP.GE.AND P2, PT, R33.reuse, R210, PT ;  /* 0x000000d22100720c */ /* 0x040fe40003f46270 */
[----:B------:R-:W-:-:S02]  /*3550*/  ISETP.GE.AND P4, PT, R33, R204, PT ;  /* 0x000000cc2100720c */ /* 0x000fc40003f86270 */
[----:B------:R-:W-:Y:S02]  /*3560*/  IADD3 R9, R33, 0x39, RZ ;  /* 0x0000003921097810 */ /* 0x000fe40007ffe0ff */
[----:B------:R-:W-:Y:S02]  /*3570*/  FSEL R142, R51, -INF , !P5 ;  /* 0xff800000338e7808 */ /* 0x000fe40006800000 */
[----:B------:R-:W-:Y:S02]  /*3580*/  FSEL R20, R20, -INF , !P2 ;  /* 0xff80000014147808 */ /* 0x000fe40005000000 */
[----:B------:R-:W-:Y:S02]  /*3590*/  FSEL R22, R22, -INF , !P4 ;  /* 0xff80000016167808 */ /* 0x000fe40006000000 */
[C---:B------:R-:W-:Y:S02]  /*35a0*/  ISETP.GE.AND P5, PT, R9.reuse, R210, PT ;  /* 0x000000d20900720c */ /* 0x040fe40003fa6270 */
[----:B------:R-:W-:-:S02]  /*35b0*/  ISETP.GE.AND P2, PT, R9, R204, PT ;  /* 0x000000cc0900720c */ /* 0x000fc40003f46270 */
[----:B------:R-:W-:Y:S02]  /*35c0*/  @!P1 LEA R208, P4, R134, c[0x0][0x168], 0x1 ;  /* 0x00005a0086d09a11 */ /* 0x000fe400078808ff */
[----:B------:R-:W-:Y:S02]  /*35d0*/  FSEL R143, R68, -INF , !P6 ;  /* 0xff800000448f7808 */ /* 0x000fe40007000000 */
[----:B------:R-:W-:Y:S02]  /*35e0*/  FSEL R140, R70, -INF , !P3 ;  /* 0xff800000468c7808 */ /* 0x000fe40005800000 */
[----:B------:R-:W-:Y:S02]  /*35f0*/  FSEL R141, R69, -INF , !P5 ;  /* 0xff800000458d7808 */ /* 0x000fe40006800000 */
[----:B------:R-:W-:Y:S02]  /*3600*/  FSEL R166, R71, -INF , !P2 ;  /* 0xff80000047a67808 */ /* 0x000fe40005000000 */
[----:B------:R-:W-:Y:S01]  /*3610*/  @!P1 LEA.HI.X R209, R134, c[0x0][0x16c], R135, 0x1, P4 ;  /* 0x00005b0086d19a11 */ /* 0x000fe200020f0c87 */
[----:B------:R-:W-:Y:S05]  /*3620*/  @!P1 BRA `(.L_x_2040) ;  /* 0x0000059000009947 */ /* 0x000fea0003800000 */
[----:B------:R-:W-:Y:S05]  /*3630*/  @!P0 BRA `(.L_x_2041) ;  /* 0x0000039000008947 */ /* 0x000fea0003800000 */
[----:B------:R-:W1:Y:S01]  /*3640*/  I2F.RP R9, R4 ;  /* 0x0000000400097306 */ /* 0x000e620000209400 */
[----:B------:R-:W-:-:S02]  /*3650*/  IADD3 R26, R3, -0x40, RZ ;  /* 0xffffffc0031a7810 */ /* 0x000fc40007ffe0ff */
[----:B------:R-:W-:Y:S02]  /*3660*/  IABS R24, R3 ;  /* 0x0000000300187213 */ /* 0x000fe40000000000 */
[----:B------:R-:W-:Y:S02]  /*3670*/  IABS R11, R26 ;  /* 0x0000001a000b7213 */ /* 0x000fe40000000000 */
[----:B------:R-:W-:Y:S02]  /*3680*/  LOP3.LUT R3, R3, c[0x0][0x2d0], RZ, 0x3c, !PT ;  /* 0x0000b40003037a12 */ /* 0x000fe400078e3cff */
[----:B------:R-:W-:Y:S02]  /*3690*/  LOP3.LUT R26, R26, c[0x0][0x2d0], RZ, 0x3c, !PT ;  /* 0x0000b4001a1a7a12 */ /* 0x000fe400078e3cff */
        /* <DEDUP_REMOVED lines=15> */
[----:B------:R-:W-:Y:S02]  /*3790*/  LOP3.LUT R11, RZ, c[0x0][0x2d0], RZ, 0x33, !PT ;  /* 0x0000b400ff0b7a12 */ /* 0x000fe400078e33ff */
        /* <DEDUP_REMOVED lines=29> */
[----:B------:R-:W-:-:S04]  /*3970*/  SHF.R.S32.HI R4, RZ, 0x1f, R9 ;  /* 0x0000001fff047819 */ /* 0x000fc80000011409 */
[----:B------:R-:W-:Y:S01]  /*3980*/  MOV R3, R26 ;  /* 0x0000001a00037202 */ /* 0x000fe20000000f00 */
[----:B------:R-:W-:-:S04]  /*3990*/  IMAD R4, R4, c[0x0][0x180], RZ ;  /* 0x0000600004047a24 */ /* 0x000fc800078e02ff */
[----:B------:R-:W-:-:S04]  /*39a0*/  IMAD R4, R9, c[0x0][0x184], R4 ;  /* 0x0000610009047a24 */ /* 0x000fc800078e0204 */
[----:B------:R-:W-:Y:S01]  /*39b0*/  IMAD.IADD R4, R27, 0x1, R4 ;  /* 0x000000011b047824 */ /* 0x000fe200078e0204 */
[----:B------:R-:W-:Y:S05]  /*39c0*/  BRA `(.L_x_2042) ;  /* 0x0000002000007947 */ /* 0x000fea0003800000 */
.L_x_2041:
[----:B------:R-:W-:-:S04]  /*39d0*/  LEA R3, -R2, RZ, 0x6 ;  /* 0x000000ff02037211 */ /* 0x000fc800078e31ff */
[----:B------:R-:W-:Y:S02]  /*39e0*/  SHF.R.S32.HI R4, RZ, 0x1f, R3 ;  /* 0x0000001fff047819 */ /* 0x000fe40000011403 */
.L_x_2042:
[----:B------:R-:W-:Y:S01]  /*39f0*/  IADD3 R134, P1, R3, R134, RZ ;  /* 0x0000008603867210 */ /* 0x000fe20007f3e0ff */
[----:B------:R-:W-:Y:S02]  /*3a00*/  IMAD.MOV.U32 R3, RZ, RZ, 0x5 ;  /* 0x00000005ff037424 */ /* 0x000fe400078e00ff */
[----:B------:R-:W-:Y:S01]  /*3a10*/  IMAD.SHL.U32 R9, R2, 0x20, RZ ;  /* 0x0000002002097824 */ /* 0x000fe200078e00ff */
[----:B------:R-:W-:Y:S01]  /*3a20*/  LEA R208, P2, R134, c[0x0][0x168], 0x1 ;  /* 0x00005a0086d07a11 */ /* 0x000fe200078408ff */
[----:B------:R-:W-:Y:S01]  /*3a30*/  IMAD.X R135, R4, 0x1, R135, P1 ;  /* 0x0000000104877824 */ /* 0x000fe200008e0687 */
[----:B------:R-:W-:Y:S02]  /*3a40*/  SHF.L.U64.HI R3, R2, R3, c[0x0][0x19c] ;  /* 0x0000670002037619 */ /* 0x000fe40000010203 */
[----:B------:R-:W-:Y:S02]  /*3a50*/  IADD3 R26, P1, R9, R208, RZ ;  /* 0x000000d0091a7210 */ /* 0x000fe40007f3e0ff */
[----:B------:R-:W-:-:S02]  /*3a60*/  LEA.HI.X R209, R134, c[0x0][0x16c], R135, 0x1, P2 ;  /* 0x00005b0086d17a11 */ /* 0x000fc400010f0c87 */
[----:B------:R-:W-:-:S03]  /*3a70*/  IADD3 R24, P2, R9, R26, RZ ;  /* 0x0000001a09187210 */ /* 0x000fc60007f5e0ff */
[----:B------:R-:W-:Y:S01]  /*3a80*/  IMAD.X R27, R3, 0x1, R209, P1 ;  /* 0x00000001031b7824 */ /* 0x000fe200008e06d1 */
[----:B------:R-:W-:Y:S01]  /*3a90*/  IADD3 R32, P1, R9, R24, RZ ;  /* 0x0000001809207210 */ /* 0x000fe20007f3e0ff */
[----:B------:R-:W-:Y:S01]  /*3aa0*/  @!PT LDS RZ, [RZ] ;  /* 0x00000000fffff984 */ /* 0x000fe20000000800 */
[----:B------:R-:W-:Y:S01]  /*3ab0*/  @!PT LDS RZ, [RZ] ;  /* 0x00000000fffff984 */ /* 0x000fe20000000800 */
[----:B------:R-:W-:Y:S01]  /*3ac0*/  @!PT LDS RZ, [RZ] ;  /* 0x00000000fffff984 */ /* 0x000fe20000000800 */
[----:B------:R1:W-:Y:S02]  /*3ad0*/  LDGSTS.E.BYPASS.LTC128B.128 [R205+0x6000], [R208.64] ;  /* 0x06000000d0cd7fae */ /* 0x0003e4000b901d46 */
[C---:B------:R-:W-:Y:S02]  /*3ae0*/  IMAD.X R25, R3.reuse, 0x1, R27, P2 ;  /* 0x0000000103197824 */ /* 0x040fe400010e061b */
[----:B------:R1:W-:Y:S02]  /*3af0*/  LDGSTS.E.BYPASS.LTC128B.128 [R205+0x8000], [R208.64+0x80] ;  /* 0x08000080d0cd7fae */ /* 0x0003e4000b901d46 */
[----:B------:R-:W-:Y:S02]  /*3b00*/  IMAD.X R33, R3, 0x1, R25, P1 ;  /* 0x0000000103217824 */ /* 0x000fe400008e0619 */
[----:B------:R1:W-:Y:S04]  /*3b10*/  LDGSTS.E.BYPASS.LTC128B.128 [R205+0xa000], [R208.64+0x100] ;  /* 0x0a000100d0cd7fae */ /* 0x0003e8000b901d46 */
[----:B------:R1:W-:Y:S04]  /*3b20*/  LDGSTS.E.BYPASS.LTC128B.128 [R205+0x6800], [R26.64] ;  /* 0x068000001acd7fae */ /* 0x0003e8000b901d46 */
[----:B------:R1:W-:Y:S04]  /*3b30*/  LDGSTS.E.BYPASS.LTC128B.128 [R205+0x8800], [R26.64+0x80] ;  /* 0x088000801acd7fae */ /* 0x0003e8000b901d46 */
[----:B------:R1:W-:Y:S04]  /*3b40*/  LDGSTS.E.BYPASS.LTC128B.128 [R205+0xa800], [R26.64+0x100] ;  /* 0x0a8001001acd7fae */ /* 0x0003e8000b901d46 */
[----:B------:R1:W-:Y:S04]  /*3b50*/  LDGSTS.E.BYPASS.LTC128B.128 [R205+0x7000], [R24.64] ;  /* 0x0700000018cd7fae */ /* 0x0003e8000b901d46 */
[----:B------:R1:W-:Y:S04]  /*3b60*/  LDGSTS.E.BYPASS.LTC128B.128 [R205+0x9000], [R24.64+0x80] ;  /* 0x0900008018cd7fae */ /* 0x0003e8000b901d46 */
[----:B------:R1:W-:Y:S04]  /*3b70*/  LDGSTS.E.BYPASS.LTC128B.128 [R205+0xb000], [R24.64+0x100] ;  /* 0x0b00010018cd7fae */ /* 0x0003e8000b901d46 */
[----:B------:R1:W-:Y:S04]  /*3b80*/  LDGSTS.E.BYPASS.LTC128B.128 [R205+0x7800], [R32.64] ;  /* 0x0780000020cd7fae */ /* 0x0003e8000b901d46 */
[----:B------:R1:W-:Y:S04]  /*3b90*/  LDGSTS.E.BYPASS.LTC128B.128 [R205+0x9800], [R32.64+0x80] ;  /* 0x0980008020cd7fae */ /* 0x0003e8000b901d46 */
[----:B------:R1:W-:Y:S04]  /*3ba0*/  LDGSTS.E.BYPASS.LTC128B.128 [R205+0xb800], [R32.64+0x100] ;  /* 0x0b80010020cd7fae */ /* 0x0003e8000b901d46 */
[----:B------:R-:W0:Y:S02]  /*3bb0*/  LDGDEPBAR ;  /* 0x00000000000079af */ /* 0x000e240000000000 */
.L_x_2040:
[----:B-1----:R-:W-:Y:S02]  /*3bc0*/  FMNMX.FTZ R24, R20, R31, !PT ;  /* 0x0000001f14187209 */ /* 0x002fe40007810000 */
        /* <DEDUP_REMOVED lines=29> */
[----:B------:R-:W-:Y:S01]  /*3da0*/  SHF.L.U32 R192, R0, 0x1, RZ ;  /* 0x0000000100c07819 */ /* 0x000fe200000006ff */
[----:B------:R-:W1:Y:S03]  /*3db0*/  SHFL.BFLY PT, R9, R24, 0x2, 0x1f ;  /* 0x0c401f0018097f89 */ /* 0x000e6600000e0000 */
[-C--:B------:R-:W-:Y:S01]  /*3dc0*/  LEA R189, R5, R192.reuse, 0x1 ;  /* 0x000000c005bd7211 */ /* 0x080fe200078e08ff */
[----:B------:R-:W2:Y:S01]  /*3dd0*/  SHFL.BFLY PT, R4, R11, 0x2, 0x1f ;  /* 0x0c401f000b047f89 */ /* 0x000ea200000e0000 */
[----:B------:R-:W-:-:S03]  /*3de0*/  LEA R190, R7, R192, 0x1 ;  /* 0x000000c007be7211 */ /* 0x000fc600078e08ff */
[----:B------:R-:W-:Y:S01]  /*3df0*/  LDSM.16.MT88.4 R68, [R192+0xe000] ;  /* 0x00e00000c044783b */ /* 0x000fe20000004200 */
[----:B------:R-:W-:-:S03]  /*3e00*/  LEA R188, R5, R190, 0x1 ;  /* 0x000000be05bc7211 */ /* 0x000fc600078e08ff */
[----:B------:R-:W-:Y:S04]  /*3e10*/  LDSM.16.MT88.4 R84, [R189+0xe000] ;  /* 0x00e00000bd54783b */ /* 0x000fe80000004200 */
[----:B------:R-:W-:Y:S04]  /*3e20*/  LDSM.16.MT88.4 R36, [R192+0xc000] ;  /* 0x00c00000c024783b */ /* 0x000fe80000004200 */
[----:B------:R-:W-:Y:S01]  /*3e30*/  LDSM.16.MT88.4 R44, [R190+0xc000] ;  /* 0x00c00000be2c783b */ /* 0x000fe20000004200 */
[----:B-1----:R-:W-:-:S03]  /*3e40*/  FMNMX.FTZ R9, R24, R9, !PT ;  /* 0x0000000918097209 */ /* 0x002fc60007810000 */
[----:B------:R-:W-:Y:S01]  /*3e50*/  LDSM.16.MT88.4 R52, [R189+0xc000] ;  /* 0x00c00000bd34783b */ /* 0x000fe20000004200 */
[----:B--2---:R-:W-:-:S03]  /*3e60*/  FMNMX.FTZ R4, R11, R4, !PT ;  /* 0x000000040b047209 */ /* 0x004fc60007810000 */
[----:B------:R-:W1:Y:S04]  /*3e70*/  SHFL.BFLY PT, R132, R9, 0x1, 0x1f ;  /* 0x0c201f0009847f89 */ /* 0x000e6800000e0000 */
[----:B------:R-:W2:Y:S04]  /*3e80*/  SHFL.BFLY PT, R3, R4, 0x1, 0x1f ;  /* 0x0c201f0004037f89 */ /* 0x000ea800000e0000 */
[----:B------:R-:W3:Y:S04]  /*3e90*/  LDSM.16.MT88.4 R60, [R188+0xc000] ;  /* 0x00c00000bc3c783b */ /* 0x000ee80000004200 */
[----:B------:R-:W4:Y:S04]  /*3ea0*/  LDSM.16.MT88.4 R76, [R190+0xe000] ;  /* 0x00e00000be4c783b */ /* 0x000f280000004200 */
[----:B------:R-:W5:Y:S04]  /*3eb0*/  LDSM.16.MT88.4 R92, [R188+0xe000] ;  /* 0x00e00000bc5c783b */ /* 0x000f680000004200 */
[----:B------:R-:W3:Y:S01]  /*3ec0*/  LDSM.16.MT88.4 R100, [R192+0x10000] ;  /* 0x01000000c064783b */ /* 0x000ee20000004200 */
[----:B-1----:R-:W-:-:S03]  /*3ed0*/  FMNMX.FTZ R132, R9, R132, !PT ;  /* 0x0000008409847209 */ /* 0x002fc60007810000 */
[----:B------:R-:W1:Y:S01]  /*3ee0*/  LDSM.16.MT88.4 R124, [R190+0x10000] ;  /* 0x01000000be7c783b */ /* 0x000e620000004200 */
[----:B--2---:R-:W-:Y:S01]  /*3ef0*/  FMNMX.FTZ R3, R4, R3, !PT ;  /* 0x0000000304037209 */ /* 0x004fe20007810000 */
[C---:B------:R-:W-:Y:S01]  /*3f00*/  FMUL.FTZ R174, R132.reuse, c[0x0][0x23c] ;  /* 0x00008f0084ae7a20 */ /* 0x040fe20000410000 */
[----:B------:R-:W-:Y:S01]  /*3f10*/  FSETP.NEU.FTZ.AND P1, PT, R132, -INF , PT ;  /* 0xff8000008400780b */ /* 0x000fe20003f3d000 */
[----:B------:R-:W2:Y:S02]  /*3f20*/  LDSM.16.MT88.4 R112, [R189+0x10000] ;  /* 0x01000000bd70783b */ /* 0x000ea40000004200 */
[C---:B------:R-:W-:Y:S01]  /*3f30*/  FMUL.FTZ R167, R3.reuse, c[0x0][0x23c] ;  /* 0x00008f0003a77a20 */ /* 0x040fe20000410000 */
[----:B------:R-:W-:Y:S01]  /*3f40*/  FSEL R174, R174, RZ, P1 ;  /* 0x000000ffaeae7208 */ /* 0x000fe20000800000 */
[----:B------:R-:W-:Y:S01]  /*3f50*/  LDSM.16.MT88.4 R136, [R190+0xc800] ;  /* 0x00c80000be88783b */ /* 0x000fe20000004200 */
[----:B------:R-:W-:-:S03]  /*3f60*/  FSETP.NEU.FTZ.AND P1, PT, R3, -INF , PT ;  /* 0xff8000000300780b */ /* 0x000fc60003f3d000 */
[--C-:B------:R-:W-:Y:S01]  /*3f70*/  FFMA.FTZ R158, R20, c[0x0][0x23c], -R174.reuse ;  /* 0x00008f00149e7a23 */ /* 0x100fe200000108ae */
[----:B------:R-:W-:Y:S01]  /*3f80*/  FSEL R167, R167, RZ, P1 ;  /* 0x000000ffa7a77208 */ /* 0x000fe20000800000 */
[--C-:B------:R-:W-:Y:S01]  /*3f90*/  FFMA.FTZ R157, R31, c[0x0][0x23c], -R174.reuse ;  /* 0x00008f001f9d7a23 */ /* 0x100fe200000108ae */
[----:B------:R-:W-:Y:S01]  /*3fa0*/  LDSM.16.MT88.4 R32, [R189+0xc800] ;  /* 0x00c80000bd20783b */ /* 0x000fe20000004200 */
[--C-:B------:R-:W-:Y:S01]  /*3fb0*/  FFMA.FTZ R156, R29, c[0x0][0x23c], -R174.reuse ;  /* 0x00008f001d9c7a23 */ /* 0x100fe200000108ae */
[----:B------:R-:W-:Y:S01]  /*3fc0*/  ISETP.GE.AND P1, PT, R133, 0x2, PT ;  /* 0x000000028500780c */ /* 0x000fe20003f26270 */
[----:B------:R-:W-:Y:S01]  /*3fd0*/  FFMA.FTZ R151, R21, c[0x0][0x23c], -R174 ;  /* 0x00008f0015977a23 */ /* 0x000fe200000108ae */
[----:B------:R-:W-:Y:S01]  /*3fe0*/  MUFU.EX2 R158, R158 ;  /* 0x0000009e009e7308 */ /* 0x000fe20000000800 */
[--C-:B------:R-:W-:Y:S01]  /*3ff0*/  FFMA.FTZ R159, R22, c[0x0][0x23c], -R167.reuse ;  /* 0x00008f00169f7a23 */ /* 0x100fe200000108a7 */
[----:B------:R-:W-:Y:S01]  /*4000*/  LDSM.16.MT88.4 R28, [R188+0xc800] ;  /* 0x00c80000bc1c783b */ /* 0x000fe20000004200 */
[----:B------:R-:W-:-:S02]  /*4010*/  FFMA.FTZ R160, R10, c[0x0][0x23c], -R167 ;  /* 0x00008f000aa07a23 */ /* 0x000fc400000108a7 */
[--C-:B------:R-:W-:Y:S01]  /*4020*/  FFMA.FTZ R161, R18, c[0x0][0x23c], -R167.reuse ;  /* 0x00008f0012a17a23 */ /* 0x100fe200000108a7 */
[----:B------:R-:W-:Y:S01]  /*4030*/  LDSM.16.MT88.4 R20, [R192+0xc800] ;  /* 0x00c80000c014783b */ /* 0x000fe20000004200 */
[--C-:B------:R-:W-:Y:S01]  /*4040*/  FFMA.FTZ R152, R6, c[0x0][0x23c], -R167.reuse ;  /* 0x00008f0006987a23 */ /* 0x100fe200000108a7 */
[----:B------:R-:W1:Y:S01]  /*4050*/  MUFU.EX2 R157, R157 ;  /* 0x0000009d009d7308 */ /* 0x000e620000000800 */
[--C-:B------:R-:W-:Y:S01]  /*4060*/  FFMA.FTZ R154, R19, c[0x0][0x23c], -R174.reuse ;  /* 0x00008f00139a7a23 */ /* 0x100fe200000108ae */
[----:B------:R-:W2:Y:S01]  /*4070*/  LDSM.16.MT88.4 R4, [R188+0x10000] ;  /* 0x01000000bc04783b */ /* 0x000ea20000004200 */
[--C-:B------:R-:W-:Y:S02]  /*4080*/  FFMA.FTZ R149, R17, c[0x0][0x23c], -R174.reuse ;  /* 0x00008f0011957a23 */ /* 0x100fe400000108ae */
[--C-:B------:R-:W-:Y:S01]  /*4090*/  FFMA.FTZ R148, R16, c[0x0][0x23c], -R167.reuse ;  /* 0x00008f0010947a23 */ /* 0x100fe200000108a7 */
[----:B------:R-:W-:Y:S01]  /*40a0*/  LDSM.16.MT88.4 R24, [R190+0xe800] ;  /* 0x00e80000be18783b */ /* 0x000fe20000004200 */
[----:B------:R-:W-:Y:S01]  /*40b0*/  FFMA.FTZ R0, R8, c[0x0][0x23c], -R167 ;  /* 0x00008f0008007a23 */ /* 0x000fe200000108a7 */
[----:B------:R-:W-:Y:S01]  /*40c0*/  MUFU.EX2 R156, R156 ;  /* 0x0000009c009c7308 */ /* 0x000fe20000000800 */
[--C-:B------:R-:W-:Y:S01]  /*40d0*/  FFMA.FTZ R150, R15, c[0x0][0x23c], -R174.reuse ;  /* 0x00008f000f967a23 */ /* 0x100fe200000108ae */
[----:B------:R-:W2:Y:S01]  /*40e0*/  LDSM.16.MT88.4 R8, [R192+0xe800] ;  /* 0x00e80000c008783b */ /* 0x000ea20000004200 */
[----:B------:R-:W-:-:S02]  /*40f0*/  FFMA.FTZ R145, R13, c[0x0][0x23c], -R174 ;  /* 0x00008f000d917a23 */ /* 0x000fc400000108ae */
[--C-:B------:R-:W-:Y:S01]  /*4100*/  FFMA.FTZ R155, R14, c[0x0][0x23c], -R167.reuse ;  /* 0x00008f000e9b7a23 */ /* 0x100fe200000108a7 */
[----:B------:R-:W2:Y:S01]  /*4110*/  LDSM.16.MT88.4 R16, [R189+0xe800] ;  /* 0x00e80000bd10783b */ /* 0x000ea20000004200 */
[----:B------:R-:W-:Y:S01]  /*4120*/  FFMA.FTZ R153, R12, c[0x0][0x23c], -R167 ;  /* 0x00008f000c997a23 */ /* 0x000fe200000108a7 */
[----:B------:R-:W3:Y:S01]  /*4130*/  MUFU.EX2 R151, R151 ;  /* 0x0000009700977308 */ /* 0x000ee20000000800 */
[----:B-1----:R-:W-:Y:S01]  /*4140*/  F2FP.PACK_AB R116, R157, R158 ;  /* 0x0000009e9d74723e */ /* 0x002fe200000000ff */
[----:B------:R-:W1:Y:S01]  /*4150*/  LDSM.16.MT88.4 R12, [R188+0xe800] ;  /* 0x00e80000bc0c783b */ /* 0x000e620000004200 */
        /* <DEDUP_REMOVED lines=13> */
[----:B------:R-:W-:Y:S01]  /*4230*/  MUFU.EX2 R161, R161 ;  /* 0x000000a100a17308 */ /* 0x000fe20000000800 */
[--C-:B------:R-:W-:Y:S02]  /*4240*/  FFMA.FTZ R173, R143, c[0x0][0x23c], -R174.reuse ;  /* 0x00008f008fad7a23 */ /* 0x100fe400000108ae */
[----:B------:R-:W-:Y:S02]  /*4250*/  FFMA.FTZ R174, R141, c[0x0][0x23c], -R174 ;  /* 0x00008f008dae7a23 */ /* 0x000fe400000108ae */
[--C-:B------:R-:W-:Y:S02]  /*4260*/  FFMA.FTZ R172, R172, c[0x0][0x23c], -R167.reuse ;  /* 0x00008f00acac7a23 */ /* 0x100fe400000108a7 */
[--C-:B------:R-:W-:Y:S01]  /*4270*/  FFMA.FTZ R211, R142, c[0x0][0x23c], -R167.reuse ;  /* 0x00008f008ed37a23 */ /* 0x100fe200000108a7 */
[----:B------:R-:W3:Y:S01]  /*4280*/  MUFU.EX2 R152, R152 ;  /* 0x0000009800987308 */ /* 0x000ee20000000800 */
[----:B----4-:R-:W-:Y:S01]  /*4290*/  F2FP.PACK_AB R117, R160, R159 ;  /* 0x0000009fa075723e */ /* 0x010fe200000000ff */
        /* <DEDUP_REMOVED lines=8> */
[----:B---3--:R-:W-:Y:S01]  /*4320*/  F2FP.PACK_AB R119, R152, R161 ;  /* 0x000000a19877723e */ /* 0x008fe200000000ff */
[----:B------:R-:W3:Y:S01]  /*4330*/  MUFU.EX2 R149, R149 ;  /* 0x0000009500957308 */ /* 0x000ee20000000800 */
        /* <DEDUP_REMOVED lines=20> */
[C---:B-----5:R-:W-:Y:S02]  /*4480*/  HMMA.16816.F32 R88, R116.reuse, R92, RZ ;  /* 0x0000005c7458723c */ /* 0x060fe400000018ff */
[----:B------:R-:W-:Y:S06]  /*4490*/  MUFU.EX2 R164, R164 ;  /* 0x000000a400a47308 */ /* 0x000fec0000000800 */
[C---:B------:R-:W-:Y:S02]  /*44a0*/  HMMA.16816.F32 R96, R116.reuse, R100, RZ ;  /* 0x000000647460723c */ /* 0x040fe400000018ff */
[----:B------:R-:W-:Y:S06]  /*44b0*/  MUFU.EX2 R168, R168 ;  /* 0x000000a800a87308 */ /* 0x000fec0000000800 */
[C---:B------:R-:W-:Y:S02]  /*44c0*/  HMMA.16816.F32 R104, R116.reuse, R124, RZ ;  /* 0x0000007c7468723c */ /* 0x040fe400000018ff */
[----:B------:R-:W5:Y:S06]  /*44d0*/  MUFU.EX2 R169, R169 ;  /* 0x000000a900a97308 */ /* 0x000f6c0000000800 */
[C---:B--2---:R-:W-:Y:S02]  /*44e0*/  HMMA.16816.F32 R108, R116.reuse, R112, RZ ;  /* 0x00000070746c723c */ /* 0x044fe400000018ff */
[----:B------:R-:W-:Y:S06]  /*44f0*/  MUFU.EX2 R170, R170 ;  /* 0x000000aa00aa7308 */ /* 0x000fec0000000800 */
[C---:B------:R-:W-:Y:S02]  /*4500*/  HMMA.16816.F32 R36, R116.reuse, R38, RZ ;  /* 0x000000267424723c */ /* 0x040fe400000018ff */
[----:B------:R-:W2:Y:S06]  /*4510*/  MUFU.EX2 R171, R171 ;  /* 0x000000ab00ab7308 */ /* 0x000eac0000000800 */
[C---:B------:R-:W-:Y:S02]  /*4520*/  HMMA.16816.F32 R44, R116.reuse, R46, RZ ;  /* 0x0000002e742c723c */ /* 0x040fe400000018ff */
[----:B------:R-:W-:Y:S06]  /*4530*/  MUFU.EX2 R175, R175 ;  /* 0x000000af00af7308 */ /* 0x000fec0000000800 */
[C---:B------:R-:W-:Y:S02]  /*4540*/  HMMA.16816.F32 R52, R116.reuse, R54, RZ ;  /* 0x000000367434723c */ /* 0x040fe400000018ff */
[----:B------:R-:W1:Y:S06]  /*4550*/  MUFU.EX2 R212, R212 ;  /* 0x000000d400d47308 */ /* 0x000e6c0000000800 */
[C---:B------:R-:W-:Y:S02]  /*4560*/  HMMA.16816.F32 R60, R116.reuse, R62, RZ ;  /* 0x0000003e743c723c */ /* 0x040fe400000018ff */
[----:B------:R-:W-:Y:S06]  /*4570*/  MUFU.EX2 R173, R173 ;  /* 0x000000ad00ad7308 */ /* 0x000fec0000000800 */
[C---:B------:R-:W-:Y:S02]  /*4580*/  HMMA.16816.F32 R76, R116.reuse, R78, RZ ;  /* 0x0000004e744c723c */ /* 0x040fe400000018ff */
[----:B------:R-:W-:Y:S06]  /*4590*/  MUFU.EX2 R174, R174 ;  /* 0x000000ae00ae7308 */ /* 0x000fec0000000800 */
        /* <DEDUP_REMOVED lines=9> */
[----:B---3--:R-:W-:Y:S01]  /*4630*/  F2FP.PACK_AB R4, R149, R154 ;  /* 0x0000009a9504723e */ /* 0x008fe200000000ff */
[----:B------:R-:W-:Y:S01]  /*4640*/  HMMA.16816.F32 R116, R116, R6, RZ ;  /* 0x000000067474723c */ /* 0x000fe200000018ff */
[----:B----4-:R-:W-:Y:S01]  /*4650*/  F2FP.PACK_AB R5, R148, R155 ;  /* 0x0000009b9405723e */ /* 0x010fe200000000ff */
[----:B------:R-:W-:-:S02]  /*4660*/  FADD.FTZ R154, R154, R151 ;  /* 0x000000979a9a7221 */ /* 0x000fc40000010000 */
[----:B------:R-:W-:Y:S02]  /*4670*/  FADD.FTZ R155, R155, R152 ;  /* 0x000000989b9b7221 */ /* 0x000fe40000010000 */
[----:B------:R-:W-:Y:S01]  /*4680*/  FADD.FTZ R149, R149, R154 ;  /* 0x0000009a95957221 */ /* 0x000fe20000010000 */
[----:B------:R-:W-:Y:S01]  /*4690*/  F2FP.PACK_AB R6, R145, R150 ;  /* 0x000000969106723e */ /* 0x000fe200000000ff */
[----:B------:R-:W-:Y:S01]  /*46a0*/  FADD.FTZ R148, R148, R155 ;  /* 0x0000009b94947221 */ /* 0x000fe20000010000 */
[----:B-1----:R-:W-:Y:S01]  /*46b0*/  F2FP.PACK_AB R7, R0, R153 ;  /* 0x000000990007723e */ /* 0x002fe200000000ff */
        /* <DEDUP_REMOVED lines=13> */
[C---:B------:R-:W-:Y:S08]  /*4790*/  HMMA.16816.F32 R88, R4.reuse, R12, R88 ;  /* 0x0000000c0458723c */ /* 0x040ff00000001858 */
        /* <DEDUP_REMOVED lines=76> */
[C---:B------:R-:W-:Y:S01]  /*4c60*/  F2FP.PACK_AB R5, R211.reuse, R172 ;  /* 0x000000acd305723e */ /* 0x040fe200000000ff */
        /* <DEDUP_REMOVED lines=100> */
.L_x_2044:
[----:B------:R-:W-:-:S05]  /*52b0*/  IMAD.MOV.U32 R9, RZ, RZ, c[0x0][0x1a0] ;  /* 0x00006800ff097624 */ /* 0x000fca00078e00ff */
[----:B------:R-:W-:-:S04]  /*52c0*/  LEA R9, -R9, RZ, 0x6 ;  /* 0x000000ff09097211 */ /* 0x000fc800078e31ff */
[----:B------:R-:W-:Y:S02]  /*52d0*/  SHF.R.S32.HI R8, RZ, 0x1f, R9 ;  /* 0x0000001fff087819 */ /* 0x000fe40000011409 */
.L_x_2045:
[C---:B------:R-:W-:Y:S01]  /*52e0*/  LEA R200, P2, R9.reuse, R200, 0x1 ;  /* 0x000000c809c87211 */ /* 0x040fe200078408ff */
[----:B------:R-:W-:Y:S01]  /*52f0*/  IMAD.MOV.U32 R4, RZ, RZ, c[0x0][0x1a0] ;  /* 0x00006800ff047624 */ /* 0x000fe200078e00ff */
[CC--:B------:R-:W-:Y:S01]  /*5300*/  IADD3 R6, P1, R9.reuse, R146.reuse, RZ ;  /* 0x0000009209067210 */ /* 0x0c0fe20007f3e0ff */
[----:B------:R-:W-:Y:S01]  /*5310*/  IMAD.MOV.U32 R7, RZ, RZ, c[0x0][0x1a4] ;  /* 0x00006900ff077624 */ /* 0x000fe200078e00ff */
[----:B------:R-:W-:Y:S01]  /*5320*/  LEA.HI.X R201, R9, R201, R8, 0x1, P2 ;  /* 0x000000c909c97211 */ /* 0x000fe200010f0c08 */
[----:B------:R-:W-:Y:S01]  /*5330*/  IMAD.MOV.U32 R211, RZ, RZ, 0x5 ;  /* 0x00000005ffd37424 */ /* 0x000fe200078e00ff */
[----:B------:R-:W-:Y:S01]  /*5340*/  LEA R9, P2, R4, R9, 0x4 ;  /* 0x0000000904097211 */ /* 0x000fe200078420ff */
[----:B------:R-:W-:Y:S01]  /*5350*/  IMAD.X R5, R8, 0x1, R144, P1 ;  /* 0x0000000108057824 */ /* 0x000fe200008e0690 */
[----:B------:R-:W-:Y:S01]  /*5360*/  LEA R10, P3, R6, c[0x0][0x170], 0x1 ;  /* 0x00005c00060a7a11 */ /* 0x000fe200078608ff */
[----:B------:R-:W-:Y:S01]  /*5370*/  @!PT LDS RZ, [RZ] ;  /* 0x00000000fffff984 */ /* 0x000fe20000000800 */
[----:B------:R-:W-:Y:S01]  /*5380*/  @!PT LDS RZ, [RZ] ;  /* 0x00000000fffff984 */ /* 0x000fe20000000800 */
[----:B------:R-:W-:Y:S01]  /*5390*/  @!PT LDS RZ, [RZ] ;  /* 0x00000000fffff984 */ /* 0x000fe20000000800 */
[----:B------:R1:W-:Y:S01]  /*53a0*/  LDGSTS.E.BYPASS.LTC128B.128 [R205+0xc000], [R200.64] ;  /* 0x0c000000c8cd7fae */ /* 0x0003e2000b901d46 */
[----:B------:R-:W-:-:S02]  /*53b0*/  IADD3 R9, P1, R9, R146, RZ ;  /* 0x0000009209097210 */ /* 0x000fc40007f3e0ff */
[----:B------:R-:W-:Y:S02]  /*53c0*/  LEA.HI.X R7, R4, R8, R7, 0x4, P2 ;  /* 0x0000000804077211 */ /* 0x000fe400010f2407 */
[----:B------:R-:W-:Y:S01]  /*53d0*/  LEA.HI.X R11, R6, c[0x0][0x174], R5, 0x1, P3 ;  /* 0x00005d00060b7a11 */ /* 0x000fe200018f0c05 */
[C---:B------:R-:W-:Y:S01]  /*53e0*/  IMAD.SHL.U32 R5, R4.reuse, 0x20, RZ ;  /* 0x0000002004057824 */ /* 0x040fe200078e00ff */
[----:B------:R-:W-:Y:S01]  /*53f0*/  SHF.L.U64.HI R4, R4, R211, c[0x0][0x1a4] ;  /* 0x0000690004047619 */ /* 0x000fe200000102d3 */
[----:B------:R-:W-:Y:S01]  /*5400*/  IMAD.X R144, R7, 0x1, R144, P1 ;  /* 0x0000000107907824 */ /* 0x000fe200008e0690 */
[----:B------:R-:W-:Y:S01]  /*5410*/  LEA R6, P1, R9, c[0x0][0x170], 0x1 ;  /* 0x00005c0009067a11 */ /* 0x000fe200078208ff */
[----:B------:R2:W-:Y:S01]  /*5420*/  LDGSTS.E.BYPASS.LTC128B.128 [R205+0xe000], [R10.64+0x80] ;  /* 0x0e0000800acd7fae */ /* 0x0005e2000b901d46 */
[----:B------:R-:W-:Y:S02]  /*5430*/  IADD3 R8, P2, R5, R200, RZ ;  /* 0x000000c805087210 */ /* 0x000fe40007f5e0ff */
[----:B------:R-:W-:Y:S01]  /*5440*/  LEA.HI.X R7, R9, c[0x0][0x174], R144, 0x1, P1 ;  /* 0x00005d0009077a11 */ /* 0x000fe200008f0c90 */
[----:B------:R2:W-:Y:S01]  /*5450*/  LDGSTS.E.BYPASS.LTC128B.128 [R205+0x10000], [R10.64+0x100] ;  /* 0x100001000acd7fae */ /* 0x0005e2000b901d46 */
[-C--:B------:R-:W-:Y:S01]  /*5460*/  IADD3 R12, P1, R8, R5.reuse, RZ ;  /* 0x00000005080c7210 */ /* 0x080fe20007f3e0ff */
[----:B------:R-:W-:Y:S01]  /*5470*/  IMAD.X R9, R4, 0x1, R201, P2 ;  /* 0x0000000104097824 */ /* 0x000fe200010e06c9 */
[----:B------:R-:W-:-:S02]  /*5480*/  IADD3 R18, P3, R6, R5, RZ ;  /* 0x0000000506127210 */ /* 0x000fc40007f7e0ff */
[-C--:B------:R-:W-:Y:S01]  /*5490*/  IADD3 R16, P2, R12, R5.reuse, RZ ;  /* 0x000000050c107210 */ /* 0x080fe20007f5e0ff */
[--C-:B------:R-:W-:Y:S01]  /*54a0*/  IMAD.X R13, R9, 0x1, R4.reuse, P1 ;  /* 0x00000001090d7824 */ /* 0x100fe200008e0604 */
[----:B------:R-:W-:Y:S01]  /*54b0*/  IADD3 R20, P1, R18, R5, RZ ;  /* 0x0000000512147210 */ /* 0x000fe20007f3e0ff */
[--C-:B------:R-:W-:Y:S01]  /*54c0*/  IMAD.X R19, R7, 0x1, R4.reuse, P3 ;  /* 0x0000000107137824 */ /* 0x100fe200018e0604 */
[----:B------:R2:W-:Y:S01]  /*54d0*/  LDGSTS.E.BYPASS.LTC128B.128 [R205+0xc800], [R8.64] ;  /* 0x0c80000008cd7fae */ /* 0x0005e2000b901d46 */
[--C-:B------:R-:W-:Y:S02]  /*54e0*/  IMAD.X R17, R13, 0x1, R4.reuse, P2 ;  /* 0x000000010d117824 */ /* 0x100fe400010e0604 */
[----:B------:R-:W-:Y:S01]  /*54f0*/  IMAD.X R21, R19, 0x1, R4, P1 ;  /* 0x0000000113157824 */ /* 0x000fe200008e0604 */
[----:B------:R3:W-:Y:S01]  /*5500*/  LDGSTS.E.BYPASS.LTC128B.128 [R205+0xe800], [R6.64+0x80] ;  /* 0x0e80008006cd7fae */ /* 0x0007e2000b901d46 */
[----:B------:R-:W-:-:S03]  /*5510*/  ISETP.GE.AND P1, PT, R133, 0x3, PT ;  /* 0x000000038500780c */ /* 0x000fc60003f26270 */
[----:B------:R3:W-:Y:S04]  /*5520*/  LDGSTS.E.BYPASS.LTC128B.128 [R205+0x10800], [R6.64+0x100] ;  /* 0x1080010006cd7fae */ /* 0x0007e8000b901d46 */
[----:B------:R4:W-:Y:S04]  /*5530*/  LDGSTS.E.BYPASS.LTC128B.128 [R205+0xd000], [R12.64] ;  /* 0x0d0000000ccd7fae */ /* 0x0009e8000b901d46 */
[----:B------:R5:W-:Y:S04]  /*5540*/  LDGSTS.E.BYPASS.LTC128B.128 [R205+0xf000], [R18.64+0x80] ;  /* 0x0f00008012cd7fae */ /* 0x000be8000b901d46 */
[----:B------:R5:W-:Y:S04]  /*5550*/  LDGSTS.E.BYPASS.LTC128B.128 [R205+0x11000], [R18.64+0x100] ;  /* 0x1100010012cd7fae */ /* 0x000be8000b901d46 */
[----:B------:R5:W-:Y:S04]  /*5560*/  LDGSTS.E.BYPASS.LTC128B.128 [R205+0xd800], [R16.64] ;  /* 0x0d80000010cd7fae */ /* 0x000be8000b901d46 */
[----:B------:R1:W-:Y:S04]  /*5570*/  LDGSTS.E.BYPASS.LTC128B.128 [R205+0xf800], [R20.64+0x80] ;  /* 0x0f80008014cd7fae */ /* 0x0003e8000b901d46 */
[----:B------:R1:W-:Y:S04]  /*5580*/  LDGSTS.E.BYPASS.LTC128B.128 [R205+0x11800], [R20.64+0x100] ;  /* 0x1180010014cd7fae */ /* 0x0003e8000b901d46 */
[----:B------:R-:W-:Y:S04]  /*5590*/  LDSM.16.M88.4 R172, [R198] ;  /* 0x00000000c6ac783b */ /* 0x000fe80000000200 */
[----:B------:R-:W1:Y:S04]  /*55a0*/  LDSM.16.M88.4 R28, [R197+0x7000] ;  /* 0x00700000c51c783b */ /* 0x000e680000000200 */
[----:B------:R-:W1:Y:S04]  /*55b0*/  LDSM.16.M88.4 R144, [R197+0x6000] ;  /* 0x00600000c590783b */ /* 0x000e680000000200 */
[----:B------:R-:W1:Y:S04]  /*55c0*/  LDSM.16.M88.4 R136, [R197+0x6800] ;  /* 0x00680000c588783b */ /* 0x000e680000000200 */
[----:B------:R-:W-:Y:S04]  /*55d0*/  LDSM.16.M88.4 R212, [R196] ;  /* 0x00000000c4d4783b */ /* 0x000fe80000000200 */
[----:B---3--:R-:W3:Y:S04]  /*55e0*/  LDSM.16.M88.4 R4, [R186] ;  /* 0x00000000ba04783b */ /* 0x008ee80000000200 */
[----:B------:R-:W3:Y:S04]  /*55f0*/  LDSM.16.M88.4 R156, [R197+0x7800] ;  /* 0x00780000c59c783b */ /* 0x000ee80000000200 */
[----:B----4-:R-:W4:Y:S04]  /*5600*/  LDSM.16.M88.4 R12, [R195] ;  /* 0x00000000c30c783b */ /* 0x010f280000000200 */
[----:B--2---:R-:W2:Y:S04]  /*5610*/  LDSM.16.M88.4 R8, [R187] ;  /* 0x00000000bb08783b */ /* 0x004ea80000000200 */
[----:B------:R-:W-:Y:S04]  /*5620*/  LDSM.16.M88.4 R164, [R194] ;  /* 0x00000000c2a4783b */ /* 0x000fe80000000200 */
[----:B-----5:R-:W5:Y:S01]  /*5630*/  LDSM.16.M88.4 R16, [R191+0x7000] ;  /* 0x00700000bf10783b */ /* 0x020f620000000200 */
[C---:B-1----:R-:W-:Y:S03]  /*5640*/  HMMA.16816.F32 R32, R172.reuse, R28, RZ ;  /* 0x0000001cac20723c */ /* 0x042fe600000018ff */
[----:B------:R-:W1:Y:S04]  /*5650*/  LDSM.16.M88.4 R220, [R185] ;  /* 0x00000000b9dc783b */ /* 0x000e680000000200 */
[----:B------:R-:W1:Y:S01]  /*5660*/  LDSM.16.M88.4 R152, [R191+0x6000] ;  /* 0x00600000bf98783b */ /* 0x000e620000000200 */
[C---:B------:R-:W-:Y:S03]  /*5670*/  HMMA.16816.F32 R28, R172.reuse, R30, RZ ;  /* 0x0000001eac1c723c */ /* 0x040fe600000018ff */
[----:B------:R-:W1:Y:S04]  /*5680*/  LDSM.16.M88.4 R20, [R191+0x6800] ;  /* 0x00680000bf14783b */ /* 0x000e680000000200 */
[----:B------:R-:W-:Y:S01]  /*5690*/  LDSM.16.M88.4 R168, [R191+0x7800] ;  /* 0x00780000bfa8783b */ /* 0x000fe20000000200 */
[C---:B------:R-:W-:Y:S03]  /*56a0*/  HMMA.16816.F32 R148, R172.reuse, R144, RZ ;  /* 0x00000090ac94723c */ /* 0x040fe600000018ff */
[----:B------:R-:W-:Y:S04]  /*56b0*/  LDSM.16.M88.4 R160, [R184+0x1800] ;  /* 0x00180000b8a0783b */ /* 0x000fe80000000200 */
[----:B------:R-:W0:Y:S01]  /*56c0*/  LDGDEPBAR ;  /* 0x00000000000079af */ /* 0x000e220000000000 */
[C---:B------:R-:W-:Y:S08]  /*56d0*/  HMMA.16816.F32 R140, R172.reuse, R136, RZ ;  /* 0x00000088ac8c723c */ /* 0x040ff000000018ff */
[C---:B------:R-:W-:Y:S08]  /*56e0*/  HMMA.16816.F32 R144, R172.reuse, R146, RZ ;  /* 0x00000092ac90723c */ /* 0x040ff000000018ff */
[----:B------:R-:W-:Y:S08]  /*56f0*/  HMMA.16816.F32 R136, R172, R138, RZ ;  /* 0x0000008aac88723c */ /* 0x000ff000000018ff */
[C---:B---3--:R-:W-:Y:S08]  /*5700*/  HMMA.16816.F32 R32, R212.reuse, R4, R32 ;  /* 0x00000004d420723c */ /* 0x048ff00000001820 */
[----:B------:R-:W-:Y:S01]  /*5710*/  HMMA.16816.F32 R28, R212, R6, R28 ;  /* 0x00000006d41c723c */ /* 0x000fe2000000181c */
[----:B------:R-:W-:Y:S07]  /*5720*/  LDSM.16.M88.4 R4, [R184+0x1000] ;  /* 0x00100000b804783b */ /* 0x000fee0000000200 */
[C---:B------:R-:W-:Y:S08]  /*5730*/  HMMA.16816.F32 R24, R172.reuse, R156, RZ ;  /* 0x0000009cac18723c */ /* 0x040ff000000018ff */
[----:B------:R-:W-:Y:S01]  /*5740*/  HMMA.16816.F32 R172, R172, R158, RZ ;  /* 0x0000009eacac723c */ /* 0x000fe200000018ff */
[----:B------:R-:W3:Y:S07]  /*5750*/  LDSM.16.M88.4 R156, [R193] ;  /* 0x00000000c19c783b */ /* 0x000eee0000000200 */
[C---:B----4-:R-:W-:Y:S08]  /*5760*/  HMMA.16816.F32 R148, R212.reuse, R12, R148 ;  /* 0x0000000cd494723c */ /* 0x050ff00000001894 */
[C---:B------:R-:W-:Y:S01]  /*5770*/  HMMA.16816.F32 R144, R212.reuse, R14, R144 ;  /* 0x0000000ed490723c */ /* 0x040fe20000001890 */
[----:B------:R-:W4:Y:S07]  /*5780*/  LDSM.16.M88.4 R12, [R184] ;  /* 0x00000000b80c783b */ /* 0x000f2e0000000200 */
[C---:B--2---:R-:W-:Y:S08]  /*5790*/  HMMA.16816.F32 R140, R212.reuse, R8, R140 ;  /* 0x00000008d48c723c */ /* 0x044ff0000000188c */
[----:B------:R-:W-:Y:S01]  /*57a0*/  HMMA.16816.F32 R136, R212, R10, R136 ;  /* 0x0000000ad488723c */ /* 0x000fe20000001888 */
[----:B------:R-:W2:Y:S07]  /*57b0*/  LDSM.16.M88.4 R8, [R184+0x800] ;  /* 0x00080000b808783b */ /* 0x000eae0000000200 */
[C---:B-----5:R-:W-:Y:S08]  /*57c0*/  HMMA.16816.F32 R32, R164.reuse, R16, R32 ;  /* 0x00000010a420723c */ /* 0x060ff00000001820 */
[----:B------:R-:W-:Y:S01]  /*57d0*/  HMMA.16816.F32 R28, R164, R18, R28 ;  /* 0x00000012a41c723c */ /* 0x000fe2000000181c */
[----:B------:R-:W-:Y:S07]  /*57e0*/  LDSM.16.M88.4 R16, [R197+0x9000] ;  /* 0x00900000c510783b */ /* 0x000fee0000000200 */
[C---:B-1----:R-:W-:Y:S08]  /*57f0*/  HMMA.16816.F32 R24, R212.reuse, R220, R24 ;  /* 0x000000dcd418723c */ /* 0x042ff00000001818 */
[----:B------:R-:W-:Y:S01]  /*5800*/  HMMA.16816.F32 R172, R212, R222, R172 ;  /* 0x000000ded4ac723c */ /* 0x000fe200000018ac */
[----:B------:R-:W1:Y:S04]  /*5810*/  LDSM.16.M88.4 R212, [R198+0x2000] ;  /* 0x00200000c6d4783b */ /* 0x000e680000000200 */
[----:B------:R-:W-:Y:S03]  /*5820*/  LDSM.16.M88.4 R220, [R197+0x9800] ;  /* 0x00980000c5dc783b */ /* 0x000fe60000000200 */
[C---:B------:R-:W-:Y:S08]  /*5830*/  HMMA.16816.F32 R148, R164.reuse, R152, R148 ;  /* 0x00000098a494723c */ /* 0x040ff00000001894 */
[C---:B------:R-:W-:Y:S01]  /*5840*/  HMMA.16816.F32 R144, R164.reuse, R154, R144 ;  /* 0x0000009aa490723c */ /* 0x040fe20000001890 */
[----:B------:R-:W5:Y:S07]  /*5850*/  LDSM.16.M88.4 R152, [R197+0x8000] ;  /* 0x00800000c598783b */ /* 0x000f6e0000000200 */
[C---:B------:R-:W-:Y:S08]  /*5860*/  HMMA.16816.F32 R140, R164.reuse, R20, R140 ;  /* 0x00000014a48c723c */ /* 0x040ff0000000188c */
[----:B------:R-:W-:Y:S01]  /*5870*/  HMMA.16816.F32 R136, R164, R22, R136 ;  /* 0x00000016a488723c */ /* 0x000fe20000001888 */
[----:B------:R-:W1:Y:S07]  /*5880*/  LDSM.16.M88.4 R20, [R197+0x8800] ;  /* 0x00880000c514783b */ /* 0x000e6e0000000200 */
[C---:B---3--:R-:W-:Y:S08]  /*5890*/  HMMA.16816.F32 R32, R156.reuse, R4, R32 ;  /* 0x000000049c20723c */ /* 0x048ff00000001820 */
[----:B------:R-:W-:Y:S01]  /*58a0*/  HMMA.16816.F32 R28, R156, R6, R28 ;  /* 0x000000069c1c723c */ /* 0x000fe2000000181c */
[----:B------:R-:W-:Y:S07]  /*58b0*/  LDSM.16.M88.4 R4, [R181] ;  /* 0x00000000b504783b */ /* 0x000fee0000000200 */
[C---:B------:R-:W-:Y:S08]  /*58c0*/  HMMA.16816.F32 R24, R164.reuse, R168, R24 ;  /* 0x000000a8a418723c */ /* 0x040ff00000001818 */
[----:B------:R-:W-:Y:S01]  /*58d0*/  HMMA.16816.F32 R172, R164, R170, R172 ;  /* 0x000000aaa4ac723c */ /* 0x000fe200000018ac */
[----:B------:R-:W3:Y:S04]  /*58e0*/  LDSM.16.M88.4 R164, [R196+0x2000] ;  /* 0x00200000c4a4783b */ /* 0x000ee80000000200 */
[----:B------:R-:W-:Y:S03]  /*58f0*/  LDSM.16.M88.4 R168, [R180] ;  /* 0x00000000b4a8783b */ /* 0x000fe60000000200 */
[C---:B----4-:R-:W-:Y:S08]  /*5900*/  HMMA.16816.F32 R148, R156.reuse, R12, R148 ;  /* 0x0000000c9c94723c */ /* 0x050ff00000001894 */
[C---:B------:R-:W-:Y:S01]  /*5910*/  HMMA.16816.F32 R144, R156.reuse, R14, R144 ;  /* 0x0000000e9c90723c */ /* 0x040fe20000001890 */
[----:B------:R-:W-:Y:S07]  /*5920*/  LDSM.16.M88.4 R12, [R183] ;  /* 0x00000000b70c783b */ /* 0x000fee0000000200 */
[C---:B--2---:R-:W-:Y:S08]  /*5930*/  HMMA.16816.F32 R140, R156.reuse, R8, R140 ;  /* 0x000000089c8c723c */ /* 0x044ff0000000188c */
[----:B------:R-:W-:Y:S01]  /*5940*/  HMMA.16816.F32 R136, R156, R10, R136 ;  /* 0x0000000a9c88723c */ /* 0x000fe20000001888 */
[----:B------:R-:W2:Y:S07]  /*5950*/  LDSM.16.M88.4 R8, [R182] ;  /* 0x00000000b608783b */ /* 0x000eae0000000200 */
[C---:B-1----:R-:W-:Y:S08]  /*5960*/  HMMA.16816.F32 R32, R212.reuse, R16, R32 ;  /* 0x00000010d420723c */ /* 0x042ff00000001820 */
[----:B------:R-:W-:Y:S01]  /*5970*/  HMMA.16816.F32 R28, R212, R18, R28 ;  /* 0x00000012d41c723c */ /* 0x000fe2000000181c */
[----:B------:R-:W-:Y:S07]  /*5980*/  LDSM.16.M88.4 R16, [R194+0x2000] ;  /* 0x00200000c210783b */ /* 0x000fee0000000200 */
[C---:B------:R-:W-:Y:S08]  /*5990*/  HMMA.16816.F32 R24, R156.reuse, R160, R24 ;  /* 0x000000a09c18723c */ /* 0x040ff00000001818 */
[----:B------:R-:W-:Y:S01]  /*59a0*/  HMMA.16816.F32 R172, R156, R162, R172 ;  /* 0x000000a29cac723c */ /* 0x000fe200000018ac */
[----:B------:R-:W-:Y:S04]  /*59b0*/  LDSM.16.M88.4 R156, [R191+0x8800] ;  /* 0x00880000bf9c783b */ /* 0x000fe80000000200 */
[----:B------:R-:W-:Y:S03]  /*59c0*/  LDSM.16.M88.4 R160, [R191+0x8000] ;  /* 0x00800000bfa0783b */ /* 0x000fe60000000200 */
[C---:B-----5:R-:W-:Y:S08]  /*59d0*/  HMMA.16816.F32 R148, R212.reuse, R152, R148 ;  /* 0x00000098d494723c */ /* 0x060ff00000001894 */
[C---:B------:R-:W-:Y:S01]  /*59e0*/  HMMA.16816.F32 R144, R212.reuse, R154, R144 ;  /* 0x0000009ad490723c */ /* 0x040fe20000001890 */
[----:B------:R-:W1:Y:S07]  /*59f0*/  LDSM.16.M88.4 R152, [R191+0x9000] ;  /* 0x00900000bf98783b */ /* 0x000e6e0000000200 */
[C---:B------:R-:W-:Y:S08]  /*5a00*/  HMMA.16816.F32 R140, R212.reuse, R20, R140 ;  /* 0x00000014d48c723c */ /* 0x040ff0000000188c */
[----:B------:R-:W-:Y:S01]  /*5a10*/  HMMA.16816.F32 R136, R212, R22, R136 ;  /* 0x00000016d488723c */ /* 0x000fe20000001888 */
[----:B------:R-:W-:Y:S07]  /*5a20*/  LDSM.16.M88.4 R20, [R191+0x9800] ;  /* 0x00980000bf14783b */ /* 0x000fee0000000200 */
[C---:B---3--:R-:W-:Y:S08]  /*5a30*/  HMMA.16816.F32 R32, R164.reuse, R4, R32 ;  /* 0x00000004a420723c */ /* 0x048ff00000001820 */
[----:B------:R-:W-:Y:S01]  /*5a40*/  HMMA.16816.F32 R28, R164, R6, R28 ;  /* 0x00000006a41c723c */ /* 0x000fe2000000181c */
[----:B------:R-:W-:Y:S07]  /*5a50*/  LDSM.16.M88.4 R4, [R184+0x3000] ;  /* 0x00300000b804783b */ /* 0x000fee0000000200 */
[C---:B------:R-:W-:Y:S08]  /*5a60*/  HMMA.16816.F32 R24, R212.reuse, R220, R24 ;  /* 0x000000dcd418723c */ /* 0x040ff00000001818 */
[----:B------:R-:W-:Y:S01]  /*5a70*/  HMMA.16816.F32 R172, R212, R222, R172 ;  /* 0x000000ded4ac723c */ /* 0x000fe200000018ac */
[----:B------:R-:W3:Y:S04]  /*5a80*/  LDSM.16.M88.4 R212, [R193+0x2000] ;  /* 0x00200000c1d4783b */ /* 0x000ee80000000200 */
[----:B------:R-:W-:Y:S03]  /*5a90*/  LDSM.16.M88.4 R220, [R184+0x3800] ;  /* 0x00380000b8dc783b */ /* 0x000fe60000000200 */
[C---:B--2---:R-:W-:Y:S08]  /*5aa0*/  HMMA.16816.F32 R140, R164.reuse, R8, R140 ;  /* 0x00000008a48c723c */ /* 0x044ff0000000188c */
[C---:B------:R-:W-:Y:S01]  /*5ab0*/  HMMA.16816.F32 R136, R164.reuse, R10, R136 ;  /* 0x0000000aa488723c */ /* 0x040fe20000001888 */
[----:B------:R-:W2:Y:S07]  /*5ac0*/  LDSM.16.M88.4 R8, [R184+0x2800] ;  /* 0x00280000b808783b */ /* 0x000eae0000000200 */
[C---:B------:R-:W-:Y:S08]  /*5ad0*/  HMMA.16816.F32 R144, R164.reuse, R14, R144 ;  /* 0x0000000ea490723c */ /* 0x040ff00000001890 */
[----:B------:R-:W-:Y:S01]  /*5ae0*/  HMMA.16816.F32 R148, R164, R12, R148 ;  /* 0x0000000ca494723c */ /* 0x000fe20000001894 */
[----:B------:R-:W4:Y:S07]  /*5af0*/  LDSM.16.M88.4 R12, [R184+0x2000] ;  /* 0x00200000b80c783b */ /* 0x000f2e0000000200 */
[C---:B-1----:R-:W-:Y:S08]  /*5b00*/  HMMA.16816.F32 R32, R16.reuse, R152, R32 ;  /* 0x000000981020723c */ /* 0x042ff00000001820 */
[----:B------:R-:W-:Y:S01]  /*5b10*/  HMMA.16816.F32 R28, R16, R154, R28 ;  /* 0x0000009a101c723c */ /* 0x000fe2000000181c */
[----:B------:R-:W-:Y:S07]  /*5b20*/  LDSM.16.M88.4 R152, [R197+0xb800] ;  /* 0x00b80000c598783b */ /* 0x000fee0000000200 */
[C---:B------:R-:W-:Y:S08]  /*5b30*/  HMMA.16816.F32 R24, R164.reuse, R168, R24 ;  /* 0x000000a8a418723c */ /* 0x040ff00000001818 */
[----:B------:R-:W-:Y:S01]  /*5b40*/  HMMA.16816.F32 R172, R164, R170, R172 ;  /* 0x000000aaa4ac723c */ /* 0x000fe200000018ac */
[----:B------:R-:W-:Y:S04]  /*5b50*/  LDSM.16.M88.4 R168, [R198+0x4000] ;  /* 0x00400000c6a8783b */ /* 0x000fe80000000200 */
[----:B------:R-:W-:Y:S03]  /*5b60*/  LDSM.16.M88.4 R164, [R197+0xa000] ;  /* 0x00a00000c5a4783b */ /* 0x000fe60000000200 */
[C---:B------:R-:W-:Y:S08]  /*5b70*/  HMMA.16816.F32 R140, R16.reuse, R156, R140 ;  /* 0x0000009c108c723c */ /* 0x040ff0000000188c */
[C---:B------:R-:W-:Y:S01]  /*5b80*/  HMMA.16816.F32 R136, R16.reuse, R158, R136 ;  /* 0x0000009e1088723c */ /* 0x040fe20000001888 */
[----:B------:R-:W1:Y:S07]  /*5b90*/  LDSM.16.M88.4 R156, [R197+0xb000] ;  /* 0x00b00000c59c783b */ /* 0x000e6e0000000200 */
[C---:B------:R-:W-:Y:S08]  /*5ba0*/  HMMA.16816.F32 R144, R16.reuse, R162, R144 ;  /* 0x000000a21090723c */ /* 0x040ff00000001890 */
[----:B------:R-:W-:Y:S01]  /*5bb0*/  HMMA.16816.F32 R148, R16, R160, R148 ;  /* 0x000000a01094723c */ /* 0x000fe20000001894 */
[----:B------:R-:W5:Y:S07]  /*5bc0*/  LDSM.16.M88.4 R160, [R197+0xa800] ;  /* 0x00a80000c5a0783b */ /* 0x000f6e0000000200 */
[C---:B---3--:R-:W-:Y:S08]  /*5bd0*/  HMMA.16816.F32 R32, R212.reuse, R4, R32 ;  /* 0x00000004d420723c */ /* 0x048ff00000001820 */
[----:B------:R-:W-:Y:S01]  /*5be0*/  HMMA.16816.F32 R28, R212, R6, R28 ;  /* 0x00000006d41c723c */ /* 0x000fe2000000181c */
[----:B------:R-:W-:Y:S07]  /*5bf0*/  LDSM.16.M88.4 R4, [R176] ;  /* 0x00000000b004783b */ /* 0x000fee0000000200 */
[C---:B------:R-:W-:Y:S08]  /*5c00*/  HMMA.16816.F32 R24, R16.reuse, R20, R24 ;  /* 0x000000141018723c */ /* 0x040ff00000001818 */
[----:B------:R-:W-:Y:S01]  /*5c10*/  HMMA.16816.F32 R172, R16, R22, R172 ;  /* 0x0000001610ac723c */ /* 0x000fe200000018ac */
[----:B------:R-:W-:Y:S04]  /*5c20*/  LDSM.16.M88.4 R20, [R196+0x4000] ;  /* 0x00400000c414783b */ /* 0x000fe80000000200 */
[----:B------:R-:W-:Y:S03]  /*5c30*/  LDSM.16.M88.4 R16, [R179] ;  /* 0x00000000b310783b */ /* 0x000fe60000000200 */
[C---:B--2---:R-:W-:Y:S08]  /*5c40*/  HMMA.16816.F32 R140, R212.reuse, R8, R140 ;  /* 0x00000008d48c723c */ /* 0x044ff0000000188c */
[C---:B------:R-:W-:Y:S01]  /*5c50*/  HMMA.16816.F32 R136, R212.reuse, R10, R136 ;  /* 0x0000000ad488723c */ /* 0x040fe20000001888 */
[----:B------:R-:W2:Y:S07]  /*5c60*/  LDSM.16.M88.4 R8, [R177] ;  /* 0x00000000b108783b */ /* 0x000eae0000000200 */
[C---:B----4-:R-:W-:Y:S08]  /*5c70*/  HMMA.16816.F32 R144, R212.reuse, R14, R144 ;  /* 0x0000000ed490723c */ /* 0x050ff00000001890 */
[----:B------:R-:W-:Y:S01]  /*5c80*/  HMMA.16816.F32 R148, R212, R12, R148 ;  /* 0x0000000cd494723c */ /* 0x000fe20000001894 */
[----:B------:R-:W3:Y:S07]  /*5c90*/  LDSM.16.M88.4 R12, [R178] ;  /* 0x00000000b20c783b */ /* 0x000eee0000000200 */
[C---:B-1----:R-:W-:Y:S08]  /*5ca0*/  HMMA.16816.F32 R32, R168.reuse, R156, R32 ;  /* 0x0000009ca820723c */ /* 0x042ff00000001820 */
[----:B------:R-:W-:Y:S01]  /*5cb0*/  HMMA.16816.F32 R28, R168, R158, R28 ;  /* 0x0000009ea81c723c */ /* 0x000fe2000000181c */
[----:B------:R-:W-:Y:S07]  /*5cc0*/  LDSM.16.M88.4 R156, [R191+0xa000] ;  /* 0x00a00000bf9c783b */ /* 0x000fee0000000200 */
[C---:B------:R-:W-:Y:S08]  /*5cd0*/  HMMA.16816.F32 R24, R212.reuse, R220, R24 ;  /* 0x000000dcd418723c */ /* 0x040ff00000001818 */
[----:B------:R-:W-:Y:S08]  /*5ce0*/  HMMA.16816.F32 R172, R212, R222, R172 ;  /* 0x000000ded4ac723c */ /* 0x000ff000000018ac */
[C---:B------:R-:W-:Y:S08]  /*5cf0*/  HMMA.16816.F32 R144, R168.reuse, R166, R144 ;  /* 0x000000a6a890723c */ /* 0x040ff00000001890 */
[C---:B------:R-:W-:Y:S08]  /*5d00*/  HMMA.16816.F32 R148, R168.reuse, R164, R148 ;  /* 0x000000a4a894723c */ /* 0x040ff00000001894 */
[C---:B-----5:R-:W-:Y:S08]  /*5d10*/  HMMA.16816.F32 R140, R168.reuse, R160, R140 ;  /* 0x000000a0a88c723c */ /* 0x060ff0000000188c */
[----:B------:R-:W-:Y:S01]  /*5d20*/  HMMA.16816.F32 R136, R168, R162, R136 ;  /* 0x000000a2a888723c */ /* 0x000fe20000001888 */
[----:B------:R-:W1:Y:S07]  /*5d30*/  LDSM.16.M88.4 R160, [R194+0x4000] ;  /* 0x00400000c2a0783b */ /* 0x000e6e0000000200 */
[C---:B--2---:R-:W-:Y:S08]  /*5d40*/  HMMA.16816.F32 R32, R20.reuse, R8, R32 ;  /* 0x000000081420723c */ /* 0x044ff00000001820 */
[----:B------:R-:W-:Y:S01]  /*5d50*/  HMMA.16816.F32 R28, R20, R10, R28 ;  /* 0x0000000a141c723c */ /* 0x000fe2000000181c */
[----:B------:R-:W2:Y:S07]  /*5d60*/  LDSM.16.M88.4 R8, [R191+0xb000] ;  /* 0x00b00000bf08783b */ /* 0x000eae0000000200 */
[C---:B------:R-:W-:Y:S01]  /*5d70*/  HMMA.16816.F32 R164, R168.reuse, R152, R24 ;  /* 0x00000098a8a4723c */ /* 0x040fe20000001818 */
[----:B------:R-:W4:Y:S07]  /*5d80*/  LDSM.16.M88.4 R24, [R191+0xa800] ;  /* 0x00a80000bf18783b */ /* 0x000f2e0000000200 */
[----:B------:R-:W-:Y:S01]  /*5d90*/  HMMA.16816.F32 R172, R168, R154, R172 ;  /* 0x0000009aa8ac723c */ /* 0x000fe200000018ac */
[----:B------:R-:W5:Y:S07]  /*5da0*/  LDSM.16.M88.4 R152, [R191+0xb800] ;  /* 0x00b80000bf98783b */ /* 0x000f6e0000000200 */
[C---:B------:R-:W-:Y:S08]  /*5db0*/  HMMA.16816.F32 R144, R20.reuse, R18, R144 ;  /* 0x000000121490723c */ /* 0x040ff00000001890 */
[C---:B------:R-:W-:Y:S01]  /*5dc0*/  HMMA.16816.F32 R148, R20.reuse, R16, R148 ;  /* 0x000000101494723c */ /* 0x040fe20000001894 */
[----:B------:R-:W-:Y:S07]  /*5dd0*/  LDSM.16.M88.4 R16, [R193+0x4000] ;  /* 0x00400000c110783b */ /* 0x000fee0000000200 */
[C---:B---3--:R-:W-:Y:S08]  /*5de0*/  HMMA.16816.F32 R140, R20.reuse, R12, R140 ;  /* 0x0000000c148c723c */ /* 0x048ff0000000188c */
[C---:B------:R-:W-:Y:S01]  /*5df0*/  HMMA.16816.F32 R136, R20.reuse, R14, R136 ;  /* 0x0000000e1488723c */ /* 0x040fe20000001888 */
[----:B------:R-:W3:Y:S07]  /*5e00*/  LDSM.16.M88.4 R12, [R184+0x4000] ;  /* 0x00400000b80c783b */ /* 0x000eee0000000200 */
[C---:B------:R-:W-:Y:S08]  /*5e10*/  HMMA.16816.F32 R164, R20.reuse, R4, R164 ;  /* 0x0000000414a4723c */ /* 0x040ff000000018a4 */
[----:B------:R-:W-:Y:S01]  /*5e20*/  HMMA.16816.F32 R172, R20, R6, R172 ;  /* 0x0000000614ac723c */ /* 0x000fe200000018ac */
[----:B------:R-:W3:Y:S04]  /*5e30*/  LDSM.16.M88.4 R4, [R184+0x4800] ;  /* 0x00480000b804783b */ /* 0x000ee80000000200 */
[----:B------:R-:W3:Y:S03]  /*5e40*/  LDSM.16.M88.4 R20, [R184+0x5000] ;  /* 0x00500000b814783b */ /* 0x000ee60000000200 */
[C---:B-1----:R-:W-:Y:S08]  /*5e50*/  HMMA.16816.F32 R144, R160.reuse, R158, R144 ;  /* 0x0000009ea090723c */ /* 0x042ff00000001890 */
[C---:B--2---:R-:W-:Y:S08]  /*5e60*/  HMMA.16816.F32 R32, R160.reuse, R8, R32 ;  /* 0x00000008a020723c */ /* 0x044ff00000001820 */
[----:B------:R-:W-:Y:S01]  /*5e70*/  HMMA.16816.F32 R28, R160, R10, R28 ;  /* 0x0000000aa01c723c */ /* 0x000fe2000000181c */
[----:B------:R-:W1:Y:S01]  /*5e80*/  LDSM.16.M88.4 R8, [R184+0x5800] ;  /* 0x00580000b808783b */ /* 0x000e620000000200 */
[----:B------:R-:W-:-:S06]  /*5e90*/  DEPBAR.LE SB0, 0x0 ;  /* 0x000080000000791a */ /* 0x000fcc0000000000 */
[C---:B------:R-:W-:Y:S08]  /*5ea0*/  HMMA.16816.F32 R148, R160.reuse, R156, R148 ;  /* 0x0000009ca094723c */ /* 0x040ff00000001894 */
[C---:B----4-:R-:W-:Y:S08]  /*5eb0*/  HMMA.16816.F32 R140, R160.reuse, R24, R140 ;  /* 0x00000018a08c723c */ /* 0x050ff0000000188c */
[C---:B------:R-:W-:Y:S08]  /*5ec0*/  HMMA.16816.F32 R136, R160.reuse, R26, R136 ;  /* 0x0000001aa088723c */ /* 0x040ff00000001888 */
[----:B-----5:R-:W-:Y:S08]  /*5ed0*/  HMMA.16816.F32 R164, R160, R152, R164 ;  /* 0x00000098a0a4723c */ /* 0x020ff000000018a4 */
[C---:B---3--:R-:W-:Y:S08]  /*5ee0*/  HMMA.16816.F32 R144, R16.reuse, R14, R144 ;  /* 0x0000000e1090723c */ /* 0x048ff00000001890 */
[C---:B------:R-:W-:Y:S07]  /*5ef0*/  HMMA.16816.F32 R148, R16.reuse, R12, R148 ;  /* 0x0000000c1094723c */ /* 0x040fee0000001894 */
[----:B------:R-:W-:Y:S01]  /*5f00*/  IMAD R13, R203, 0x40, R216 ;  /* 0x00000040cb0d7824 */ /* 0x000fe200078e02d8 */
[----:B------:R-:W-:Y:S04]  /*5f10*/  HMMA.16816.F32 R140, R16, R4, R140 ;  /* 0x00000004108c723c */ /* 0x000fe8000000188c */
[----:B------:R-:W-:-:S02]  /*5f20*/  ISETP.GE.AND P5, PT, R13, R210, PT ;  /* 0x000000d20d00720c */ /* 0x000fc40003fa6270 */
[C---:B------:R-:W-:Y:S02]  /*5f30*/  IADD3 R15, R13.reuse, 0x11, RZ ;  /* 0x000000110d0f7810 */ /* 0x040fe40007ffe0ff */
[C---:B------:R-:W-:Y:S01]  /*5f40*/  IADD3 R5, R13.reuse, 0x1, RZ ;  /* 0x000000010d057810 */ /* 0x040fe20007ffe0ff */
[----:B------:R-:W-:Y:S01]  /*5f50*/  HMMA.16816.F32 R32, R16, R20, R32 ;  /* 0x000000141020723c */ /* 0x000fe20000001820 */
[----:B------:R-:W-:Y:S02]  /*5f60*/  IADD3 R25, R13, 0x20, RZ ;  /* 0x000000200d197810 */ /* 0x000fe40007ffe0ff */
[C---:B------:R-:W-:Y:S02]  /*5f70*/  ISETP.GE.AND P6, PT, R5.reuse, R210, PT ;  /* 0x000000d20500720c */ /* 0x040fe40003fc6270 */
[----:B------:R-:W-:Y:S02]  /*5f80*/  ISETP.GE.AND P4, PT, R5, R204, PT ;  /* 0x000000cc0500720c */ /* 0x000fe40003f86270 */
[----:B------:R-:W-:Y:S01]  /*5f90*/  IADD3 R5, R13, 0x8, RZ ;  /* 0x000000080d057810 */ /* 0x000fe20007ffe0ff */
[----:B------:R-:W-:Y:S01]  /*5fa0*/  HMMA.16816.F32 R172, R160, R154, R172 ;  /* 0x0000009aa0ac723c */ /* 0x000fe200000018ac */
[----:B------:R-:W-:-:S02]  /*5fb0*/  FSEL R148, R148, -INF , !P5 ;  /* 0xff80000094947808 */ /* 0x000fc40006800000 */
[C---:B------:R-:W-:Y:S02]  /*5fc0*/  ISETP.GE.AND P2, PT, R5.reuse, R210, PT ;  /* 0x000000d20500720c */ /* 0x040fe40003f46270 */
[-C--:B------:R-:W-:Y:S02]  /*5fd0*/  ISETP.GE.AND P3, PT, R5, R204.reuse, PT ;  /* 0x000000cc0500720c */ /* 0x080fe40003f66270 */
[----:B------:R-:W-:Y:S01]  /*5fe0*/  FSEL R12, R144, -INF , !P2 ;  /* 0xff800000900c7808 */ /* 0x000fe20005000000 */
[----:B------:R-:W-:Y:S01]  /*5ff0*/  HMMA.16816.F32 R136, R16, R6, R136 ;  /* 0x000000061088723c */ /* 0x000fe20000001888 */
[C---:B------:R-:W-:Y:S02]  /*6000*/  ISETP.GE.AND P2, PT, R13.reuse, R204, PT ;  /* 0x000000cc0d00720c */ /* 0x040fe40003f46270 */
[----:B------:R-:W-:Y:S02]  /*6010*/  IADD3 R5, R13, 0x10, RZ ;  /* 0x000000100d057810 */ /* 0x000fe40007ffe0ff */
[----:B------:R-:W-:-:S02]  /*6020*/  FSEL R4, R149, -INF , !P6 ;  /* 0xff80000095047808 */ /* 0x000fc40007000000 */
[----:B------:R-:W-:Y:S01]  /*6030*/  IADD3 R7, R13, 0x9, RZ ;  /* 0x000000090d077810 */ /* 0x000fe20007ffe0ff */
[C---:B-1----:R-:W-:Y:S01]  /*6040*/  HMMA.16816.F32 R164, R16.reuse, R8, R164 ;  /* 0x0000000810a4723c */ /* 0x042fe200000018a4 */
[----:B------:R-:W-:Y:S02]  /*6050*/  FSEL R150, R150, -INF , !P2 ;  /* 0xff80000096967808 */ /* 0x000fe40005000000 */
[C---:B------:R-:W-:Y:S02]  /*6060*/  ISETP.GE.AND P5, PT, R7.reuse, R210, PT ;  /* 0x000000d20700720c */ /* 0x040fe40003fa6270 */
[-C--:B------:R-:W-:Y:S02]  /*6070*/  ISETP.GE.AND P6, PT, R7, R204.reuse, PT ;  /* 0x000000cc0700720c */ /* 0x080fe40003fc6270 */
[----:B------:R-:W-:Y:S01]  /*6080*/  ISETP.GE.AND P2, PT, R5, R204, PT ;  /* 0x000000cc0500720c */ /* 0x000fe20003f46270 */
[----:B------:R-:W-:Y:S01]  /*6090*/  HMMA.16816.F32 R28, R16, R22, R28 ;  /* 0x00000016101c723c */ /* 0x000fe2000000181c */
[----:B------:R-:W-:-:S02]  /*60a0*/  FSEL R7, R151, -INF , !P4 ;  /* 0xff80000097077808 */ /* 0x000fc40006000000 */
[-C--:B------:R-:W-:Y:S02]  /*60b0*/  ISETP.GE.AND P4, PT, R15, R210.reuse, PT ;  /* 0x000000d20f00720c */ /* 0x080fe40003f86270 */
[----:B------:R-:W-:Y:S02]  /*60c0*/  IADD3 R21, R13, 0x21, RZ ;  /* 0x000000210d157810 */ /* 0x000fe40007ffe0ff */
[----:B------:R-:W-:Y:S01]  /*60d0*/  FSEL R23, R142, -INF , !P2 ;  /* 0xff8000008e177808 */ /* 0x000fe20005000000 */
[----:B------:R-:W-:Y:S01]  /*60e0*/  HMMA.16816.F32 R172, R16, R10, R172 ;  /* 0x0000000a10ac723c */ /* 0x000fe200000018ac */
[----:B------:R-:W-:Y:S02]  /*60f0*/  FSEL R6, R145, -INF , !P5 ;  /* 0xff80000091067808 */ /* 0x000fe40006800000 */
[----:B------:R-:W-:Y:S02]  /*6100*/  ISETP.GE.AND P2, PT, R25, R210, PT ;  /* 0x000000d21900720c */ /* 0x000fe40003f46270 */
[----:B------:R-:W-:-:S02]  /*6110*/  FSEL R24, R141, -INF , !P4 ;  /* 0xff8000008d187808 */ /* 0x000fc40006000000 */
[C---:B------:R-:W-:Y:S02]  /*6120*/  IADD3 R151, R13.reuse, 0x18, RZ ;  /* 0x000000180d977810 */ /* 0x040fe40007ffe0ff */
[----:B------:R-:W-:Y:S01]  /*6130*/  IADD3 R145, R13, 0x30, RZ ;  /* 0x000000300d917810 */ /* 0x000fe20007ffe0ff */
[----:B------:R-:W-:Y:S01]  /*6140*/  BAR.SYNC.DEFER_BLOCKING 0x0 ;  /* 0x0000000000007b1d */ /* 0x000fe20000010000 */
[----:B------:R-:W-:Y:S02]  /*6150*/  ISETP.GE.AND P4, PT, R21, R210, PT ;  /* 0x000000d21500720c */ /* 0x000fe40003f86270 */
[----:B------:R-:W-:Y:S02]  /*6160*/  IADD3 R133, R13, 0x31, RZ ;  /* 0x000000310d857810 */ /* 0x000fe40007ffe0ff */
[----:B------:R-:W-:Y:S02]  /*6170*/  FSEL R9, R147, -INF , !P6 ;  /* 0xff80000093097808 */ /* 0x000fe40007000000 */
[----:B------:R-:W-:-:S02]  /*6180*/  FSEL R212, R32, -INF , !P2 ;  /* 0xff80000020d47808 */ /* 0x000fc40005000000 */
[-C--:B------:R-:W-:Y:S02]  /*6190*/  ISETP.GE.AND P6, PT, R151, R210.reuse, PT ;  /* 0x000000d29700720c */ /* 0x080fe40003fc6270 */
[-C--:B------:R-:W-:Y:S02]  /*61a0*/  ISETP.GE.AND P2, PT, R145, R210.reuse, PT ;  /* 0x000000d29100720c */ /* 0x080fe40003f46270 */
[----:B------:R-:W-:Y:S02]  /*61b0*/  FSEL R214, R33, -INF , !P4 ;  /* 0xff80000021d67808 */ /* 0x000fe40006000000 */
[-C--:B------:R-:W-:Y:S02]  /*61c0*/  ISETP.GE.AND P5, PT, R5, R210.reuse, PT ;  /* 0x000000d20500720c */ /* 0x080fe40003fa6270 */
[----:B------:R-:W-:Y:S02]  /*61d0*/  ISETP.GE.AND P4, PT, R133, R210, PT ;  /* 0x000000d28500720c */ /* 0x000fe40003f86270 */
[----:B------:R-:W-:-:S02]  /*61e0*/  FSEL R5, R146, -INF , !P3 ;  /* 0xff80000092057808 */ /* 0x000fc40005800000 */
[----:B------:R-:W-:Y:S02]  /*61f0*/  IADD3 R27, R13, 0x19, RZ ;  /* 0x000000190d1b7810 */ /* 0x000fe40007ffe0ff */
[-C--:B------:R-:W-:Y:S02]  /*6200*/  ISETP.GE.AND P3, PT, R15, R204.reuse, PT ;  /* 0x000000cc0f00720c */ /* 0x080fe40003f66270 */
[----:B------:R-:W-:Y:S02]  /*6210*/  FSEL R22, R136, -INF , !P6 ;  /* 0xff80000088167808 */ /* 0x000fe40007000000 */
[----:B------:R-:W-:Y:S02]  /*6220*/  FSEL R154, R164, -INF , !P2 ;  /* 0xff800000a49a7808 */ /* 0x000fe40005000000 */
[----:B------:R-:W-:Y:S02]  /*6230*/  FSEL R26, R140, -INF , !P5 ;  /* 0xff8000008c1a7808 */ /* 0x000fe40006800000 */
[----:B------:R-:W-:-:S02]  /*6240*/  ISETP.GE.AND P2, PT, R151, R204, PT ;  /* 0x000000cc9700720c */ /* 0x000fc40003f46270 */
[----:B------:R-:W-:Y:S02]  /*6250*/  FSEL R136, R165, -INF , !P4 ;  /* 0xff800000a5887808 */ /* 0x000fe40006000000 */
[C---:B------:R-:W-:Y:S02]  /*6260*/  ISETP.GE.AND P5, PT, R27.reuse, R210, PT ;  /* 0x000000d21b00720c */ /* 0x040fe40003fa6270 */
[-C--:B------:R-:W-:Y:S02]  /*6270*/  ISETP.GE.AND P4, PT, R27, R204.reuse, PT ;  /* 0x000000cc1b00720c */ /* 0x080fe40003f86270 */
[----:B------:R-:W-:Y:S02]  /*6280*/  FSEL R27, R143, -INF , !P3 ;  /* 0xff8000008f1b7808 */ /* 0x000fe40005800000 */
[----:B------:R-:W-:Y:S02]  /*6290*/  ISETP.GE.AND P3, PT, R25, R204, PT ;  /* 0x000000cc1900720c */ /* 0x000fe40003f66270 */
[----:B------:R-:W-:-:S02]  /*62a0*/  FSEL R25, R138, -INF , !P2 ;  /* 0xff8000008a197808 */ /* 0x000fc40005000000 */
[----:B------:R-:W-:Y:S02]  /*62b0*/  ISETP.GE.AND P2, PT, R21, R204, PT ;  /* 0x000000cc1500720c */ /* 0x000fe40003f46270 */
[C---:B------:R-:W-:Y:S02]  /*62c0*/  IADD3 R149, R13.reuse, 0x28, RZ ;  /* 0x000000280d957810 */ /* 0x040fe40007ffe0ff */
[----:B------:R-:W-:Y:S02]  /*62d0*/  IADD3 R147, R13, 0x29, RZ ;  /* 0x000000290d937810 */ /* 0x000fe40007ffe0ff */
[----:B------:R-:W-:Y:S02]  /*62e0*/  FSEL R20, R137, -INF , !P5 ;  /* 0xff80000089147808 */ /* 0x000fe40006800000 */
[----:B------:R-:W-:Y:S02]  /*62f0*/  FSEL R21, R139, -INF , !P4 ;  /* 0xff8000008b157808 */ /* 0x000fe40006000000 */
[----:B------:R-:W-:-:S02]  /*6300*/  FSEL R213, R34, -INF , !P3 ;  /* 0xff80000022d57808 */ /* 0x000fc40005800000 */
[----:B------:R-:W-:Y:S02]  /*6310*/  FSEL R171, R35, -INF , !P2 ;  /* 0xff80000023ab7808 */ /* 0x000fe40005000000 */
[----:B------:R-:W-:Y:S02]  /*6320*/  IADD3 R15, R13, 0x38, RZ ;  /* 0x000000380d0f7810 */ /* 0x000fe40007ffe0ff */
[-C--:B------:R-:W-:Y:S02]  /*6330*/  ISETP.GE.AND P6, PT, R149, R210.reuse, PT ;  /* 0x000000d29500720c */ /* 0x080fe40003fc6270 */
[----:B------:R-:W-:Y:S02]  /*6340*/  ISETP.GE.AND P5, PT, R147, R210, PT ;  /* 0x000000d29300720c */ /* 0x000fe40003fa6270 */
        /* <DEDUP_REMOVED lines=9> */
[-C--:B------:R-:W-:Y:S02]  /*63e0*/  ISETP.GE.AND P6, PT, R15, R210.reuse, PT ;  /* 0x000000d20f00720c */ /* 0x080fe40003fc6270 */
[----:B------:R-:W-:Y:S02]  /*63f0*/  ISETP.GE.AND P5, PT, R13, R210, PT ;  /* 0x000000d20d00720c */ /* 0x000fe40003fa6270 */
[-C--:B------:R-:W-:Y:S02]  /*6400*/  ISETP.GE.AND P4, PT, R133, R204.reuse, PT ;  /* 0x000000cc8500720c */ /* 0x080fe40003f86270 */
[-C--:B------:R-:W-:Y:S02]  /*6410*/  ISETP.GE.AND P3, PT, R15, R204.reuse, PT ;  /* 0x000000cc0f00720c */ /* 0x080fe40003f66270 */
[----:B------:R-:W-:-:S02]  /*6420*/  ISETP.GE.AND P2, PT, R13, R204, PT ;  /* 0x000000cc0d00720c */ /* 0x000fc40003f46270 */
[----:B------:R-:W-:Y:S02]  /*6430*/  FSEL R139, R167, -INF , !P4 ;  /* 0xff800000a78b7808 */ /* 0x000fe40006000000 */
[----:B------:R-:W-:Y:S02]  /*6440*/  FSEL R155, R172, -INF , !P6 ;  /* 0xff800000ac9b7808 */ /* 0x000fe40007000000 */
[----:B------:R-:W-:Y:S02]  /*6450*/  FSEL R138, R173, -INF , !P5 ;  /* 0xff800000ad8a7808 */ /* 0x000fe40006800000 */
[----:B------:R-:W-:Y:S02]  /*6460*/  FSEL R137, R174, -INF , !P3 ;  /* 0xff800000ae897808 */ /* 0x000fe40005800000 */
[----:B------:R-:W-:Y:S01]  /*6470*/  FSEL R151, R175, -INF , !P2 ;  /* 0xff800000af977808 */ /* 0x000fe20005000000 */
[----:B------:R-:W-:Y:S05]  /*6480*/  @!P1 BRA `(.L_x_2046) ;  /* 0x0000058000009947 */ /* 0x000fea0003800000 */
[----:B------:R-:W-:Y:S05]  /*6490*/  @!P0 BRA `(.L_x_2047) ;  /* 0x0000039000008947 */ /* 0x000fea0003800000 */
[----:B------:R-:W1:Y:S01]  /*64a0*/  I2F.RP R11, R0 ;  /* 0x00000000000b7306 */ /* 0x000e620000209400 */
[----:B------:R-:W-:-:S05]  /*64b0*/  IMAD.SHL.U32 R8, R203, 0x40, RZ ;  /* 0x00000040cb087824 */ /* 0x000fca00078e00ff */
[C---:B------:R-:W-:Y:S02]  /*64c0*/  IADD3 R16, R8.reuse, -0x40, RZ ;  /* 0xffffffc008107810 */ /* 0x040fe40007ffe0ff */
[----:B------:R-:W-:Y:S02]  /*64d0*/  IABS R14, R8 ;  /* 0x00000008000e7213 */ /* 0x000fe40000000000 */
[----:B------:R-:W-:Y:S02]  /*64e0*/  IABS R10, R16 ;  /* 0x00000010000a7213 */ /* 0x000fe40000000000 */
[----:B------:R-:W-:Y:S02]  /*64f0*/  LOP3.LUT R8, R8, c[0x0][0x2d0], RZ, 0x3c, !PT ;  /* 0x0000b40008087a12 */ /* 0x000fe400078e3cff */
[----:B------:R-:W-:Y:S01]  /*6500*/  LOP3.LUT R16, R16, c[0x0][0x2d0], RZ, 0x3c, !PT ;  /* 0x0000b40010107a12 */ /* 0x000fe200078e3cff */
[----:B-1----:R-:W1:Y:S01]  /*6510*/  MUFU.RCP R18, R11 ;  /* 0x0000000b00127308 */ /* 0x002e620000001000 */
[----:B------:R-:W-:-:S02]  /*6520*/  ISETP.GE.AND P3, PT, R8, RZ, PT ;  /* 0x000000ff0800720c */ /* 0x000fc40003f66270 */
[----:B------:R-:W-:Y:S02]  /*6530*/  ISETP.GE.AND P1, PT, R16, RZ, PT ;  /* 0x000000ff1000720c */ /* 0x000fe40003f26270 */
        /* <DEDUP_REMOVED lines=20> */
[----:B------:R-:W-:-:S02]  /*6680*/  ISETP.NE.AND P2, PT, RZ, c[0x0][0x2d0], PT ;  /* 0x0000b400ff007a0c */ /* 0x000fc40003f45270 */
[----:B------:R-:W-:-:S05]  /*6690*/  LOP3.LUT R0, RZ, c[0x0][0x2d0], RZ, 0x33, !PT ;  /* 0x0000b400ff007a12 */ /* 0x000fca00078e33ff */
        /* <DEDUP_REMOVED lines=25> */
.L_x_2047:
[----:B------:R-:W-:-:S04]  /*6830*/  LEA R14, -R2, RZ, 0x6 ;  /* 0x000000ff020e7211 */ /* 0x000fc800078e31ff */
[----:B------:R-:W-:Y:S02]  /*6840*/  SHF.R.S32.HI R0, RZ, 0x1f, R14 ;  /* 0x0000001fff007819 */ /* 0x000fe4000001140e */
.L_x_2048:
[----:B------:R-:W-:Y:S01]  /*6850*/  IADD3 R134, P1, R134, R14, RZ ;  /* 0x0000000e86867210 */ /* 0x000fe20007f3e0ff */
[C---:B------:R-:W-:Y:S01]  /*6860*/  IMAD.SHL.U32 R8, R2.reuse, 0x20, RZ ;  /* 0x0000002002087824 */ /* 0x040fe200078e00ff */
[----:B------:R-:W-:Y:S02]  /*6870*/  SHF.L.U64.HI R211, R2, R211, c[0x0][0x19c] ;  /* 0x0000670002d37619 */ /* 0x000fe400000102d3 */
[----:B------:R-:W-:Y:S01]  /*6880*/  LEA R208, P2, R134, c[0x0][0x168], 0x1 ;  /* 0x00005a0086d07a11 */ /* 0x000fe200078408ff */
[----:B------:R-:W-:-:S03]  /*6890*/  IMAD.X R135, R135, 0x1, R0, P1 ;  /* 0x0000000187877824 */ /* 0x000fc600008e0600 */
[----:B------:R-:W-:Y:S02]  /*68a0*/  IADD3 R10, P1, R8, R208, RZ ;  /* 0x000000d0080a7210 */ /* 0x000fe40007f3e0ff */
[----:B------:R-:W-:Y:S02]  /*68b0*/  LEA.HI.X R209, R134, c[0x0][0x16c], R135, 0x1, P2 ;  /* 0x00005b0086d17a11 */ /* 0x000fe400010f0c87 */
[----:B------:R-:W-:-:S03]  /*68c0*/  IADD3 R14, P2, R8, R10, RZ ;  /* 0x0000000a080e7210 */ /* 0x000fc60007f5e0ff */
[C---:B------:R-:W-:Y:S01]  /*68d0*/  IMAD.X R11, R211.reuse, 0x1, R209, P1 ;  /* 0x00000001d30b7824 */ /* 0x040fe200008e06d1 */
        /* <DEDUP_REMOVED lines=19> */
.L_x_2046:
        /* <DEDUP_REMOVED lines=44> */
[----:B------:R-:W-:Y:S02]  /*6cd0*/  FSETP.NEU.FTZ.AND P2, PT, R147, -INF , PT ;  /* 0xff8000009300780b */ /* 0x000fe40003f5d000 */
[C---:B------:R-:W-:Y:S01]  /*6ce0*/  FSETP.NEU.FTZ.AND P1, PT, R146.reuse, -INF , PT ;  /* 0xff8000009200780b */ /* 0x040fe20003f3d000 */
[----:B------:R-:W-:Y:S01]  /*6cf0*/  FMUL.FTZ R152, R146, c[0x0][0x23c] ;  /* 0x00008f0092987a20 */ /* 0x000fe20000410000 */
[----:B------:R-:W-:-:S04]  /*6d00*/  FSEL R157, R157, RZ, P2 ;  /* 0x000000ff9d9d7208 */ /* 0x000fc80001000000 */
[----:B------:R-:W-:Y:S01]  /*6d10*/  FSEL R152, R152, RZ, P1 ;  /* 0x000000ff98987208 */ /* 0x000fe20000800000 */
[--C-:B------:R-:W-:Y:S02]  /*6d20*/  FFMA.FTZ R143, R12, c[0x0][0x23c], -R157.reuse ;  /* 0x00008f000c8f7a23 */ /* 0x100fe4000001089d */
[----:B------:R-:W1:Y:S01]  /*6d30*/  LDSM.16.MT88.4 R12, [R190+0xc000] ;  /* 0x00c00000be0c783b */ /* 0x000e620000004200 */
[--C-:B------:R-:W-:Y:S01]  /*6d40*/  FFMA.FTZ R142, R6, c[0x0][0x23c], -R157.reuse ;  /* 0x00008f00068e7a23 */ /* 0x100fe2000001089d */
[----:B------:R-:W-:Y:S01]  /*6d50*/  FSEL R6, R146, RZ, P1 ;  /* 0x000000ff92067208 */ /* 0x000fe20000800000 */
[----:B------:R-:W-:Y:S01]  /*6d60*/  FFMA.FTZ R0, R5, c[0x0][0x23c], -R152 ;  /* 0x00008f0005007a23 */ /* 0x000fe20000010898 */
[----:B------:R-:W-:Y:S01]  /*6d70*/  FSEL R5, R147, RZ, P2 ;  /* 0x000000ff93057208 */ /* 0x000fe20001000000 */
[----:B------:R-:W-:Y:S01]  /*6d80*/  FFMA.FTZ R144, R4, c[0x0][0x23c], -R157 ;  /* 0x00008f0004907a23 */ /* 0x000fe2000001089d */
[----:B------:R-:W-:Y:S01]  /*6d90*/  MUFU.EX2 R143, R143 ;  /* 0x0000008f008f7308 */ /* 0x000fe20000000800 */
[----:B------:R-:W-:-:S02]  /*6da0*/  FADD.FTZ R6, R3, -R6 ;  /* 0x8000000603067221 */ /* 0x000fc40000010000 */
[----:B------:R-:W-:Y:S02]  /*6db0*/  FADD.FTZ R4, R132, -R5 ;  /* 0x8000000584047221 */ /* 0x000fe40000010000 */
[--C-:B------:R-:W-:Y:S01]  /*6dc0*/  FFMA.FTZ R145, R148, c[0x0][0x23c], -R157.reuse ;  /* 0x00008f0094917a23 */ /* 0x100fe2000001089d */
[----:B------:R-:W-:Y:S01]  /*6dd0*/  LDSM.16.MT88.4 R132, [R190+0xc800] ;  /* 0x00c80000be84783b */ /* 0x000fe20000004200 */
[--C-:B------:R-:W-:Y:S01]  /*6de0*/  FFMA.FTZ R141, R150, c[0x0][0x23c], -R152.reuse ;  /* 0x00008f00968d7a23 */ /* 0x100fe20000010898 */
[----:B------:R-:W-:Y:S01]  /*6df0*/  MUFU.EX2 R144, R144 ;  /* 0x0000009000907308 */ /* 0x000fe20000000800 */
[--C-:B------:R-:W-:Y:S02]  /*6e00*/  FFMA.FTZ R140, R7, c[0x0][0x23c], -R152.reuse ;  /* 0x00008f00078c7a23 */ /* 0x100fe40000010898 */
[----:B------:R-:W-:Y:S02]  /*6e10*/  FFMA.FTZ R149, R9, c[0x0][0x23c], -R152 ;  /* 0x00008f0009957a23 */ /* 0x000fe40000010898 */
[----:B------:R-:W-:Y:S01]  /*6e20*/  FMUL.FTZ R150, R4, c[0x0][0x23c] ;  /* 0x00008f0004967a20 */ /* 0x000fe20000410000 */
[----:B------:R-:W2:Y:S01]  /*6e30*/  LDSM.16.MT88.4 R8, [R189+0xc000] ;  /* 0x00c00000bd08783b */ /* 0x000ea20000004200 */
[----:B------:R-:W-:Y:S01]  /*6e40*/  FMUL.FTZ R148, R6, c[0x0][0x23c] ;  /* 0x00008f0006947a20 */ /* 0x000fe20000410000 */
[----:B------:R-:W3:Y:S01]  /*6e50*/  MUFU.EX2 R145, R145 ;  /* 0x0000009100917308 */ /* 0x000ee20000000800 */
[----:B------:R-:W-:-:S02]  /*6e60*/  FFMA.FTZ R3, R26, c[0x0][0x23c], -R157 ;  /* 0x00008f001a037a23 */ /* 0x000fc4000001089d */
[--C-:B------:R-:W-:Y:S02]  /*6e70*/  FFMA.FTZ R156, R24, c[0x0][0x23c], -R157.reuse ;  /* 0x00008f00189c7a23 */ /* 0x100fe4000001089d */
[--C-:B------:R-:W-:Y:S02]  /*6e80*/  FFMA.FTZ R158, R22, c[0x0][0x23c], -R157.reuse ;  /* 0x00008f00169e7a23 */ /* 0x100fe4000001089d */
[----:B------:R-:W-:Y:S01]  /*6e90*/  FFMA.FTZ R159, R20, c[0x0][0x23c], -R157 ;  /* 0x00008f00149f7a23 */ /* 0x000fe2000001089d */
[----:B------:R-:W4:Y:S01]  /*6ea0*/  MUFU.EX2 R142, R142 ;  /* 0x0000008e008e7308 */ /* 0x000f220000000800 */
[--C-:B------:R-:W-:Y:S02]  /*6eb0*/  FFMA.FTZ R160, R23, c[0x0][0x23c], -R152.reuse ;  /* 0x00008f0017a07a23 */ /* 0x100fe40000010898 */
[--C-:B------:R-:W-:Y:S02]  /*6ec0*/  FFMA.FTZ R163, R27, c[0x0][0x23c], -R152.reuse ;  /* 0x00008f001ba37a23 */ /* 0x100fe40000010898 */
[----:B------:R-:W-:-:S02]  /*6ed0*/  FFMA.FTZ R161, R25, c[0x0][0x23c], -R152 ;  /* 0x00008f0019a17a23 */ /* 0x000fc40000010898 */
[----:B------:R-:W-:Y:S01]  /*6ee0*/  FFMA.FTZ R162, R21, c[0x0][0x23c], -R152 ;  /* 0x00008f0015a27a23 */ /* 0x000fe20000010898 */
[----:B------:R-:W-:Y:S01]  /*6ef0*/  MUFU.EX2 R141, R141 ;  /* 0x0000008d008d7308 */ /* 0x000fe20000000800 */
[----:B---3--:R-:W-:Y:S01]  /*6f00*/  F2FP.PACK_AB R4, R144, R145 ;  /* 0x000000919004723e */ /* 0x008fe200000000ff */
[----:B------:R-:W-:Y:S01]  /*6f10*/  LDSM.16.MT88.4 R24, [R192+0xe800] ;  /* 0x00e80000c018783b */ /* 0x000fe20000004200 */
[--C-:B------:R-:W-:Y:S02]  /*6f20*/  FFMA.FTZ R166, R170, c[0x0][0x23c], -R157.reuse ;  /* 0x00008f00aaa67a23 */ /* 0x100fe4000001089d */
[--C-:B------:R-:W-:Y:S01]  /*6f30*/  FFMA.FTZ R173, R168, c[0x0][0x23c], -R157.reuse ;  /* 0x00008f00a8ad7a23 */ /* 0x100fe2000001089d */
[----:B------:R-:W-:Y:S01]  /*6f40*/  LDSM.16.MT88.4 R20, [R190+0xe800] ;  /* 0x00e80000be14783b */ /* 0x000fe20000004200 */
[--C-:B------:R-:W-:Y:S01]  /*6f50*/  FFMA.FTZ R164, R212, c[0x0][0x23c], -R157.reuse ;  /* 0x00008f00d4a47a23 */ /* 0x100fe2000001089d */
[----:B------:R-:W3:Y:S01]  /*6f60*/  MUFU.EX2 R140, R140 ;  /* 0x0000008c008c7308 */ /* 0x000ee20000000800 */
[----:B----4-:R-:W-:Y:S01]  /*6f70*/  F2FP.PACK_AB R6, R142, R143 ;  /* 0x0000008f8e06723e */ /* 0x010fe200000000ff */
[----:B------:R-:W-:-:S02]  /*6f80*/  FFMA.FTZ R167, R214, c[0x0][0x23c], -R157 ;  /* 0x00008f00d6a77a23 */ /* 0x000fc4000001089d */
[--C-:B------:R-:W-:Y:S02]  /*6f90*/  FFMA.FTZ R168, R213, c[0x0][0x23c], -R152.reuse ;  /* 0x00008f00d5a87a23 */ /* 0x100fe40000010898 */
[--C-:B------:R-:W-:Y:S02]  /*6fa0*/  FFMA.FTZ R171, R171, c[0x0][0x23c], -R152.reuse ;  /* 0x00008f00abab7a23 */ /* 0x100fe40000010898 */
[----:B------:R-:W-:Y:S01]  /*6fb0*/  MUFU.EX2 R0, R0 ;  /* 0x0000000000007308 */ /* 0x000fe20000000800 */
[--C-:B------:R-:W-:Y:S02]  /*6fc0*/  FFMA.FTZ R169, R169, c[0x0][0x23c], -R152.reuse ;  /* 0x00008f00a9a97a23 */ /* 0x100fe40000010898 */
[----:B------:R-:W-:Y:S02]  /*6fd0*/  FFMA.FTZ R170, R165, c[0x0][0x23c], -R152 ;  /* 0x00008f00a5aa7a23 */ /* 0x000fe40000010898 */
[--C-:B------:R-:W-:Y:S02]  /*6fe0*/  FFMA.FTZ R154, R154, c[0x0][0x23c], -R157.reuse ;  /* 0x00008f009a9a7a23 */ /* 0x100fe4000001089d */
[--C-:B------:R-:W-:Y:S01]  /*6ff0*/  FFMA.FTZ R165, R136, c[0x0][0x23c], -R157.reuse ;  /* 0x00008f0088a57a23 */ /* 0x100fe2000001089d */
[----:B------:R-:W4:Y:S01]  /*7000*/  MUFU.EX2 R149, R149 ;  /* 0x0000009500957308 */ /* 0x000f220000000800 */
[----:B---3--:R-:W-:Y:S01]  /*7010*/  F2FP.PACK_AB R5, R140, R141 ;  /* 0x0000008d8c05723e */ /* 0x008fe200000000ff */
[----:B------:R-:W-:-:S02]  /*7020*/  FFMA.FTZ R155, R155, c[0x0][0x23c], -R157 ;  /* 0x00008f009b9b7a23 */ /* 0x000fc4000001089d */
[----:B------:R-:W-:Y:S02]  /*7030*/  FFMA.FTZ R172, R138, c[0x0][0x23c], -R157 ;  /* 0x00008f008aac7a23 */ /* 0x000fe4000001089d */
[--C-:B------:R-:W-:Y:S02]  /*7040*/  FFMA.FTZ R153, R153, c[0x0][0x23c], -R152.reuse ;  /* 0x00008f0099997a23 */ /* 0x100fe40000010898 */
[----:B------:R-:W3:Y:S01]  /*7050*/  MUFU.EX2 R150, R150 ;  /* 0x0000009600967308 */ /* 0x000ee20000000800 */
[--C-:B------:R-:W-:Y:S02]  /*7060*/  FFMA.FTZ R174, R139, c[0x0][0x23c], -R152.reuse ;  /* 0x00008f008bae7a23 */ /* 0x100fe40000010898 */
[--C-:B------:R-:W-:Y:S02]  /*7070*/  FFMA.FTZ R157, R137, c[0x0][0x23c], -R152.reuse ;  /* 0x00008f00899d7a23 */ /* 0x100fe40000010898 */
        /* <DEDUP_REMOVED lines=13> */
[----:B------:R-:W-:Y:S02]  /*7150*/  FMUL.FTZ R47, R47, R148 ;  /* 0x000000942f2f7220 */ /* 0x000fe40000410000 */
[-C--:B------:R-:W-:Y:S01]  /*7160*/  FMUL.FTZ R128, R128, R150.reuse ;  /* 0x0000009680807220 */ /* 0x080fe20000410000 */
[C---:B-1----:R-:W-:Y:S01]  /*7170*/  HMMA.16816.F32 R40, R4.reuse, R12, R40 ;  /* 0x0000000c0428723c */ /* 0x042fe20000001828 */
[----:B------:R-:W-:Y:S01]  /*7180*/  FMUL.FTZ R129, R129, R150 ;  /* 0x0000009681817220 */ /* 0x000fe20000410000 */
[----:B------:R-:W-:Y:S01]  /*7190*/  MUFU.EX2 R158, R158 ;  /* 0x0000009e009e7308 */ /* 0x000fe20000000800 */
[-C--:B------:R-:W-:Y:S02]  /*71a0*/  FMUL.FTZ R130, R130, R148.reuse ;  /* 0x0000009482827220 */ /* 0x080fe40000410000 */
[----:B------:R-:W-:Y:S02]  /*71b0*/  FMUL.FTZ R131, R131, R148 ;  /* 0x0000009483837220 */ /* 0x000fe40000410000 */
[-C--:B------:R-:W-:Y:S01]  /*71c0*/  FMUL.FTZ R36, R36, R150.reuse ;  /* 0x0000009624247220 */ /* 0x080fe20000410000 */
[----:B------:R-:W-:Y:S01]  /*71d0*/  HMMA.16816.F32 R44, R4, R14, R44 ;  /* 0x0000000e042c723c */ /* 0x000fe2000000182c */
[----:B------:R-:W1:Y:S01]  /*71e0*/  LDSM.16.MT88.4 R12, [R192+0xe000] ;  /* 0x00e00000c00c783b */ /* 0x000e620000004200 */
[----:B------:R-:W-:Y:S01]  /*71f0*/  FMUL.FTZ R37, R37, R150 ;  /* 0x0000009625257220 */ /* 0x000fe20000410000 */
[----:B------:R-:W-:Y:S01]  /*7200*/  MUFU.EX2 R159, R159 ;  /* 0x0000009f009f7308 */ /* 0x000fe20000000800 */
[----:B------:R-:W-:-:S02]  /*7210*/  FMUL.FTZ R38, R38, R148 ;  /* 0x0000009426267220 */ /* 0x000fc40000410000 */
[----:B------:R-:W-:Y:S02]  /*7220*/  FMUL.FTZ R39, R39, R148 ;  /* 0x0000009427277220 */ /* 0x000fe40000410000 */
[-C--:B------:R-:W-:Y:S01]  /*7230*/  FMUL.FTZ R48, R48, R150.reuse ;  /* 0x0000009630307220 */ /* 0x080fe20000410000 */
[C---:B------:R-:W-:Y:S01]  /*7240*/  HMMA.16816.F32 R128, R4.reuse, R16, R128 ;  /* 0x000000100480723c */ /* 0x040fe20000001880 */
[----:B------:R-:W-:Y:S01]  /*7250*/  FMUL.FTZ R49, R49, R150 ;  /* 0x0000009631317220 */ /* 0x000fe20000410000 */
[----:B------:R-:W-:Y:S01]  /*7260*/  MUFU.EX2 R160, R160 ;  /* 0x000000a000a07308 */ /* 0x000fe20000000800 */
[-C--:B------:R-:W-:Y:S02]  /*7270*/  FMUL.FTZ R50, R50, R148.reuse ;  /* 0x0000009432327220 */ /* 0x080fe40000410000 */
[----:B------:R-:W-:Y:S02]  /*7280*/  FMUL.FTZ R51, R51, R148 ;  /* 0x0000009433337220 */ /* 0x000fe40000410000 */
        /* <DEDUP_REMOVED lines=8> */
[C---:B--2---:R-:W-:Y:S01]  /*7310*/  HMMA.16816.F32 R48, R4.reuse, R8, R48 ;  /* 0x000000080430723c */ /* 0x044fe20000001830 */
[----:B------:R-:W-:Y:S02]  /*7320*/  FMUL.FTZ R65, R65, R150 ;  /* 0x0000009641417220 */ /* 0x000fe40000410000 */
[-C--:B------:R-:W-:Y:S01]  /*7330*/  FMUL.FTZ R66, R66, R148.reuse ;  /* 0x0000009442427220 */ /* 0x080fe20000410000 */
[----:B------:R-:W-:Y:S01]  /*7340*/  MUFU.EX2 R161, R161 ;  /* 0x000000a100a17308 */ /* 0x000fe20000000800 */
[----:B------:R-:W-:Y:S02]  /*7350*/  FMUL.FTZ R67, R67, R148 ;  /* 0x0000009443437220 */ /* 0x000fe40000410000 */
[-C--:B------:R-:W-:Y:S01]  /*7360*/  FMUL.FTZ R68, R68, R150.reuse ;  /* 0x0000009644447220 */ /* 0x080fe20000410000 */
[----:B------:R-:W-:Y:S01]  /*7370*/  HMMA.16816.F32 R52, R4, R10, R52 ;  /* 0x0000000a0434723c */ /* 0x000fe20000001834 */
[----:B------:R-:W2:Y:S01]  /*7380*/  LDSM.16.MT88.4 R8, [R190+0xe000] ;  /* 0x00e00000be08783b */ /* 0x000ea20000004200 */
[----:B------:R-:W-:-:S02]  /*7390*/  FMUL.FTZ R69, R69, R150 ;  /* 0x0000009645457220 */ /* 0x000fc40000410000 */
[-C--:B------:R-:W-:Y:S01]  /*73a0*/  FMUL.FTZ R70, R70, R148.reuse ;  /* 0x0000009446467220 */ /* 0x080fe20000410000 */
[----:B------:R-:W2:Y:S01]  /*73b0*/  MUFU.EX2 R162, R162 ;  /* 0x000000a200a27308 */ /* 0x000ea20000000800 */
[----:B------:R-:W-:Y:S02]  /*73c0*/  FMUL.FTZ R71, R71, R148 ;  /* 0x0000009447477220 */ /* 0x000fe40000410000 */
[C---:B-1----:R-:W-:Y:S01]  /*73d0*/  HMMA.16816.F32 R64, R4.reuse, R12, R64 ;  /* 0x0000000c0440723c */ /* 0x042fe20000001840 */
[-C--:B------:R-:W-:Y:S02]  /*73e0*/  FMUL.FTZ R56, R56, R150.reuse ;  /* 0x0000009638387220 */ /* 0x080fe40000410000 */
[----:B------:R-:W-:Y:S02]  /*73f0*/  FMUL.FTZ R57, R57, R150 ;  /* 0x0000009639397220 */ /* 0x000fe40000410000 */
[-C--:B------:R-:W-:Y:S01]  /*7400*/  FMUL.FTZ R58, R58, R148.reuse ;  /* 0x000000943a3a7220 */ /* 0x080fe20000410000 */
[----:B------:R-:W-:Y:S01]  /*7410*/  MUFU.EX2 R164, R164 ;  /* 0x000000a400a47308 */ /* 0x000fe20000000800 */
[----:B------:R-:W-:Y:S01]  /*7420*/  FMUL.FTZ R59, R59, R148 ;  /* 0x000000943b3b7220 */ /* 0x000fe20000410000 */
[----:B------:R-:W-:Y:S01]  /*7430*/  HMMA.16816.F32 R68, R4, R14, R68 ;  /* 0x0000000e0444723c */ /* 0x000fe20000001844 */
[----:B------:R-:W1:Y:S01]  /*7440*/  LDSM.16.MT88.4 R12, [R188+0xe000] ;  /* 0x00e00000bc0c783b */ /* 0x000e620000004200 */
[----:B------:R-:W-:-:S02]  /*7450*/  FMUL.FTZ R60, R60, R150 ;  /* 0x000000963c3c7220 */ /* 0x000fc40000410000 */
[----:B------:R-:W-:Y:S02]  /*7460*/  FMUL.FTZ R61, R61, R150 ;  /* 0x000000963d3d7220 */ /* 0x000fe40000410000 */
[-C--:B------:R-:W-:Y:S01]  /*7470*/  FMUL.FTZ R62, R62, R148.reuse ;  /* 0x000000943e3e7220 */ /* 0x080fe20000410000 */
[----:B------:R-:W1:Y:S01]  /*7480*/  MUFU.EX2 R167, R167 ;  /* 0x000000a700a77308 */ /* 0x000e620000000800 */
[----:B------:R-:W-:Y:S02]  /*7490*/  FMUL.FTZ R63, R63, R148 ;  /* 0x000000943f3f7220 */ /* 0x000fe40000410000 */
        /* <DEDUP_REMOVED lines=8> */
[----:B------:R-:W-:Y:S01]  /*7520*/  FMUL.FTZ R77, R77, R150 ;  /* 0x000000964d4d7220 */ /* 0x000fe20000410000 */
[----:B------:R-:W4:Y:S01]  /*7530*/  LDSM.16.MT88.4 R16, [R189+0xe000] ;  /* 0x00e00000bd10783b */ /* 0x000f220000004200 */
[-C--:B------:R-:W-:Y:S01]  /*7540*/  FMUL.FTZ R78, R78, R148.reuse ;  /* 0x000000944e4e7220 */ /* 0x080fe20000410000 */
[----:B------:R-:W-:Y:S01]  /*7550*/  MUFU.EX2 R173, R173 ;  /* 0x000000ad00ad7308 */ /* 0x000fe20000000800 */
[----:B------:R-:W-:Y:S02]  /*7560*/  FMUL.FTZ R79, R79, R148 ;  /* 0x000000944f4f7220 */ /* 0x000fe40000410000 */
[-C--:B------:R-:W-:Y:S01]  /*7570*/  FMUL.FTZ R88, R88, R150.reuse ;  /* 0x0000009658587220 */ /* 0x080fe20000410000 */
[----:B--2---:R-:W-:Y:S01]  /*7580*/  HMMA.16816.F32 R72, R4, R8, R72 ;  /* 0x000000080448723c */ /* 0x004fe20000001848 */
[----:B------:R-:W-:-:S02]  /*7590*/  FMUL.FTZ R89, R89, R150 ;  /* 0x0000009659597220 */ /* 0x000fc40000410000 */
[-C--:B------:R-:W-:Y:S01]  /*75a0*/  FMUL.FTZ R90, R90, R148.reuse ;  /* 0x000000945a5a7220 */ /* 0x080fe20000410000 */
[----:B------:R-:W-:Y:S01]  /*75b0*/  MUFU.EX2 R168, R168 ;  /* 0x000000a800a87308 */ /* 0x000fe20000000800 */
[----:B------:R-:W-:Y:S02]  /*75c0*/  FMUL.FTZ R91, R91, R148 ;  /* 0x000000945b5b7220 */ /* 0x000fe40000410000 */
[-C--:B------:R-:W-:Y:S01]  /*75d0*/  FMUL.FTZ R92, R92, R150.reuse ;  /* 0x000000965c5c7220 */ /* 0x080fe20000410000 */
[----:B------:R-:W-:Y:S01]  /*75e0*/  HMMA.16816.F32 R76, R4, R10, R76 ;  /* 0x0000000a044c723c */ /* 0x000fe2000000184c */
[----:B------:R-:W2:Y:S01]  /*75f0*/  LDSM.16.MT88.4 R8, [R192+0x10000] ;  /* 0x01000000c008783b */ /* 0x000ea20000004200 */
[----:B------:R-:W-:Y:S02]  /*7600*/  FMUL.FTZ R93, R93, R150 ;  /* 0x000000965d5d7220 */ /* 0x000fe40000410000 */
[-C--:B------:R-:W-:Y:S01]  /*7610*/  FMUL.FTZ R94, R94, R148.reuse ;  /* 0x000000945e5e7220 */ /* 0x080fe20000410000 */
[----:B------:R-:W2:Y:S01]  /*7620*/  MUFU.EX2 R171, R171 ;  /* 0x000000ab00ab7308 */ /* 0x000ea20000000800 */
[----:B------:R-:W-:-:S02]  /*7630*/  FMUL.FTZ R95, R95, R148 ;  /* 0x000000945f5f7220 */ /* 0x000fc40000410000 */
        /* <DEDUP_REMOVED lines=37> */
[----:B------:R-:W-:Y:S01]  /*7890*/  MUFU.EX2 R172, R172 ;  /* 0x000000ac00ac7308 */ /* 0x000fe20000000800 */
        /* <DEDUP_REMOVED lines=27> */
[----:B------:R-:W-:Y:S01]  /*7a50*/  FFMA.FTZ R145, R219, R150, R145 ;  /* 0x00000096db917223 */ /* 0x000fe20000010091 */
[----:B--2---:R-:W-:Y:S03]  /*7a60*/  HMMA.16816.F32 R120, R4, R8, R120 ;  /* 0x000000080478723c */ /* 0x004fe60000001878 */
[----:B------:R-:W-:-:S04]  /*7a70*/  FADD.FTZ R144, R144, R145 ;  /* 0x0000009190907221 */ /* 0x000fc80000010000 */
[----:B------:R-:W-:Y:S01]  /*7a80*/  FADD.FTZ R143, R143, R144 ;  /* 0x000000908f8f7221 */ /* 0x000fe20000010000 */
[----:B------:R-:W-:Y:S01]  /*7a90*/  HMMA.16816.F32 R116, R4, R10, R116 ;  /* 0x0000000a0474723c */ /* 0x000fe20000001874 */
[----:B------:R-:W-:Y:S02]  /*7aa0*/  LDSM.16.MT88.4 R8, [R188+0xe800] ;  /* 0x00e80000bc08783b */ /* 0x000fe40000004200 */
[----:B------:R-:W-:-:S04]  /*7ab0*/  FADD.FTZ R142, R142, R143 ;  /* 0x0000008f8e8e7221 */ /* 0x000fc80000010000 */
[C---:B---3--:R-:W-:Y:S01]  /*7ac0*/  F2FP.PACK_AB R4, R156.reuse, R3 ;  /* 0x000000039c04723e */ /* 0x048fe200000000ff */
[----:B------:R-:W-:Y:S01]  /*7ad0*/  FADD.FTZ R3, R3, R142 ;  /* 0x0000008e03037221 */ /* 0x000fe20000010000 */
[----:B-----5:R-:W-:Y:S02]  /*7ae0*/  F2FP.PACK_AB R5, R163, R160 ;  /* 0x000000a0a305723e */ /* 0x020fe400000000ff */
[----:B------:R-:W-:Y:S01]  /*7af0*/  F2FP.PACK_AB R6, R159, R158 ;  /* 0x0000009e9f06723e */ /* 0x000fe200000000ff */
[----:B------:R-:W-:Y:S01]  /*7b00*/  FADD.FTZ R3, R156, R3 ;  /* 0x000000039c037221 */ /* 0x000fe20000010000 */
[----:B------:R-:W-:-:S03]  /*7b10*/  F2FP.PACK_AB R7, R162, R161 ;  /* 0x000000a1a207723e */ /* 0x000fc600000000ff */
[----:B------:R-:W-:-:S04]  /*7b20*/  FADD.FTZ R158, R158, R3 ;  /* 0x000000039e9e7221 */ /* 0x000fc80000010000 */
[----:B-1----:R-:W-:Y:S01]  /*7b30*/  HMMA.16816.F32 R128, R4, R12, R128 ;  /* 0x0000000c0480723c */ /* 0x002fe20000001880 */
        /* <DEDUP_REMOVED lines=29> */
[----:B------:R-:W-:Y:S07]  /*7d10*/  LDSM.16.MT88.4 R24, [R192+0xf000] ;  /* 0x00f00000c018783b */ /* 0x000fee0000004200 */
[C---:B---3--:R-:W-:Y:S08]  /*7d20*/  HMMA.16816.F32 R108, R4.reuse, R20, R108 ;  /* 0x00000014046c723c */ /* 0x048ff0000000186c */
[C---:B------:R-:W-:Y:S01]  /*7d30*/  HMMA.16816.F32 R112, R4.reuse, R22, R112 ;  /* 0x000000160470723c */ /* 0x040fe20000001870 */
[----:B------:R-:W-:Y:S07]  /*7d40*/  LDSM.16.MT88.4 R20, [R190+0xf000] ;  /* 0x00f00000be14783b */ /* 0x000fee0000004200 */
[C---:B----4-:R-:W-:Y:S08]  /*7d50*/  HMMA.16816.F32 R120, R4.reuse, R16, R120 ;  /* 0x000000100478723c */ /* 0x050ff00000001878 */
[----:B------:R-:W-:Y:S01]  /*7d60*/  HMMA.16816.F32 R116, R4, R18, R116 ;  /* 0x000000120474723c */ /* 0x000fe20000001874 */
[----:B------:R-:W2:Y:S06]  /*7d70*/  LDSM.16.MT88.4 R16, [R189+0xf000] ;  /* 0x00f00000bd10783b */ /* 0x000eac0000004200 */
[----:B------:R-:W-:Y:S01]  /*7d80*/  F2FP.PACK_AB R4, R167, R164 ;  /* 0x000000a4a704723e */ /* 0x000fe200000000ff */
[----:B------:R-:W-:Y:S01]  /*7d90*/  FADD.FTZ R164, R164, R159 ;  /* 0x0000009fa4a47221 */ /* 0x000fe20000010000 */
[----:B------:R-:W-:-:S02]  /*7da0*/  F2FP.PACK_AB R5, R171, R168 ;  /* 0x000000a8ab05723e */ /* 0x000fc400000000ff */
        /* <DEDUP_REMOVED lines=8> */
[C---:B-----5:R-:W-:Y:S08]  /*7e30*/  HMMA.16816.F32 R40, R4.reuse, R8, R40 ;  /* 0x000000080428723c */ /* 0x060ff00000001828 */
[C---:B--2---:R-:W-:Y:S08]  /*7e40*/  HMMA.16816.F32 R80, R4.reuse, R16, R80 ;  /* 0x000000100450723c */ /* 0x044ff00000001850 */
[C---:B------:R-:W-:Y:S01]  /*7e50*/  HMMA.16816.F32 R84, R4.reuse, R18, R84 ;  /* 0x000000120454723c */ /* 0x040fe20000001854 */
[----:B------:R-:W2:Y:S07]  /*7e60*/  LDSM.16.MT88.4 R16, [R189+0x11000] ;  /* 0x01100000bd10783b */ /* 0x000eae0000004200 */
        /* <DEDUP_REMOVED lines=27> */
[----:B------:R-:W-:Y:S01]  /*8020*/  HMMA.16816.F32 R76, R4, R22, R76 ;  /* 0x00000016044c723c */ /* 0x000fe2000000184c */
[----:B------:R-:W1:Y:S06]  /*8030*/  LDSM.16.MT88.4 R20, [R189+0xf800] ;  /* 0x00f80000bd14783b */ /* 0x000e6c0000004200 */
[----:B------:R-:W-:Y:S01]  /*8040*/  F2FP.PACK_AB R4, R165, R154 ;  /* 0x0000009aa504723e */ /* 0x000fe200000000ff */
[----:B------:R-:W-:Y:S01]  /*8050*/  FADD.FTZ R154, R154, R173 ;  /* 0x000000ad9a9a7221 */ /* 0x000fe20000010000 */
[----:B------:R-:W-:-:S02]  /*8060*/  F2FP.PACK_AB R5, R174, R153 ;  /* 0x00000099ae05723e */ /* 0x000fc400000000ff */
[----:B------:R-:W-:Y:S01]  /*8070*/  F2FP.PACK_AB R6, R172, R155 ;  /* 0x0000009bac06723e */ /* 0x000fe200000000ff */
[----:B------:R-:W-:Y:S01]  /*8080*/  FADD.FTZ R154, R165, R154 ;  /* 0x0000009aa59a7221 */ /* 0x000fe20000010000 */
[----:B------:R-:W-:-:S03]  /*8090*/  F2FP.PACK_AB R7, R152, R157 ;  /* 0x0000009d9807723e */ /* 0x000fc600000000ff */
[----:B------:R-:W-:-:S04]  /*80a0*/  FADD.FTZ R155, R155, R154 ;  /* 0x0000009a9b9b7221 */ /* 0x000fc80000010000 */
[----:B--2---:R-:W-:Y:S01]  /*80b0*/  HMMA.16816.F32 R88, R4, R16, R88 ;  /* 0x000000100458723c */ /* 0x004fe20000001858 */
[----:B------:R-:W-:-:S06]  /*80c0*/  FADD.FTZ R219, R172, R155 ;  /* 0x0000009bacdb7221 */ /* 0x000fcc0000010000 */
[----:B------:R-:W-:Y:S01]  /*80d0*/  FFMA.FTZ R17, R217, R148, R141 ;  /* 0x00000094d9117223 */ /* 0x000fe2000001008d */
[----:B---3--:R-:W-:Y:S03]  /*80e0*/  HMMA.16816.F32 R128, R4, R8, R128 ;  /* 0x000000080480723c */ /* 0x008fe60000001880 */
[----:B------:R-:W-:-:S04]  /*80f0*/  FADD.FTZ R17, R140, R17 ;  /* 0x000000118c117221 */ /* 0x000fc80000010000 */
[----:B------:R-:W-:Y:S01]  /*8100*/  FADD.FTZ R0, R0, R17 ;  /* 0x0000001100007221 */ /* 0x000fe20000010000 */
[----:B------:R-:W-:Y:S01]  /*8110*/  HMMA.16816.F32 R36, R4, R10, R36 ;  /* 0x0000000a0424723c */ /* 0x000fe20000001824 */
[----:B------:R-:W2:Y:S02]  /*8120*/  LDSM.16.MT88.4 R8, [R190+0x11800] ;  /* 0x01180000be08783b */ /* 0x000ea40000004200 */
[----:B------:R-:W-:-:S04]  /*8130*/  FADD.FTZ R149, R149, R0 ;  /* 0x0000000095957221 */ /* 0x000fc80000010000 */
[----:B------:R-:W-:Y:S01]  /*8140*/  FADD.FTZ R0, R160, R149 ;  /* 0x00000095a0007221 */ /* 0x000fe20000010000 */
[----:B----4-:R-:W-:Y:S03]  /*8150*/  HMMA.16816.F32 R64, R4, R24, R64 ;  /* 0x000000180440723c */ /* 0x010fe60000001840 */
[----:B------:R-:W-:-:S04]  /*8160*/  FADD.FTZ R0, R163, R0 ;  /* 0x00000000a3007221 */ /* 0x000fc80000010000 */
[----:B------:R-:W-:Y:S01]  /*8170*/  FADD.FTZ R3, R161, R0 ;  /* 0x00000000a1037221 */ /* 0x000fe20000010000 */
[----:B------:R-:W-:Y:S01]  /*8180*/  HMMA.16816.F32 R68, R4, R26, R68 ;  /* 0x0000001a0444723c */ /* 0x000fe20000001844 */
[----:B------:R-:W3:Y:S02]  /*8190*/  LDSM.16.MT88.4 R24, [R189+0x11800] ;  /* 0x01180000bd18783b */ /* 0x000ee40000004200 */
[----:B------:R-:W-:-:S04]  /*81a0*/  FADD.FTZ R3, R162, R3 ;  /* 0x00000003a2037221 */ /* 0x000fc80000010000 */
[----:B------:R-:W-:Y:S01]  /*81b0*/  FADD.FTZ R0, R168, R3 ;  /* 0x00000003a8007221 */ /* 0x000fe20000010000 */
[----:B-1----:R-:W-:Y:S01]  /*81c0*/  HMMA.16816.F32 R96, R4, R12, R96 ;  /* 0x0000000c0460723c */ /* 0x002fe20000001860 */
[----:B------:R-:W-:Y:S02]  /*81d0*/  MOV R3, R146 ;  /* 0x0000009200037202 */ /* 0x000fe40000000f00 */
[----:B------:R-:W-:-:S04]  /*81e0*/  FADD.FTZ R0, R171, R0 ;  /* 0x00000000ab007221 */ /* 0x000fc80000010000 */
[----:B------:R-:W-:Y:S01]  /*81f0*/  FADD.FTZ R169, R169, R0 ;  /* 0x00000000a9a97221 */ /* 0x000fe20000010000 */
[----:B------:R-:W-:Y:S01]  /*8200*/  HMMA.16816.F32 R100, R4, R14, R100 ;  /* 0x0000000e0464723c */ /* 0x000fe20000001864 */
[----:B------:R-:W1:Y:S02]  /*8210*/  LDSM.16.MT88.4 R12, [R188+0x11800] ;  /* 0x01180000bc0c783b */ /* 0x000e640000004200 */
        /* <DEDUP_REMOVED lines=8> */
[C---:B-----5:R-:W-:Y:S08]  /*82a0*/  HMMA.16816.F32 R56, R4.reuse, R32, R56 ;  /* 0x000000200438723c */ /* 0x060ff00000001838 */
        /* <DEDUP_REMOVED lines=11> */
[C---:B------:R-:W-:Y:S08]  /*8360*/  HMMA.16816.F32 R116, R4.reuse, R14, R116 ;  /* 0x0000000e0474723c */ /* 0x040ff00000001874 */
[----:B------:R-:W-:Y:S07]  /*8370*/  HMMA.16816.F32 R48, R4, R132, R48 ;  /* 0x000000840430723c */ /* 0x000fee0000001830 */
[----:B------:R-:W-:-:S02]  /*8380*/  MOV R132, R147 ;  /* 0x0000009300847202 */ /* 0x000fc40000000f00 */
.L_x_2043:
[----:B------:R-:W-:-:S13]  /*8390*/  ISETP.GE.AND P1, PT, R203, 0x1, PT ;  /* 0x00000001cb00780c */ /* 0x000fda0003f26270 */
[----:B------:R-:W-:Y:S05]  /*83a0*/  @!P1 BRA `(.L_x_2049) ;  /* 0x00002f6000009947 */ /* 0x000fea0003800000 */
[----:B------:R-:W-:Y:S01]  /*83b0*/  IMAD.MOV.U32 R213, RZ, RZ, c[0x0][0x1a0] ;  /* 0x00006800ffd57624 */ /* 0x000fe200078e00ff */
[----:B------:R-:W-:Y:S01]  /*83c0*/  MOV R210, 0x5 ;  /* 0x0000000500d27802 */ /* 0x000fe20000000f00 */
[C---:B------:R-:W-:Y:S01]  /*83d0*/  IMAD.U32 R214, R2.reuse, -0x40, RZ ;  /* 0xffffffc002d67824 */ /* 0x040fe200078e00ff */
[C---:B------:R-:W-:Y:S01]  /*83e0*/  SHF.L.U32 R211, R2.reuse, 0x5, RZ ;  /* 0x0000000502d37819 */ /* 0x040fe200000006ff */
[C---:B------:R-:W-:Y:S01]  /*83f0*/  IMAD.U32 R216, R213.reuse, -0x40, RZ ;  /* 0xffffffc0d5d87824 */ /* 0x040fe200078e00ff */
[-C--:B------:R-:W-:Y:S01]  /*8400*/  SHF.L.U64.HI R204, R2, R210.reuse, c[0x0][0x19c] ;  /* 0x0000670002cc7619 */ /* 0x080fe200000102d2 */
[----:B------:R-:W-:Y:S01]  /*8410*/  IMAD.MOV.U32 R0, RZ, RZ, R3 ;  /* 0x000000ffff007224 */ /* 0x000fe200078e0003 */
[C---:B------:R-:W-:Y:S01]  /*8420*/  SHF.L.U64.HI R210, R213.reuse, R210, c[0x0][0x1a4] ;  /* 0x00006900d5d27619 */ /* 0x040fe200000102d2 */
[----:B------:R-:W-:Y:S01]  /*8430*/  IMAD.MOV.U32 R133, RZ, RZ, R132 ;  /* 0x000000ffff857224 */ /* 0x000fe200078e0084 */
[----:B------:R-:W-:Y:S02]  /*8440*/  SHF.L.U32 R213, R213, 0x5, RZ ;  /* 0x00000005d5d57819 */ /* 0x000fe400000006ff */
[----:B------:R-:W-:-:S02]  /*8450*/  SHF.R.S32.HI R212, RZ, 0x1f, R214 ;  /* 0x0000001fffd47819 */ /* 0x000fc400000114d6 */
[----:B------:R-:W-:Y:S02]  /*8460*/  SHF.R.S32.HI R215, RZ, 0x1f, R216 ;  /* 0x0000001fffd77819 */ /* 0x000fe400000114d8 */
.L_x_2053:
        /* <DEDUP_REMOVED lines=59> */
[C---:B------:R-:W-:Y:S01]  /*8820*/  IMAD.WIDE.U32 R6, R4.reuse, c[0x0][0x188], R6 ;  /* 0x0000620004067a25 */ /* 0x040fe200078e0006 */
[----:B------:R-:W-:Y:S05]  /*8830*/  SHF.R.S32.HI R3, RZ, 0x1f, R4 ;  /* 0x0000001fff037819 */ /* 0x000fea0000011404 */
[----:B------:R-:W-:Y:S04]  /*8840*/  IMAD R3, R3, c[0x0][0x188], RZ ;  /* 0x0000620003037a24 */ /* 0x000fe800078e02ff */
[----:B------:R-:W-:Y:S04]  /*8850*/  IMAD R3, R4, c[0x0][0x18c], R3 ;  /* 0x0000630004037a24 */ /* 0x000fe800078e0203 */
[----:B------:R-:W-:Y:S02]  /*8860*/  IMAD.IADD R3, R7, 0x1, R3 ;  /* 0x0000000107037824 */ /* 0x000fe400078e0203 */
.L_x_2050:
[C---:B------:R-:W-:Y:S04]  /*8870*/  LEA R200, P1, R6.reuse, R200, 0x1 ;  /* 0x000000c806c87211 */ /* 0x040fe800078208ff */
[----:B------:R-:W-:Y:S02]  /*8880*/  LEA.HI.X R201, R6, R201, R3, 0x1, P1 ;  /* 0x000000c906c97211 */ /* 0x000fe400008f0c03 */
[C---:B------:R-:W-:Y:S03]  /*8890*/  IADD3 R220, P1, R213.reuse, R200, RZ ;  /* 0x000000c8d5dc7210 */ /* 0x040fe60007f3e0ff */
[----:B------:R-:W-:Y:S01]  /*88a0*/  @!PT LDS RZ, [RZ] ;  /* 0x00000000fffff984 */ /* 0x000fe20000000800 */
[----:B------:R-:W-:Y:S01]  /*88b0*/  @!PT LDS RZ, [RZ] ;  /* 0x00000000fffff984 */ /* 0x000fe20000000800 */
[----:B------:R-:W-:Y:S01]  /*88c0*/  @!PT LDS RZ, [RZ] ;  /* 0x00000000fffff984 */ /* 0x000fe20000000800 */
[----:B------:R1:W-:Y:S02]  /*88d0*/  LDGSTS.E.BYPASS.LTC128B.128 [R205+0xc000], [R200.64] ;  /* 0x0c000000c8cd7fae */ /* 0x0003e4000b901d46 */
[C---:B------:R-:W-:Y:S01]  /*88e0*/  IMAD.X R221, R210.reuse, 0x1, R201, P1 ;  /* 0x00000001d2dd7824 */ /* 0x040fe200008e06c9 */
[C---:B------:R-:W-:Y:S01]  /*88f0*/  IADD3 R134, P1, R213.reuse, R220, RZ ;  /* 0x000000dcd5867210 */ /* 0x040fe20007f3e0ff */
[----:B------:R1:W-:Y:S04]  /*8900*/  LDGSTS.E.BYPASS.LTC128B.128 [R205+0xe000], [R200.64+0x80] ;  /* 0x0e000080c8cd7fae */ /* 0x0003e8000b901d46 */
[----:B------:R1:W-:Y:S01]  /*8910*/  LDGSTS.E.BYPASS.LTC128B.128 [R205+0x10000], [R200.64+0x100] ;  /* 0x10000100c8cd7fae */ /* 0x0003e2000b901d46 */
[C---:B------:R-:W-:Y:S01]  /*8920*/  IMAD.X R135, R210.reuse, 0x1, R221, P1 ;  /* 0x00000001d2877824 */ /* 0x040fe200008e06dd */
[----:B------:R-:W-:Y:S02]  /*8930*/  IADD3 R2, P1, R213, R134, RZ ;  /* 0x00000086d5027210 */ /* 0x000fe40007f3e0ff */
[----:B------:R1:W-:Y:S03]  /*8940*/  LDGSTS.E.BYPASS.LTC128B.128 [R205+0xc800], [R220.64] ;  /* 0x0c800000dccd7fae */ /* 0x0003e6000b901d46 */
[----:B------:R-:W-:Y:S01]  /*8950*/  IMAD.X R3, R210, 0x1, R135, P1 ;  /* 0x00000001d2037824 */ /* 0x000fe200008e0687 */
[----:B------:R1:W-:Y:S01]  /*8960*/  LDGSTS.E.BYPASS.LTC128B.128 [R205+0xe800], [R220.64+0x80] ;  /* 0x0e800080dccd7fae */ /* 0x0003e2000b901d46 */
[----:B------:R-:W-:Y:S03]  /*8970*/  ISETP.GE.AND P1, PT, R203, 0x2, PT ;  /* 0x00000002cb00780c */ /* 0x000fe60003f26270 */
        /* <DEDUP_REMOVED lines=8> */
[----:B------:R-:W2:Y:S04]  /*8a00*/  LDSM.16.M88.4 R140, [R197+0x6000] ;  /* 0x00600000c58c783b */ /* 0x000ea80000000200 */
[----:B------:R-:W3:Y:S04]  /*8a10*/  LDSM.16.M88.4 R144, [R197+0x6800] ;  /* 0x00680000c590783b */ /* 0x000ee80000000200 */
[----:B------:R-:W4:Y:S04]  /*8a20*/  LDSM.16.M88.4 R148, [R197+0x7000] ;  /* 0x00700000c594783b */ /* 0x000f280000000200 */
[----:B------:R-:W0:Y:S04]  /*8a30*/  LDGDEPBAR ;  /* 0x00000000000079af */ /* 0x000e280000000000 */
[----:B------:R-:W5:Y:S04]  /*8a40*/  LDSM.16.M88.4 R152, [R197+0x7800] ;  /* 0x00780000c598783b */ /* 0x000f680000000200 */
[----:B------:R-:W-:Y:S04]  /*8a50*/  LDSM.16.M88.4 R156, [R196] ;  /* 0x00000000c49c783b */ /* 0x000fe80000000200 */
[----:B------:R-:W1:Y:S04]  /*8a60*/  LDSM.16.M88.4 R160, [R195] ;  /* 0x00000000c3a0783b */ /* 0x000e680000000200 */
[----:B------:R-:W1:Y:S04]  /*8a70*/  LDSM.16.M88.4 R164, [R187] ;  /* 0x00000000bba4783b */ /* 0x000e680000000200 */
[----:B------:R-:W1:Y:S04]  /*8a80*/  LDSM.16.M88.4 R168, [R186] ;  /* 0x00000000baa8783b */ /* 0x000e680000000200 */
[----:B------:R-:W1:Y:S01]  /*8a90*/  LDSM.16.M88.4 R172, [R185] ;  /* 0x00000000b9ac783b */ /* 0x000e620000000200 */
[C---:B--2---:R-:W-:Y:S08]  /*8aa0*/  HMMA.16816.F32 R4, R136.reuse, R140, RZ ;  /* 0x0000008c8804723c */ /* 0x044ff000000018ff */
[C---:B------:R-:W-:Y:S01]  /*8ab0*/  HMMA.16816.F32 R8, R136.reuse, R142, RZ ;  /* 0x0000008e8808723c */ /* 0x040fe200000018ff */
[----:B------:R-:W-:Y:S07]  /*8ac0*/  LDSM.16.M88.4 R140, [R194] ;  /* 0x00000000c28c783b */ /* 0x000fee0000000200 */
[C---:B---3--:R-:W-:Y:S08]  /*8ad0*/  HMMA.16816.F32 R12, R136.reuse, R144, RZ ;  /* 0x00000090880c723c */ /* 0x048ff000000018ff */
[C---:B------:R-:W-:Y:S01]  /*8ae0*/  HMMA.16816.F32 R16, R136.reuse, R146, RZ ;  /* 0x000000928810723c */ /* 0x040fe200000018ff */
[----:B------:R-:W2:Y:S07]  /*8af0*/  LDSM.16.M88.4 R144, [R191+0x6000] ;  /* 0x00600000bf90783b */ /* 0x000eae0000000200 */
[C---:B----4-:R-:W-:Y:S08]  /*8b00*/  HMMA.16816.F32 R20, R136.reuse, R148, RZ ;  /* 0x000000948814723c */ /* 0x050ff000000018ff */
[C---:B------:R-:W-:Y:S01]  /*8b10*/  HMMA.16816.F32 R24, R136.reuse, R150, RZ ;  /* 0x000000968818723c */ /* 0x040fe200000018ff */
[----:B------:R-:W3:Y:S07]  /*8b20*/  LDSM.16.M88.4 R148, [R191+0x6800] ;  /* 0x00680000bf94783b */ /* 0x000eee0000000200 */
[C---:B-----5:R-:W-:Y:S08]  /*8b30*/  HMMA.16816.F32 R28, R136.reuse, R152, RZ ;  /* 0x00000098881c723c */ /* 0x060ff000000018ff */
[----:B------:R-:W-:Y:S01]  /*8b40*/  HMMA.16816.F32 R32, R136, R154, RZ ;  /* 0x0000009a8820723c */ /* 0x000fe200000018ff */
[----:B------:R-:W4:Y:S04]  /*8b50*/  LDSM.16.M88.4 R136, [R191+0x7000] ;  /* 0x00700000bf88783b */ /* 0x000f280000000200 */
[----:B------:R-:W5:Y:S03]  /*8b60*/  LDSM.16.M88.4 R152, [R191+0x7800] ;  /* 0x00780000bf98783b */ /* 0x000f660000000200 */
[C---:B-1----:R-:W-:Y:S08]  /*8b70*/  HMMA.16816.F32 R4, R156.reuse, R160, R4 ;  /* 0x000000a09c04723c */ /* 0x042ff00000001804 */
[C---:B------:R-:W-:Y:S01]  /*8b80*/  HMMA.16816.F32 R8, R156.reuse, R162, R8 ;  /* 0x000000a29c08723c */ /* 0x040fe20000001808 */
[----:B------:R-:W-:Y:S07]  /*8b90*/  LDSM.16.M88.4 R160, [R193] ;  /* 0x00000000c1a0783b */ /* 0x000fee0000000200 */
[C---:B------:R-:W-:Y:S08]  /*8ba0*/  HMMA.16816.F32 R12, R156.reuse, R164, R12 ;  /* 0x000000a49c0c723c */ /* 0x040ff0000000180c */
[C---:B------:R-:W-:Y:S01]  /*8bb0*/  HMMA.16816.F32 R16, R156.reuse, R166, R16 ;  /* 0x000000a69c10723c */ /* 0x040fe20000001810 */
[----:B------:R-:W1:Y:S07]  /*8bc0*/  LDSM.16.M88.4 R164, [R184] ;  /* 0x00000000b8a4783b */ /* 0x000e6e0000000200 */
[C---:B------:R-:W-:Y:S08]  /*8bd0*/  HMMA.16816.F32 R20, R156.reuse, R168, R20 ;  /* 0x000000a89c14723c */ /* 0x040ff00000001814 */
[C---:B------:R-:W-:Y:S01]  /*8be0*/  HMMA.16816.F32 R24, R156.reuse, R170, R24 ;  /* 0x000000aa9c18723c */ /* 0x040fe20000001818 */
[----:B------:R-:W1:Y:S07]  /*8bf0*/  LDSM.16.M88.4 R168, [R184+0x800] ;  /* 0x00080000b8a8783b */ /* 0x000e6e0000000200 */
[C---:B------:R-:W-:Y:S08]  /*8c00*/  HMMA.16816.F32 R28, R156.reuse, R172, R28 ;  /* 0x000000ac9c1c723c */ /* 0x040ff0000000181c */
[----:B------:R-:W-:Y:S01]  /*8c10*/  HMMA.16816.F32 R32, R156, R174, R32 ;  /* 0x000000ae9c20723c */ /* 0x000fe20000001820 */
[----:B------:R-:W1:Y:S04]  /*8c20*/  LDSM.16.M88.4 R156, [R184+0x1000] ;  /* 0x00100000b89c783b */ /* 0x000e680000000200 */
[----:B------:R-:W1:Y:S03]  /*8c30*/  LDSM.16.M88.4 R172, [R184+0x1800] ;  /* 0x00180000b8ac783b */ /* 0x000e660000000200 */
[C---:B--2---:R-:W-:Y:S08]  /*8c40*/  HMMA.16816.F32 R4, R140.reuse, R144, R4 ;  /* 0x000000908c04723c */ /* 0x044ff00000001804 */
[C---:B------:R-:W-:Y:S01]  /*8c50*/  HMMA.16816.F32 R8, R140.reuse, R146, R8 ;  /* 0x000000928c08723c */ /* 0x040fe20000001808 */
[----:B------:R-:W-:Y:S07]  /*8c60*/  LDSM.16.M88.4 R144, [R197+0x8000] ;  /* 0x00800000c590783b */ /* 0x000fee0000000200 */
[C---:B---3--:R-:W-:Y:S08]  /*8c70*/  HMMA.16816.F32 R12, R140.reuse, R148, R12 ;  /* 0x000000948c0c723c */ /* 0x048ff0000000180c */
[C---:B------:R-:W-:Y:S01]  /*8c80*/  HMMA.16816.F32 R16, R140.reuse, R150, R16 ;  /* 0x000000968c10723c */ /* 0x040fe20000001810 */
[----:B------:R-:W-:Y:S07]  /*8c90*/  LDSM.16.M88.4 R148, [R197+0x8800] ;  /* 0x00880000c594783b */ /* 0x000fee0000000200 */
[C---:B----4-:R-:W-:Y:S08]  /*8ca0*/  HMMA.16816.F32 R20, R140.reuse, R136, R20 ;  /* 0x000000888c14723c */ /* 0x050ff00000001814 */
[C---:B------:R-:W-:Y:S01]  /*8cb0*/  HMMA.16816.F32 R24, R140.reuse, R138, R24 ;  /* 0x0000008a8c18723c */ /* 0x040fe20000001818 */
[----:B------:R-:W2:Y:S07]  /*8cc0*/  LDSM.16.M88.4 R136, [R198+0x2000] ;  /* 0x00200000c688783b */ /* 0x000eae0000000200 */
[C---:B-----5:R-:W-:Y:S08]  /*8cd0*/  HMMA.16816.F32 R28, R140.reuse, R152, R28 ;  /* 0x000000988c1c723c */ /* 0x060ff0000000181c */
[----:B------:R-:W-:Y:S01]  /*8ce0*/  HMMA.16816.F32 R32, R140, R154, R32 ;  /* 0x0000009a8c20723c */ /* 0x000fe20000001820 */
[----:B------:R-:W3:Y:S04]  /*8cf0*/  LDSM.16.M88.4 R140, [R197+0x9000] ;  /* 0x00900000c58c783b */ /* 0x000ee80000000200 */
[----:B------:R-:W4:Y:S03]  /*8d00*/  LDSM.16.M88.4 R152, [R197+0x9800] ;  /* 0x00980000c598783b */ /* 0x000f260000000200 */
[C---:B-1----:R-:W-:Y:S08]  /*8d10*/  HMMA.16816.F32 R4, R160.reuse, R164, R4 ;  /* 0x000000a4a004723c */ /* 0x042ff00000001804 */
[C---:B------:R-:W-:Y:S01]  /*8d20*/  HMMA.16816.F32 R8, R160.reuse, R166, R8 ;  /* 0x000000a6a008723c */ /* 0x040fe20000001808 */
[----:B------:R-:W-:Y:S07]  /*8d30*/  LDSM.16.M88.4 R164, [R183] ;  /* 0x00000000b7a4783b */ /* 0x000fee0000000200 */
[C---:B------:R-:W-:Y:S08]  /*8d40*/  HMMA.16816.F32 R12, R160.reuse, R168, R12 ;  /* 0x000000a8a00c723c */ /* 0x040ff0000000180c */
[C---:B------:R-:W-:Y:S01]  /*8d50*/  HMMA.16816.F32 R16, R160.reuse, R170, R16 ;  /* 0x000000aaa010723c */ /* 0x040fe20000001810 */
[----:B------:R-:W-:Y:S07]  /*8d60*/  LDSM.16.M88.4 R168, [R182] ;  /* 0x00000000b6a8783b */ /* 0x000fee0000000200 */
[C---:B------:R-:W-:Y:S08]  /*8d70*/  HMMA.16816.F32 R20, R160.reuse, R156, R20 ;  /* 0x0000009ca014723c */ /* 0x040ff00000001814 */
[C---:B------:R-:W-:Y:S01]  /*8d80*/  HMMA.16816.F32 R24, R160.reuse, R158, R24 ;  /* 0x0000009ea018723c */ /* 0x040fe20000001818 */
[----:B------:R-:W1:Y:S07]  /*8d90*/  LDSM.16.M88.4 R156, [R196+0x2000] ;  /* 0x00200000c49c783b */ /* 0x000e6e0000000200 */
[C---:B------:R-:W-:Y:S08]  /*8da0*/  HMMA.16816.F32 R28, R160.reuse, R172, R28 ;  /* 0x000000aca01c723c */ /* 0x040ff0000000181c */
[----:B------:R-:W-:Y:S01]  /*8db0*/  HMMA.16816.F32 R32, R160, R174, R32 ;  /* 0x000000aea020723c */ /* 0x000fe20000001820 */
[----:B------:R-:W5:Y:S04]  /*8dc0*/  LDSM.16.M88.4 R160, [R181] ;  /* 0x00000000b5a0783b */ /* 0x000f680000000200 */
[----:B------:R-:W1:Y:S03]  /*8dd0*/  LDSM.16.M88.4 R172, [R180] ;  /* 0x00000000b4ac783b */ /* 0x000e660000000200 */
[C---:B--2---:R-:W-:Y:S08]  /*8de0*/  HMMA.16816.F32 R4, R136.reuse, R144, R4 ;  /* 0x000000908804723c */ /* 0x044ff00000001804 */
[C---:B------:R-:W-:Y:S01]  /*8df0*/  HMMA.16816.F32 R8, R136.reuse, R146, R8 ;  /* 0x000000928808723c */ /* 0x040fe20000001808 */
[----:B------:R-:W-:Y:S07]  /*8e00*/  LDSM.16.M88.4 R144, [R191+0x8000] ;  /* 0x00800000bf90783b */ /* 0x000fee0000000200 */
[C---:B------:R-:W-:Y:S08]  /*8e10*/  HMMA.16816.F32 R12, R136.reuse, R148, R12 ;  /* 0x00000094880c723c */ /* 0x040ff0000000180c */
[C---:B------:R-:W-:Y:S01]  /*8e20*/  HMMA.16816.F32 R16, R136.reuse, R150, R16 ;  /* 0x000000968810723c */ /* 0x040fe20000001810 */
[----:B------:R-:W-:Y:S07]  /*8e30*/  LDSM.16.M88.4 R148, [R191+0x8800] ;  /* 0x00880000bf94783b */ /* 0x000fee0000000200 */
[C---:B---3--:R-:W-:Y:S08]  /*8e40*/  HMMA.16816.F32 R20, R136.reuse, R140, R20 ;  /* 0x0000008c8814723c */ /* 0x048ff00000001814 */
[C---:B------:R-:W-:Y:S01]  /*8e50*/  HMMA.16816.F32 R24, R136.reuse, R142, R24 ;  /* 0x0000008e8818723c */ /* 0x040fe20000001818 */
[----:B------:R-:W2:Y:S07]  /*8e60*/  LDSM.16.M88.4 R140, [R194+0x2000] ;  /* 0x00200000c28c783b */ /* 0x000eae0000000200 */
        /* <DEDUP_REMOVED lines=10> */
[C---:B-----5:R-:W-:Y:S08]  /*8f10*/  HMMA.16816.F32 R20, R156.reuse, R160, R20 ;  /* 0x000000a09c14723c */ /* 0x060ff00000001814 */
[C---:B------:R-:W-:Y:S01]  /*8f20*/  HMMA.16816.F32 R24, R156.reuse, R162, R24 ;  /* 0x000000a29c18723c */ /* 0x040fe20000001818 */
[----:B------:R-:W1:Y:S07]  /*8f30*/  LDSM.16.M88.4 R160, [R193+0x2000] ;  /* 0x00200000c1a0783b */ /* 0x000e6e0000000200 */
[C---:B------:R-:W-:Y:S08]  /*8f40*/  HMMA.16816.F32 R28, R156.reuse, R172, R28 ;  /* 0x000000ac9c1c723c */ /* 0x040ff0000000181c */
[----:B------:R-:W-:Y:S01]  /*8f50*/  HMMA.16816.F32 R32, R156, R174, R32 ;  /* 0x000000ae9c20723c */ /* 0x000fe20000001820 */
[----:B------:R-:W5:Y:S04]  /*8f60*/  LDSM.16.M88.4 R156, [R184+0x3000] ;  /* 0x00300000b89c783b */ /* 0x000f680000000200 */
[----:B------:R-:W1:Y:S03]  /*8f70*/  LDSM.16.M88.4 R172, [R184+0x3800] ;  /* 0x00380000b8ac783b */ /* 0x000e660000000200 */
        /* <DEDUP_REMOVED lines=19> */
[C---:B-----5:R-:W-:Y:S08]  /*90b0*/  HMMA.16816.F32 R20, R160.reuse, R156, R20 ;  /* 0x0000009ca014723c */ /* 0x060ff00000001814 */
        /* <DEDUP_REMOVED lines=32> */
[C---:B--2---:R-:W-:Y:S01]  /*92c0*/  HMMA.16816.F32 R4, R140.reuse, R144, R4 ;  /* 0x000000908c04723c */ /* 0x044fe20000001804 */
        /* <DEDUP_REMOVED lines=9> */
[C---:B-1----:R-:W-:Y:S08]  /*9360*/  HMMA.16816.F32 R4, R160.reuse, R164, R4 ;  /* 0x000000a4a004723c */ /* 0x042ff00000001804 */
        /* <DEDUP_REMOVED lines=9> */
[----:B------:R-:W-:Y:S02]  /*9400*/  MOV R136, R214 ;  /* 0x000000d600887202 */ /* 0x000fe40000000f00 */
[----:B------:R-:W-:Y:S01]  /*9410*/  MOV R3, R212 ;  /* 0x000000d400037202 */ /* 0x000fe20000000f00 */
        /* <DEDUP_REMOVED lines=9> */
[----:B------:R-:W-:Y:S02]  /*94b0*/  LOP3.LUT R139, R139, c[0x0][0x2d0], RZ, 0x3c, !PT ;  /* 0x0000b4008b8b7a12 */ /* 0x000fe400078e3cff */
[----:B------:R-:W-:Y:S02]  /*94c0*/  ISETP.GE.AND P1, PT, R137, RZ, PT ;  /* 0x000000ff8900720c */ /* 0x000fe40003f26270 */
[----:B------:R-:W-:Y:S01]  /*94d0*/  ISETP.GE.AND P3, PT, R139, RZ, PT ;  /* 0x000000ff8b00720c */ /* 0x000fe20003f66270 */
        /* <DEDUP_REMOVED lines=11> */
[C---:B------:R-:W-:Y:S01]  /*9590*/  IMAD R132, R2.reuse, R3, R132 ;  /* 0x0000000302847224 */ /* 0x040fe200078e0284 */
[----:B------:R-:W-:Y:S01]  /*95a0*/  LOP3.LUT R3, RZ, c[0x0][0x2d0], RZ, 0x33, !PT ;  /* 0x0000b400ff037a12 */ /* 0x000fe200078e33ff */
        /* <DEDUP_REMOVED lines=9> */
[----:B------:R-:W-:Y:S09]  /*9640*/  ISETP.NE.AND P2, PT, RZ, c[0x0][0x2d0], PT ;  /* 0x0000b400ff007a0c */ /* 0x000ff20003f45270 */
        /* <DEDUP_REMOVED lines=9> */
[-C--:B------:R-:W-:Y:S02]  /*96e0*/  LEA.HI.X.SX32 R141, R137, R207.reuse, 0x2, P2 ;  /* 0x000000cf898d7211 */ /* 0x080fe400010f16ff */
[----:B------:R-:W-:Y:S01]  /*96f0*/  LEA.HI.X.SX32 R135, R3, R207, 0x2, P1 ;  /* 0x000000cf03877211 */ /* 0x000fe200008f16ff */
[----:B------:R-:W-:Y:S02]  /*9700*/  IMAD.MOV.U32 R3, RZ, RZ, 0x40 ;  /* 0x00000040ff037424 */ /* 0x000fe400078e00ff */
[----:B------:R-:W2:Y:S02]  /*9710*/  LDG.E R132, [R140.64] ;  /* 0x000000068c847981 */ /* 0x000ea4000c1e1900 */
[----:B------:R-:W-:Y:S02]  /*9720*/  IMAD R3, R2, c[0x0][0x2d0], -R3 ;  /* 0x0000b40002037a24 */ /* 0x000fe400078e0a03 */
[----:B------:R-:W2:Y:S02]  /*9730*/  LDG.E R135, [R134.64] ;  /* 0x0000000686877981 */ /* 0x000ea4000c1e1900 */
[C---:B------:R-:W-:Y:S01]  /*9740*/  IMAD.WIDE.U32 R136, R3.reuse, c[0x0][0x198], RZ ;  /* 0x0000660003887a25 */ /* 0x040fe200078e00ff */
        /* <DEDUP_REMOVED lines=10> */
.L_x_2052:
        /* <DEDUP_REMOVED lines=24> */
.L_x_2051:
[----:B-1----:R-:W-:Y:S01]  /*9970*/  FMNMX.FTZ R2, R4, R133, !PT ;  /* 0x0000008504027209 */ /* 0x002fe20007810000 */
        /* <DEDUP_REMOVED lines=409> */
.L_x_2049:
[----:B------:R-:W1:Y:S01]  /*b310*/  SHFL.BFLY PT, R0, R217, 0x2, 0x1f ;  /* 0x0c401f00d9007f89 */ /* 0x000e6200000e0000 */
[C---:B------:R-:W-:Y:S01]  /*b320*/  ISETP.NE.AND P0, PT, R202.reuse, -0x1, PT ;  /* 0xffffffffca00780c */ /* 0x040fe20003f05270 */
[----:B------:R-:W-:Y:S01]  /*b330*/  BSSY B0, `(.L_x_2054) ;  /* 0x0000133000007945 */ /* 0x000fe20003800000 */
[----:B------:R-:W-:Y:S01]  /*b340*/  MOV R5, 0x3f800000 ;  /* 0x3f80000000057802 */ /* 0x000fe20000000f00 */
[----:B------:R-:W2:Y:S10]  /*b350*/  SHFL.BFLY PT, R2, R219, 0x2, 0x1f ;  /* 0x0c401f00db027f89 */ /* 0x000eb400000e0000 */
        /* <DEDUP_REMOVED lines=17> */
[----:B------:R-:W-:-:S04]  /*b470*/  LEA.HI R11, R11, R12, RZ, 0x3 ;  /* 0x0000000c0b0b7211 */ /* 0x000fc800078f18ff */
[----:B------:R-:W-:-:S03]  /*b480*/  LOP3.LUT R11, R11, 0xfffffff8, RZ, 0xc0, !PT ;  /* 0xfffffff80b0b7812 */ /* 0x000fc600078ec0ff */
[----:B------:R-:W1:Y:S01]  /*b490*/  @P4 MUFU.RCP R7, R0 ;  /* 0x0000000000074308 */ /* 0x000e620000001000 */
[----:B------:R-:W-:-:S04]  /*b4a0*/  IADD3 R11, R12, -R11, RZ ;  /* 0x8000000b0c0b7210 */ /* 0x000fc80007ffe0ff */
[C---:B------:R-:W-:Y:S02]  /*b4b0*/  SHF.L.U32 R12, R11.reuse, 0x6, RZ ;  /* 0x000000060b0c7819 */ /* 0x040fe400000006ff */
[----:B------:R-:W-:Y:S01]  /*b4c0*/  LOP3.LUT R13, R11, 0x1, RZ, 0xc0, !PT ;  /* 0x000000010b0d7812 */ /* 0x000fe200078ec0ff */
[----:B------:R-:W2:Y:S01]  /*b4d0*/  @P5 MUFU.RCP R5, R2 ;  /* 0x0000000200055308 */ /* 0x000ea20000001000 */
[----:B------:R-:W-:Y:S02]  /*b4e0*/  LOP3.LUT R12, R12, 0x1c0, RZ, 0xc0, !PT ;  /* 0x000001c00c0c7812 */ /* 0x000fe400078ec0ff */
[----:B------:R-:W-:Y:S02]  /*b4f0*/  ISETP.NE.U32.AND P3, PT, R13, 0x1, PT ;  /* 0x000000010d00780c */ /* 0x000fe40003f65070 */
[----:B------:R-:W-:Y:S02]  /*b500*/  LEA.HI R12, R12, R12, RZ, 0x1d ;  /* 0x0000000c0c0c7211 */ /* 0x000fe400078fe8ff */
[----:B------:R-:W-:Y:S01]  /*b510*/  R2P PR, R11, 0x6 ;  /* 0x000000060b007804 */ /* 0x000fe20000000000 */
[C---:B-1----:R-:W-:Y:S01]  /*b520*/  FMUL.FTZ R131, R7.reuse, R131 ;  /* 0x0000008307837220 */ /* 0x042fe20000410000 */
[----:B------:R-:W1:Y:S01]  /*b530*/  @P5 MUFU.LG2 R2, R2 ;  /* 0x0000000200025308 */ /* 0x000e620000000c00 */
[----:B------:R-:W-:-:S02]  /*b540*/  FMUL.FTZ R130, R7, R130 ;  /* 0x0000008207827220 */ /* 0x000fc40000410000 */
[C---:B------:R-:W-:Y:S02]  /*b550*/  FMUL.FTZ R39, R7.reuse, R39 ;  /* 0x0000002707277220 */ /* 0x040fe40000410000 */
[----:B------:R-:W-:Y:S01]  /*b560*/  FMUL.FTZ R38, R7, R38 ;  /* 0x0000002607267220 */ /* 0x000fe20000410000 */
[----:B------:R-:W-:Y:S01]  /*b570*/  F2FP.PACK_AB R130, R131, R130 ;  /* 0x000000828382723e */ /* 0x000fe200000000ff */
[C---:B------:R-:W-:Y:S01]  /*b580*/  FMUL.FTZ R43, R7.reuse, R43 ;  /* 0x0000002b072b7220 */ /* 0x040fe20000410000 */
[----:B------:R-:W3:Y:S01]  /*b590*/  @P4 MUFU.LG2 R0, R0 ;  /* 0x0000000000004308 */ /* 0x000ee20000000c00 */
        /* <DEDUP_REMOVED lines=65> */
[C---:B--2---:R-:W-:Y:S01]  /*b9b0*/  FMUL.FTZ R128, R5.reuse, R128 ;  /* 0x0000008005807220 */ /* 0x044fe20000410000 */
[----:B------:R-:W-:Y:S01]  /*b9c0*/  LOP3.LUT R9, R10, 0x3ffffffc, RZ, 0xc0, !PT ;  /* 0x3ffffffc0a097812 */ /* 0x000fe200078ec0ff */
[C---:B------:R-:W-:Y:S01]  /*b9d0*/  FMUL.FTZ R129, R5.reuse, R129 ;  /* 0x0000008105817220 */ /* 0x040fe20000410000 */
[----:B------:R-:W-:Y:S01]  /*b9e0*/  SHF.R.S32.HI R10, RZ, 0x5, R7 ;  /* 0x00000005ff0a7819 */ /* 0x000fe20000011407 */
[----:B------:R-:W-:Y:S01]  /*b9f0*/  FMUL.FTZ R36, R5, R36 ;  /* 0x0000002405247220 */ /* 0x000fe20000410000 */
[----:B------:R-:W-:Y:S01]  /*ba00*/  IADD3 R9, -R9, R8, RZ ;  /* 0x0000000809097210 */ /* 0x000fe20007ffe1ff */
        /* <DEDUP_REMOVED lines=10> */
[----:B------:R-:W-:Y:S01]  /*bab0*/  FMUL.FTZ R48, R5, R48 ;  /* 0x0000003005307220 */ /* 0x000fe20000410000 */
[----:B------:R-:W-:Y:S01]  /*bac0*/  SHF.L.U32 R13, R9, 0x1, RZ ;  /* 0x00000001090d7819 */ /* 0x000fe200000006ff */
[C---:B------:R-:W-:Y:S01]  /*bad0*/  FMUL.FTZ R49, R5.reuse, R49 ;  /* 0x0000003105317220 */ /* 0x040fe20000410000 */
[----:B------:R-:W-:Y:S01]  /*bae0*/  MOV R9, 0x20 ;  /* 0x0000002000097802 */ /* 0x000fe20000000f00 */
[----:B------:R-:W-:Y:S01]  /*baf0*/  FMUL.FTZ R52, R5, R52 ;  /* 0x0000003405347220 */ /* 0x000fe20000410000 */
[----:B------:R-:W-:Y:S01]  /*bb00*/  IADD3 R11, R13, -0x10, RZ ;  /* 0xfffffff00d0b7810 */ /* 0x000fe20007ffe0ff */
[----:B------:R-:W-:Y:S01]  /*bb10*/  FMUL.FTZ R53, R5, R53 ;  /* 0x0000003505357220 */ /* 0x000fe20000410000 */
[----:B------:R-:W-:Y:S01]  /*bb20*/  SEL R12, R9, 0xffffffe0, !P1 ;  /* 0xffffffe0090c7807 */ /* 0x000fe20004800000 */
[----:B------:R-:W-:Y:S01]  /*bb30*/  FMUL.FTZ R56, R5, R56 ;  /* 0x0000003805387220 */ /* 0x000fe20000410000 */
[----:B------:R-:W-:Y:S01]  /*bb40*/  @P3 IADD3 R11, R13, 0x10, RZ ;  /* 0x000000100d0b3810 */ /* 0x000fe20007ffe0ff */
        /* <DEDUP_REMOVED lines=63> */
[----:B------:R-:W4:Y:S01]  /*bf40*/  S2R R9, SR_TID.X ;  /* 0x0000000000097919 */ /* 0x000f220000002100 */
[----:B------:R-:W-:Y:S01]  /*bf50*/  FMUL.FTZ R121, R5, R121 ;  /* 0x0000007905797220 */ /* 0x000fe20000410000 */
[----:B------:R-:W-:Y:S01]  /*bf60*/  F2FP.PACK_AB R112, R113, R112 ;  /* 0x000000707170723e */ /* 0x000fe200000000ff */
[----:B------:R-:W-:Y:S01]  /*bf70*/  FMUL.FTZ R116, R5, R116 ;  /* 0x0000007405747220 */ /* 0x000fe20000410000 */
[----:B------:R-:W-:Y:S01]  /*bf80*/  LOP3.LUT R7, R7, 0xffffffe0, RZ, 0xc0, !PT ;  /* 0xffffffe007077812 */ /* 0x000fe200078ec0ff */
[----:B------:R-:W-:Y:S01]  /*bf90*/  FMUL.FTZ R5, R5, R117 ;  /* 0x0000007505057220 */ /* 0x000fe20000410000 */
[----:B------:R-:W-:Y:S01]  /*bfa0*/  F2FP.PACK_AB R120, R121, R120 ;  /* 0x000000787978723e */ /* 0x000fe200000000ff */
[----:B-1----:R-:W-:Y:S01]  /*bfb0*/  @P5 FMUL.FTZ R63, R2, 0.69314718246459960938 ;  /* 0x3f317218023f5820 */ /* 0x002fe20000410000 */
[----:B------:R-:W-:Y:S01]  /*bfc0*/  IADD3 R8, R8, -R7, RZ ;  /* 0x8000000708087210 */ /* 0x000fe20007ffe0ff */
[----:B---3--:R-:W-:Y:S01]  /*bfd0*/  @P4 FMUL.FTZ R0, R0, 0.69314718246459960938 ;  /* 0x3f31721800004820 */ /* 0x008fe20000410000 */
[----:B------:R-:W-:-:S02]  /*bfe0*/  F2FP.PACK_AB R116, R5, R116 ;  /* 0x000000740574723e */ /* 0x000fc400000000ff */
[----:B------:R-:W-:-:S04]  /*bff0*/  MOV R5, 0x40 ;  /* 0x0000004000057802 */ /* 0x000fc80000000f00 */
[----:B------:R-:W-:Y:S02]  /*c000*/  SEL R14, R5, 0xffffffc0, !P2 ;  /* 0xffffffc0050e7807 */ /* 0x000fe40005000000 */
[----:B------:R-:W1:Y:S02]  /*c010*/  S2R R5, SR_CTAID.Y ;  /* 0x0000000000057919 */ /* 0x000e640000002600 */
[-C--:B------:R-:W-:Y:S02]  /*c020*/  IADD3 R19, R13, R14.reuse, RZ ;  /* 0x0000000e0d137210 */ /* 0x080fe40007ffe0ff */
[----:B------:R-:W-:Y:S02]  /*c030*/  IADD3 R21, R14, R11, RZ ;  /* 0x0000000b0e157210 */ /* 0x000fe40007ffe0ff */
[-C--:B------:R-:W-:Y:S01]  /*c040*/  IADD3 R23, R15, R14.reuse, RZ ;  /* 0x0000000e0f177210 */ /* 0x080fe20007ffe0ff */
[----:B------:R-:W-:Y:S01]  /*c050*/  STS [R19], R48 ;  /* 0x0000003013007388 */ /* 0x000fe20000000800 */
[----:B------:R-:W-:-:S02]  /*c060*/  IADD3 R25, R17, R14, RZ ;  /* 0x0000000e11197210 */ /* 0x000fc40007ffe0ff */
[----:B--2---:R-:W-:Y:S01]  /*c070*/  ISETP.NE.AND P2, PT, R12, RZ, PT ;  /* 0x000000ff0c00720c */ /* 0x004fe20003f45270 */
[----:B------:R-:W-:Y:S03]  /*c080*/  STS [R19+0x400], R50 ;  /* 0x0004003213007388 */ /* 0x000fe60000000800 */
[----:B------:R-:W-:Y:S01]  /*c090*/  ISETP.NE.OR P1, PT, R202, -0x1, !P2 ;  /* 0xffffffffca00780c */ /* 0x000fe20005725670 */
[----:B------:R-:W-:Y:S04]  /*c0a0*/  STS [R21], R52 ;  /* 0x0000003415007388 */ /* 0x000fe80000000800 */
[----:B------:R-:W-:Y:S04]  /*c0b0*/  STS [R21+0x400], R54 ;  /* 0x0004003615007388 */ /* 0x000fe80000000800 */
[----:B------:R-:W-:Y:S04]  /*c0c0*/  STS [R23], R56 ;  /* 0x0000003817007388 */ /* 0x000fe80000000800 */
[----:B------:R-:W-:Y:S01]  /*c0d0*/  STS [R23+0x400], R58 ;  /* 0x0004003a17007388 */ /* 0x000fe20000000800 */
[----:B-1----:R-:W-:-:S03]  /*c0e0*/  @!P1 IMAD R202, R5, c[0x0][0x214], RZ ;  /* 0x0000850005ca9a24 */ /* 0x002fc600078e02ff */
[----:B------:R4:W-:Y:S04]  /*c0f0*/  STS [R25], R60 ;  /* 0x0000003c19007388 */ /* 0x0009e80000000800 */
[----:B------:R1:W-:Y:S04]  /*c100*/  STS [R25+0x400], R62 ;  /* 0x0004003e19007388 */ /* 0x0003e80000000800 */
[----:B------:R2:W-:Y:S04]  /*c110*/  STS [R13+0x2000], R64 ;  /* 0x002000400d007388 */ /* 0x0005e80000000800 */
[----:B------:R-:W-:Y:S04]  /*c120*/  STS [R13+0x2400], R66 ;  /* 0x002400420d007388 */ /* 0x000fe80000000800 */
[----:B------:R-:W-:Y:S04]  /*c130*/  STS [R11+0x2000], R68 ;  /* 0x002000440b007388 */ /* 0x000fe80000000800 */
[----:B------:R-:W-:Y:S04]  /*c140*/  STS [R11+0x2400], R70 ;  /* 0x002400460b007388 */ /* 0x000fe80000000800 */
[----:B------:R-:W-:Y:S01]  /*c150*/  STS [R15+0x2000], R72 ;  /* 0x002000480f007388 */ /* 0x000fe20000000800 */
[----:B----4-:R-:W-:-:S03]  /*c160*/  SHF.R.S32.HI R60, RZ, 0x1f, R9 ;  /* 0x0000001fff3c7819 */ /* 0x010fc60000011409 */
[----:B------:R-:W-:Y:S01]  /*c170*/  STS [R15+0x2400], R74 ;  /* 0x0024004a0f007388 */ /* 0x000fe20000000800 */
[----:B-1----:R-:W-:-:S03]  /*c180*/  @!P0 SHF.R.S32.HI R62, RZ, 0x1f, R5 ;  /* 0x0000001fff3e8819 */ /* 0x002fc60000011405 */
[----:B------:R-:W-:Y:S01]  /*c190*/  STS [R17+0x2000], R76 ;  /* 0x0020004c11007388 */ /* 0x000fe20000000800 */
[----:B--2---:R-:W-:-:S03]  /*c1a0*/  @!P0 IMAD.WIDE.U32 R64, R5, c[0x0][0x1e0], RZ ;  /* 0x0000780005408a25 */ /* 0x004fc600078e00ff */
[----:B------:R-:W-:Y:S01]  /*c1b0*/  STS [R17+0x2400], R78 ;  /* 0x0024004e11007388 */ /* 0x000fe20000000800 */
[----:B------:R-:W-:Y:S01]  /*c1c0*/  @!P0 IMAD R62, R62, c[0x0][0x1e0], RZ ;  /* 0x000078003e3e8a24 */ /* 0x000fe200078e02ff */
[----:B------:R-:W-:Y:S02]  /*c1d0*/  @!P0 MOV R6, R64 ;  /* 0x0000004000068202 */ /* 0x000fe40000000f00 */
[----:B------:R-:W-:Y:S01]  /*c1e0*/  STS [R19+0x2000], R80 ;  /* 0x0020005013007388 */ /* 0x000fe20000000800 */
[----:B------:R-:W-:Y:S01]  /*c1f0*/  @!P0 IMAD R61, R5, c[0x0][0x1e4], R62 ;  /* 0x00007900053d8a24 */ /* 0x000fe200078e023e */
[----:B------:R-:W-:Y:S02]  /*c200*/  LEA.HI R62, R60, R9, RZ, 0x5 ;  /* 0x000000093c3e7211 */ /* 0x000fe400078f28ff */
[----:B------:R-:W-:Y:S02]  /*c210*/  STS [R19+0x2400], R82 ;  /* 0x0024005213007388 */ /* 0x000fe40000000800 */
[----:B------:R-:W-:-:S02]  /*c220*/  LOP3.LUT R62, R62, 0xffffffe0, RZ, 0xc0, !PT ;  /* 0xffffffe03e3e7812 */ /* 0x000fc400078ec0ff */
[----:B------:R-:W-:Y:S01]  /*c230*/  STS [R21+0x2000], R84 ;  /* 0x0020005415007388 */ /* 0x000fe20000000800 */
[----:B------:R-:W-:Y:S02]  /*c240*/  @!P0 IADD3 R4, R65, R61, RZ ;  /* 0x0000003d41048210 */ /* 0x000fe40007ffe0ff */
[----:B------:R-:W-:Y:S01]  /*c250*/  SHF.R.S32.HI R61, RZ, 0x1f, R10 ;  /* 0x0000001fff3d7819 */ /* 0x000fe2000001140a */
[----:B------:R-:W-:Y:S01]  /*c260*/  STS [R21+0x2400], R86 ;  /* 0x0024005615007388 */ /* 0x000fe20000000800 */
[----:B------:R-:W-:Y:S02]  /*c270*/  IADD3 R62, R9, -R62, RZ ;  /* 0x8000003e093e7210 */ /* 0x000fe40007ffe0ff */
[----:B------:R-:W-:Y:S01]  /*c280*/  LOP3.LUT P0, RZ, R8, 0x3, RZ, 0xc0, !PT ;  /* 0x0000000308ff7812 */ /* 0x000fe2000780c0ff */
[----:B------:R-:W-:Y:S01]  /*c290*/  STS [R23+0x2000], R88 ;  /* 0x0020005817007388 */ /* 0x000fe20000000800 */
[----:B------:R-:W-:Y:S02]  /*c2a0*/  LEA.HI R61, R61, R10, RZ, 0x2 ;  /* 0x0000000a3d3d7211 */ /* 0x000fe400078f10ff */
[----:B------:R-:W-:Y:S01]  /*c2b0*/  SHF.R.S32.HI R7, RZ, 0x1f, R62 ;  /* 0x0000001fff077819 */ /* 0x000fe2000001143e */
[----:B------:R-:W-:Y:S01]  /*c2c0*/  STS [R23+0x2400], R90 ;  /* 0x0024005a17007388 */ /* 0x000fe20000000800 */
[----:B------:R-:W-:-:S02]  /*c2d0*/  LOP3.LUT R61, R61, 0xffffffc, RZ, 0xc0, !PT ;  /* 0x0ffffffc3d3d7812 */ /* 0x000fc400078ec0ff */
[----:B------:R-:W-:Y:S01]  /*c2e0*/  LEA.HI R7, R7, R62, RZ, 0x2 ;  /* 0x0000003e07077211 */ /* 0x000fe200078f10ff */
[----:B------:R-:W-:Y:S01]  /*c2f0*/  STS [R25+0x2000], R92 ;  /* 0x0020005c19007388 */ /* 0x000fe20000000800 */
[----:B------:R-:W-:Y:S02]  /*c300*/  IADD3 R61, R10, -R61, RZ ;  /* 0x8000003d0a3d7210 */ /* 0x000fe40007ffe0ff */
[----:B------:R-:W-:Y:S01]  /*c310*/  SHF.R.S32.HI R2, RZ, 0x2, R7 ;  /* 0x00000002ff027819 */ /* 0x000fe20000011407 */
[----:B------:R-:W-:Y:S01]  /*c320*/  STS [R25+0x2400], R94 ;  /* 0x0024005e19007388 */ /* 0x000fe20000000800 */
[----:B------:R-:W-:Y:S01]  /*c330*/  MOV R8, 0x7f800000 ;  /* 0x7f80000000087802 */ /* 0x000fe20000000f00 */
[----:B------:R-:W-:Y:S01]  /*c340*/  @P5 FFMA.FTZ R8, R132, c[0x0][0x238], R63 ;  /* 0x00008e0084085a23 */ /* 0x000fe2000001003f */
[----:B------:R-:W-:Y:S01]  /*c350*/  MOV R10, 0x7f800000 ;  /* 0x7f800000000a7802 */ /* 0x000fe20000000f00 */
[----:B------:R-:W-:Y:S01]  /*c360*/  STS [R13+0x4000], R96 ;  /* 0x004000600d007388 */ /* 0x000fe20000000800 */
[----:B------:R-:W-:Y:S01]  /*c370*/  @P4 FFMA.FTZ R10, R3, c[0x0][0x238], R0 ;  /* 0x00008e00030a4a23 */ /* 0x000fe20000010000 */
[----:B------:R-:W-:-:S02]  /*c380*/  LEA R2, R61, R2, 0x4 ;  /* 0x000000023d027211 */ /* 0x000fc400078e20ff */
        /* <DEDUP_REMOVED lines=16> */
[----:B-1----:R-:W1:Y:S04]  /*c490*/  S2R R11, SR_CTAID.Z ;  /* 0x00000000000b7919 */ /* 0x002e680000002700 */
[----:B------:R2:W3:Y:S04]  /*c4a0*/  LDS.128 R52, [R205] ;  /* 0x00000000cd347984 */ /* 0x0004e80000000c00 */
[----:B------:R2:W4:Y:S01]  /*c4b0*/  LDS.128 R48, [R205+0x800] ;  /* 0x00080000cd307984 */ /* 0x0005220000000c00 */
[----:B-1----:R-:W-:-:S03]  /*c4c0*/  @!P2 IMAD R5, R5, c[0x0][0x1c0], R11 ;  /* 0x000070000505aa24 */ /* 0x002fc600078e020b */
[----:B------:R2:W1:Y:S01]  /*c4d0*/  LDS.128 R44, [R205+0x1000] ;  /* 0x00100000cd2c7984 */ /* 0x0004620000000c00 */
[----:B------:R-:W-:Y:S02]  /*c4e0*/  @P2 IMAD R202, R11, c[0x0][0x234], R202 ;  /* 0x00008d000bca2a24 */ /* 0x000fe400078e02ca */
[----:B------:R-:W-:Y:S01]  /*c4f0*/  @!P2 IMAD R202, R5, c[0x0][0x214], RZ ;  /* 0x0000850005caaa24 */ /* 0x000fe200078e02ff */
        /* <DEDUP_REMOVED lines=10> */
[----:B---34-:R-:W3:Y:S01]  /*c5a0*/  S2R R5, SR_CTAID.X ;  /* 0x0000000000057919 */ /* 0x018ee20000002500 */
[----:B------:R-:W-:-:S02]  /*c5b0*/  IADD3 R62, R2, 0x8, RZ ;  /* 0x00000008023e7810 */ /* 0x000fc40007ffe0ff */
[-C--:B------:R-:W-:Y:S02]  /*c5c0*/  ISETP.GE.AND P2, PT, R2, R199.reuse, PT ;  /* 0x000000c70200720c */ /* 0x080fe40003f46270 */
[----:B------:R-:W-:Y:S01]  /*c5d0*/  ISETP.GE.AND P1, PT, R62, R199, PT ;  /* 0x000000c73e00720c */ /* 0x000fe20003f26270 */
[----:B---3--:R-:W-:-:S05]  /*c5e0*/  IMAD R5, R5, 0x40, R202 ;  /* 0x0000004005057824 */ /* 0x008fca00078e02ca */
[----:B------:R-:W-:Y:S02]  /*c5f0*/  SHF.R.S32.HI R3, RZ, 0x1f, R5 ;  /* 0x0000001fff037819 */ /* 0x000fe40000011405 */
[----:B------:R-:W-:-:S04]  /*c600*/  IADD3 R0, P0, R2, R5, RZ ;  /* 0x0000000502007210 */ /* 0x000fc80007f1e0ff */
[----:B------:R-:W-:Y:S02]  /*c610*/  LEA.HI.X.SX32 R3, R2, R3, 0x1, P0 ;  /* 0x0000000302037211 */ /* 0x000fe400000f0eff */
[----:B------:R-:W-:-:S04]  /*c620*/  LEA R2, P0, R0, c[0x0][0x200], 0x2 ;  /* 0x0000800000027a11 */ /* 0x000fc800078010ff */
[----:B------:R-:W-:-:S05]  /*c630*/  LEA.HI.X R3, R0, c[0x0][0x204], R3, 0x2, P0 ;  /* 0x0000810000037a11 */ /* 0x000fca00000f1403 */
[----:B------:R3:W-:Y:S04]  /*c640*/  @!P2 STG.E [R2.64], R8 ;  /* 0x000000080200a986 */ /* 0x0007e8000c101906 */
[----:B------:R3:W-:Y:S02]  /*c650*/  @!P1 STG.E [R2.64+0x20], R10 ;  /* 0x0000200a02009986 */ /* 0x0007e4000c101906 */
.L_x_2055:
[----:B---34-:R-:W-:Y:S05]  /*c660*/  BSYNC B0 ;  /* 0x0000000000007941 */ /* 0x018fea0003800000 */
.L_x_2054:
[----:B------:R-:W3:Y:S01]  /*c670*/  S2R R0, SR_CTAID.X ;  /* 0x0000000000007919 */ /* 0x000ee20000002500 */
[----:B------:R-:W-:Y:S01]  /*c680*/  LEA.HI R60, R60, R9, RZ, 0x3 ;  /* 0x000000093c3c7211 */ /* 0x000fe200078f18ff */
[----:B------:R-:W-:Y:S03]  /*c690*/  BSSY B0, `(.L_x_2056) ;  /* 0x000001f000007945 */ /* 0x000fe60003800000 */
[----:B------:R-:W-:Y:S02]  /*c6a0*/  LOP3.LUT R2, R60, 0xfffffff8, RZ, 0xc0, !PT ;  /* 0xfffffff83c027812 */ /* 0x000fe400078ec0ff */
[----:B------:R-:W-:-:S03]  /*c6b0*/  SHF.R.S32.HI R60, RZ, 0x3, R60 ;  /* 0x00000003ff3c7819 */ /* 0x000fc6000001143c */
[----:B------:R-:W-:-:S04]  /*c6c0*/  IMAD.IADD R2, R9, 0x1, -R2 ;  /* 0x0000000109027824 */ /* 0x000fc800078e0a02 */
[----:B------:R-:W-:Y:S01]  /*c6d0*/  IMAD.SHL.U32 R8, R2, 0x8, RZ ;  /* 0x0000000802087824 */ /* 0x000fe200078e00ff */
[----:B------:R-:W-:-:S04]  /*c6e0*/  SHF.R.S32.HI R2, RZ, 0x1f, R11 ;  /* 0x0000001fff027819 */ /* 0x000fc8000001140b */
[----:B------:R-:W-:Y:S01]  /*c6f0*/  SHF.R.S32.HI R9, RZ, 0x1f, R8 ;  /* 0x0000001fff097819 */ /* 0x000fe20000011408 */
[----:B------:R-:W-:Y:S02]  /*c700*/  IMAD R2, R2, c[0x0][0x1f0], RZ ;  /* 0x00007c0002027a24 */ /* 0x000fe400078e02ff */
[----:B---3--:R-:W-:Y:S02]  /*c710*/  IMAD.SHL.U32 R0, R0, 0x40, RZ ;  /* 0x0000004000007824 */ /* 0x008fe400078e00ff */
[----:B------:R-:W-:Y:S02]  /*c720*/  IMAD R2, R11, c[0x0][0x1f4], R2 ;  /* 0x00007d000b027a24 */ /* 0x000fe400078e0202 */
[----:B------:R-:W-:Y:S01]  /*c730*/  IMAD.WIDE.U32 R8, R0, c[0x0][0x1e8], R8 ;  /* 0x00007a0000087a25 */ /* 0x000fe200078e0008 */
[----:B------:R-:W-:-:S04]  /*c740*/  SHF.R.S32.HI R3, RZ, 0x1f, R0 ;  /* 0x0000001fff037819 */ /* 0x000fc80000011400 */
[----:B------:R-:W-:Y:S01]  /*c750*/  IADD3 R6, P0, R6, R8, RZ ;  /* 0x0000000806067210 */ /* 0x000fe20007f1e0ff */
[----:B------:R-:W-:-:S04]  /*c760*/  IMAD R3, R3, c[0x0][0x1e8], RZ ;  /* 0x00007a0003037a24 */ /* 0x000fc800078e02ff */
[----:B------:R-:W-:Y:S01]  /*c770*/  IMAD R3, R0, c[0x0][0x1ec], R3 ;  /* 0x00007b0000037a24 */ /* 0x000fe200078e0203 */
[----:B------:R-:W-:-:S04]  /*c780*/  SHF.R.S32.HI R0, RZ, 0x1f, R60 ;  /* 0x0000001fff007819 */ /* 0x000fc8000001143c */
[----:B------:R-:W-:Y:S02]  /*c790*/  IADD3.X R7, R4, R3, R9, P0, !PT ;  /* 0x0000000304077210 */ /* 0x000fe400007fe409 */
[----:B------:R-:W-:-:S03]  /*c7a0*/  ISETP.GE.AND P0, PT, R60, R199, PT ;  /* 0x000000c73c00720c */ /* 0x000fc60003f06270 */
[----:B------:R-:W-:-:S04]  /*c7b0*/  IMAD.WIDE.U32 R4, R11, c[0x0][0x1f0], R6 ;  /* 0x00007c000b047a25 */ /* 0x000fc800078e0006 */
[----:B------:R-:W-:-:S06]  /*c7c0*/  IMAD.IADD R7, R2, 0x1, R5 ;  /* 0x0000000102077824 */ /* 0x000fcc00078e0205 */
        /* <DEDUP_REMOVED lines=8> */
[----:B------:R3:W-:Y:S04]  /*c850*/  STG.E.128 [R10.64], R52 ;  /* 0x000000340a007986 */ /* 0x0007e8000c101d06 */
[----:B-1----:R3:W-:Y:S04]  /*c860*/  STG.E.128 [R10.64+0x80], R36 ;  /* 0x000080240a007986 */ /* 0x0027e8000c101d06 */
[----:B------:R3:W-:Y:S02]  /*c870*/  STG.E.128 [R10.64+0x100], R20 ;  /* 0x000100140a007986 */ /* 0x0007e4000c101d06 */
.L_x_2057:
[----:B------:R-:W-:Y:S05]  /*c880*/  BSYNC B0 ;  /* 0x0000000000007941 */ /* 0x000fea0003800000 */
.L_x_2056:
[----:B------:R-:W-:Y:S01]  /*c890*/  IADD3 R2, R60, 0x10, RZ ;  /* 0x000000103c027810 */ /* 0x000fe20007ffe0ff */
        /* <DEDUP_REMOVED lines=9> */
[----:B---3--:R-:W-:-:S03]  /*c930*/  LEA R10, P0, R8, c[0x0][0x1d0], 0x1 ;  /* 0x00007400080a7a11 */ /* 0x008fc600078008ff */
[----:B------:R-:W-:-:S05]  /*c940*/  IMAD R2, R3, c[0x0][0x1ec], R2 ;  /* 0x00007b0003027a24 */ /* 0x000fca00078e0202 */
[----:B------:R-:W-:-:S04]  /*c950*/  IADD3 R2, R2, R9, RZ ;  /* 0x0000000902027210 */ /* 0x000fc80007ffe0ff */
[----:B------:R-:W-:-:S05]  /*c960*/  LEA.HI.X R11, R8, c[0x0][0x1d4], R2, 0x1, P0 ;  /* 0x00007500080b7a11 */ /* 0x000fca00000f0c02 */
[----:B------:R3:W-:Y:S04]  /*c970*/  STG.E.128 [R10.64], R48 ;  /* 0x000000300a007986 */ /* 0x0007e8000c101d06 */
[----:B-1----:R3:W-:Y:S04]  /*c980*/  STG.E.128 [R10.64+0x80], R32 ;  /* 0x000080200a007986 */ /* 0x0027e8000c101d06 */
[----:B------:R3:W-:Y:S02]  /*c990*/  STG.E.128 [R10.64+0x100], R16 ;  /* 0x000100100a007986 */ /* 0x0007e4000c101d06 */
.L_x_2059:
[----:B------:R-:W-:Y:S05]  /*c9a0*/  BSYNC B0 ;  /* 0x0000000000007941 */ /* 0x000fea0003800000 */
.L_x_2058:
        /* <DEDUP_REMOVED lines=14> */
[----:B-1----:R1:W-:Y:S04]  /*ca90*/  STG.E.128 [R10.64], R44 ;  /* 0x0000002c0a007986 */ /* 0x0023e8000c101d06 */
[----:B------:R1:W-:Y:S04]  /*caa0*/  STG.E.128 [R10.64+0x80], R28 ;  /* 0x0000801c0a007986 */ /* 0x0003e8000c101d06 */
[----:B------:R1:W-:Y:S02]  /*cab0*/  STG.E.128 [R10.64+0x100], R12 ;  /* 0x0001000c0a007986 */ /* 0x0003e4000c101d06 */
.L_x_2061:
[----:B------:R-:W-:Y:S05]  /*cac0*/  BSYNC B0 ;  /* 0x0000000000007941 */ /* 0x000fea0003800000 */
.L_x_2060:
[----:B------:R-:W-:-:S04]  /*cad0*/  IADD3 R2, R60, 0x30, RZ ;  /* 0x000000303c027810 */ /* 0x000fc80007ffe0ff */
[----:B------:R-:W-:-:S13]  /*cae0*/  ISETP.GE.AND P0, PT, R2, R199, PT ;  /* 0x000000c70200720c */ /* 0x000fda0003f06270 */
[----:B------:R-:W-:Y:S05]  /*caf0*/  @P0 EXIT ;  /* 0x000000000000094d */ /* 0x000fea0003800000 */
[----:B------:R-:W-:Y:S02]  /*cb00*/  IADD3 R60, P0, R60, 0x30, RZ ;  /* 0x000000303c3c7810 */ /* 0x000fe40007f1e0ff */
        /* <DEDUP_REMOVED lines=8> */
[----:B-1----:R-:W-:Y:S04]  /*cb90*/  STG.E.128 [R2.64], R40 ;  /* 0x0000002802007986 */ /* 0x002fe8000c101d06 */
[----:B------:R-:W-:Y:S04]  /*cba0*/  STG.E.128 [R2.64+0x80], R24 ;  /* 0x0000801802007986 */ /* 0x000fe8000c101d06 */
[----:B------:R-:W-:Y:S01]  /*cbb0*/  STG.E.128 [R2.64+0x100], R56 ;  /* 0x0001003802007986 */ /* 0x000fe2000c101d06 */
[----:B------:R-:W-:Y:S05]  /*cbc0*/  EXIT ;  /* 0x000000000000794d */ /* 0x000fea0003800000 */
.L_x_2062:
        /* <DEDUP_REMOVED lines=11> */
.L_x_4106:


//--------------------- .text._ZN5flash24flash_fwd_splitkv_kernelI23Flash_fwd_kernel_traitsILi192ELi64ELi64ELi4ELb0ELb0EN7cutlass6half_tE19Flash_kernel_traitsILi192ELi64ELi64ELi4ES3_EELb1ELb0ELb0ELb0ELb1ELb1ELb0ELb0EEEvNS_16Flash_fwd_paramsE --------------------------
	.section	.text._ZN5flash24flash_fwd_splitkv_kernelI23Flash_fwd_kernel_traitsILi192ELi64ELi64ELi4ELb0ELb0EN7cutlass6half_tE19Flash_kernel_traitsILi192ELi64ELi64ELi4ES3_EELb1ELb0ELb0ELb0ELb1ELb1ELb0ELb0EEEvNS_16Flash_fwd_paramsE,"ax",@progbits
	.sectioninfo	@"SHI_REGISTERS=255"
	.align	128
        .global         _ZN5flash24flash_fwd_splitkv_kernelI23Flash_fwd_kernel_traitsILi192ELi64ELi64ELi4ELb0ELb0EN7cutlass6half_tE19Flash_kernel_traitsILi192ELi64ELi64ELi4ES3_EELb1ELb0ELb0ELb0ELb1ELb1ELb0ELb0EEEvNS_16Flash_fwd_paramsE
        .type           _ZN5flash24flash_fwd_splitkv_kernelI23Flash_fwd_kernel_traitsILi192ELi64ELi64ELi4ELb0ELb0EN7cutlass6half_tE19Flash_kernel_traitsILi192ELi64ELi64ELi4ES3_EELb1ELb0ELb0ELb0ELb1ELb1ELb0ELb0EEEvNS_16Flash_fwd_paramsE,@function
        .size           _ZN5flash24flash_fwd_splitkv_kernelI23Flash_fwd_kernel_traitsILi192ELi64ELi64ELi4ELb0ELb0EN7cutlass6half_tE19Flash_kernel_traitsILi192ELi64ELi64ELi4ES3_EELb1ELb0ELb0ELb0ELb1ELb1ELb0ELb0EEEvNS_16Flash_fwd_paramsE,(.L_x_4107 - _ZN5flash24flash_fwd_splitkv_kernelI23Flash_fwd_kernel_traitsILi192ELi64ELi64ELi4ELb0ELb0EN7cutlass6half_tE19Flash_kernel_traitsILi192ELi64ELi64ELi4ES3_EELb1ELb0ELb0ELb0ELb1ELb1ELb0ELb0EEEvNS_16Flash_fwd_paramsE)
        .other          _ZN5flash24flash_fwd_splitkv_kernelI23Flash_fwd_kernel_traitsILi192ELi64ELi64ELi4ELb0ELb0EN7cutlass6half_tE19Flash_kernel_traitsILi192ELi64ELi64ELi4ES3_EELb1ELb0ELb0ELb0ELb1ELb1ELb0ELb0EEEvNS_16Flash_fwd_paramsE,@"STO_CUDA_ENTRY STV_DEFAULT"
_ZN5flash24flash_fwd_splitkv_kernelI23Flash_fwd_kernel_traitsILi192ELi64ELi64ELi4ELb0ELb0EN7cutlass6half_tE19Flash_kernel_traitsILi192ELi64ELi64ELi4ES3_EELb1ELb0ELb0ELb0ELb1ELb1ELb0ELb0EEEvNS_16Flash_fwd_paramsE:
.text._ZN5flash24flash_fwd_splitkv_kernelI23Flash_fwd_kernel_traitsILi192ELi64ELi64ELi4ELb0ELb0EN7cutlass6half_tE19Flash_kernel_traitsILi192ELi64ELi64ELi4ES3_EELb1ELb0ELb0ELb0ELb1ELb1ELb0ELb0EEEvNS_16Flash_fwd_paramsE:
        /* <DEDUP_REMOVED lines=34> */
.L_x_2063:
[----:B-1-34-:R-:W-:Y:S02]  /*0220*/  MOV R0, c[0x0][0x218] ;  /* 0x0000860000007a02 */ /* 0x01afe40000000f00 */
.L_x_2064:
        /* <DEDUP_REMOVED lines=74> */
.L_x_2067:
[----:B------:R-:W-:Y:S05]  /*06d0*/  BSYNC B0 ;  /* 0x0000000000007941 */ /* 0x000fea0003800000 */
.L_x_2066:
        /* <DEDUP_REMOVED lines=17> */
.L_x_2069:
[----:B------:R-:W-:Y:S05]  /*07f0*/  BSYNC B0 ;  /* 0x0000000000007941 */ /* 0x000fea0003800000 */
.L_x_2068:
        /* <DEDUP_REMOVED lines=17> */
.L_x_2071:
[----:B------:R-:W-:Y:S05]  /*0910*/  BSYNC B0 ;  /* 0x0000000000007941 */ /* 0x000fea0003800000 */
.L_x_2070:
        /* <DEDUP_REMOVED lines=16> */
.L_x_2073:
[----:B------:R-:W-:Y:S05]  /*0a20*/  BSYNC B0 ;  /* 0x0000000000007941 */ /* 0x000fea0003800000 */
.L_x_2072:
        /* <DEDUP_REMOVED lines=19> */
.L_x_2065:
        /* <DEDUP_REMOVED lines=92> */
.L_x_2074:
        /* <DEDUP_REMOVED lines=17> */
.L_x_2076:
        /* <DEDUP_REMOVED lines=50> */
.L_x_2075:
        /* <DEDUP_REMOVED lines=165> */
[----:B------:R-:W-:Y:S01]  /*1fa0*/  @!P2 LEA R14, P1, R18, c[0x0][0x168], 0x1 ;  /* 0x00005a00120eaa11 */ /* 0x000fe200078208ff */
[----:B------:R-:W-:Y:S01]  /*1fb0*/  IMAD.IADD R103, R102, 0x1, -R103 ;  /* 0x0000000166677824 */ /* 0x000fe200078e0a67 */
        /* <DEDUP_REMOVED lines=25> */
[----:B------:R-:W-:Y:S01]  /*2150*/  @!P3 IMAD.MOV.U32 R18, RZ, RZ, c[0x0][0x1a0] ;  /* 0x00006800ff12b624 */ /* 0x000fe200078e00ff */
[----:B------:R-:W-:Y:S01]  /*2160*/  @!P4 LEA R16, P1, R11, R208, 0x6 ;  /* 0x000000d00b10c211 */ /* 0x000fe200078230ff */
[----:B------:R-:W-:Y:S01]  /*2170*/  IMAD.SHL.U32 R205, R205, 0x2, RZ ;  /* 0x00000002cdcd7824 */ /* 0x000fe200078e00ff */
[----:B------:R-:W-:Y:S01]  /*2180*/  LOP3.LUT R6, R9, R6, RZ, 0x3c, !PT ;  /* 0x0000000609067212 */ /* 0x000fe200078e3cff */
[----:B------:R-:W-:Y:S01]  /*2190*/  @!P3 IMAD.MOV.U32 R9, RZ, RZ, c[0x0][0x1a4] ;  /* 0x00006900ff09b624 */ /* 0x000fe200078e00ff */
[----:B------:R-:W-:Y:S01]  /*21a0*/  @!P4 LEA.HI.X R17, R11, R209, R10, 0x6, P1 ;  /* 0x000000d10b11c211 */ /* 0x000fe200008f340a */
[----:B------:R-:W-:Y:S01]  /*21b0*/  IMAD R11, R104, 0x400, R101 ;  /* 0x00000400680b7824 */ /* 0x000fe200078e0265 */
[----:B------:R-:W-:Y:S01]  /*21c0*/  IADD3 R203, R205, 0x6020, RZ ;  /* 0x00006020cdcb7810 */ /* 0x000fe20007ffe0ff */
[----:B------:R-:W-:-:S04]  /*21d0*/  @!P3 IMAD.WIDE.U32 R18, R18, 0x60, R208 ;  /* 0x000000601212b825 */ /* 0x000fc800078e00d0 */
[----:B------:R-:W-:Y:S02]  /*21e0*/  @!P3 IMAD R9, R9, 0x60, RZ ;  /* 0x000000600909b824 */ /* 0x000fe400078e02ff */
[----:B------:R-:W-:Y:S02]  /*21f0*/  IMAD.IADD R206, R6, 0x1, R11 ;  /* 0x0000000106ce7824 */ /* 0x000fe400078e020b */
[----:B----4-:R-:W-:Y:S01]  /*2200*/  IMAD.WIDE.U32 R14, R5, c[0x0][0x1a0], RZ ;  /* 0x00006800050e7a25 */ /* 0x010fe200078e00ff */
[----:B------:R-:W-:-:S04]  /*2210*/  DEPBAR.LE SB0, 0x0 ;  /* 0x000080000000791a */ /* 0x000fc80000000000 */
[----:B------:R-:W-:Y:S01]  /*2220*/  BAR.SYNC.DEFER_BLOCKING 0x0 ;  /* 0x0000000000007b1d */ /* 0x000fe20000010000 */
[----:B------:R-:W-:Y:S01]  /*2230*/  @!P5 IADD3 R14, P2, R208, R14, RZ ;  /* 0x0000000ed00ed210 */ /* 0x000fe20007f5e0ff */
[----:B------:R-:W-:Y:S02]  /*2240*/  @!P3 IMAD.IADD R9, R19, 0x1, R9 ;  /* 0x000000011309b824 */ /* 0x000fe400078e0209 */
[----:B------:R-:W-:Y:S01]  /*2250*/  @!P3 IMAD.MOV.U32 R8, RZ, RZ, R18 ;  /* 0x000000ffff08b224 */ /* 0x000fe200078e0012 */
[----:B------:R-:W-:Y:S01]  /*2260*/  @!P5 IADD3.X R15, R209, R15, R12, P2, !PT ;  /* 0x0000000fd10fd210 */ /* 0x000fe200017fe40c */
[----:B------:R-:W-:Y:S02]  /*2270*/  IMAD.SHL.U32 R206, R206, 0x2, RZ ;  /* 0x00000002cece7824 */ /* 0x000fe400078e00ff */
[----:B------:R-:W-:-:S06]  /*2280*/  IMAD R104, R104, 0x10, R105 ;  /* 0x0000001068687824 */ /* 0x000fcc00078e0269 */
[----:B------:R-:W-:Y:S01]  /*2290*/  R2P PR, R7, 0x6 ;  /* 0x0000000607007804 */ /* 0x000fe20000000000 */
[----:B------:R-:W-:-:S04]  /*22a0*/  IMAD.MOV.U32 R7, RZ, RZ, 0x10 ;  /* 0x00000010ff077424 */ /* 0x000fc800078e00ff */
[----:B------:R-:W-:Y:S02]  /*22b0*/  SEL R5, R5, 0xffffffe0, !P2 ;  /* 0xffffffe005057807 */ /* 0x000fe40005000000 */
        /* <DEDUP_REMOVED lines=8> */
[----:B------:R-:W-:Y:S04]  /*2340*/  @P6 STS.128 [R213+0x10000], RZ ;  /* 0x010000ffd5006388 */ /* 0x000fe80000000c00 */
[----:B------:R-:W-:Y:S01]  /*2350*/  @!PT LDS RZ, [RZ] ;  /* 0x00000000fffff984 */ /* 0x000fe20000000800 */
[----:B------:R-:W-:Y:S01]  /*2360*/  @!PT LDS RZ, [RZ] ;  /* 0x00000000fffff984 */ /* 0x000fe20000000800 */
[----:B------:R-:W-:Y:S01]  /*2370*/  @!PT LDS RZ, [RZ] ;  /* 0x00000000fffff984 */ /* 0x000fe20000000800 */
[----:B------:R4:W-:Y:S01]  /*2380*/  @!P6 LDGSTS.E.BYPASS.LTC128B.128 [R213+0xc000], [R208.64] ;  /* 0x0c000000d0d5efae */ /* 0x0009e2000b901d46 */
[----:B------:R-:W-:Y:S01]  /*2390*/  @P1 IADD3 R203, R0, -0x20, RZ ;  /* 0xffffffe000cb1810 */ /* 0x000fe20007ffe0ff */
[----:B------:R-:W-:Y:S02]  /*23a0*/  IMAD.MOV.U32 R0, RZ, RZ, 0x40 ;  /* 0x00000040ff007424 */ /* 0x000fe400078e00ff */
[----:B------:R4:W-:Y:S01]  /*23b0*/  @!P6 LDGSTS.E.BYPASS.LTC128B.128 [R213+0xe000], [R208.64+0x80] ;  /* 0x0e000080d0d5efae */ /* 0x0009e2000b901d46 */
[----:B------:R-:W-:-:S02]  /*23c0*/  IADD3 R195, R203, 0x800, RZ ;  /* 0x00000800cbc37810 */ /* 0x000fc40007ffe0ff */
[----:B------:R-:W-:Y:S01]  /*23d0*/  SEL R0, R0, 0xffffffc0, !P2 ;  /* 0xffffffc000007807 */ /* 0x000fe20005000000 */
[----:B------:R4:W-:Y:S01]  /*23e0*/  @!P6 LDGSTS.E.BYPASS.LTC128B.128 [R213+0x10000], [R208.64+0x100] ;  /* 0x10000100d0d5efae */ /* 0x0009e2000b901d46 */
[C---:B------:R-:W-:Y:S02]  /*23f0*/  IADD3 R194, R203.reuse, 0x1000, RZ ;  /* 0x00001000cbc27810 */ /* 0x040fe40007ffe0ff */
[----:B------:R-:W-:Y:S01]  /*2400*/  IADD3 R193, R203, 0x1800, RZ ;  /* 0x00001800cbc17810 */ /* 0x000fe20007ffe0ff */
[----:B------:R-:W-:Y:S01]  /*2410*/  @P5 STS.128 [R213+0xc800], RZ ;  /* 0x00c800ffd5005388 */ /* 0x000fe20000000c00 */
[----:B------:R-:W-:Y:S01]  /*2420*/  IMAD.IADD R199, R205, 0x1, R0 ;  /* 0x00000001cdc77824 */ /* 0x000fe200078e0200 */
[----:B------:R-:W-:Y:S01]  /*2430*/  IADD3 R191, R203, 0x2000, RZ ;  /* 0x00002000cbbf7810 */ /* 0x000fe20007ffe0ff */
[----:B------:R-:W-:Y:S01]  /*2440*/  IMAD.IADD R192, R0, 0x1, R203 ;  /* 0x0000000100c07824 */ /* 0x000fe200078e02cb */
[----:B------:R-:W-:Y:S01]  /*2450*/  @P5 STS.128 [R213+0xe800], RZ ;  /* 0x00e800ffd5005388 */ /* 0x000fe20000000c00 */
[----:B------:R-:W-:-:S02]  /*2460*/  SHF.R.S32.HI R0, RZ, 0x1f, R103 ;  /* 0x0000001fff007819 */ /* 0x000fc40000011467 */
[C---:B------:R-:W-:Y:S01]  /*2470*/  IADD3 R190, R203.reuse, 0x2800, RZ ;  /* 0x00002800cbbe7810 */ /* 0x040fe20007ffe0ff */
[----:B------:R-:W-:Y:S01]  /*2480*/  @P5 STS.128 [R213+0x10800], RZ ;  /* 0x010800ffd5005388 */ /* 0x000fe20000000c00 */
[----:B------:R-:W-:Y:S02]  /*2490*/  LEA.HI R0, R0, R103, RZ, 0x2 ;  /* 0x0000006700007211 */ /* 0x000fe400078f10ff */
[C---:B------:R-:W-:Y:S01]  /*24a0*/  IADD3 R189, R203.reuse, 0x3000, RZ ;  /* 0x00003000cbbd7810 */ /* 0x040fe20007ffe0ff */
[----:B------:R-:W-:Y:S01]  /*24b0*/  @!PT LDS RZ, [RZ] ;  /* 0x00000000fffff984 */ /* 0x000fe20000000800 */
[----:B------:R-:W-:Y:S01]  /*24c0*/  @!PT LDS RZ, [RZ] ;  /* 0x00000000fffff984 */ /* 0x000fe20000000800 */
[----:B------:R-:W-:Y:S01]  /*24d0*/  @!PT LDS RZ, [RZ] ;  /* 0x00000000fffff984 */ /* 0x000fe20000000800 */
[----:B------:R1:W-:Y:S01]  /*24e0*/  @!P5 LDGSTS.E.BYPASS.LTC128B.128 [R213+0xc800], [R14.64] ;  /* 0x0c8000000ed5dfae */ /* 0x0003e2000b901d46 */
[C---:B------:R-:W-:Y:S02]  /*24f0*/  IADD3 R188, R203.reuse, 0x3800, RZ ;  /* 0x00003800cbbc7810 */ /* 0x040fe40007ffe0ff */
[C---:B------:R-:W-:Y:S01]  /*2500*/  IADD3 R187, R203.reuse, 0x4000, RZ ;  /* 0x00004000cbbb7810 */ /* 0x040fe20007ffe0ff */
[----:B------:R1:W-:Y:S01]  /*2510*/  @!P5 LDGSTS.E.BYPASS.LTC128B.128 [R213+0xe800], [R14.64+0x80] ;  /* 0x0e8000800ed5dfae */ /* 0x0003e2000b901d46 */
[----:B------:R-:W-:-:S02]  /*2520*/  IADD3 R186, R203, 0x4800, RZ ;  /* 0x00004800cbba7810 */ /* 0x000fc40007ffe0ff */
[C---:B------:R-:W-:Y:S01]  /*2530*/  IADD3 R185, R203.reuse, 0x5000, RZ ;  /* 0x00005000cbb97810 */ /* 0x040fe20007ffe0ff */
[----:B------:R1:W-:Y:S01]  /*2540*/  @!P5 LDGSTS.E.BYPASS.LTC128B.128 [R213+0x10800], [R14.64+0x100] ;  /* 0x108001000ed5dfae */ /* 0x0003e2000b901d46 */
[----:B------:R-:W-:-:S03]  /*2550*/  IADD3 R184, R203, 0x5800, RZ ;  /* 0x00005800cbb87810 */ /* 0x000fc60007ffe0ff */
        /* <DEDUP_REMOVED lines=18> */
[----:B-1----:R-:W-:Y:S04]  /*2680*/  LDSM.16.M88.4 R12, [R206] ;  /* 0x00000000ce0c783b */ /* 0x002fe80000000200 */
[----:B------:R-:W1:Y:S04]  /*2690*/  LDSM.16.M88.4 R44, [R205+0x6800] ;  /* 0x00680000cd2c783b */ /* 0x000e680000000200 */
[----:B--2---:R-:W2:Y:S04]  /*26a0*/  LDSM.16.M88.4 R28, [R205+0x6000] ;  /* 0x00600000cd1c783b */ /* 0x004ea80000000200 */
[----:B------:R-:W2:Y:S04]  /*26b0*/  LDSM.16.M88.4 R72, [R205+0x7000] ;  /* 0x00700000cd48783b */ /* 0x000ea80000000200 */
[----:B------:R-:W-:Y:S04]  /*26c0*/  LDSM.16.M88.4 R52, [R204] ;  /* 0x00000000cc34783b */ /* 0x000fe80000000200 */
[----:B------:R-:W2:Y:S04]  /*26d0*/  LDSM.16.M88.4 R16, [R203+0x800] ;  /* 0x00080000cb10783b */ /* 0x000ea80000000200 */
[----:B---3--:R-:W3:Y:S04]  /*26e0*/  LDSM.16.M88.4 R24, [R203] ;  /* 0x00000000cb18783b */ /* 0x008ee80000000200 */
[----:B------:R-:W3:Y:S04]  /*26f0*/  LDSM.16.M88.4 R32, [R205+0x7800] ;  /* 0x00780000cd20783b */ /* 0x000ee80000000200 */
[----:B------:R-:W3:Y:S04]  /*2700*/  LDSM.16.M88.4 R8, [R203+0x1000] ;  /* 0x00100000cb08783b */ /* 0x000ee80000000200 */
[----:B------:R-:W-:Y:S04]  /*2710*/  LDSM.16.M88.4 R64, [R202] ;  /* 0x00000000ca40783b */ /* 0x000fe80000000200 */
[----:B------:R-:W3:Y:S01]  /*2720*/  LDSM.16.M88.4 R40, [R199+0x6000] ;  /* 0x00600000c728783b */ /* 0x000ee20000000200 */
[C---:B-1----:R-:W-:Y:S03]  /*2730*/  HMMA.16816.F32 R36, R12.reuse, R44, RZ ;  /* 0x0000002c0c24723c */ /* 0x042fe600000018ff */
[----:B------:R-:W1:Y:S04]  /*2740*/  LDSM.16.M88.4 R56, [R203+0x1800] ;  /* 0x00180000cb38783b */ /* 0x000e680000000200 */
[----:B------:R-:W-:Y:S01]  /*2750*/  LDSM.16.M88.4 R48, [R199+0x7800] ;  /* 0x00780000c730783b */ /* 0x000fe20000000200 */
[C---:B------:R-:W-:Y:S03]  /*2760*/  HMMA.16816.F32 R44, R12.reuse, R46, RZ ;  /* 0x0000002e0c2c723c */ /* 0x040fe600000018ff */
[----:B------:R-:W-:Y:S04]  /*2770*/  LDSM.16.M88.4 R80, [R192+0x800] ;  /* 0x00080000c050783b */ /* 0x000fe80000000200 */
[----:B------:R-:W-:Y:S01]  /*2780*/  LDSM.16.M88.4 R60, [R192+0x1000] ;  /* 0x00100000c03c783b */ /* 0x000fe20000000200 */
[C---:B--2---:R-:W-:Y:S03]  /*2790*/  HMMA.16816.F32 R20, R12.reuse, R28, RZ ;  /* 0x0000001c0c14723c */ /* 0x044fe600000018ff */
[----:B------:R-:W-:Y:S04]  /*27a0*/  LDSM.16.M88.4 R88, [R202+0x2000] ;  /* 0x00200000ca58783b */ /* 0x000fe80000000200 */
[----:B------:R-:W-:Y:S01]  /*27b0*/  LDSM.16.M88.4 R96, [R205+0xa800] ;  /* 0x00a80000cd60783b */ /* 0x000fe20000000200 */
[C---:B------:R-:W-:Y:S03]  /*27c0*/  HMMA.16816.F32 R28, R12.reuse, R30, RZ ;  /* 0x0000001e0c1c723c */ /* 0x040fe600000018ff */
[----:B------:R-:W-:Y:S04]  /*27d0*/  LDSM.16.M88.4 R84, [R199+0x9000] ;  /* 0x00900000c754783b */ /* 0x000fe80000000200 */
[----:B------:R-:W-:Y:S01]  /*27e0*/  LDSM.16.M88.4 R92, [R199+0xa000] ;  /* 0x00a00000c75c783b */ /* 0x000fe20000000200 */
[C---:B------:R-:W-:Y:S03]  /*27f0*/  HMMA.16816.F32 R76, R12.reuse, R72, RZ ;  /* 0x000000480c4c723c */ /* 0x040fe600000018ff */
[----:B------:R-:W0:Y:S05]  /*2800*/  LDGDEPBAR ;  /* 0x00000000000079af */ /* 0x000e2a0000000000 */
[----:B------:R-:W-:Y:S08]  /*2810*/  HMMA.16816.F32 R72, R12, R74, RZ ;  /* 0x0000004a0c48723c */ /* 0x000ff000000018ff */
[C---:B------:R-:W-:Y:S08]  /*2820*/  HMMA.16816.F32 R36, R52.reuse, R16, R36 ;  /* 0x000000103424723c */ /* 0x040ff00000001824 */
[C---:B------:R-:W-:Y:S01]  /*2830*/  HMMA.16816.F32 R44, R52.reuse, R18, R44 ;  /* 0x00000012342c723c */ /* 0x040fe2000000182c */
[----:B------:R-:W2:Y:S07]  /*2840*/  LDSM.16.M88.4 R16, [R199+0x7000] ;  /* 0x00700000c710783b */ /* 0x000eae0000000200 */
[C---:B---3--:R-:W-:Y:S08]  /*2850*/  HMMA.16816.F32 R20, R52.reuse, R24, R20 ;  /* 0x000000183414723c */ /* 0x048ff00000001814 */
[----:B------:R-:W-:Y:S01]  /*2860*/  HMMA.16816.F32 R28, R52, R26, R28 ;  /* 0x0000001a341c723c */ /* 0x000fe2000000181c */
[----:B------:R-:W-:Y:S07]  /*2870*/  LDSM.16.M88.4 R24, [R201] ;  /* 0x00000000c918783b */ /* 0x000fee0000000200 */
[C---:B------:R-:W-:Y:S08]  /*2880*/  HMMA.16816.F32 R68, R12.reuse, R32, RZ ;  /* 0x000000200c44723c */ /* 0x040ff000000018ff */
[----:B------:R-:W-:Y:S01]  /*2890*/  HMMA.16816.F32 R12, R12, R34, RZ ;  /* 0x000000220c0c723c */ /* 0x000fe200000018ff */
[----:B------:R-:W-:Y:S07]  /*28a0*/  LDSM.16.M88.4 R32, [R199+0x6800] ;  /* 0x00680000c720783b */ /* 0x000fee0000000200 */
[C---:B------:R-:W-:Y:S08]  /*28b0*/  HMMA.16816.F32 R76, R52.reuse, R8, R76 ;  /* 0x00000008344c723c */ /* 0x040ff0000000184c */
[----:B------:R-:W-:Y:S01]  /*28c0*/  HMMA.16816.F32 R72, R52, R10, R72 ;  /* 0x0000000a3448723c */ /* 0x000fe20000001848 */
[----:B------:R-:W3:Y:S07]  /*28d0*/  LDSM.16.M88.4 R8, [R192] ;  /* 0x00000000c008783b */ /* 0x000eee0000000200 */
[C---:B------:R-:W-:Y:S08]  /*28e0*/  HMMA.16816.F32 R20, R64.reuse, R40, R20 ;  /* 0x000000284014723c */ /* 0x040ff00000001814 */
[----:B------:R-:W-:Y:S01]  /*28f0*/  HMMA.16816.F32 R28, R64, R42, R28 ;  /* 0x0000002a401c723c */ /* 0x000fe2000000181c */
[----:B------:R-:W-:Y:S07]  /*2900*/  LDSM.16.M88.4 R40, [R206+0x2000] ;  /* 0x00200000ce28783b */ /* 0x000fee0000000200 */
[C---:B-1----:R-:W-:Y:S08]  /*2910*/  HMMA.16816.F32 R68, R52.reuse, R56, R68 ;  /* 0x000000383444723c */ /* 0x042ff00000001844 */
[----:B------:R-:W-:Y:S01]  /*2920*/  HMMA.16816.F32 R12, R52, R58, R12 ;  /* 0x0000003a340c723c */ /* 0x000fe2000000180c */
[----:B------:R-:W-:Y:S04]  /*2930*/  LDSM.16.M88.4 R56, [R205+0x8800] ;  /* 0x00880000cd38783b */ /* 0x000fe80000000200 */
[----:B------:R-:W-:Y:S03]  /*2940*/  LDSM.16.M88.4 R52, [R205+0x9000] ;  /* 0x00900000cd34783b */ /* 0x000fe60000000200 */
[C---:B--2---:R-:W-:Y:S08]  /*2950*/  HMMA.16816.F32 R76, R64.reuse, R16, R76 ;  /* 0x00000010404c723c */ /* 0x044ff0000000184c */
[----:B------:R-:W-:Y:S01]  /*2960*/  HMMA.16816.F32 R72, R64, R18, R72 ;  /* 0x000000124048723c */ /* 0x000fe20000001848 */
[----:B------:R-:W1:Y:S07]  /*2970*/  LDSM.16.M88.4 R16, [R205+0x8000] ;  /* 0x00800000cd10783b */ /* 0x000e6e0000000200 */
[C---:B---3--:R-:W-:Y:S08]  /*2980*/  HMMA.16816.F32 R20, R24.reuse, R8, R20 ;  /* 0x000000081814723c */ /* 0x048ff00000001814 */
[----:B------:R-:W-:Y:S01]  /*2990*/  HMMA.16816.F32 R28, R24, R10, R28 ;  /* 0x0000000a181c723c */ /* 0x000fe2000000181c */
[----:B------:R-:W-:Y:S07]  /*29a0*/  LDSM.16.M88.4 R8, [R204+0x2000] ;  /* 0x00200000cc08783b */ /* 0x000fee0000000200 */
[C---:B------:R-:W-:Y:S08]  /*29b0*/  HMMA.16816.F32 R36, R64.reuse, R32, R36 ;  /* 0x000000204024723c */ /* 0x040ff00000001824 */
[C---:B------:R-:W-:Y:S01]  /*29c0*/  HMMA.16816.F32 R44, R64.reuse, R34, R44 ;  /* 0x00000022402c723c */ /* 0x040fe2000000182c */
[----:B------:R-:W2:Y:S07]  /*29d0*/  LDSM.16.M88.4 R32, [R192+0x1800] ;  /* 0x00180000c020783b */ /* 0x000eae0000000200 */
[C---:B------:R-:W-:Y:S08]  /*29e0*/  HMMA.16816.F32 R68, R64.reuse, R48, R68 ;  /* 0x000000304044723c */ /* 0x040ff00000001844 */
[----:B------:R-:W-:Y:S01]  /*29f0*/  HMMA.16816.F32 R64, R64, R50, R12 ;  /* 0x000000324040723c */ /* 0x000fe2000000180c */
[----:B------:R-:W3:Y:S04]  /*2a00*/  LDSM.16.M88.4 R12, [R203+0x2000] ;  /* 0x00200000cb0c783b */ /* 0x000ee80000000200 */
[----:B------:R-:W-:Y:S03]  /*2a10*/  LDSM.16.M88.4 R48, [R205+0x9800] ;  /* 0x00980000cd30783b */ /* 0x000fe60000000200 */
[C---:B-1----:R-:W-:Y:S08]  /*2a20*/  HMMA.16816.F32 R20, R40.reuse, R16, R20 ;  /* 0x000000102814723c */ /* 0x042ff00000001814 */
[----:B------:R-:W-:Y:S01]  /*2a30*/  HMMA.16816.F32 R28, R40, R18, R28 ;  /* 0x00000012281c723c */ /* 0x000fe2000000181c */
[----:B------:R-:W1:Y:S07]  /*2a40*/  LDSM.16.M88.4 R16, [R199+0x8000] ;  /* 0x00800000c710783b */ /* 0x000e6e0000000200 */
        /* <DEDUP_REMOVED lines=8> */
[----:B------:R-:W2:Y:S04]  /*2ad0*/  LDSM.16.M88.4 R32, [R203+0x2800] ;  /* 0x00280000cb20783b */ /* 0x000ea80000000200 */
[----:B------:R-:W1:Y:S03]  /*2ae0*/  LDSM.16.M88.4 R24, [R203+0x3000] ;  /* 0x00300000cb18783b */ /* 0x000e660000000200 */
[C---:B---3--:R-:W-:Y:S08]  /*2af0*/  HMMA.16816.F32 R20, R8.reuse, R12, R20 ;  /* 0x0000000c0814723c */ /* 0x048ff00000001814 */
[----:B------:R-:W-:Y:S01]  /*2b00*/  HMMA.16816.F32 R28, R8, R14, R28 ;  /* 0x0000000e081c723c */ /* 0x000fe2000000181c */
[----:B------:R-:W3:Y:S07]  /*2b10*/  LDSM.16.M88.4 R12, [R192+0x2000] ;  /* 0x00200000c00c783b */ /* 0x000eee0000000200 */
[C---:B------:R-:W-:Y:S08]  /*2b20*/  HMMA.16816.F32 R36, R40.reuse, R56, R36 ;  /* 0x000000382824723c */ /* 0x040ff00000001824 */
[C---:B------:R-:W-:Y:S01]  /*2b30*/  HMMA.16816.F32 R44, R40.reuse, R58, R44 ;  /* 0x0000003a282c723c */ /* 0x040fe2000000182c */
[----:B------:R-:W2:Y:S07]  /*2b40*/  LDSM.16.M88.4 R56, [R199+0x8800] ;  /* 0x00880000c738783b */ /* 0x000eae0000000200 */
[C---:B------:R-:W-:Y:S08]  /*2b50*/  HMMA.16816.F32 R76, R40.reuse, R52, R76 ;  /* 0x00000034284c723c */ /* 0x040ff0000000184c */
[----:B------:R-:W-:Y:S01]  /*2b60*/  HMMA.16816.F32 R72, R40, R54, R72 ;  /* 0x000000362848723c */ /* 0x000fe20000001848 */
[----:B------:R-:W-:Y:S07]  /*2b70*/  LDSM.16.M88.4 R52, [R203+0x3800] ;  /* 0x00380000cb34783b */ /* 0x000fee0000000200 */
        /* <DEDUP_REMOVED lines=9> */
[----:B------:R-:W-:Y:S07]  /*2c10*/  LDSM.16.M88.4 R32, [R203+0x4000] ;  /* 0x00400000cb20783b */ /* 0x000fee0000000200 */
[C---:B------:R-:W-:Y:S08]  /*2c20*/  HMMA.16816.F32 R76, R8.reuse, R24, R76 ;  /* 0x00000018084c723c */ /* 0x040ff0000000184c */
[----:B------:R-:W-:Y:S01]  /*2c30*/  HMMA.16816.F32 R72, R8, R26, R72 ;  /* 0x0000001a0848723c */ /* 0x000fe20000001848 */
[----:B------:R-:W2:Y:S07]  /*2c40*/  LDSM.16.M88.4 R24, [R192+0x2800] ;  /* 0x00280000c018783b */ /* 0x000eae0000000200 */
[C---:B---3--:R-:W-:Y:S08]  /*2c50*/  HMMA.16816.F32 R20, R60.reuse, R12, R20 ;  /* 0x0000000c3c14723c */ /* 0x048ff00000001814 */
[----:B------:R-:W-:Y:S01]  /*2c60*/  HMMA.16816.F32 R28, R60, R14, R28 ;  /* 0x0000000e3c1c723c */ /* 0x000fe2000000181c */
[----:B------:R-:W3:Y:S07]  /*2c70*/  LDSM.16.M88.4 R12, [R202+0x4000] ;  /* 0x00400000ca0c783b */ /* 0x000eee0000000200 */
[C---:B------:R-:W-:Y:S08]  /*2c80*/  HMMA.16816.F32 R36, R88.reuse, R56, R36 ;  /* 0x000000385824723c */ /* 0x040ff00000001824 */
[----:B------:R-:W-:Y:S01]  /*2c90*/  HMMA.16816.F32 R44, R88, R58, R44 ;  /* 0x0000003a582c723c */ /* 0x000fe2000000182c */
[----:B------:R-:W-:Y:S07]  /*2ca0*/  LDSM.16.M88.4 R56, [R192+0x3000] ;  /* 0x00300000c038783b */ /* 0x000fee0000000200 */
[C---:B-1----:R-:W-:Y:S08]  /*2cb0*/  HMMA.16816.F32 R20, R48.reuse, R40, R20 ;  /* 0x000000283014723c */ /* 0x042ff00000001814 */
[----:B------:R-:W-:Y:S01]  /*2cc0*/  HMMA.16816.F32 R28, R48, R42, R28 ;  /* 0x0000002a301c723c */ /* 0x000fe2000000181c */
[----:B------:R-:W1:Y:S07]  /*2cd0*/  LDSM.16.M88.4 R40, [R203+0x4800] ;  /* 0x00480000cb28783b */ /* 0x000e6e0000000200 */
[C---:B--2---:R-:W-:Y:S08]  /*2ce0*/  HMMA.16816.F32 R36, R60.reuse, R24, R36 ;  /* 0x000000183c24723c */ /* 0x044ff00000001824 */
[----:B------:R-:W-:Y:S01]  /*2cf0*/  HMMA.16816.F32 R44, R60, R26, R44 ;  /* 0x0000001a3c2c723c */ /* 0x000fe2000000182c */
[----:B------:R-:W-:Y:S07]  /*2d00*/  LDSM.16.M88.4 R24, [R192+0x4000] ;  /* 0x00400000c018783b */ /* 0x000fee0000000200 */
[----:B------:R-:W-:Y:S08]  /*2d10*/  HMMA.16816.F32 R68, R8, R52, R68 ;  /* 0x000000340844723c */ /* 0x000ff00000001844 */
[----:B------:R-:W-:Y:S08]  /*2d20*/  HMMA.16816.F32 R20, R16, R32, R20 ;  /* 0x000000201014723c */ /* 0x000ff00000001814 */
[----:B------:R-:W-:Y:S01]  /*2d30*/  HMMA.16816.F32 R64, R8, R54, R64 ;  /* 0x000000360840723c */ /* 0x000fe20000001840 */
[----:B------:R-:W2:Y:S04]  /*2d40*/  LDSM.16.M88.4 R8, [R201+0x4000] ;  /* 0x00400000c908783b */ /* 0x000ea80000000200 */
[----:B------:R-:W-:Y:S03]  /*2d50*/  LDSM.16.M88.4 R52, [R192+0x3800] ;  /* 0x00380000c034783b */ /* 0x000fe60000000200 */
[----:B------:R-:W-:Y:S01]  /*2d60*/  HMMA.16816.F32 R28, R16, R34, R28 ;  /* 0x00000022101c723c */ /* 0x000fe2000000181c */
[----:B------:R-:W1:Y:S07]  /*2d70*/  LDSM.16.M88.4 R32, [R199+0xa800] ;  /* 0x00a80000c720783b */ /* 0x000e6e0000000200 */
[----:B------:R-:W-:Y:S08]  /*2d80*/  HMMA.16816.F32 R36, R48, R96, R36 ;  /* 0x000000603024723c */ /* 0x000ff00000001824 */
[----:B------:R-:W-:Y:S08]  /*2d90*/  HMMA.16816.F32 R76, R88, R84, R76 ;  /* 0x00000054584c723c */ /* 0x000ff0000000184c */
[----:B------:R-:W-:Y:S08]  /*2da0*/  HMMA.16816.F32 R44, R48, R98, R44 ;  /* 0x00000062302c723c */ /* 0x000ff0000000182c */
[----:B---3--:R-:W-:Y:S08]  /*2db0*/  HMMA.16816.F32 R20, R12, R92, R20 ;  /* 0x0000005c0c14723c */ /* 0x008ff00000001814 */
[C---:B------:R-:W-:Y:S08]  /*2dc0*/  HMMA.16816.F32 R68, R88.reuse, R80, R68 ;  /* 0x000000505844723c */ /* 0x040ff00000001844 */
[----:B------:R-:W-:Y:S01]  /*2dd0*/  HMMA.16816.F32 R64, R88, R82, R64 ;  /* 0x000000525840723c */ /* 0x000fe20000001840 */
[----:B------:R-:W3:Y:S07]  /*2de0*/  LDSM.16.M88.4 R80, [R205+0xb000] ;  /* 0x00b00000cd50783b */ /* 0x000eee0000000200 */
[----:B------:R-:W-:Y:S08]  /*2df0*/  HMMA.16816.F32 R28, R12, R94, R28 ;  /* 0x0000005e0c1c723c */ /* 0x000ff0000000181c */
[----:B-1----:R-:W-:Y:S08]  /*2e00*/  HMMA.16816.F32 R36, R16, R40, R36 ;  /* 0x000000281024723c */ /* 0x002ff00000001824 */
[----:B------:R-:W-:Y:S08]  /*2e10*/  HMMA.16816.F32 R76, R60, R56, R76 ;  /* 0x000000383c4c723c */ /* 0x000ff0000000184c */
[----:B------:R-:W-:Y:S01]  /*2e20*/  HMMA.16816.F32 R44, R16, R42, R44 ;  /* 0x0000002a102c723c */ /* 0x000fe2000000182c */
[----:B------:R-:W-:Y:S07]  /*2e30*/  LDSM.16.M88.4 R40, [R199+0xb000] ;  /* 0x00b00000c728783b */ /* 0x000fee0000000200 */
[----:B------:R-:W-:Y:S01]  /*2e40*/  HMMA.16816.F32 R72, R88, R86, R72 ;  /* 0x000000565848723c */ /* 0x000fe20000001848 */
[----:B------:R-:W1:Y:S07]  /*2e50*/  LDSM.16.M88.4 R84, [R192+0x4800] ;  /* 0x00480000c054783b */ /* 0x000e6e0000000200 */
[C---:B--2---:R-:W-:Y:S08]  /*2e60*/  HMMA.16816.F32 R20, R8.reuse, R24, R20 ;  /* 0x000000180814723c */ /* 0x044ff00000001814 */
[----:B------:R-:W-:Y:S01]  /*2e70*/  HMMA.16816.F32 R28, R8, R26, R28 ;  /* 0x0000001a081c723c */ /* 0x000fe2000000181c */
[----:B------:R-:W2:Y:S07]  /*2e80*/  LDSM.16.M88.4 R24, [R203+0x5000] ;  /* 0x00500000cb18783b */ /* 0x000eae0000000200 */
[----:B------:R-:W-:Y:S08]  /*2e90*/  HMMA.16816.F32 R36, R12, R32, R36 ;  /* 0x000000200c24723c */ /* 0x000ff00000001824 */
[----:B---3--:R-:W-:Y:S01]  /*2ea0*/  HMMA.16816.F32 R76, R48, R80, R76 ;  /* 0x00000050304c723c */ /* 0x008fe2000000184c */
[----:B------:R-:W-:-:S02]  /*2eb0*/  FMUL.FTZ R21, R21, c[0x0][0x2ec] ;  /* 0x0000bb0015157a20 */ /* 0x000fc40000410000 */
[----:B------:R-:W-:Y:S02]  /*2ec0*/  FMUL.FTZ R23, R23, c[0x0][0x2ec] ;  /* 0x0000bb0017177a20 */ /* 0x000fe40000410000 */
[----:B------:R-:W-:Y:S02]  /*2ed0*/  FMUL.FTZ R20, R20, c[0x0][0x2ec] ;  /* 0x0000bb0014147a20 */ /* 0x000fe40000410000 */
[----:B------:R-:W3:Y:S01]  /*2ee0*/  MUFU.TANH R21, R21 ;  /* 0x0000001500157308 */ /* 0x000ee20000002400 */
[----:B------:R-:W-:Y:S01]  /*2ef0*/  HMMA.16816.F32 R44, R12, R34, R44 ;  /* 0x000000220c2c723c */ /* 0x000fe2000000182c */
[----:B------:R-:W3:Y:S01]  /*2f00*/  LDSM.16.M88.4 R32, [R205+0xb800] ;  /* 0x00b80000cd20783b */ /* 0x000ee20000000200 */
[----:B------:R-:W-:Y:S02]  /*2f10*/  FMUL.FTZ R28, R28, c[0x0][0x2ec] ;  /* 0x0000bb001c1c7a20 */ /* 0x000fe40000410000 */
[----:B------:R-:W-:-:S03]  /*2f20*/  FMUL.FTZ R29, R29, c[0x0][0x2ec] ;  /* 0x0000bb001d1d7a20 */ /* 0x000fc60000410000 */
[----:B------:R-:W1:Y:S01]  /*2f30*/  MUFU.TANH R23, R23 ;  /* 0x0000001700177308 */ /* 0x000e620000002400 */
[C---:B------:R-:W-:Y:S07]  /*2f40*/  HMMA.16816.F32 R68, R60.reuse, R52, R68 ;  /* 0x000000343c44723c */ /* 0x040fee0000001844 */
[----:B------:R-:W-:Y:S01]  /*2f50*/  MUFU.TANH R52, R28 ;  /* 0x0000001c00347308 */ /* 0x000fe20000002400 */
[----:B------:R-:W-:Y:S07]  /*2f60*/  HMMA.16816.F32 R72, R60, R58, R72 ;  /* 0x0000003a3c48723c */ /* 0x000fee0000001848 */
[----:B------:R2:W2:Y:S01]  /*2f70*/  MUFU.TANH R53, R29 ;  /* 0x0000001d00357308 */ /* 0x0004a20000002400 */
[----:B-1----:R-:W-:Y:S07]  /*2f80*/  HMMA.16816.F32 R36, R8, R84, R36 ;  /* 0x000000540824723c */ /* 0x002fee0000001824 */
[----:B------:R-:W-:Y:S01]  /*2f90*/  MUFU.TANH R20, R20 ;  /* 0x0000001400147308 */ /* 0x000fe20000002400 */
[----:B------:R-:W-:Y:S07]  /*2fa0*/  HMMA.16816.F32 R64, R60, R54, R64 ;  /* 0x000000363c40723c */ /* 0x000fee0000001840 */
[----:B------:R-:W-:Y:S01]  /*2fb0*/  FMUL.FTZ R54, R30, c[0x0][0x2ec] ;  /* 0x0000bb001e367a20 */ /* 0x000fe20000410000 */
[----:B--2---:R-:W-:Y:S01]  /*2fc0*/  HMMA.16816.F32 R76, R16, R24, R76 ;  /* 0x00000018104c723c */ /* 0x004fe2000000184c */
[----:B------:R-:W-:-:S02]  /*2fd0*/  FMUL.FTZ R55, R31, c[0x0][0x2ec] ;  /* 0x0000bb001f377a20 */ /* 0x000fc40000410000 */
[----:B------:R-:W1:Y:S02]  /*2fe0*/  LDSM.16.M88.4 R28, [R203+0x5800] ;  /* 0x00580000cb1c783b */ /* 0x000e640000000200 */
[----:B------:R-:W-:Y:S03]  /*2ff0*/  MUFU.TANH R54, R54 ;  /* 0x0000003600367308 */ /* 0x000fe60000002400 */
[C---:B---3--:R-:W-:Y:S01]  /*3000*/  HMMA.16816.F32 R68, R48.reuse, R32, R68 ;  /* 0x000000203044723c */ /* 0x048fe20000001844 */
[----:B------:R-:W-:Y:S02]  /*3010*/  FMUL.FTZ R36, R36, c[0x0][0x2ec] ;  /* 0x0000bb0024247a20 */ /* 0x000fe40000410000 */
[----:B------:R-:W-:Y:S02]  /*3020*/  FMUL.FTZ R56, R37, c[0x0][0x2ec] ;  /* 0x0000bb0025387a20 */ /* 0x000fe40000410000 */
[----:B------:R2:W-:Y:S03]  /*3030*/  MUFU.TANH R57, R36 ;  /* 0x0000002400397308 */ /* 0x0005e60000002400 */
[----:B------:R-:W-:Y:S05]  /*3040*/  HMMA.16816.F32 R72, R48, R82, R72 ;  /* 0x000000523048723c */ /* 0x000fea0000001848 */
[----:B------:R-:W3:Y:S03]  /*3050*/  MUFU.TANH R55, R55 ;  /* 0x0000003700377308 */ /* 0x000ee60000002400 */
[----:B------:R-:W-:Y:S05]  /*3060*/  HMMA.16816.F32 R76, R12, R40, R76 ;  /* 0x000000280c4c723c */ /* 0x000fea000000184c */
[----:B------:R-:W-:Y:S02]  /*3070*/  MUFU.TANH R56, R56 ;  /* 0x0000003800387308 */ /* 0x000fe40000002400 */
[----:B------:R-:W-:Y:S01]  /*3080*/  FMUL.FTZ R40, R38, c[0x0][0x2ec] ;  /* 0x0000bb0026287a20 */ /* 0x000fe20000410000 */
[----:B------:R-:W-:Y:S01]  /*3090*/  HMMA.16816.F32 R64, R48, R34, R64 ;  /* 0x000000223040723c */ /* 0x000fe20000001840 */
[----:B------:R-:W-:Y:S01]  /*30a0*/  FMUL.FTZ R41, R39, c[0x0][0x2ec] ;  /* 0x0000bb0027297a20 */ /* 0x000fe20000410000 */
[----:B------:R-:W-:Y:S03]  /*30b0*/  LDSM.16.M88.4 R32, [R192+0x5800] ;  /* 0x00580000c020783b */ /* 0x000fe60000000200 */
[----:B------:R-:W3:Y:S01]  /*30c0*/  MUFU.TANH R40, R40 ;  /* 0x0000002800287308 */ /* 0x000ee20000002400 */
[----:B--2---:R-:W2:Y:S02]  /*30d0*/  LDSM.16.M88.4 R36, [R199+0xb800] ;  /* 0x00b80000c724783b */ /* 0x004ea40000000200 */
[----:B------:R-:W-:Y:S02]  /*30e0*/  HMMA.16816.F32 R72, R16, R26, R72 ;  /* 0x0000001a1048723c */ /* 0x000fe40000001848 */
[----:B------:R-:W3:Y:S01]  /*30f0*/  LDSM.16.M88.4 R24, [R192+0x5000] ;  /* 0x00500000c018783b */ /* 0x000ee20000000200 */
[----:B------:R-:W-:-:S04]  /*3100*/  DEPBAR.LE SB0, 0x0 ;  /* 0x000080000000791a */ /* 0x000fc80000000000 */
[----:B------:R-:W2:Y:S01]  /*3110*/  MUFU.TANH R41, R41 ;  /* 0x0000002900297308 */ /* 0x000ea20000002400 */
[C---:B-1----:R-:W-:Y:S07]  /*3120*/  HMMA.16816.F32 R68, R16.reuse, R28, R68 ;  /* 0x0000001c1044723c */ /* 0x042fee0000001844 */
[----:B------:R-:W-:Y:S01]  /*3130*/  SHF.R.S32.HI R29, RZ, 0x2, R0 ;  /* 0x00000002ff1d7819 */ /* 0x000fe20000011400 */
[----:B------:R-:W-:Y:S01]  /*3140*/  HMMA.16816.F32 R64, R16, R30, R64 ;  /* 0x0000001e1040723c */ /* 0x000fe20000001840 */
[----:B------:R-:W-:-:S02]  /*3150*/  IMAD.IADD R0, R101, 0x1, R6 ;  /* 0x0000000165007824 */ /* 0x000fc400078e0206 */
[----:B------:R-:W-:-:S04]  /*3160*/  IADD3 R29, R104, 0x1, R29 ;  /* 0x00000001681d7810 */ /* 0x000fc80007ffe01d */
[----:B------:R-:W-:Y:S01]  /*3170*/  IADD3 R106, R100, R29, -R106 ;  /* 0x0000001d646a7210 */ /* 0x000fe20007ffe86a */
[----:B------:R-:W-:Y:S01]  /*3180*/  HMMA.16816.F32 R72, R12, R42, R72 ;  /* 0x0000002a0c48723c */ /* 0x000fe20000001848 */
[----:B------:R-:W-:Y:S02]  /*3190*/  FMUL.FTZ R18, R22, c[0x0][0x2ec] ;  /* 0x0000bb0016127a20 */ /* 0x000fe40000410000 */
[----:B------:R-:W-:-:S04]  /*31a0*/  IADD3 R29, R106, c[0x0][0x2e8], RZ ;  /* 0x0000ba006a1d7a10 */ /* 0x000fc80007ffe0ff */
[CC--:B------:R-:W-:Y:S01]  /*31b0*/  IMNMX R218, R29.reuse, R100.reuse, PT ;  /* 0x000000641dda7217 */ /* 0x0c0fe20003800200 */
[----:B------:R-:W-:Y:S01]  /*31c0*/  HMMA.16816.F32 R44, R8, R86, R44 ;  /* 0x00000056082c723c */ /* 0x000fe2000000182c */
[----:B------:R-:W-:Y:S07]  /*31d0*/  MUFU.TANH R18, R18 ;  /* 0x0000001200127308 */ /* 0x000fee0000002400 */
[C---:B--2---:R-:W-:Y:S07]  /*31e0*/  HMMA.16816.F32 R68, R12.reuse, R36, R68 ;  /* 0x000000240c44723c */ /* 0x044fee0000001844 */
[----:B------:R-:W-:Y:S01]  /*31f0*/  IADD3 R37, R29, 0x8, RZ ;  /* 0x000000081d257810 */ /* 0x000fe20007ffe0ff */
[----:B------:R-:W-:Y:S03]  /*3200*/  HMMA.16816.F32 R64, R12, R38, R64 ;  /* 0x000000260c40723c */ /* 0x000fe60000001840 */
[----:B------:R-:W-:-:S05]  /*3210*/  IMNMX R212, R37, R100, PT ;  /* 0x0000006425d47217 */ /* 0x000fca0003800200 */
[----:B---3--:R-:W-:Y:S01]  /*3220*/  HMMA.16816.F32 R76, R8, R24, R76 ;  /* 0x00000018084c723c */ /* 0x008fe2000000184c */
[----:B------:R-:W-:Y:S02]  /*3230*/  FMUL.FTZ R42, R44, c[0x0][0x2ec] ;  /* 0x0000bb002c2a7a20 */ /* 0x000fe40000410000 */
[----:B------:R-:W-:-:S04]  /*3240*/  FMUL.FTZ R28, R47, c[0x0][0x2ec] ;  /* 0x0000bb002f1c7a20 */ /* 0x000fc80000410000 */
[----:B------:R-:W-:Y:S01]  /*3250*/  FMUL.FTZ R25, R46, c[0x0][0x2ec] ;  /* 0x0000bb002e197a20 */ /* 0x000fe20000410000 */
[C---:B------:R-:W-:Y:S01]  /*3260*/  HMMA.16816.F32 R68, R8.reuse, R32, R68 ;  /* 0x000000200844723c */ /* 0x040fe20000001844 */
[----:B------:R-:W-:Y:S01]  /*3270*/  FMUL.FTZ R24, R45, c[0x0][0x2ec] ;  /* 0x0000bb002d187a20 */ /* 0x000fe20000410000 */
[----:B------:R-:W1:Y:S06]  /*3280*/  MUFU.TANH R42, R42 ;  /* 0x0000002a002a7308 */ /* 0x000e6c0000002400 */
[C---:B------:R-:W-:Y:S02]  /*3290*/  HMMA.16816.F32 R72, R8.reuse, R26, R72 ;  /* 0x0000001a0848723c */ /* 0x040fe40000001848 */
[----:B------:R-:W2:Y:S05]  /*32a0*/  MUFU.TANH R25, R25 ;  /* 0x0000001900197308 */ /* 0x000eaa0000002400 */
[----:B------:R-:W-:Y:S01]  /*32b0*/  IMAD.IADD R27, R3, 0x1, R224 ;  /* 0x00000001031b7824 */ /* 0x000fe200078e02e0 */
[----:B------:R-:W-:Y:S01]  /*32c0*/  HMMA.16816.F32 R32, R8, R34, R64 ;  /* 0x000000220820723c */ /* 0x000fe20000001840 */
[----:B------:R-:W-:Y:S01]  /*32d0*/  FMUL.FTZ R77, R77, c[0x0][0x2ec] ;  /* 0x0000bb004d4d7a20 */ /* 0x000fe20000410000 */
[----:B------:R-:W3:Y:S01]  /*32e0*/  MUFU.TANH R24, R24 ;  /* 0x0000001800187308 */ /* 0x000ee20000002400 */
[----:B------:R-:W-:Y:S01]  /*32f0*/  FMUL.FTZ R76, R76, c[0x0][0x2ec] ;  /* 0x0000bb004c4c7a20 */ /* 0x000fe20000410000 */
[C---:B------:R-:W-:Y:S01]  /*3300*/  IADD3 R17, R27.reuse, 0x1, RZ ;  /* 0x000000011b117810 */ /* 0x040fe20007ffe0ff */
[----:B------:R-:W-:Y:S01]  /*3310*/  FMUL.FTZ R78, R78, c[0x0][0x2ec] ;  /* 0x0000bb004e4e7a20 */ /* 0x000fe20000410000 */
[----:B------:R-:W-:Y:S01]  /*3320*/  IADD3 R19, R27, 0x8, RZ ;  /* 0x000000081b137810 */ /* 0x000fe20007ffe0ff */
[----:B------:R-:W-:Y:S01]  /*3330*/  FMUL.FTZ R79, R79, c[0x0][0x2ec] ;  /* 0x0000bb004f4f7a20 */ /* 0x000fe20000410000 */
[C---:B------:R-:W-:Y:S01]  /*3340*/  ISETP.GE.AND P4, PT, R17.reuse, R218, PT ;  /* 0x000000da1100720c */ /* 0x040fe20003f86270 */
[----:B------:R-:W-:Y:S01]  /*3350*/  FMUL.FTZ R68, R68, c[0x0][0x2ec] ;  /* 0x0000bb0044447a20 */ /* 0x000fe20000410000 */
[----:B------:R-:W-:Y:S01]  /*3360*/  ISETP.GE.AND P5, PT, R17, R212, PT ;  /* 0x000000d41100720c */ /* 0x000fe20003fa6270 */
[----:B------:R-:W1:Y:S01]  /*3370*/  MUFU.TANH R28, R28 ;  /* 0x0000001c001c7308 */ /* 0x000e620000002400 */
[----:B------:R-:W-:Y:S01]  /*3380*/  IADD3 R17, R27, 0x9, RZ ;  /* 0x000000091b117810 */ /* 0x000fe20007ffe0ff */
        /* <DEDUP_REMOVED lines=9> */
[C---:B------:R-:W-:Y:S01]  /*3420*/  ISETP.GE.AND P3, PT, R19.reuse, R218, PT ;  /* 0x000000da1300720c */ /* 0x040fe20003f66270 */
[----:B------:R-:W-:Y:S01]  /*3430*/  FMUL.FTZ R74, R74, c[0x0][0x2ec] ;  /* 0x0000bb004a4a7a20 */ /* 0x000fe20000410000 */
[----:B------:R-:W-:Y:S01]  /*3440*/  ISETP.GE.AND P1, PT, R19, R212, PT ;  /* 0x000000d41300720c */ /* 0x000fe20003f26270 */
[----:B------:R-:W-:Y:S01]  /*3450*/  FMUL.FTZ R75, R75, c[0x0][0x2ec] ;  /* 0x0000bb004b4b7a20 */ /* 0x000fe20000410000 */
[----:B------:R-:W-:Y:S01]  /*3460*/  IADD3 R19, R27, 0x11, RZ ;  /* 0x000000111b137810 */ /* 0x000fe20007ffe0ff */
[----:B------:R-:W1:Y:S01]  /*3470*/  MUFU.TANH R175, R68 ;  /* 0x0000004400af7308 */ /* 0x000e620000002400 */
[----:B------:R-:W-:Y:S01]  /*3480*/  FSEL R21, R21, -INF , !P4 ;  /* 0xff80000015157808 */ /* 0x000fe20006000000 */
[----:B------:R-:W-:Y:S01]  /*3490*/  FMUL.FTZ R71, R71, c[0x0][0x2ec] ;  /* 0x0000bb0047477a20 */ /* 0x000fe20000410000 */
[----:B------:R-:W-:Y:S01]  /*34a0*/  FSEL R16, R23, -INF , !P5 ;  /* 0xff80000017107808 */ /* 0x000fe20006800000 */
[----:B------:R-:W-:Y:S01]  /*34b0*/  FMUL.FTZ R32, R32, c[0x0][0x2ec] ;  /* 0x0000bb0020207a20 */ /* 0x000fe20000410000 */
[----:B------:R-:W-:Y:S01]  /*34c0*/  FSEL R53, R53, -INF , !P2 ;  /* 0xff80000035357808 */ /* 0x000fe20005000000 */
[----:B------:R-:W-:Y:S01]  /*34d0*/  FMUL.FTZ R34, R34, c[0x0][0x2ec] ;  /* 0x0000bb0022227a20 */ /* 0x000fe20000410000 */
[----:B------:R-:W-:Y:S01]  /*34e0*/  FSEL R6, R55, -INF , !P6 ;  /* 0xff80000037067808 */ /* 0x000fe20007000000 */
[----:B------:R-:W1:Y:S01]  /*34f0*/  MUFU.TANH R171, R76 ;  /* 0x0000004c00ab7308 */ /* 0x000e620000002400 */
[----:B------:R-:W-:Y:S01]  /*3500*/  ISETP.GE.AND P4, PT, R17, R218, PT ;  /* 0x000000da1100720c */ /* 0x000fe20003f86270 */
[----:B------:R-:W-:Y:S01]  /*3510*/  FMUL.FTZ R33, R33, c[0x0][0x2ec] ;  /* 0x0000bb0021217a20 */ /* 0x000fe20000410000 */
[----:B------:R-:W-:Y:S01]  /*3520*/  ISETP.GE.AND P5, PT, R17, R212, PT ;  /* 0x000000d41100720c */ /* 0x000fe20003fa6270 */
[----:B------:R-:W-:Y:S01]  /*3530*/  FMUL.FTZ R35, R35, c[0x0][0x2ec] ;  /* 0x0000bb0023237a20 */ /* 0x000fe20000410000 */
[----:B------:R-:W-:-:S02]  /*3540*/  ISETP.GE.AND P2, PT, R13, R218, PT ;  /* 0x000000da0d00720c */ /* 0x000fc40003f46270 */
[----:B------:R-:W-:Y:S01]  /*3550*/  ISETP.GE.AND P6, PT, R13, R212, PT ;  /* 0x000000d40d00720c */ /* 0x000fe20003fc6270 */
[----:B------:R-:W1:Y:S01]  /*3560*/  MUFU.TANH R168, R78 ;  /* 0x0000004e00a87308 */ /* 0x000e620000002400 */
[----:B------:R-:W-:Y:S02]  /*3570*/  FSEL R17, R52, -INF , !P3 ;  /* 0xff80000034117808 */ /* 0x000fe40005800000 */
[----:B------:R-:W-:Y:S02]  /*3580*/  FSEL R54, R54, -INF , !P1 ;  /* 0xff80000036367808 */ /* 0x000fe40004800000 */
[----:B------:R-:W-:Y:S02]  /*3590*/  IADD3 R13, R27, 0x19, RZ ;  /* 0x000000191b0d7810 */ /* 0x000fe40007ffe0ff */
[C---:B------:R-:W-:Y:S01]  /*35a0*/  ISETP.GE.AND P3, PT, R19.reuse, R218, PT ;  /* 0x000000da1300720c */ /* 0x040fe20003f66270 */
[----:B------:R-:W1:Y:S01]  /*35b0*/  MUFU.TANH R178, R79 ;  /* 0x0000004f00b27308 */ /* 0x000e620000002400 */
[----:B------:R-:W-:-:S02]  /*35c0*/  ISETP.GE.AND P1, PT, R19, R212, PT ;  /* 0x000000d41300720c */ /* 0x000fc40003f26270 */
[----:B------:R-:W-:Y:S02]  /*35d0*/  IADD3 R19, R27, 0x20, RZ ;  /* 0x000000201b137810 */ /* 0x000fe40007ffe0ff */
[----:B------:R-:W-:Y:S02]  /*35e0*/  FSEL R15, R57, -INF , !P4 ;  /* 0xff800000390f7808 */ /* 0x000fe40006000000 */
[----:B------:R-:W-:Y:S01]  /*35f0*/  FSEL R14, R40, -INF , !P5 ;  /* 0xff800000280e7808 */ /* 0x000fe20006800000 */
[----:B------:R-:W1:Y:S01]  /*3600*/  MUFU.TANH R163, R72 ;  /* 0x0000004800a37308 */ /* 0x000e620000002400 */
[C---:B------:R-:W-:Y:S02]  /*3610*/  ISETP.GE.AND P4, PT, R13.reuse, R218, PT ;  /* 0x000000da0d00720c */ /* 0x040fe40003f86270 */
[----:B------:R-:W-:Y:S02]  /*3620*/  ISETP.GE.AND P5, PT, R13, R212, PT ;  /* 0x000000d40d00720c */ /* 0x000fe40003fa6270 */
[----:B------:R-:W-:-:S02]  /*3630*/  FSEL R13, R56, -INF , !P3 ;  /* 0xff800000380d7808 */ /* 0x000fc40005800000 */
[----:B------:R-:W-:Y:S01]  /*3640*/  FSEL R12, R41, -INF , !P1 ;  /* 0xff800000290c7808 */ /* 0x000fe20004800000 */
[----:B------:R-:W-:Y:S01]  /*3650*/  MUFU.TANH R169, R73 ;  /* 0x0000004900a97308 */ /* 0x000fe20000002400 */
[----:B------:R-:W-:Y:S02]  /*3660*/  IADD3 R9, R27, 0x21, RZ ;  /* 0x000000211b097810 */ /* 0x000fe40007ffe0ff */
[C---:B------:R-:W-:Y:S02]  /*3670*/  ISETP.GE.AND P3, PT, R19.reuse, R218, PT ;  /* 0x000000da1300720c */ /* 0x040fe40003f66270 */
[----:B------:R-:W-:Y:S02]  /*3680*/  ISETP.GE.AND P1, PT, R19, R212, PT ;  /* 0x000000d41300720c */ /* 0x000fe40003f26270 */
[----:B------:R-:W-:Y:S01]  /*3690*/  IADD3 R19, R27, 0x28, RZ ;  /* 0x000000281b137810 */ /* 0x000fe20007ffe0ff */
[----:B------:R-:W4:Y:S01]  /*36a0*/  MUFU.TANH R170, R74 ;  /* 0x0000004a00aa7308 */ /* 0x000f220000002400 */
[----:B-1----:R-:W-:-:S02]  /*36b0*/  FSEL R11, R42, -INF , !P2 ;  /* 0xff8000002a0b7808 */ /* 0x002fc40005000000 */
[----:B--2---:R-:W-:Y:S02]  /*36c0*/  FSEL R10, R25, -INF , !P6 ;  /* 0xff800000190a7808 */ /* 0x004fe40007000000 */
[C---:B------:R-:W-:Y:S02]  /*36d0*/  ISETP.GE.AND P2, PT, R9.reuse, R218, PT ;  /* 0x000000da0900720c */ /* 0x040fe40003f46270 */
[----:B------:R-:W-:Y:S01]  /*36e0*/  ISETP.GE.AND P6, PT, R9, R212, PT ;  /* 0x000000d40900720c */ /* 0x000fe20003fc6270 */
[----:B------:R-:W1:Y:S01]  /*36f0*/  MUFU.TANH R176, R75 ;  /* 0x0000004b00b07308 */ /* 0x000e620000002400 */
[----:B---3--:R-:W-:Y:S02]  /*3700*/  FSEL R9, R24, -INF , !P4 ;  /* 0xff80000018097808 */ /* 0x008fe40006000000 */
[----:B------:R-:W-:Y:S02]  /*3710*/  FSEL R8, R28, -INF , !P5 ;  /* 0xff8000001c087808 */ /* 0x000fe40006800000 */
[----:B------:R-:W-:-:S02]  /*3720*/  ISETP.GE.AND P4, PT, R19, R218, PT ;  /* 0x000000da1300720c */ /* 0x000fc40003f86270 */
[----:B------:R-:W-:Y:S01]  /*3730*/  ISETP.GE.AND P5, PT, R19, R212, PT ;  /* 0x000000d41300720c */ /* 0x000fe20003fa6270 */
[----:B------:R-:W-:Y:S01]  /*3740*/  MUFU.TANH R173, R69 ;  /* 0x0000004500ad7308 */ /* 0x000fe20000002400 */
[----:B------:R-:W-:Y:S02]  /*3750*/  IADD3 R19, R27, 0x30, RZ ;  /* 0x000000301b137810 */ /* 0x000fe40007ffe0ff */
[----:B------:R-:W-:Y:S02]  /*3760*/  FSEL R165, R165, -INF , !P2 ;  /* 0xff800000a5a57808 */ /* 0x000fe40005000000 */
[----:B------:R-:W-:Y:S02]  /*3770*/  ISETP.GE.AND P2, PT, R19, R218, PT ;  /* 0x000000da1300720c */ /* 0x000fe40003f46270 */
[----:B------:R-:W-:Y:S01]  /*3780*/  IADD3 R23, R27, 0x29, RZ ;  /* 0x000000291b177810 */ /* 0x000fe20007ffe0ff */
[----:B------:R-:W2:Y:S01]  /*3790*/  MUFU.TANH R172, R70 ;  /* 0x0000004600ac7308 */ /* 0x000ea20000002400 */
[----:B------:R-:W-:-:S02]  /*37a0*/  FSEL R175, R175, -INF , !P2 ;  /* 0xff800000afaf7808 */ /* 0x000fc40005000000 */
[----:B------:R-:W-:Y:S02]  /*37b0*/  ISETP.GT.AND P2, PT, R133, 0x1, PT ;  /* 0x000000018500780c */ /* 0x000fe40003f44270 */
[----:B------:R-:W-:Y:S02]  /*37c0*/  FSEL R171, R171, -INF , !P3 ;  /* 0xff800000abab7808 */ /* 0x000fe40005800000 */
[----:B------:R-:W-:Y:S01]  /*37d0*/  FSEL R168, R168, -INF , !P1 ;  /* 0xff800000a8a87808 */ /* 0x000fe20004800000 */
[----:B------:R-:W3:Y:S01]  /*37e0*/  MUFU.TANH R142, R71 ;  /* 0x00000047008e7308 */ /* 0x000ee20000002400 */
[----:B------:R-:W-:Y:S02]  /*37f0*/  FSEL R178, R178, -INF , !P6 ;  /* 0xff800000b2b27808 */ /* 0x000fe40007000000 */
[C---:B------:R-:W-:Y:S02]  /*3800*/  ISETP.GE.AND P3, PT, R23.reuse, R218, PT ;  /* 0x000000da1700720c */ /* 0x040fe40003f66270 */
[----:B------:R-:W-:-:S02]  /*3810*/  ISETP.GE.AND P1, PT, R23, R212, PT ;  /* 0x000000d41700720c */ /* 0x000fc40003f26270 */
[----:B------:R-:W-:Y:S01]  /*3820*/  ISETP.GE.AND P6, PT, R19, R212, PT ;  /* 0x000000d41300720c */ /* 0x000fe20003fc6270 */
[----:B------:R-:W2:Y:S01]  /*3830*/  MUFU.TANH R143, R32 ;  /* 0x00000020008f7308 */ /* 0x000ea20000002400 */
[C---:B------:R-:W-:Y:S02]  /*3840*/  IADD3 R23, R27.reuse, 0x31, RZ ;  /* 0x000000311b177810 */ /* 0x040fe40007ffe0ff */
[----:B------:R-:W-:Y:S02]  /*3850*/  IADD3 R19, R27, 0x38, RZ ;  /* 0x000000381b137810 */ /* 0x000fe40007ffe0ff */
[----:B------:R-:W-:Y:S02]  /*3860*/  FSEL R163, R163, -INF , !P4 ;  /* 0xff800000a3a37808 */ /* 0x000fe40006000000 */
[----:B----4-:R-:W-:Y:S01]  /*3870*/  FSEL R170, R170, -INF , !P5 ;  /* 0xff800000aaaa7808 */ /* 0x010fe20006800000 */
[----:B------:R-:W4:Y:S01]  /*3880*/  MUFU.TANH R140, R34 ;  /* 0x00000022008c7308 */ /* 0x000f220000002400 */
[----:B------:R-:W-:-:S02]  /*3890*/  FSEL R169, R169, -INF , !P3 ;  /* 0xff800000a9a97808 */ /* 0x000fc40005800000 */
[----:B-1----:R-:W-:Y:S01]  /*38a0*/  FSEL R176, R176, -INF , !P1 ;  /* 0xff800000b0b07808 */ /* 0x002fe20004800000 */
[----:B------:R-:W-:Y:S01]  /*38b0*/  BAR.SYNC.DEFER_BLOCKING 0x0 ;  /* 0x0000000000007b1d */ /* 0x000fe20000010000 */
[C---:B------:R-:W-:Y:S02]  /*38c0*/  ISETP.GE.AND P4, PT, R23.reuse, R218, PT ;  /* 0x000000da1700720c */ /* 0x040fe40003f86270 */
[----:B------:R-:W-:Y:S02]  /*38d0*/  ISETP.GE.AND P5, PT, R23, R212, PT ;  /* 0x000000d41700720c */ /* 0x000fe40003fa6270 */
[C---:B------:R-:W-:Y:S01]  /*38e0*/  ISETP.GE.AND P3, PT, R19.reuse, R218, PT ;  /* 0x000000da1300720c */ /* 0x040fe20003f66270 */
[----:B------:R-:W1:Y:S01]  /*38f0*/  MUFU.TANH R141, R33 ;  /* 0x00000021008d7308 */ /* 0x000e620000002400 */
[----:B------:R-:W-:Y:S02]  /*3900*/  ISETP.GE.AND P1, PT, R19, R212, PT ;  /* 0x000000d41300720c */ /* 0x000fe40003f26270 */
[----:B------:R-:W-:-:S02]  /*3910*/  IADD3 R19, R27, 0x39, RZ ;  /* 0x000000391b137810 */ /* 0x000fc40007ffe0ff */
[----:B--2---:R-:W-:Y:S02]  /*3920*/  FSEL R172, R172, -INF , !P6 ;  /* 0xff800000acac7808 */ /* 0x004fe40007000000 */
[----:B------:R-:W-:Y:S01]  /*3930*/  FSEL R173, R173, -INF , !P4 ;  /* 0xff800000adad7808 */ /* 0x000fe20006000000 */
[----:B------:R-:W2:Y:S01]  /*3940*/  MUFU.TANH R166, R35 ;  /* 0x0000002300a67308 */ /* 0x000ea20000002400 */
[----:B---3--:R-:W-:Y:S02]  /*3950*/  FSEL R142, R142, -INF , !P5 ;  /* 0xff8000008e8e7808 */ /* 0x008fe40006800000 */
[----:B------:R-:W-:Y:S02]  /*3960*/  FSEL R143, R143, -INF , !P3 ;  /* 0xff8000008f8f7808 */ /* 0x000fe40005800000 */
[----:B----4-:R-:W-:Y:S02]  /*3970*/  FSEL R140, R140, -INF , !P1 ;  /* 0xff8000008c8c7808 */ /* 0x010fe40004800000 */
[----:B------:R-:W-:-:S02]  /*3980*/  ISETP.GE.AND P6, PT, R27, R218, PT ;  /* 0x000000da1b00720c */ /* 0x000fc40003fc6270 */
[----:B------:R-:W-:Y:S02]  /*3990*/  ISETP.GE.AND P4, PT, R27, R212, PT ;  /* 0x000000d41b00720c */ /* 0x000fe40003f86270 */
[C---:B------:R-:W-:Y:S02]  /*39a0*/  ISETP.GE.AND P5, PT, R19.reuse, R218, PT ;  /* 0x000000da1300720c */ /* 0x040fe40003fa6270 */
[----:B------:R-:W-:Y:S02]  /*39b0*/  ISETP.GE.AND P3, PT, R19, R212, PT ;  /* 0x000000d41300720c */ /* 0x000fe40003f66270 */
[----:B------:R-:W-:Y:S02]  /*39c0*/  @!P2 LEA R216, P1, R134, c[0x0][0x168], 0x1 ;  /* 0x00005a0086d8aa11 */ /* 0x000fe400078208ff */
[----:B------:R-:W-:Y:S02]  /*39d0*/  FSEL R20, R20, -INF , !P6 ;  /* 0xff80000014147808 */ /* 0x000fe40007000000 */
[----:B------:R-:W-:-:S02]  /*39e0*/  @!P2 LEA.HI.X R217, R134, c[0x0][0x16c], R135, 0x1, P1 ;  /* 0x00005b0086d9aa11 */ /* 0x000fc400008f0c87 */
[----:B------:R-:W-:Y:S02]  /*39f0*/  FSEL R18, R18, -INF , !P4 ;  /* 0xff80000012127808 */ /* 0x000fe40006000000 */
[----:B-1----:R-:W-:Y:S02]  /*3a00*/  FSEL R141, R141, -INF , !P5 ;  /* 0xff8000008d8d7808 */ /* 0x002fe40006800000 */
[----:B--2---:R-:W-:Y:S01]  /*3a10*/  FSEL R166, R166, -INF , !P3 ;  /* 0xff800000a6a67808 */ /* 0x004fe20005800000 */
[----:B------:R-:W-:Y:S05]  /*3a20*/  @!P2 BRA `(.L_x_2077) ;  /* 0x000005900000a947 */ /* 0x000fea0003800000 */
[----:B------:R-:W-:Y:S05]  /*3a30*/  @!P0 BRA `(.L_x_2078) ;  /* 0x0000039000008947 */ /* 0x000fea0003800000 */
[----:B------:R-:W1:Y:S01]  /*3a40*/  I2F.RP R19, R4 ;  /* 0x0000000400137306 */ /* 0x000e620000209400 */
[----:B------:R-:W-:Y:S02]  /*3a50*/  IADD3 R26, R3, -0x40, RZ ;  /* 0xffffffc0031a7810 */ /* 0x000fe40007ffe0ff */
[----:B------:R-:W-:Y:S02]  /*3a60*/  IABS R24, R3 ;  /* 0x0000000300187213 */ /* 0x000fe40000000000 */
[----:B------:R-:W-:-:S02]  /*3a70*/  IABS R22, R26 ;  /* 0x0000001a00167213 */ /* 0x000fc40000000000 */
        /* <DEDUP_REMOVED lines=53> */
.L_x_2078:
[----:B------:R-:W-:-:S04]  /*3dd0*/  LEA R3, -R2, RZ, 0x6 ;  /* 0x000000ff02037211 */ /* 0x000fc800078e31ff */
[----:B------:R-:W-:Y:S02]  /*3de0*/  SHF.R.S32.HI R4, RZ, 0x1f, R3 ;  /* 0x0000001fff047819 */ /* 0x000fe40000011403 */
.L_x_2079:
        /* <DEDUP_REMOVED lines=29> */
.L_x_2077:
        /* <DEDUP_REMOVED lines=85> */
[----:B------:R-:W-:Y:S01]  /*4510*/  LDSM.16.MT88.4 R24, [R198+0xe800] ;  /* 0x00e80000c618783b */ /* 0x000fe20000004200 */
        /* <DEDUP_REMOVED lines=281> */
.L_x_2081:
[----:B------:R-:W-:-:S05]  /*56b0*/  IMAD.MOV.U32 R9, RZ, RZ, c[0x0][0x1a0] ;  /* 0x00006800ff097624 */ /* 0x000fca00078e00ff */
[----:B------:R-:W-:-:S04]  /*56c0*/  LEA R9, -R9, RZ, 0x6 ;  /* 0x000000ff09097211 */ /* 0x000fc800078e31ff */
[----:B------:R-:W-:Y:S02]  /*56d0*/  SHF.R.S32.HI R8, RZ, 0x1f, R9 ;  /* 0x0000001fff087819 */ /* 0x000fe40000011409 */
.L_x_2082:
        /* <DEDUP_REMOVED lines=44> */
[----:B------:R-:W4:Y:S04]  /*59a0*/  LDSM.16.M88.4 R12, [R205+0x6000] ;  /* 0x00600000cd0c783b */ /* 0x000f280000000200 */
[----:B------:R-:W1:Y:S04]  /*59b0*/  LDSM.16.M88.4 R140, [R205+0x6800] ;  /* 0x00680000cd8c783b */ /* 0x000e680000000200 */
[----:B------:R-:W1:Y:S04]  /*59c0*/  LDSM.16.M88.4 R160, [R205+0x7000] ;  /* 0x00700000cda0783b */ /* 0x000e680000000200 */
[----:B------:R-:W1:Y:S04]  /*59d0*/  LDSM.16.M88.4 R148, [R205+0x7800] ;  /* 0x00780000cd94783b */ /* 0x000e680000000200 */
[----:B--2---:R-:W-:Y:S04]  /*59e0*/  LDSM.16.M88.4 R8, [R204] ;  /* 0x00000000cc08783b */ /* 0x004fe80000000200 */
[----:B------:R-:W2:Y:S04]  /*59f0*/  LDSM.16.M88.4 R144, [R203] ;  /* 0x00000000cb90783b */ /* 0x000ea80000000200 */
[----:B------:R-:W2:Y:S04]  /*5a00*/  LDSM.16.M88.4 R32, [R195] ;  /* 0x00000000c320783b */ /* 0x000ea80000000200 */
[----:B-----5:R-:W5:Y:S04]  /*5a10*/  LDSM.16.M88.4 R20, [R193] ;  /* 0x00000000c114783b */ /* 0x020f680000000200 */
[----:B------:R-:W-:Y:S04]  /*5a20*/  LDSM.16.M88.4 R136, [R202] ;  /* 0x00000000ca88783b */ /* 0x000fe80000000200 */
[----:B---3--:R-:W3:Y:S01]  /*5a30*/  LDSM.16.M88.4 R4, [R199+0x6000] ;  /* 0x00600000c704783b */ /* 0x008ee20000000200 */
[C---:B----4-:R-:W-:Y:S03]  /*5a40*/  HMMA.16816.F32 R16, R152.reuse, R12, RZ ;  /* 0x0000000c9810723c */ /* 0x050fe600000018ff */
[----:B------:R-:W4:Y:S04]  /*5a50*/  LDSM.16.M88.4 R24, [R194] ;  /* 0x00000000c218783b */ /* 0x000f280000000200 */
[----:B------:R-:W2:Y:S01]  /*5a60*/  LDSM.16.M88.4 R168, [R199+0x6800] ;  /* 0x00680000c7a8783b */ /* 0x000ea20000000200 */
[C---:B------:R-:W-:Y:S03]  /*5a70*/  HMMA.16816.F32 R12, R152.reuse, R14, RZ ;  /* 0x0000000e980c723c */ /* 0x040fe600000018ff */
[----:B------:R-:W-:Y:S04]  /*5a80*/  LDSM.16.M88.4 R176, [R192+0x800] ;  /* 0x00080000c0b0783b */ /* 0x000fe80000000200 */
[----:B------:R-:W-:Y:S01]  /*5a90*/  LDSM.16.M88.4 R172, [R192+0x1000] ;  /* 0x00100000c0ac783b */ /* 0x000fe20000000200 */
[C---:B-1----:R-:W-:Y:S03]  /*5aa0*/  HMMA.16816.F32 R28, R152.reuse, R140, RZ ;  /* 0x0000008c981c723c */ /* 0x042fe600000018ff */
[----:B------:R-:W-:Y:S04]  /*5ab0*/  LDSM.16.M88.4 R220, [R205+0xa800] ;  /* 0x00a80000cddc783b */ /* 0x000fe80000000200 */
[----:B------:R-:W0:Y:S01]  /*5ac0*/  LDGDEPBAR ;  /* 0x00000000000079af */ /* 0x000e220000000000 */
[C---:B------:R-:W-:Y:S08]  /*5ad0*/  HMMA.16816.F32 R164, R152.reuse, R160, RZ ;  /* 0x000000a098a4723c */ /* 0x040ff000000018ff */
[C---:B------:R-:W-:Y:S08]  /*5ae0*/  HMMA.16816.F32 R140, R152.reuse, R142, RZ ;  /* 0x0000008e988c723c */ /* 0x040ff000000018ff */
[C---:B------:R-:W-:Y:S08]  /*5af0*/  HMMA.16816.F32 R160, R152.reuse, R162, RZ ;  /* 0x000000a298a0723c */ /* 0x040ff000000018ff */
[C---:B------:R-:W-:Y:S08]  /*5b00*/  HMMA.16816.F32 R156, R152.reuse, R148, RZ ;  /* 0x00000094989c723c */ /* 0x040ff000000018ff */
[----:B------:R-:W-:Y:S01]  /*5b10*/  HMMA.16816.F32 R152, R152, R150, RZ ;  /* 0x000000969898723c */ /* 0x000fe200000018ff */
[----:B------:R-:W-:Y:S07]  /*5b20*/  LDSM.16.M88.4 R148, [R199+0x7000] ;  /* 0x00700000c794783b */ /* 0x000fee0000000200 */
[C---:B--2---:R-:W-:Y:S08]  /*5b30*/  HMMA.16816.F32 R16, R8.reuse, R144, R16 ;  /* 0x000000900810723c */ /* 0x044ff00000001810 */
[C---:B------:R-:W-:Y:S01]  /*5b40*/  HMMA.16816.F32 R12, R8.reuse, R146, R12 ;  /* 0x00000092080c723c */ /* 0x040fe2000000180c */
[----:B------:R-:W-:Y:S07]  /*5b50*/  LDSM.16.M88.4 R144, [R199+0x7800] ;  /* 0x00780000c790783b */ /* 0x000fee0000000200 */
[C---:B------:R-:W-:Y:S08]  /*5b60*/  HMMA.16816.F32 R28, R8.reuse, R32, R28 ;  /* 0x00000020081c723c */ /* 0x040ff0000000181c */
[C---:B------:R-:W-:Y:S01]  /*5b70*/  HMMA.16816.F32 R140, R8.reuse, R34, R140 ;  /* 0x00000022088c723c */ /* 0x040fe2000000188c */
[----:B------:R-:W-:Y:S07]  /*5b80*/  LDSM.16.M88.4 R32, [R192] ;  /* 0x00000000c020783b */ /* 0x000fee0000000200 */
[C---:B-----5:R-:W-:Y:S08]  /*5b90*/  HMMA.16816.F32 R156, R8.reuse, R20, R156 ;  /* 0x00000014089c723c */ /* 0x060ff0000000189c */
[----:B------:R-:W-:Y:S01]  /*5ba0*/  HMMA.16816.F32 R152, R8, R22, R152 ;  /* 0x000000160898723c */ /* 0x000fe20000001898 */
[----:B------:R-:W1:Y:S07]  /*5bb0*/  LDSM.16.M88.4 R20, [R201] ;  /* 0x00000000c914783b */ /* 0x000e6e0000000200 */
[C---:B---3--:R-:W-:Y:S08]  /*5bc0*/  HMMA.16816.F32 R16, R136.reuse, R4, R16 ;  /* 0x000000048810723c */ /* 0x048ff00000001810 */
[----:B------:R-:W-:Y:S01]  /*5bd0*/  HMMA.16816.F32 R12, R136, R6, R12 ;  /* 0x00000006880c723c */ /* 0x000fe2000000180c */
[----:B------:R-:W-:Y:S07]  /*5be0*/  LDSM.16.M88.4 R4, [R206+0x2000] ;  /* 0x00200000ce04783b */ /* 0x000fee0000000200 */
[C---:B----4-:R-:W-:Y:S08]  /*5bf0*/  HMMA.16816.F32 R164, R8.reuse, R24, R164 ;  /* 0x0000001808a4723c */ /* 0x050ff000000018a4 */
[----:B------:R-:W-:Y:S01]  /*5c00*/  HMMA.16816.F32 R160, R8, R26, R160 ;  /* 0x0000001a08a0723c */ /* 0x000fe200000018a0 */
[----:B------:R-:W2:Y:S04]  /*5c10*/  LDSM.16.M88.4 R8, [R205+0x8000] ;  /* 0x00800000cd08783b */ /* 0x000ea80000000200 */
[----:B------:R-:W3:Y:S03]  /*5c20*/  LDSM.16.M88.4 R24, [R192+0x1800] ;  /* 0x00180000c018783b */ /* 0x000ee60000000200 */
[C---:B------:R-:W-:Y:S08]  /*5c30*/  HMMA.16816.F32 R28, R136.reuse, R168, R28 ;  /* 0x000000a8881c723c */ /* 0x040ff0000000181c */
[----:B------:R-:W-:Y:S01]  /*5c40*/  HMMA.16816.F32 R140, R136, R170, R140 ;  /* 0x000000aa888c723c */ /* 0x000fe2000000188c */
[----:B------:R-:W4:Y:S07]  /*5c50*/  LDSM.16.M88.4 R168, [R205+0x8800] ;  /* 0x00880000cda8783b */ /* 0x000f2e0000000200 */
[C---:B-1----:R-:W-:Y:S08]  /*5c60*/  HMMA.16816.F32 R16, R20.reuse, R32, R16 ;  /* 0x000000201410723c */ /* 0x042ff00000001810 */
[----:B------:R-:W-:Y:S01]  /*5c70*/  HMMA.16816.F32 R12, R20, R34, R12 ;  /* 0x00000022140c723c */ /* 0x000fe2000000180c */
[----:B------:R-:W-:Y:S07]  /*5c80*/  LDSM.16.M88.4 R32, [R191] ;  /* 0x00000000bf20783b */ /* 0x000fee0000000200 */
[C---:B------:R-:W-:Y:S08]  /*5c90*/  HMMA.16816.F32 R164, R136.reuse, R148, R164 ;  /* 0x0000009488a4723c */ /* 0x040ff000000018a4 */
[C---:B------:R-:W-:Y:S01]  /*5ca0*/  HMMA.16816.F32 R160, R136.reuse, R150, R160 ;  /* 0x0000009688a0723c */ /* 0x040fe200000018a0 */
[----:B------:R-:W-:Y:S07]  /*5cb0*/  LDSM.16.M88.4 R148, [R205+0x9000] ;  /* 0x00900000cd94783b */ /* 0x000fee0000000200 */
[C---:B------:R-:W-:Y:S08]  /*5cc0*/  HMMA.16816.F32 R156, R136.reuse, R144, R156 ;  /* 0x00000090889c723c */ /* 0x040ff0000000189c */
[----:B------:R-:W-:Y:S01]  /*5cd0*/  HMMA.16816.F32 R152, R136, R146, R152 ;  /* 0x000000928898723c */ /* 0x000fe20000001898 */
[----:B------:R-:W1:Y:S04]  /*5ce0*/  LDSM.16.M88.4 R136, [R204+0x2000] ;  /* 0x00200000cc88783b */ /* 0x000e680000000200 */
[----:B------:R-:W5:Y:S03]  /*5cf0*/  LDSM.16.M88.4 R144, [R205+0x9800] ;  /* 0x00980000cd90783b */ /* 0x000f660000000200 */
[C---:B------:R-:W-:Y:S08]  /*5d00*/  HMMA.16816.F32 R28, R20.reuse, R176, R28 ;  /* 0x000000b0141c723c */ /* 0x040ff0000000181c */
[----:B------:R-:W-:Y:S01]  /*5d10*/  HMMA.16816.F32 R140, R20, R178, R140 ;  /* 0x000000b2148c723c */ /* 0x000fe2000000188c */
[----:B------:R-:W-:Y:S07]  /*5d20*/  LDSM.16.M88.4 R176, [R201+0x2000] ;  /* 0x00200000c9b0783b */ /* 0x000fee0000000200 */
[C---:B--2---:R-:W-:Y:S08]  /*5d30*/  HMMA.16816.F32 R16, R4.reuse, R8, R16 ;  /* 0x000000080410723c */ /* 0x044ff00000001810 */
[----:B------:R-:W-:Y:S01]  /*5d40*/  HMMA.16816.F32 R12, R4, R10, R12 ;  /* 0x0000000a040c723c */ /* 0x000fe2000000180c */
[----:B------:R-:W-:Y:S07]  /*5d50*/  LDSM.16.M88.4 R8, [R189] ;  /* 0x00000000bd08783b */ /* 0x000fee0000000200 */
[C---:B------:R-:W-:Y:S08]  /*5d60*/  HMMA.16816.F32 R164, R20.reuse, R172, R164 ;  /* 0x000000ac14a4723c */ /* 0x040ff000000018a4 */
[C---:B------:R-:W-:Y:S01]  /*5d70*/  HMMA.16816.F32 R160, R20.reuse, R174, R160 ;  /* 0x000000ae14a0723c */ /* 0x040fe200000018a0 */
[----:B------:R-:W-:Y:S07]  /*5d80*/  LDSM.16.M88.4 R172, [R199+0x8000] ;  /* 0x00800000c7ac783b */ /* 0x000fee0000000200 */
[C---:B---3--:R-:W-:Y:S08]  /*5d90*/  HMMA.16816.F32 R156, R20.reuse, R24, R156 ;  /* 0x00000018149c723c */ /* 0x048ff0000000189c */
[----:B------:R-:W-:Y:S01]  /*5da0*/  HMMA.16816.F32 R152, R20, R26, R152 ;  /* 0x0000001a1498723c */ /* 0x000fe20000001898 */
[----:B------:R-:W2:Y:S04]  /*5db0*/  LDSM.16.M88.4 R24, [R190] ;  /* 0x00000000be18783b */ /* 0x000ea80000000200 */
[----:B------:R-:W3:Y:S03]  /*5dc0*/  LDSM.16.M88.4 R20, [R202+0x2000] ;  /* 0x00200000ca14783b */ /* 0x000ee60000000200 */
[C---:B----4-:R-:W-:Y:S08]  /*5dd0*/  HMMA.16816.F32 R28, R4.reuse, R168, R28 ;  /* 0x000000a8041c723c */ /* 0x050ff0000000181c */
[----:B------:R-:W-:Y:S01]  /*5de0*/  HMMA.16816.F32 R140, R4, R170, R140 ;  /* 0x000000aa048c723c */ /* 0x000fe2000000188c */
[----:B------:R-:W-:Y:S07]  /*5df0*/  LDSM.16.M88.4 R168, [R199+0x9000] ;  /* 0x00900000c7a8783b */ /* 0x000fee0000000200 */
[C---:B-1----:R-:W-:Y:S08]  /*5e00*/  HMMA.16816.F32 R16, R136.reuse, R32, R16 ;  /* 0x000000208810723c */ /* 0x042ff00000001810 */
[----:B------:R-:W-:Y:S01]  /*5e10*/  HMMA.16816.F32 R12, R136, R34, R12 ;  /* 0x00000022880c723c */ /* 0x000fe2000000180c */
[----:B------:R-:W-:Y:S07]  /*5e20*/  LDSM.16.M88.4 R32, [R192+0x2000] ;  /* 0x00200000c020783b */ /* 0x000fee0000000200 */
[C---:B------:R-:W-:Y:S08]  /*5e30*/  HMMA.16816.F32 R164, R4.reuse, R148, R164 ;  /* 0x0000009404a4723c */ /* 0x040ff000000018a4 */
[C---:B------:R-:W-:Y:S01]  /*5e40*/  HMMA.16816.F32 R160, R4.reuse, R150, R160 ;  /* 0x0000009604a0723c */ /* 0x040fe200000018a0 */
[----:B------:R-:W-:Y:S07]  /*5e50*/  LDSM.16.M88.4 R148, [R206+0x4000] ;  /* 0x00400000ce94783b */ /* 0x000fee0000000200 */
[C---:B-----5:R-:W-:Y:S08]  /*5e60*/  HMMA.16816.F32 R156, R4.reuse, R144, R156 ;  /* 0x00000090049c723c */ /* 0x060ff0000000189c */
[----:B------:R-:W-:Y:S01]  /*5e70*/  HMMA.16816.F32 R152, R4, R146, R152 ;  /* 0x000000920498723c */ /* 0x000fe20000001898 */
[----:B------:R-:W1:Y:S04]  /*5e80*/  LDSM.16.M88.4 R4, [R199+0x8800] ;  /* 0x00880000c704783b */ /* 0x000e680000000200 */
[----:B------:R-:W4:Y:S03]  /*5e90*/  LDSM.16.M88.4 R144, [R188] ;  /* 0x00000000bc90783b */ /* 0x000f260000000200 */
[C---:B--2---:R-:W-:Y:S08]  /*5ea0*/  HMMA.16816.F32 R28, R136.reuse, R24, R28 ;  /* 0x00000018881c723c */ /* 0x044ff0000000181c */
[----:B------:R-:W-:Y:S01]  /*5eb0*/  HMMA.16816.F32 R140, R136, R26, R140 ;  /* 0x0000001a888c723c */ /* 0x000fe2000000188c */
[----:B------:R-:W-:Y:S07]  /*5ec0*/  LDSM.16.M88.4 R24, [R199+0x9800] ;  /* 0x00980000c718783b */ /* 0x000fee0000000200 */
[C---:B---3--:R-:W-:Y:S08]  /*5ed0*/  HMMA.16816.F32 R16, R20.reuse, R172, R16 ;  /* 0x000000ac1410723c */ /* 0x048ff00000001810 */
[----:B------:R-:W-:Y:S01]  /*5ee0*/  HMMA.16816.F32 R12, R20, R174, R12 ;  /* 0x000000ae140c723c */ /* 0x000fe2000000180c */
[----:B------:R-:W-:Y:S07]  /*5ef0*/  LDSM.16.M88.4 R172, [R192+0x3000] ;  /* 0x00300000c0ac783b */ /* 0x000fee0000000200 */
[C---:B------:R-:W-:Y:S08]  /*5f00*/  HMMA.16816.F32 R164, R136.reuse, R8, R164 ;  /* 0x0000000888a4723c */ /* 0x040ff000000018a4 */
[----:B------:R-:W-:Y:S01]  /*5f10*/  HMMA.16816.F32 R160, R136, R10, R160 ;  /* 0x0000000a88a0723c */ /* 0x000fe200000018a0 */
[----:B------:R-:W2:Y:S07]  /*5f20*/  LDSM.16.M88.4 R8, [R205+0xa000] ;  /* 0x00a00000cd08783b */ /* 0x000eae0000000200 */
[C---:B-1----:R-:W-:Y:S08]  /*5f30*/  HMMA.16816.F32 R28, R20.reuse, R4, R28 ;  /* 0x00000004141c723c */ /* 0x042ff0000000181c */
[----:B------:R-:W-:Y:S01]  /*5f40*/  HMMA.16816.F32 R140, R20, R6, R140 ;  /* 0x00000006148c723c */ /* 0x000fe2000000188c */
[----:B------:R-:W1:Y:S07]  /*5f50*/  LDSM.16.M88.4 R4, [R192+0x2800] ;  /* 0x00280000c004783b */ /* 0x000e6e0000000200 */
[C---:B------:R-:W-:Y:S08]  /*5f60*/  HMMA.16816.F32 R16, R176.reuse, R32, R16 ;  /* 0x00000020b010723c */ /* 0x040ff00000001810 */
[----:B------:R-:W-:Y:S01]  /*5f70*/  HMMA.16816.F32 R12, R176, R34, R12 ;  /* 0x00000022b00c723c */ /* 0x000fe2000000180c */
[----:B------:R-:W-:Y:S07]  /*5f80*/  LDSM.16.M88.4 R32, [R186] ;  /* 0x00000000ba20783b */ /* 0x000fee0000000200 */
[C---:B----4-:R-:W-:Y:S08]  /*5f90*/  HMMA.16816.F32 R156, R136.reuse, R144, R156 ;  /* 0x00000090889c723c */ /* 0x050ff0000000189c */
[----:B------:R-:W-:Y:S01]  /*5fa0*/  HMMA.16816.F32 R152, R136, R146, R152 ;  /* 0x000000928898723c */ /* 0x000fe20000001898 */
[----:B------:R-:W-:Y:S04]  /*5fb0*/  LDSM.16.M88.4 R136, [R204+0x4000] ;  /* 0x00400000cc88783b */ /* 0x000fe80000000200 */
[----:B------:R-:W3:Y:S03]  /*5fc0*/  LDSM.16.M88.4 R144, [R187] ;  /* 0x00000000bb90783b */ /* 0x000ee60000000200 */
[C---:B--2---:R-:W-:Y:S08]  /*5fd0*/  HMMA.16816.F32 R16, R148.reuse, R8, R16 ;  /* 0x000000089410723c */ /* 0x044ff00000001810 */
[----:B------:R-:W-:Y:S01]  /*5fe0*/  HMMA.16816.F32 R12, R148, R10, R12 ;  /* 0x0000000a940c723c */ /* 0x000fe2000000180c */
[----:B------:R-:W-:Y:S07]  /*5ff0*/  LDSM.16.M88.4 R8, [R201+0x4000] ;  /* 0x00400000c908783b */ /* 0x000fee0000000200 */
[C---:B------:R-:W-:Y:S08]  /*6000*/  HMMA.16816.F32 R164, R20.reuse, R168, R164 ;  /* 0x000000a814a4723c */ /* 0x040ff000000018a4 */
[C---:B------:R-:W-:Y:S01]  /*6010*/  HMMA.16816.F32 R160, R20.reuse, R170, R160 ;  /* 0x000000aa14a0723c */ /* 0x040fe200000018a0 */
[----:B------:R-:W-:Y:S07]  /*6020*/  LDSM.16.M88.4 R168, [R192+0x3800] ;  /* 0x00380000c0a8783b */ /* 0x000fee0000000200 */
[C---:B------:R-:W-:Y:S08]  /*6030*/  HMMA.16816.F32 R156, R20.reuse, R24, R156 ;  /* 0x00000018149c723c */ /* 0x040ff0000000189c */
[----:B------:R-:W-:Y:S01]  /*6040*/  HMMA.16816.F32 R152, R20, R26, R152 ;  /* 0x0000001a1498723c */ /* 0x000fe20000001898 */
[----:B------:R-:W-:Y:S04]  /*6050*/  LDSM.16.M88.4 R24, [R202+0x4000] ;  /* 0x00400000ca18783b */ /* 0x000fe80000000200 */
[----:B------:R-:W2:Y:S03]  /*6060*/  LDSM.16.M88.4 R20, [R199+0xa000] ;  /* 0x00a00000c714783b */ /* 0x000ea60000000200 */
[C---:B-1----:R-:W-:Y:S08]  /*6070*/  HMMA.16816.F32 R28, R176.reuse, R4, R28 ;  /* 0x00000004b01c723c */ /* 0x042ff0000000181c */
[----:B------:R-:W-:Y:S01]  /*6080*/  HMMA.16816.F32 R140, R176, R6, R140 ;  /* 0x00000006b08c723c */ /* 0x000fe2000000188c */
[----:B------:R-:W-:Y:S07]  /*6090*/  LDSM.16.M88.4 R4, [R192+0x4000] ;  /* 0x00400000c004783b */ /* 0x000fee0000000200 */
[C---:B---3--:R-:W-:Y:S08]  /*60a0*/  HMMA.16816.F32 R16, R136.reuse, R144, R16 ;  /* 0x000000908810723c */ /* 0x048ff00000001810 */
[----:B------:R-:W-:Y:S01]  /*60b0*/  HMMA.16816.F32 R12, R136, R146, R12 ;  /* 0x00000092880c723c */ /* 0x000fe2000000180c */
[----:B------:R-:W1:Y:S07]  /*60c0*/  LDSM.16.M88.4 R144, [R205+0xb000] ;  /* 0x00b00000cd90783b */ /* 0x000e6e0000000200 */
[----:B------:R-:W-:Y:S08]  /*60d0*/  HMMA.16816.F32 R28, R148, R220, R28 ;  /* 0x000000dc941c723c */ /* 0x000ff0000000181c */
[C---:B------:R-:W-:Y:S01]  /*60e0*/  HMMA.16816.F32 R180, R176.reuse, R172, R164 ;  /* 0x000000acb0b4723c */ /* 0x040fe200000018a4 */
[----:B------:R-:W3:Y:S07]  /*60f0*/  LDSM.16.M88.4 R164, [R199+0xa800] ;  /* 0x00a80000c7a4783b */ /* 0x000eee0000000200 */
[----:B------:R-:W-:Y:S08]  /*6100*/  HMMA.16816.F32 R160, R176, R174, R160 ;  /* 0x000000aeb0a0723c */ /* 0x000ff000000018a0 */
[----:B------:R-:W-:Y:S08]  /*6110*/  HMMA.16816.F32 R140, R148, R222, R140 ;  /* 0x000000de948c723c */ /* 0x000ff0000000188c */
[C---:B--2---:R-:W-:Y:S08]  /*6120*/  HMMA.16816.F32 R16, R24.reuse, R20, R16 ;  /* 0x000000141810723c */ /* 0x044ff00000001810 */
[----:B------:R-:W-:Y:S01]  /*6130*/  HMMA.16816.F32 R12, R24, R22, R12 ;  /* 0x00000016180c723c */ /* 0x000fe2000000180c */
[----:B------:R-:W2:Y:S07]  /*6140*/  LDSM.16.M88.4 R20, [R185] ;  /* 0x00000000b914783b */ /* 0x000eae0000000200 */
[----:B------:R-:W-:Y:S08]  /*6150*/  HMMA.16816.F32 R28, R136, R32, R28 ;  /* 0x00000020881c723c */ /* 0x000ff0000000181c */
[----:B-1----:R-:W-:Y:S08]  /*6160*/  HMMA.16816.F32 R180, R148, R144, R180 ;  /* 0x0000009094b4723c */ /* 0x002ff000000018b4 */
[----:B------:R-:W-:Y:S01]  /*6170*/  HMMA.16816.F32 R140, R136, R34, R140 ;  /* 0x00000022888c723c */ /* 0x000fe2000000188c */
[----:B------:R-:W1:Y:S07]  /*6180*/  LDSM.16.M88.4 R32, [R205+0xb800] ;  /* 0x00b80000cd20783b */ /* 0x000e6e0000000200 */
[----:B------:R-:W-:Y:S08]  /*6190*/  HMMA.16816.F32 R160, R148, R146, R160 ;  /* 0x0000009294a0723c */ /* 0x000ff000000018a0 */
[----:B------:R-:W-:Y:S01]  /*61a0*/  HMMA.16816.F32 R172, R176, R168, R156 ;  /* 0x000000a8b0ac723c */ /* 0x000fe2000000189c */
[----:B------:R-:W4:Y:S07]  /*61b0*/  LDSM.16.M88.4 R156, [R192+0x4800] ;  /* 0x00480000c09c783b */ /* 0x000f2e0000000200 */
[----:B------:R-:W-:Y:S08]  /*61c0*/  HMMA.16816.F32 R12, R8, R6, R12 ;  /* 0x00000006080c723c */ /* 0x000ff0000000180c */
[----:B---3--:R-:W-:Y:S08]  /*61d0*/  HMMA.16816.F32 R28, R24, R164, R28 ;  /* 0x000000a4181c723c */ /* 0x008ff0000000181c */
[C---:B--2---:R-:W-:Y:S08]  /*61e0*/  HMMA.16816.F32 R180, R136.reuse, R20, R180 ;  /* 0x0000001488b4723c */ /* 0x044ff000000018b4 */
[----:B------:R-:W-:Y:S01]  /*61f0*/  HMMA.16816.F32 R160, R136, R22, R160 ;  /* 0x0000001688a0723c */ /* 0x000fe200000018a0 */
[----:B------:R-:W2:Y:S01]  /*6200*/  LDSM.16.M88.4 R20, [R184] ;  /* 0x00000000b814783b */ /* 0x000ea20000000200 */
[----:B------:R-:W-:-:S02]  /*6210*/  FMUL.FTZ R12, R12, c[0x0][0x2ec] ;  /* 0x0000bb000c0c7a20 */ /* 0x000fc40000410000 */
[----:B------:R-:W-:Y:S02]  /*6220*/  FMUL.FTZ R13, R13, c[0x0][0x2ec] ;  /* 0x0000bb000d0d7a20 */ /* 0x000fe40000410000 */
[----:B------:R-:W-:Y:S01]  /*6230*/  FMUL.FTZ R14, R14, c[0x0][0x2ec] ;  /* 0x0000bb000e0e7a20 */ /* 0x000fe20000410000 */
[----:B------:R-:W-:Y:S01]  /*6240*/  MUFU.TANH R147, R12 ;  /* 0x0000000c00937308 */ /* 0x000fe20000002400 */
[----:B------:R-:W-:Y:S01]  /*6250*/  HMMA.16816.F32 R152, R176, R170, R152 ;  /* 0x000000aab098723c */ /* 0x000fe20000001898 */
[----:B------:R-:W-:-:S06]  /*6260*/  FMUL.FTZ R165, R15, c[0x0][0x2ec] ;  /* 0x0000bb000fa57a20 */ /* 0x000fcc0000410000 */
[----:B------:R-:W-:Y:S01]  /*6270*/  MUFU.TANH R164, R14 ;  /* 0x0000000e00a47308 */ /* 0x000fe20000002400 */
[----:B------:R-:W-:Y:S01]  /*6280*/  HMMA.16816.F32 R16, R8, R4, R16 ;  /* 0x000000040810723c */ /* 0x000fe20000001810 */
[----:B------:R-:W3:Y:S06]  /*6290*/  LDSM.16.M88.4 R4, [R199+0xb000] ;  /* 0x00b00000c704783b */ /* 0x000eec0000000200 */
[----:B------:R-:W-:Y:S01]  /*62a0*/  MUFU.TANH R165, R165 ;  /* 0x000000a500a57308 */ /* 0x000fe20000002400 */
[----:B-1----:R-:W-:Y:S08]  /*62b0*/  HMMA.16816.F32 R172, R148, R32, R172 ;  /* 0x0000002094ac723c */ /* 0x002ff000000018ac */
[----:B----4-:R-:W-:Y:S01]  /*62c0*/  HMMA.16816.F32 R28, R8, R156, R28 ;  /* 0x0000009c081c723c */ /* 0x010fe2000000181c */
[----:B------:R1:W-:Y:S07]  /*62d0*/  MUFU.TANH R156, R13 ;  /* 0x0000000d009c7308 */ /* 0x0003ee0000002400 */
[----:B------:R-:W-:Y:S01]  /*62e0*/  HMMA.16816.F32 R152, R148, R34, R152 ;  /* 0x000000229498723c */ /* 0x000fe20000001898 */
[----:B------:R-:W-:-:S02]  /*62f0*/  FMUL.FTZ R16, R16, c[0x0][0x2ec] ;  /* 0x0000bb0010107a20 */ /* 0x000fc40000410000 */
[----:B------:R-:W-:Y:S02]  /*6300*/  FMUL.FTZ R17, R17, c[0x0][0x2ec] ;  /* 0x0000bb0011117a20 */ /* 0x000fe40000410000 */
[----:B------:R-:W4:Y:S01]  /*6310*/  MUFU.TANH R144, R16 ;  /* 0x0000001000907308 */ /* 0x000f220000002400 */
[----:B------:R-:W-:Y:S02]  /*6320*/  FMUL.FTZ R146, R18, c[0x0][0x2ec] ;  /* 0x0000bb0012927a20 */ /* 0x000fe40000410000 */
[----:B--2---:R-:W-:Y:S01]  /*6330*/  HMMA.16816.F32 R172, R136, R20, R172 ;  /* 0x0000001488ac723c */ /* 0x004fe200000018ac */
[----:B-1----:R-:W1:Y:S01]  /*6340*/  LDSM.16.M88.4 R12, [R199+0xb800] ;  /* 0x00b80000c70c783b */ /* 0x002e620000000200 */
[----:B------:R-:W-:-:S03]  /*6350*/  FMUL.FTZ R157, R19, c[0x0][0x2ec] ;  /* 0x0000bb00139d7a20 */ /* 0x000fc60000410000 */
[----:B------:R2:W5:Y:S03]  /*6360*/  MUFU.TANH R145, R17 ;  /* 0x0000001100917308 */ /* 0x0005660000002400 */
[C---:B------:R-:W-:Y:S01]  /*6370*/  HMMA.16816.F32 R140, R24.reuse, R166, R140 ;  /* 0x000000a6188c723c */ /* 0x040fe2000000188c */
[----:B------:R-:W-:Y:S02]  /*6380*/  FMUL.FTZ R30, R30, c[0x0][0x2ec] ;  /* 0x0000bb001e1e7a20 */ /* 0x000fe40000410000 */
[----:B------:R-:W-:Y:S02]  /*6390*/  FMUL.FTZ R32, R29, c[0x0][0x2ec] ;  /* 0x0000bb001d207a20 */ /* 0x000fe40000410000 */
[----:B------:R-:W-:Y:S01]  /*63a0*/  MUFU.TANH R146, R146 ;  /* 0x0000009200927308 */ /* 0x000fe20000002400 */
[----:B------:R-:W-:Y:S02]  /*63b0*/  FMUL.FTZ R28, R28, c[0x0][0x2ec] ;  /* 0x0000bb001c1c7a20 */ /* 0x000fe40000410000 */
[C---:B---3--:R-:W-:Y:S01]  /*63c0*/  HMMA.16816.F32 R180, R24.reuse, R4, R180 ;  /* 0x0000000418b4723c */ /* 0x048fe200000018b4 */
[----:B------:R-:W-:Y:S01]  /*63d0*/  FMUL.FTZ R29, R31, c[0x0][0x2ec] ;  /* 0x0000bb001f1d7a20 */ /* 0x000fe20000410000 */
[----:B--2---:R-:W2:Y:S03]  /*63e0*/  LDSM.16.M88.4 R16, [R192+0x5000] ;  /* 0x00500000c010783b */ /* 0x004ea60000000200 */
[----:B------:R-:W3:Y:S03]  /*63f0*/  MUFU.TANH R157, R157 ;  /* 0x0000009d009d7308 */ /* 0x000ee60000002400 */
[----:B------:R-:W-:Y:S01]  /*6400*/  HMMA.16816.F32 R160, R24, R6, R160 ;  /* 0x0000000618a0723c */ /* 0x000fe200000018a0 */
[----:B------:R-:W3:Y:S01]  /*6410*/  LDSM.16.M88.4 R4, [R192+0x5800] ;  /* 0x00580000c004783b */ /* 0x000ee20000000200 */
[----:B------:R-:W-:-:S04]  /*6420*/  DEPBAR.LE SB0, 0x0 ;  /* 0x000080000000791a */ /* 0x000fc80000000000 */
[----:B------:R-:W1:Y:S02]  /*6430*/  MUFU.TANH R30, R30 ;  /* 0x0000001e001e7308 */ /* 0x000e640000002400 */
[----:B------:R-:W-:Y:S06]  /*6440*/  HMMA.16816.F32 R152, R136, R22, R152 ;  /* 0x000000168898723c */ /* 0x000fec0000001898 */
[----:B------:R-:W2:Y:S02]  /*6450*/  MUFU.TANH R32, R32 ;  /* 0x0000002000207308 */ /* 0x000ea40000002400 */
[----:B------:R-:W-:Y:S06]  /*6460*/  HMMA.16816.F32 R140, R8, R158, R140 ;  /* 0x0000009e088c723c */ /* 0x000fec000000188c */
[----:B------:R-:W2:Y:S02]  /*6470*/  MUFU.TANH R28, R28 ;  /* 0x0000001c001c7308 */ /* 0x000ea40000002400 */
[C---:B-1----:R-:W-:Y:S06]  /*6480*/  HMMA.16816.F32 R172, R24.reuse, R12, R172 ;  /* 0x0000000c18ac723c */ /* 0x042fec00000018ac */
[----:B------:R-:W-:Y:S01]  /*6490*/  MUFU.TANH R29, R29 ;  /* 0x0000001d001d7308 */ /* 0x000fe20000002400 */
[----:B------:R-:W-:Y:S01]  /*64a0*/  IMAD R13, R211, 0x40, R224 ;  /* 0x00000040d30d7824 */ /* 0x000fe200078e02e0 */
[----:B------:R-:W-:Y:S04]  /*64b0*/  HMMA.16816.F32 R152, R24, R14, R152 ;  /* 0x0000000e1898723c */ /* 0x000fe80000001898 */
[----:B------:R-:W-:-:S02]  /*64c0*/  ISETP.GE.AND P3, PT, R13, R218, PT ;  /* 0x000000da0d00720c */ /* 0x000fc40003f66270 */
[C---:B------:R-:W-:Y:S02]  /*64d0*/  IADD3 R133, R13.reuse, 0x20, RZ ;  /* 0x000000200d857810 */ /* 0x040fe40007ffe0ff */
[C---:B--2---:R-:W-:Y:S01]  /*64e0*/  HMMA.16816.F32 R180, R8.reuse, R16, R180 ;  /* 0x0000001008b4723c */ /* 0x044fe200000018b4 */
[----:B------:R-:W-:Y:S01]  /*64f0*/  IADD3 R15, R13, 0x1, RZ ;  /* 0x000000010d0f7810 */ /* 0x000fe20007ffe0ff */
[----:B------:R-:W-:Y:S01]  /*6500*/  FMUL.FTZ R20, R141, c[0x0][0x2ec] ;  /* 0x0000bb008d147a20 */ /* 0x000fe20000410000 */
[----:B----4-:R-:W-:Y:S01]  /*6510*/  FSEL R144, R144, -INF , !P3 ;  /* 0xff80000090907808 */ /* 0x010fe20005800000 */
[----:B------:R-:W-:Y:S01]  /*6520*/  FMUL.FTZ R21, R143, c[0x0][0x2ec] ;  /* 0x0000bb008f157a20 */ /* 0x000fe20000410000 */
[C---:B------:R-:W-:Y:S02]  /*6530*/  ISETP.GE.AND P4, PT, R15.reuse, R218, PT ;  /* 0x000000da0f00720c */ /* 0x040fe40003f86270 */
[----:B------:R-:W-:Y:S01]  /*6540*/  ISETP.GE.AND P5, PT, R15, R212, PT ;  /* 0x000000d40f00720c */ /* 0x000fe20003fa6270 */
[C---:B---3--:R-:W-:Y:S01]  /*6550*/  HMMA.16816.F32 R172, R8.reuse, R4, R172 ;  /* 0x0000000408ac723c */ /* 0x048fe200000018ac */
[----:B-----5:R-:W-:Y:S01]  /*6560*/  FSEL R12, R145, -INF , !P4 ;  /* 0xff800000910c7808 */ /* 0x020fe20006000000 */
[----:B------:R-:W-:Y:S01]  /*6570*/  FMUL.FTZ R17, R140, c[0x0][0x2ec] ;  /* 0x0000bb008c117a20 */ /* 0x000fe20000410000 */
[----:B------:R-:W-:Y:S01]  /*6580*/  IADD3 R15, R13, 0x8, RZ ;  /* 0x000000080d0f7810 */ /* 0x000fe20007ffe0ff */
[----:B------:R-:W-:Y:S01]  /*6590*/  MUFU.TANH R20, R20 ;  /* 0x0000001400147308 */ /* 0x000fe20000002400 */
[----:B------:R-:W-:Y:S01]  /*65a0*/  FSEL R157, R157, -INF , !P5 ;  /* 0xff8000009d9d7808 */ /* 0x000fe20006800000 */
[----:B------:R-:W-:Y:S01]  /*65b0*/  FMUL.FTZ R16, R142, c[0x0][0x2ec] ;  /* 0x0000bb008e107a20 */ /* 0x000fe20000410000 */
[----:B------:R-:W-:Y:S01]  /*65c0*/  IADD3 R5, R13, 0x9, RZ ;  /* 0x000000090d057810 */ /* 0x000fe20007ffe0ff */
[----:B------:R-:W-:Y:S01]  /*65d0*/  HMMA.16816.F32 R160, R8, R18, R160 ;  /* 0x0000001208a0723c */ /* 0x000fe200000018a0 */
[----:B------:R-:W-:-:S02]  /*65e0*/  ISETP.GE.AND P6, PT, R15, R218, PT ;  /* 0x000000da0f00720c */ /* 0x000fc40003fc6270 */
[C---:B------:R-:W-:Y:S01]  /*65f0*/  ISETP.GE.AND P3, PT, R5.reuse, R218, PT ;  /* 0x000000da0500720c */ /* 0x040fe20003f66270 */
[----:B------:R-:W-:Y:S01]  /*6600*/  MUFU.TANH R17, R17 ;  /* 0x0000001100117308 */ /* 0x000fe20000002400 */
[-C--:B------:R-:W-:Y:S02]  /*6610*/  ISETP.GE.AND P4, PT, R5, R212.reuse, PT ;  /* 0x000000d40500720c */ /* 0x080fe40003f86270 */
[----:B------:R-:W-:Y:S01]  /*6620*/  FSEL R14, R147, -INF , !P6 ;  /* 0xff800000930e7808 */ /* 0x000fe20007000000 */
[----:B------:R-:W-:Y:S01]  /*6630*/  HMMA.16816.F32 R4, R8, R6, R152 ;  /* 0x000000060804723c */ /* 0x000fe20000001898 */
[----:B------:R-:W-:Y:S01]  /*6640*/  FMUL.FTZ R18, R180, c[0x0][0x2ec] ;  /* 0x0000bb00b4127a20 */ /* 0x000fe20000410000 */
[-C--:B------:R-:W-:Y:S01]  /*6650*/  ISETP.GE.AND P6, PT, R13, R212.reuse, PT ;  /* 0x000000d40d00720c */ /* 0x080fe20003fc6270 */
[----:B------:R-:W-:Y:S01]  /*6660*/  FMUL.FTZ R170, R181, c[0x0][0x2ec] ;  /* 0x0000bb00b5aa7a20 */ /* 0x000fe20000410000 */
[-C--:B------:R-:W-:Y:S01]  /*6670*/  ISETP.GE.AND P2, PT, R15, R212.reuse, PT ;  /* 0x000000d40f00720c */ /* 0x080fe20003f46270 */
[----:B------:R-:W-:Y:S01]  /*6680*/  FMUL.FTZ R169, R182, c[0x0][0x2ec] ;  /* 0x0000bb00b6a97a20 */ /* 0x000fe20000410000 */
[C---:B------:R-:W-:Y:S01]  /*6690*/  IADD3 R27, R13.reuse, 0x21, RZ ;  /* 0x000000210d1b7810 */ /* 0x040fe20007ffe0ff */
[----:B------:R-:W1:Y:S01]  /*66a0*/  MUFU.TANH R18, R18 ;  /* 0x0000001200127308 */ /* 0x000e620000002400 */
[----:B------:R-:W-:Y:S01]  /*66b0*/  FSEL R10, R156, -INF , !P3 ;  /* 0xff8000009c0a7808 */ /* 0x000fe20005800000 */
[----:B------:R-:W-:Y:S01]  /*66c0*/  FMUL.FTZ R156, R172, c[0x0][0x2ec] ;  /* 0x0000bb00ac9c7a20 */ /* 0x000fe20000410000 */
[----:B------:R-:W-:Y:S01]  /*66d0*/  IADD3 R11, R13, 0x10, RZ ;  /* 0x000000100d0b7810 */ /* 0x000fe20007ffe0ff */
[----:B------:R-:W-:Y:S01]  /*66e0*/  FMUL.FTZ R154, R173, c[0x0][0x2ec] ;  /* 0x0000bb00ad9a7a20 */ /* 0x000fe20000410000 */
[----:B------:R-:W-:Y:S01]  /*66f0*/  IADD3 R9, R13, 0x11, RZ ;  /* 0x000000110d097810 */ /* 0x000fe20007ffe0ff */
[----:B------:R-:W-:Y:S01]  /*6700*/  FMUL.FTZ R167, R183, c[0x0][0x2ec] ;  /* 0x0000bb00b7a77a20 */ /* 0x000fe20000410000 */
[----:B------:R-:W-:Y:S01]  /*6710*/  FSEL R8, R146, -INF , !P6 ;  /* 0xff80000092087808 */ /* 0x000fe20007000000 */
[----:B------:R-:W2:Y:S01]  /*6720*/  MUFU.TANH R170, R170 ;  /* 0x000000aa00aa7308 */ /* 0x000ea20000002400 */
[----:B------:R-:W-:Y:S01]  /*6730*/  FMUL.FTZ R161, R161, c[0x0][0x2ec] ;  /* 0x0000bb00a1a17a20 */ /* 0x000fe20000410000 */
[----:B------:R-:W-:Y:S01]  /*6740*/  ISETP.GE.AND P6, PT, R11, R212, PT ;  /* 0x000000d40b00720c */ /* 0x000fe20003fc6270 */
[----:B------:R-:W-:Y:S01]  /*6750*/  FMUL.FTZ R160, R160, c[0x0][0x2ec] ;  /* 0x0000bb00a0a07a20 */ /* 0x000fe20000410000 */
[-C--:B------:R-:W-:Y:S01]  /*6760*/  ISETP.GE.AND P5, PT, R9, R218.reuse, PT ;  /* 0x000000da0900720c */ /* 0x080fe20003fa6270 */
[----:B------:R-:W-:Y:S01]  /*6770*/  FMUL.FTZ R15, R162, c[0x0][0x2ec] ;  /* 0x0000bb00a20f7a20 */ /* 0x000fe20000410000 */
[----:B------:R-:W-:Y:S01]  /*6780*/  ISETP.GE.AND P3, PT, R11, R218, PT ;  /* 0x000000da0b00720c */ /* 0x000fe20003f66270 */
[----:B------:R-:W-:Y:S01]  /*6790*/  FMUL.FTZ R163, R163, c[0x0][0x2ec] ;  /* 0x0000bb00a3a37a20 */ /* 0x000fe20000410000 */
[----:B------:R-:W3:Y:S01]  /*67a0*/  MUFU.TANH R156, R156 ;  /* 0x0000009c009c7308 */ /* 0x000ee20000002400 */
[----:B------:R-:W-:Y:S01]  /*67b0*/  FMUL.FTZ R5, R5, c[0x0][0x2ec] ;  /* 0x0000bb0005057a20 */ /* 0x000fe20000410000 */
[C---:B------:R-:W-:Y:S01]  /*67c0*/  IADD3 R137, R13.reuse, 0x19, RZ ;  /* 0x000000190d897810 */ /* 0x040fe20007ffe0ff */
[----:B------:R-:W-:Y:S01]  /*67d0*/  FMUL.FTZ R4, R4, c[0x0][0x2ec] ;  /* 0x0000bb0004047a20 */ /* 0x000fe20000410000 */
[----:B------:R-:W-:Y:S01]  /*67e0*/  IADD3 R139, R13, 0x18, RZ ;  /* 0x000000180d8b7810 */ /* 0x000fe20007ffe0ff */
[----:B------:R-:W-:Y:S01]  /*67f0*/  FMUL.FTZ R153, R174, c[0x0][0x2ec] ;  /* 0x0000bb00ae997a20 */ /* 0x000fe20000410000 */
[----:B------:R-:W-:Y:S01]  /*6800*/  FSEL R25, R30, -INF , !P6 ;  /* 0xff8000001e197808 */ /* 0x000fe20007000000 */
[----:B------:R-:W-:Y:S01]  /*6810*/  FMUL.FTZ R175, R175, c[0x0][0x2ec] ;  /* 0x0000bb00afaf7a20 */ /* 0x000fe20000410000 */
[----:B------:R-:W4:Y:S01]  /*6820*/  MUFU.TANH R154, R154 ;  /* 0x0000009a009a7308 */ /* 0x000f220000002400 */
[----:B------:R-:W-:Y:S01]  /*6830*/  FSEL R24, R32, -INF , !P5 ;  /* 0xff80000020187808 */ /* 0x000fe20006800000 */
[----:B------:R-:W-:Y:S01]  /*6840*/  FMUL.FTZ R6, R6, c[0x0][0x2ec] ;  /* 0x0000bb0006067a20 */ /* 0x000fe20000410000 */
[----:B------:R-:W-:Y:S01]  /*6850*/  FSEL R11, R164, -INF , !P2 ;  /* 0xff800000a40b7808 */ /* 0x000fe20005000000 */
[----:B------:R-:W-:Y:S01]  /*6860*/  FMUL.FTZ R7, R7, c[0x0][0x2ec] ;  /* 0x0000bb0007077a20 */ /* 0x000fe20000410000 */
[----:B------:R-:W-:-:S02]  /*6870*/  FSEL R26, R28, -INF , !P3 ;  /* 0xff8000001c1a7808 */ /* 0x000fc40005800000 */
[-C--:B------:R-:W-:Y:S01]  /*6880*/  ISETP.GE.AND P6, PT, R133, R218.reuse, PT ;  /* 0x000000da8500720c */ /* 0x080fe20003fc6270 */
[----:B------:R-:W5:Y:S01]  /*6890*/  MUFU.TANH R166, R161 ;  /* 0x000000a100a67308 */ /* 0x000f620000002400 */
[----:B------:R-:W-:Y:S02]  /*68a0*/  ISETP.GE.AND P5, PT, R27, R218, PT ;  /* 0x000000da1b00720c */ /* 0x000fe40003fa6270 */
[----:B------:R-:W-:Y:S02]  /*68b0*/  ISETP.GE.AND P2, PT, R9, R212, PT ;  /* 0x000000d40900720c */ /* 0x000fe40003f46270 */
[C---:B------:R-:W-:Y:S02]  /*68c0*/  IADD3 R33, R13.reuse, 0x30, RZ ;  /* 0x000000300d217810 */ /* 0x040fe40007ffe0ff */
[----:B------:R-:W-:Y:S01]  /*68d0*/  IADD3 R31, R13, 0x31, RZ ;  /* 0x000000310d1f7810 */ /* 0x000fe20007ffe0ff */
[----:B------:R-:W3:Y:S01]  /*68e0*/  MUFU.TANH R168, R160 ;  /* 0x000000a000a87308 */ /* 0x000ee20000002400 */
[----:B------:R-:W-:-:S02]  /*68f0*/  ISETP.GE.AND P3, PT, R137, R218, PT ;  /* 0x000000da8900720c */ /* 0x000fc40003f66270 */
[----:B------:R-:W-:Y:S02]  /*6900*/  IADD3 R35, R13, 0x29, RZ ;  /* 0x000000290d237810 */ /* 0x000fe40007ffe0ff */
[----:B------:R-:W-:Y:S02]  /*6910*/  FSEL R9, R165, -INF , !P4 ;  /* 0xff800000a5097808 */ /* 0x000fe40006000000 */
[----:B------:R-:W-:Y:S01]  /*6920*/  ISETP.GE.AND P4, PT, R139, R218, PT ;  /* 0x000000da8b00720c */ /* 0x000fe20003f86270 */
[----:B------:R-:W3:Y:S01]  /*6930*/  MUFU.TANH R136, R5 ;  /* 0x0000000500887308 */ /* 0x000ee20000002400 */
[----:B------:R-:W-:Y:S02]  /*6940*/  IADD3 R23, R13, 0x28, RZ ;  /* 0x000000280d177810 */ /* 0x000fe40007ffe0ff */
[----:B-1----:R-:W-:Y:S02]  /*6950*/  FSEL R172, R18, -INF , !P6 ;  /* 0xff80000012ac7808 */ /* 0x002fe40007000000 */
[----:B--2---:R-:W-:-:S02]  /*6960*/  FSEL R170, R170, -INF , !P5 ;  /* 0xff800000aaaa7808 */ /* 0x004fc40006800000 */
[----:B------:R-:W-:Y:S01]  /*6970*/  FSEL R20, R20, -INF , !P3 ;  /* 0xff80000014147808 */ /* 0x000fe20005800000 */
[----:B------:R-:W1:Y:S01]  /*6980*/  MUFU.TANH R138, R4 ;  /* 0x00000004008a7308 */ /* 0x000e620000002400 */
[-C--:B------:R-:W-:Y:S02]  /*6990*/  ISETP.GE.AND P6, PT, R33, R218.reuse, PT ;  /* 0x000000da2100720c */ /* 0x080fe40003fc6270 */
[-C--:B------:R-:W-:Y:S02]  /*69a0*/  ISETP.GE.AND P5, PT, R31, R218.reuse, PT ;  /* 0x000000da1f00720c */ /* 0x080fe40003fa6270 */
[----:B------:R-:W-:Y:S02]  /*69b0*/  IADD3 R19, R13, 0x38, RZ ;  /* 0x000000380d137810 */ /* 0x000fe40007ffe0ff */
[----:B------:R-:W-:Y:S01]  /*69c0*/  ISETP.GE.AND P3, PT, R35, R218, PT ;  /* 0x000000da2300720c */ /* 0x000fe20003f66270 */
[----:B------:R-:W2:Y:S01]  /*69d0*/  MUFU.TANH R16, R16 ;  /* 0x0000001000107308 */ /* 0x000ea20000002400 */
[----:B------:R-:W-:-:S02]  /*69e0*/  IADD3 R13, R13, 0x39, RZ ;  /* 0x000000390d0d7810 */ /* 0x000fc40007ffe0ff */
[----:B------:R-:W-:Y:S02]  /*69f0*/  FSEL R22, R17, -INF , !P4 ;  /* 0xff80000011167808 */ /* 0x000fe40006000000 */
[----:B------:R-:W-:Y:S02]  /*6a00*/  ISETP.GE.AND P4, PT, R23, R218, PT ;  /* 0x000000da1700720c */ /* 0x000fe40003f86270 */
[----:B---3--:R-:W-:Y:S01]  /*6a10*/  FSEL R156, R156, -INF , !P6 ;  /* 0xff8000009c9c7808 */ /* 0x008fe20007000000 */
[----:B------:R-:W3:Y:S01]  /*6a20*/  MUFU.TANH R21, R21 ;  /* 0x0000001500157308 */ /* 0x000ee20000002400 */
[----:B----4-:R-:W-:Y:S02]  /*6a30*/  FSEL R154, R154, -INF , !P5 ;  /* 0xff8000009a9a7808 */ /* 0x010fe40006800000 */
[----:B-----5:R-:W-:Y:S02]  /*6a40*/  FSEL R166, R166, -INF , !P3 ;  /* 0xff800000a6a67808 */ /* 0x020fe40005800000 */
[----:B------:R-:W-:-:S02]  /*6a50*/  ISETP.GE.AND P6, PT, R139, R212, PT ;  /* 0x000000d48b00720c */ /* 0x000fc40003fc6270 */
[----:B------:R-:W-:Y:S01]  /*6a60*/  ISETP.GE.AND P5, PT, R137, R212, PT ;  /* 0x000000d48900720c */ /* 0x000fe20003fa6270 */
[----:B------:R-:W4:Y:S01]  /*6a70*/  MUFU.TANH R169, R169 ;  /* 0x000000a900a97308 */ /* 0x000f220000002400 */
[-C--:B------:R-:W-:Y:S02]  /*6a80*/  ISETP.GE.AND P3, PT, R13, R218.reuse, PT ;  /* 0x000000da0d00720c */ /* 0x080fe40003f66270 */
[----:B------:R-:W-:Y:S02]  /*6a90*/  FSEL R168, R168, -INF , !P4 ;  /* 0xff800000a8a87808 */ /* 0x000fe40006000000 */
[----:B------:R-:W-:Y:S02]  /*6aa0*/  ISETP.GE.AND P4, PT, R19, R218, PT ;  /* 0x000000da1300720c */ /* 0x000fe40003f86270 */
[----:B------:R-:W-:Y:S01]  /*6ab0*/  FSEL R136, R136, -INF , !P3 ;  /* 0xff80000088887808 */ /* 0x000fe20005800000 */
[----:B------:R-:W5:Y:S01]  /*6ac0*/  MUFU.TANH R167, R167 ;  /* 0x000000a700a77308 */ /* 0x000f620000002400 */
[----:B------:R-:W-:-:S02]  /*6ad0*/  ISETP.GE.AND P3, PT, R27, R212, PT ;  /* 0x000000d41b00720c */ /* 0x000fc40003f66270 */
[----:B-1----:R-:W-:Y:S02]  /*6ae0*/  FSEL R138, R138, -INF , !P4 ;  /* 0xff8000008a8a7808 */ /* 0x002fe40006000000 */
[----:B------:R-:W-:Y:S02]  /*6af0*/  FSEL R27, R29, -INF , !P2 ;  /* 0xff8000001d1b7808 */ /* 0x000fe40005000000 */
[-C--:B------:R-:W-:Y:S01]  /*6b00*/  ISETP.GE.AND P4, PT, R133, R212.reuse, PT ;  /* 0x000000d48500720c */ /* 0x080fe20003f86270 */
[----:B------:R-:W1:Y:S01]  /*6b10*/  MUFU.TANH R15, R15 ;  /* 0x0000000f000f7308 */ /* 0x000e620000002400 */
[----:B------:R-:W-:Y:S02]  /*6b20*/  ISETP.GE.AND P2, PT, R23, R212, PT ;  /* 0x000000d41700720c */ /* 0x000fe40003f46270 */
[----:B--2---:R-:W-:Y:S02]  /*6b30*/  FSEL R23, R16, -INF , !P6 ;  /* 0xff80000010177808 */ /* 0x004fe40007000000 */
[----:B---3--:R-:W-:-:S02]  /*6b40*/  FSEL R21, R21, -INF , !P5 ;  /* 0xff80000015157808 */ /* 0x008fc40006800000 */
[----:B----4-:R-:W-:Y:S01]  /*6b50*/  FSEL R169, R169, -INF , !P4 ;  /* 0xff800000a9a97808 */ /* 0x010fe20006000000 */
[----:B------:R-:W2:Y:S01]  /*6b60*/  MUFU.TANH R163, R163 ;  /* 0x000000a300a37308 */ /* 0x000ea20000002400 */
[----:B-----5:R-:W-:Y:S02]  /*6b70*/  FSEL R167, R167, -INF , !P3 ;  /* 0xff800000a7a77808 */ /* 0x020fe40005800000 */
[-C--:B------:R-:W-:Y:S02]  /*6b80*/  ISETP.GE.AND P6, PT, R35, R212.reuse, PT ;  /* 0x000000d42300720c */ /* 0x080fe40003fc6270 */
[-C--:B------:R-:W-:Y:S02]  /*6b90*/  ISETP.GE.AND P5, PT, R33, R212.reuse, PT ;  /* 0x000000d42100720c */ /* 0x080fe40003fa6270 */
[-C--:B------:R-:W-:Y:S01]  /*6ba0*/  ISETP.GE.AND P4, PT, R31, R212.reuse, PT ;  /* 0x000000d41f00720c */ /* 0x080fe20003f86270 */
[----:B------:R-:W3:Y:S01]  /*6bb0*/  MUFU.TANH R153, R153 ;  /* 0x0000009900997308 */ /* 0x000ee20000002400 */
[----:B-1----:R-:W-:Y:S01]  /*6bc0*/  FSEL R165, R15, -INF , !P2 ;  /* 0xff8000000fa57808 */ /* 0x002fe20005000000 */
[----:B------:R-:W-:Y:S01]  /*6bd0*/  BAR.SYNC.DEFER_BLOCKING 0x0 ;  /* 0x0000000000007b1d */ /* 0x000fe20000010000 */
[----:B------:R-:W-:-:S02]  /*6be0*/  ISETP.GE.AND P3, PT, R19, R212, PT ;  /* 0x000000d41300720c */ /* 0x000fc40003f66270 */
[----:B------:R-:W-:-:S03]  /*6bf0*/  ISETP.GE.AND P2, PT, R13, R212, PT ;  /* 0x000000d40d00720c */ /* 0x000fc60003f46270 */
[----:B------:R-:W1:Y:S01]  /*6c00*/  MUFU.TANH R139, R175 ;  /* 0x000000af008b7308 */ /* 0x000e620000002400 */
[----:B--2---:R-:W-:-:S07]  /*6c10*/  FSEL R163, R163, -INF , !P6 ;  /* 0xff800000a3a37808 */ /* 0x004fce0007000000 */
[----:B------:R-:W2:Y:S01]  /*6c20*/  MUFU.TANH R137, R6 ;  /* 0x0000000600897308 */ /* 0x000ea20000002400 */
[----:B---3--:R-:W-:-:S07]  /*6c30*/  FSEL R153, R153, -INF , !P5 ;  /* 0xff80000099997808 */ /* 0x008fce0006800000 */
[----:B------:R-:W3:Y:S01]  /*6c40*/  MUFU.TANH R151, R7 ;  /* 0x0000000700977308 */ /* 0x000ee20000002400 */
[----:B-1----:R-:W-:Y:S02]  /*6c50*/  FSEL R139, R139, -INF , !P4 ;  /* 0xff8000008b8b7808 */ /* 0x002fe40006000000 */
[----:B--2---:R-:W-:Y:S02]  /*6c60*/  FSEL R137, R137, -INF , !P3 ;  /* 0xff80000089897808 */ /* 0x004fe40005800000 */
[----:B---3--:R-:W-:Y:S01]  /*6c70*/  FSEL R151, R151, -INF , !P2 ;  /* 0xff80000097977808 */ /* 0x008fe20005000000 */
        /* <DEDUP_REMOVED lines=56> */
[----:B------:R-:W-:-:S05]  /*7000*/  IMAD.WIDE.U32 R6, R6, c[0x0][0x180], R16 ;  /* 0x0000600006067a25 */ /* 0x000fca00078e0010 */
[----:B------:R-:W-:Y:S01]  /*7010*/  IADD3 R0, R7, R5, RZ ;  /* 0x0000000507007210 */ /* 0x000fe20007ffe0ff */
[----:B------:R-:W-:Y:S05]  /*7020*/  BRA `(.L_x_2085) ;  /* 0x0000002000007947 */ /* 0x000fea0003800000 */
.L_x_2084:
[----:B------:R-:W-:-:S04]  /*7030*/  LEA R6, -R2, RZ, 0x6 ;  /* 0x000000ff02067211 */ /* 0x000fc800078e31ff */
[----:B------:R-:W-:Y:S02]  /*7040*/  SHF.R.S32.HI R0, RZ, 0x1f, R6 ;  /* 0x0000001fff007819 */ /* 0x000fe40000011406 */
.L_x_2085:
        /* <DEDUP_REMOVED lines=28> */
.L_x_2083:
        /* <DEDUP_REMOVED lines=48> */
[----:B------:R-:W-:Y:S01]  /*7510*/  FSETP.NEU.FTZ.AND P1, PT, R146, -INF , PT ;  /* 0xff8000009200780b */ /* 0x000fe20003f3d000 */
[----:B------:R-:W-:Y:S02]  /*7520*/  FADD.FTZ R4, R132, -R5 ;  /* 0x8000000584047221 */ /* 0x000fe40000010000 */
[--C-:B------:R-:W-:Y:S01]  /*7530*/  FFMA.FTZ R145, R144, c[0x0][0x23c], -R155.reuse ;  /* 0x00008f0090917a23 */ /* 0x100fe2000001089b */
[----:B------:R-:W-:Y:S01]  /*7540*/  FSEL R6, R146, RZ, P1 ;  /* 0x000000ff92067208 */ /* 0x000fe20000800000 */
[--C-:B------:R-:W-:Y:S01]  /*7550*/  FFMA.FTZ R144, R12, c[0x0][0x23c], -R155.reuse ;  /* 0x00008f000c907a23 */ /* 0x100fe2000001089b */
[----:B------:R-:W-:Y:S01]  /*7560*/  FSEL R152, R152, RZ, P1 ;  /* 0x000000ff98987208 */ /* 0x000fe20000800000 */
[--C-:B------:R-:W-:Y:S01]  /*7570*/  FFMA.FTZ R143, R14, c[0x0][0x23c], -R155.reuse ;  /* 0x00008f000e8f7a23 */ /* 0x100fe2000001089b */
[----:B------:R-:W-:Y:S01]  /*7580*/  LDSM.16.MT88.4 R132, [R198+0xc800] ;  /* 0x00c80000c684783b */ /* 0x000fe20000004200 */
[----:B------:R-:W-:Y:S01]  /*7590*/  FADD.FTZ R6, R3, -R6 ;  /* 0x8000000603067221 */ /* 0x000fe20000010000 */
[----:B------:R-:W-:Y:S01]  /*75a0*/  MUFU.EX2 R145, R145 ;  /* 0x0000009100917308 */ /* 0x000fe20000000800 */
[----:B------:R-:W-:Y:S01]  /*75b0*/  FFMA.FTZ R142, R10, c[0x0][0x23c], -R155 ;  /* 0x00008f000a8e7a23 */ /* 0x000fe2000001089b */
[----:B------:R-:W1:Y:S01]  /*75c0*/  LDSM.16.MT88.4 R12, [R198+0xc000] ;  /* 0x00c00000c60c783b */ /* 0x000e620000004200 */
[----:B------:R-:W-:-:S02]  /*75d0*/  FFMA.FTZ R141, R8, c[0x0][0x23c], -R152 ;  /* 0x00008f00088d7a23 */ /* 0x000fc40000010898 */
[--C-:B------:R-:W-:Y:S02]  /*75e0*/  FFMA.FTZ R140, R157, c[0x0][0x23c], -R152.reuse ;  /* 0x00008f009d8c7a23 */ /* 0x100fe40000010898 */
[--C-:B------:R-:W-:Y:S01]  /*75f0*/  FFMA.FTZ R0, R11, c[0x0][0x23c], -R152.reuse ;  /* 0x00008f000b007a23 */ /* 0x100fe20000010898 */
[----:B------:R-:W2:Y:S01]  /*7600*/  MUFU.EX2 R144, R144 ;  /* 0x0000009000907308 */ /* 0x000ea20000000800 */
[----:B------:R-:W-:Y:S02]  /*7610*/  FFMA.FTZ R149, R9, c[0x0][0x23c], -R152 ;  /* 0x00008f0009957a23 */ /* 0x000fe40000010898 */
[----:B------:R-:W-:Y:S01]  /*7620*/  FMUL.FTZ R150, R4, c[0x0][0x23c] ;  /* 0x00008f0004967a20 */ /* 0x000fe20000410000 */
[----:B------:R-:W3:Y:S01]  /*7630*/  LDSM.16.MT88.4 R8, [R197+0xc000] ;  /* 0x00c00000c508783b */ /* 0x000ee20000004200 */
[----:B------:R-:W-:Y:S02]  /*7640*/  FMUL.FTZ R148, R6, c[0x0][0x23c] ;  /* 0x00008f0006947a20 */ /* 0x000fe40000410000 */
[--C-:B------:R-:W-:Y:S01]  /*7650*/  FFMA.FTZ R3, R26, c[0x0][0x23c], -R155.reuse ;  /* 0x00008f001a037a23 */ /* 0x100fe2000001089b */
[----:B------:R-:W-:Y:S01]  /*7660*/  MUFU.EX2 R143, R143 ;  /* 0x0000008f008f7308 */ /* 0x000fe20000000800 */
[----:B------:R-:W-:-:S02]  /*7670*/  FFMA.FTZ R158, R24, c[0x0][0x23c], -R155 ;  /* 0x00008f00189e7a23 */ /* 0x000fc4000001089b */
[--C-:B------:R-:W-:Y:S02]  /*7680*/  FFMA.FTZ R157, R22, c[0x0][0x23c], -R155.reuse ;  /* 0x00008f00169d7a23 */ /* 0x100fe4000001089b */
[----:B------:R-:W-:Y:S02]  /*7690*/  FFMA.FTZ R160, R20, c[0x0][0x23c], -R155 ;  /* 0x00008f0014a07a23 */ /* 0x000fe4000001089b */
[--C-:B------:R-:W-:Y:S01]  /*76a0*/  FFMA.FTZ R159, R25, c[0x0][0x23c], -R152.reuse ;  /* 0x00008f00199f7a23 */ /* 0x100fe20000010898 */
[----:B------:R-:W4:Y:S01]  /*76b0*/  MUFU.EX2 R142, R142 ;  /* 0x0000008e008e7308 */ /* 0x000f220000000800 */
[----:B--2---:R-:W-:Y:S01]  /*76c0*/  F2FP.PACK_AB R4, R144, R145 ;  /* 0x000000919004723e */ /* 0x004fe200000000ff */
[--C-:B------:R-:W-:Y:S02]  /*76d0*/  FFMA.FTZ R162, R27, c[0x0][0x23c], -R152.reuse ;  /* 0x00008f001ba27a23 */ /* 0x100fe40000010898 */
[--C-:B------:R-:W-:Y:S01]  /*76e0*/  FFMA.FTZ R161, R23, c[0x0][0x23c], -R152.reuse ;  /* 0x00008f0017a17a23 */ /* 0x100fe20000010898 */
[----:B------:R-:W-:Y:S01]  /*76f0*/  LDSM.16.MT88.4 R24, [R200+0xe800] ;  /* 0x00e80000c818783b */ /* 0x000fe20000004200 */
[----:B------:R-:W-:-:S02]  /*7700*/  FFMA.FTZ R164, R21, c[0x0][0x23c], -R152 ;  /* 0x00008f0015a47a23 */ /* 0x000fc40000010898 */
[----:B------:R-:W-:Y:S01]  /*7710*/  MUFU.EX2 R141, R141 ;  /* 0x0000008d008d7308 */ /* 0x000fe20000000800 */
[----:B------:R-:W-:Y:S01]  /*7720*/  LDSM.16.MT88.4 R20, [R198+0xe800] ;  /* 0x00e80000c614783b */ /* 0x000fe20000004200 */
[--C-:B------:R-:W-:Y:S02]  /*7730*/  FFMA.FTZ R171, R172, c[0x0][0x23c], -R155.reuse ;  /* 0x00008f00acab7a23 */ /* 0x100fe4000001089b */
[--C-:B------:R-:W-:Y:S02]  /*7740*/  FFMA.FTZ R173, R166, c[0x0][0x23c], -R155.reuse ;  /* 0x00008f00a6ad7a23 */ /* 0x100fe4000001089b */
[--C-:B------:R-:W-:Y:S02]  /*7750*/  FFMA.FTZ R170, R170, c[0x0][0x23c], -R155.reuse ;  /* 0x00008f00aaaa7a23 */ /* 0x100fe4000001089b */
[----:B------:R-:W2:Y:S01]  /*7760*/  MUFU.EX2 R140, R140 ;  /* 0x0000008c008c7308 */ /* 0x000ea20000000800 */
        /* <DEDUP_REMOVED lines=10> */
[----:B--2---:R-:W-:Y:S01]  /*7810*/  F2FP.PACK_AB R5, R140, R141 ;  /* 0x0000008d8c05723e */ /* 0x004fe200000000ff */
[----:B------:R-:W-:-:S02]  /*7820*/  FFMA.FTZ R154, R138, c[0x0][0x23c], -R155 ;  /* 0x00008f008a9a7a23 */ /* 0x000fc4000001089b */
[--C-:B------:R-:W-:Y:S02]  /*7830*/  FFMA.FTZ R153, R153, c[0x0][0x23c], -R152.reuse ;  /* 0x00008f0099997a23 */ /* 0x100fe40000010898 */
[--C-:B------:R-:W-:Y:S02]  /*7840*/  FFMA.FTZ R174, R139, c[0x0][0x23c], -R152.reuse ;  /* 0x00008f008bae7a23 */ /* 0x100fe40000010898 */
[----:B------:R-:W2:Y:S01]  /*7850*/  MUFU.EX2 R150, R150 ;  /* 0x0000009600967308 */ /* 0x000ea20000000800 */
[--C-:B------:R-:W-:Y:S02]  /*7860*/  FFMA.FTZ R169, R137, c[0x0][0x23c], -R152.reuse ;  /* 0x00008f0089a97a23 */ /* 0x100fe40000010898 */
[----:B------:R-:W-:Y:S02]  /*7870*/  FFMA.FTZ R155, R136, c[0x0][0x23c], -R155 ;  /* 0x00008f00889b7a23 */ /* 0x000fe4000001089b */
[----:B------:R-:W-:Y:S01]  /*7880*/  FFMA.FTZ R152, R151, c[0x0][0x23c], -R152 ;  /* 0x00008f0097987a23 */ /* 0x000fe20000010898 */
[----:B------:R-:W-:Y:S02]  /*7890*/  LDSM.16.MT88.4 R136, [R198+0xd800] ;  /* 0x00d80000c688783b */ /* 0x000fe40000004200 */
[----:B------:R-:W5:Y:S01]  /*78a0*/  MUFU.EX2 R148, R148 ;  /* 0x0000009400947308 */ /* 0x000f620000000800 */
[----:B----4-:R-:W-:Y:S01]  /*78b0*/  F2FP.PACK_AB R7, R149, R0 ;  /* 0x000000009507723e */ /* 0x010fe200000000ff */
[----:B--2---:R-:W-:-:S06]  /*78c0*/  FMUL.FTZ R120, R120, R150 ;  /* 0x0000009678787220 */ /* 0x004fcc0000410000 */
[----:B------:R-:W-:Y:S01]  /*78d0*/  MUFU.EX2 R3, R3 ;  /* 0x0000000300037308 */ /* 0x000fe20000000800 */
[-C--:B------:R-:W-:Y:S02]  /*78e0*/  FMUL.FTZ R121, R121, R150.reuse ;  /* 0x0000009679797220 */ /* 0x080fe40000410000 */
[-C--:B------:R-:W-:Y:S02]  /*78f0*/  FMUL.FTZ R116, R116, R150.reuse ;  /* 0x0000009674747220 */ /* 0x080fe40000410000 */
[----:B------:R-:W-:Y:S02]  /*7900*/  FMUL.FTZ R117, R117, R150 ;  /* 0x0000009675757220 */ /* 0x000fe40000410000 */
[-C--:B-----5:R-:W-:Y:S01]  /*7910*/  FMUL.FTZ R122, R122, R148.reuse ;  /* 0x000000947a7a7220 */ /* 0x0a0fe20000410000 */
[----:B------:R-:W2:Y:S01]  /*7920*/  MUFU.EX2 R158, R158 ;  /* 0x0000009e009e7308 */ /* 0x000ea20000000800 */
        /* <DEDUP_REMOVED lines=30> */
[C---:B---3--:R-:W-:Y:S01]  /*7b10*/  HMMA.16816.F32 R112, R4.reuse, R8, R112 ;  /* 0x000000080470723c */ /* 0x048fe20000001870 */
[----:B------:R-:W-:Y:S02]  /*7b20*/  FMUL.FTZ R37, R37, R150 ;  /* 0x0000009625257220 */ /* 0x000fe40000410000 */
        /* <DEDUP_REMOVED lines=37> */
[----:B---3--:R-:W-:Y:S01]  /*7d80*/  HMMA.16816.F32 R44, R4, R8, R44 ;  /* 0x00000008042c723c */ /* 0x008fe2000000182c */
[----:B------:R-:W-:-:S02]  /*7d90*/  FMUL.FTZ R61, R61, R150 ;  /* 0x000000963d3d7220 */ /* 0x000fc40000410000 */
[-C--:B------:R-:W-:Y:S01]  /*7da0*/  FMUL.FTZ R62, R62, R148.reuse ;  /* 0x000000943e3e7220 */ /* 0x080fe20000410000 */
[----:B------:R-:W-:Y:S01]  /*7db0*/  MUFU.EX2 R166, R166 ;  /* 0x000000a600a67308 */ /* 0x000fe20000000800 */
[----:B------:R-:W-:Y:S02]  /*7dc0*/  FMUL.FTZ R63, R63, R148 ;  /* 0x000000943f3f7220 */ /* 0x000fe40000410000 */
[-C--:B------:R-:W-:Y:S01]  /*7dd0*/  FMUL.FTZ R64, R64, R150.reuse ;  /* 0x0000009640407220 */ /* 0x080fe20000410000 */
[----:B------:R-:W-:Y:S01]  /*7de0*/  HMMA.16816.F32 R48, R4, R10, R48 ;  /* 0x0000000a0430723c */ /* 0x000fe20000001830 */
[----:B------:R-:W3:Y:S01]  /*7df0*/  LDSM.16.MT88.4 R8, [R200+0x10000] ;  /* 0x01000000c808783b */ /* 0x000ee20000004200 */
        /* <DEDUP_REMOVED lines=70> */
[----:B---3--:R-:W-:Y:S03]  /*8260*/  HMMA.16816.F32 R92, R4, R8, R92 ;  /* 0x00000008045c723c */ /* 0x008fe6000000185c */
[----:B------:R-:W-:-:S04]  /*8270*/  FADD.FTZ R144, R144, R145 ;  /* 0x0000009190907221 */ /* 0x000fc80000010000 */
[----:B------:R-:W-:Y:S01]  /*8280*/  FADD.FTZ R143, R143, R144 ;  /* 0x000000908f8f7221 */ /* 0x000fe20000010000 */
[----:B------:R-:W-:Y:S01]  /*8290*/  HMMA.16816.F32 R96, R4, R10, R96 ;  /* 0x0000000a0460723c */ /* 0x000fe20000001860 */
[----:B------:R-:W-:Y:S02]  /*82a0*/  LDSM.16.MT88.4 R8, [R196+0xe800] ;  /* 0x00e80000c408783b */ /* 0x000fe40000004200 */
[----:B------:R-:W-:-:S04]  /*82b0*/  FADD.FTZ R142, R142, R143 ;  /* 0x0000008f8e8e7221 */ /* 0x000fc80000010000 */
[----:B--2---:R-:W-:Y:S01]  /*82c0*/  F2FP.PACK_AB R4, R158, R3 ;  /* 0x000000039e04723e */ /* 0x004fe200000000ff */
        /* <DEDUP_REMOVED lines=46> */
[----:B------:R-:W-:Y:S02]  /*85b0*/  F2FP.PACK_AB R6, R173, R168 ;  /* 0x000000a8ad06723e */ /* 0x000fe400000000ff */
[----:B------:R-:W-:-:S07]  /*85c0*/  F2FP.PACK_AB R7, R172, R165 ;  /* 0x000000a5ac07723e */ /* 0x000fce00000000ff */
[C---:B-1----:R-:W-:Y:S08]  /*85d0*/  HMMA.16816.F32 R128, R4.reuse, R12, R128 ;  /* 0x0000000c0480723c */ /* 0x042ff00000001880 */
        /* <DEDUP_REMOVED lines=35> */
[----:B------:R-:W-:-:S02]  /*8810*/  F2FP.PACK_AB R4, R163, R156 ;  /* 0x0000009ca304723e */ /* 0x000fc400000000ff */
[----:B------:R-:W-:Y:S02]  /*8820*/  F2FP.PACK_AB R5, R174, R153 ;  /* 0x00000099ae05723e */ /* 0x000fe400000000ff */
[----:B------:R-:W-:Y:S02]  /*8830*/  F2FP.PACK_AB R6, R155, R154 ;  /* 0x0000009a9b06723e */ /* 0x000fe400000000ff */
[----:B------:R-:W-:-:S07]  /*8840*/  F2FP.PACK_AB R7, R152, R169 ;  /* 0x000000a99807723e */ /* 0x000fce00000000ff */
[C---:B--2---:R-:W-:Y:S07]  /*8850*/  HMMA.16816.F32 R60, R4.reuse, R16, R60 ;  /* 0x00000010043c723c */ /* 0x044fee000000183c */
        /* <DEDUP_REMOVED lines=15> */
[C---:B-1----:R-:W-:Y:S01]  /*8950*/  HMMA.16816.F32 R68, R4.reuse, R12, R68 ;  /* 0x0000000c0444723c */ /* 0x042fe20000001844 */
[----:B------:R-:W-:Y:S02]  /*8960*/  FADD.FTZ R3, R170, R171 ;  /* 0x000000abaa037221 */ /* 0x000fe40000010000 */
[----:B------:R-:W-:Y:S02]  /*8970*/  FADD.FTZ R0, R167, R0 ;  /* 0x00000000a7007221 */ /* 0x000fe40000010000 */
[----:B------:R-:W-:Y:S01]  /*8980*/  FADD.FTZ R168, R168, R3 ;  /* 0x00000003a8a87221 */ /* 0x000fe20000010000 */
[----:B------:R-:W-:Y:S01]  /*8990*/  MOV R3, R146 ;  /* 0x0000009200037202 */ /* 0x000fe20000000f00 */
[----:B------:R-:W-:Y:S01]  /*89a0*/  FADD.FTZ R165, R165, R0 ;  /* 0x00000000a5a57221 */ /* 0x000fe20000010000 */
[----:B------:R-:W-:Y:S01]  /*89b0*/  HMMA.16816.F32 R72, R4, R14, R72 ;  /* 0x0000000e0448723c */ /* 0x000fe20000001848 */
[----:B------:R-:W1:Y:S01]  /*89c0*/  LDSM.16.MT88.4 R12, [R196+0x11800] ;  /* 0x01180000c40c783b */ /* 0x000e620000004200 */
[----:B------:R-:W-:-:S02]  /*89d0*/  FADD.FTZ R173, R173, R168 ;  /* 0x000000a8adad7221 */ /* 0x000fc40000010000 */
[----:B------:R-:W-:Y:S02]  /*89e0*/  FADD.FTZ R172, R172, R165 ;  /* 0x000000a5acac7221 */ /* 0x000fe40000010000 */
[----:B------:R-:W-:Y:S02]  /*89f0*/  FADD.FTZ R156, R156, R173 ;  /* 0x000000ad9c9c7221 */ /* 0x000fe40000010000 */
[C---:B------:R-:W-:Y:S01]  /*8a00*/  HMMA.16816.F32 R120, R4.reuse, R136, R120 ;  /* 0x000000880478723c */ /* 0x040fe20000001878 */
[----:B------:R-:W-:Y:S02]  /*8a10*/  FADD.FTZ R153, R153, R172 ;  /* 0x000000ac99997221 */ /* 0x000fe40000010000 */
[----:B------:R-:W-:Y:S02]  /*8a20*/  FADD.FTZ R163, R163, R156 ;  /* 0x0000009ca3a37221 */ /* 0x000fe40000010000 */
[----:B------:R-:W-:Y:S02]  /*8a30*/  FADD.FTZ R174, R174, R153 ;  /* 0x00000099aeae7221 */ /* 0x000fe40000010000 */
[----:B------:R-:W-:Y:S01]  /*8a40*/  FADD.FTZ R154, R154, R163 ;  /* 0x000000a39a9a7221 */ /* 0x000fe20000010000 */
[----:B------:R-:W-:Y:S01]  /*8a50*/  HMMA.16816.F32 R116, R4, R138, R116 ;  /* 0x0000008a0474723c */ /* 0x000fe20000001874 */
[----:B------:R-:W-:-:S02]  /*8a60*/  FADD.FTZ R169, R169, R174 ;  /* 0x000000aea9a97221 */ /* 0x000fc40000010000 */
[----:B------:R-:W-:Y:S02]  /*8a70*/  FADD.FTZ R227, R155, R154 ;  /* 0x0000009a9be37221 */ /* 0x000fe40000010000 */
[----:B------:R-:W-:-:S03]  /*8a80*/  FADD.FTZ R225, R152, R169 ;  /* 0x000000a998e17221 */ /* 0x000fc60000010000 */
        /* <DEDUP_REMOVED lines=16> */
.L_x_2080:
        /* <DEDUP_REMOVED lines=14> */
.L_x_2090:
        /* <DEDUP_REMOVED lines=64> */
.L_x_2087:
[C---:B------:R-:W-:Y:S04]  /*9070*/  LEA R208, P1, R6.reuse, R208, 0x1 ;  /* 0x000000d006d07211 */ /* 0x040fe800078208ff */
[----:B------:R-:W-:Y:S02]  /*9080*/  LEA.HI.X R209, R6, R209, R3, 0x1, P1 ;  /* 0x000000d106d17211 */ /* 0x000fe400008f0c03 */
[C---:B------:R-:W-:Y:S03]  /*9090*/  IADD3 R228, P1, R221.reuse, R208, RZ ;  /* 0x000000d0dde47210 */ /* 0x040fe60007f3e0ff */
[----:B------:R-:W-:Y:S01]  /*90a0*/  @!PT LDS RZ, [RZ] ;  /* 0x00000000fffff984 */ /* 0x000fe20000000800 */
[----:B------:R-:W-:Y:S01]  /*90b0*/  @!PT LDS RZ, [RZ] ;  /* 0x00000000fffff984 */ /* 0x000fe20000000800 */
[----:B------:R-:W-:Y:S01]  /*90c0*/  @!PT LDS RZ, [RZ] ;  /* 0x00000000fffff984 */ /* 0x000fe20000000800 */
[----:B------:R1:W-:Y:S01]  /*90d0*/  LDGSTS.E.BYPASS.LTC128B.128 [R213+0xc000], [R208.64] ;  /* 0x0c000000d0d57fae */ /* 0x0003e2000b901d46 */
[C---:B------:R-:W-:Y:S02]  /*90e0*/  IADD3.X R229, R218.reuse, R209, RZ, P1, !PT ;  /* 0x000000d1dae57210 */ /* 0x040fe40000ffe4ff */
[C---:B------:R-:W-:Y:S03]  /*90f0*/  IADD3 R132, P1, R221.reuse, R228, RZ ;  /* 0x000000e4dd847210 */ /* 0x040fe60007f3e0ff */
[----:B------:R1:W-:Y:S01]  /*9100*/  LDGSTS.E.BYPASS.LTC128B.128 [R213+0xe000], [R208.64+0x80] ;  /* 0x0e000080d0d57fae */ /* 0x0003e2000b901d46 */
[C---:B------:R-:W-:Y:S02]  /*9110*/  IADD3.X R133, R218.reuse, R229, RZ, P1, !PT ;  /* 0x000000e5da857210 */ /* 0x040fe40000ffe4ff */
[----:B------:R-:W-:Y:S03]  /*9120*/  IADD3 R2, P1, R221, R132, RZ ;  /* 0x00000084dd027210 */ /* 0x000fe60007f3e0ff */
[----:B------:R1:W-:Y:S01]  /*9130*/  LDGSTS.E.BYPASS.LTC128B.128 [R213+0x10000], [R208.64+0x100] ;  /* 0x10000100d0d57fae */ /* 0x0003e2000b901d46 */
[----:B------:R-:W-:Y:S02]  /*9140*/  IADD3.X R3, R218, R133, RZ, P1, !PT ;  /* 0x00000085da037210 */ /* 0x000fe40000ffe4ff */
[----:B------:R-:W-:Y:S03]  /*9150*/  ISETP.GE.AND P1, PT, R211, 0x2, PT ;  /* 0x00000002d300780c */ /* 0x000fe60003f26270 */
[----:B------:R2:W-:Y:S06]  /*9160*/  LDGSTS.E.BYPASS.LTC128B.128 [R213+0xc800], [R228.64] ;  /* 0x0c800000e4d57fae */ /* 0x0005ec000b901d46 */
[----:B------:R2:W-:Y:S06]  /*9170*/  LDGSTS.E.BYPASS.LTC128B.128 [R213+0xe800], [R228.64+0x80] ;  /* 0x0e800080e4d57fae */ /* 0x0005ec000b901d46 */
[----:B------:R2:W-:Y:S06]  /*9180*/  LDGSTS.E.BYPASS.LTC128B.128 [R213+0x10800], [R228.64+0x100] ;  /* 0x10800100e4d57fae */ /* 0x0005ec000b901d46 */
[----:B------:R3:W-:Y:S06]  /*9190*/  LDGSTS.E.BYPASS.LTC128B.128 [R213+0xd000], [R132.64] ;  /* 0x0d00000084d57fae */ /* 0x0007ec000b901d46 */
[----:B------:R3:W-:Y:S06]  /*91a0*/  LDGSTS.E.BYPASS.LTC128B.128 [R213+0xf000], [R132.64+0x80] ;  /* 0x0f00008084d57fae */ /* 0x0007ec000b901d46 */
[----:B------:R3:W-:Y:S06]  /*91b0*/  LDGSTS.E.BYPASS.LTC128B.128 [R213+0x11000], [R132.64+0x100] ;  /* 0x1100010084d57fae */ /* 0x0007ec000b901d46 */
[----:B------:R4:W-:Y:S06]  /*91c0*/  LDGSTS.E.BYPASS.LTC128B.128 [R213+0xd800], [R2.64] ;  /* 0x0d80000002d57fae */ /* 0x0009ec000b901d46 */
[----:B------:R4:W-:Y:S06]  /*91d0*/  LDGSTS.E.BYPASS.LTC128B.128 [R213+0xf800], [R2.64+0x80] ;  /* 0x0f80008002d57fae */ /* 0x0009ec000b901d46 */
[----:B------:R4:W-:Y:S06]  /*91e0*/  LDGSTS.E.BYPASS.LTC128B.128 [R213+0x11800], [R2.64+0x100] ;  /* 0x1180010002d57fae */ /* 0x0009ec000b901d46 */
[----:B------:R-:W-:Y:S06]  /*91f0*/  LDSM.16.M88.4 R136, [R206] ;  /* 0x00000000ce88783b */ /* 0x000fec0000000200 */
[----:B------:R-:W5:Y:S06]  /*9200*/  LDSM.16.M88.4 R140, [R205+0x6000] ;  /* 0x00600000cd8c783b */ /* 0x000f6c0000000200 */
[----:B------:R-:W1:Y:S06]  /*9210*/  LDSM.16.M88.4 R144, [R205+0x6800] ;  /* 0x00680000cd90783b */ /* 0x000e6c0000000200 */
[----:B------:R-:W1:Y:S06]  /*9220*/  LDSM.16.M88.4 R148, [R205+0x7000] ;  /* 0x00700000cd94783b */ /* 0x000e6c0000000200 */
[----:B------:R-:W0:Y:S06]  /*9230*/  LDGDEPBAR ;  /* 0x00000000000079af */ /* 0x000e2c0000000000 */
[----:B------:R-:W2:Y:S06]  /*9240*/  LDSM.16.M88.4 R152, [R205+0x7800] ;  /* 0x00780000cd98783b */ /* 0x000eac0000000200 */
[----:B------:R-:W-:Y:S06]  /*9250*/  LDSM.16.M88.4 R156, [R204] ;  /* 0x00000000cc9c783b */ /* 0x000fec0000000200 */
[----:B------:R-:W2:Y:S01]  /*9260*/  LDSM.16.M88.4 R160, [R203] ;  /* 0x00000000cba0783b */ /* 0x000ea20000000200 */
[C---:B-----5:R-:W-:Y:S05]  /*9270*/  HMMA.16816.F32 R4, R136.reuse, R140, RZ ;  /* 0x0000008c8804723c */ /* 0x060fea00000018ff */
[----:B------:R-:W5:Y:S03]  /*9280*/  LDSM.16.M88.4 R164, [R195] ;  /* 0x00000000c3a4783b */ /* 0x000f660000000200 */
[C---:B------:R-:W-:Y:S03]  /*9290*/  HMMA.16816.F32 R8, R136.reuse, R142, RZ ;  /* 0x0000008e8808723c */ /* 0x040fe600000018ff */
[----:B------:R-:W3:Y:S06]  /*92a0*/  LDSM.16.M88.4 R168, [R194] ;  /* 0x00000000c2a8783b */ /* 0x000eec0000000200 */
[----:B------:R-:W3:Y:S01]  /*92b0*/  LDSM.16.M88.4 R172, [R193] ;  /* 0x00000000c1ac783b */ /* 0x000ee20000000200 */
[C---:B-1----:R-:W-:Y:S05]  /*92c0*/  HMMA.16816.F32 R12, R136.reuse, R144, RZ ;  /* 0x00000090880c723c */ /* 0x042fea00000018ff */
[----:B------:R-:W-:Y:S03]  /*92d0*/  LDSM.16.M88.4 R176, [R202] ;  /* 0x00000000cab0783b */ /* 0x000fe60000000200 */
[C---:B------:R-:W-:Y:S03]  /*92e0*/  HMMA.16816.F32 R16, R136.reuse, R146, RZ ;  /* 0x000000928810723c */ /* 0x040fe600000018ff */
[----:B------:R-:W1:Y:S05]  /*92f0*/  LDSM.16.M88.4 R180, [R199+0x6000] ;  /* 0x00600000c7b4783b */ /* 0x000e6a0000000200 */
[C---:B------:R-:W-:Y:S01]  /*9300*/  HMMA.16816.F32 R20, R136.reuse, R148, RZ ;  /* 0x000000948814723c */ /* 0x040fe200000018ff */
[----:B------:R-:W-:Y:S06]  /*9310*/  LDSM.16.M88.4 R140, [R199+0x7000] ;  /* 0x00700000c78c783b */ /* 0x000fec0000000200 */
[----:B------:R-:W-:Y:S01]  /*9320*/  LDSM.16.M88.4 R144, [R199+0x7800] ;  /* 0x00780000c790783b */ /* 0x000fe20000000200 */
[C---:B------:R-:W-:Y:S05]  /*9330*/  HMMA.16816.F32 R24, R136.reuse, R150, RZ ;  /* 0x000000968818723c */ /* 0x040fea00000018ff */
[----:B------:R-:W-:Y:S03]  /*9340*/  LDSM.16.M88.4 R148, [R201] ;  /* 0x00000000c994783b */ /* 0x000fe60000000200 */
[C---:B--2---:R-:W-:Y:S08]  /*9350*/  HMMA.16816.F32 R28, R136.reuse, R152, RZ ;  /* 0x00000098881c723c */ /* 0x044ff000000018ff */
[----:B------:R-:W-:Y:S01]  /*9360*/  HMMA.16816.F32 R32, R136, R154, RZ ;  /* 0x0000009a8820723c */ /* 0x000fe200000018ff */
[----:B------:R-:W2:Y:S06]  /*9370*/  LDSM.16.M88.4 R136, [R199+0x6800] ;  /* 0x00680000c788783b */ /* 0x000eac0000000200 */
[----:B------:R-:W1:Y:S01]  /*9380*/  LDSM.16.M88.4 R152, [R192] ;  /* 0x00000000c098783b */ /* 0x000e620000000200 */
[C---:B------:R-:W-:Y:S08]  /*9390*/  HMMA.16816.F32 R4, R156.reuse, R160, R4 ;  /* 0x000000a09c04723c */ /* 0x040ff00000001804 */
[C---:B------:R-:W-:Y:S01]  /*93a0*/  HMMA.16816.F32 R8, R156.reuse, R162, R8 ;  /* 0x000000a29c08723c */ /* 0x040fe20000001808 */
[----:B------:R-:W-:Y:S07]  /*93b0*/  LDSM.16.M88.4 R160, [R192+0x1000] ;  /* 0x00100000c0a0783b */ /* 0x000fee0000000200 */
[C---:B-----5:R-:W-:Y:S08]  /*93c0*/  HMMA.16816.F32 R12, R156.reuse, R164, R12 ;  /* 0x000000a49c0c723c */ /* 0x060ff0000000180c */
[C---:B------:R-:W-:Y:S01]  /*93d0*/  HMMA.16816.F32 R16, R156.reuse, R166, R16 ;  /* 0x000000a69c10723c */ /* 0x040fe20000001810 */
[----:B------:R-:W-:Y:S07]  /*93e0*/  LDSM.16.M88.4 R164, [R192+0x1800] ;  /* 0x00180000c0a4783b */ /* 0x000fee0000000200 */
[C---:B---3--:R-:W-:Y:S08]  /*93f0*/  HMMA.16816.F32 R20, R156.reuse, R168, R20 ;  /* 0x000000a89c14723c */ /* 0x048ff00000001814 */
[C---:B------:R-:W-:Y:S01]  /*9400*/  HMMA.16816.F32 R24, R156.reuse, R170, R24 ;  /* 0x000000aa9c18723c */ /* 0x040fe20000001818 */
[----:B------:R-:W-:Y:S07]  /*9410*/  LDSM.16.M88.4 R168, [R206+0x2000] ;  /* 0x00200000cea8783b */ /* 0x000fee0000000200 */
[C---:B------:R-:W-:Y:S08]  /*9420*/  HMMA.16816.F32 R28, R156.reuse, R172, R28 ;  /* 0x000000ac9c1c723c */ /* 0x040ff0000000181c */
[----:B------:R-:W-:Y:S01]  /*9430*/  HMMA.16816.F32 R32, R156, R174, R32 ;  /* 0x000000ae9c20723c */ /* 0x000fe20000001820 */
[----:B------:R-:W3:Y:S06]  /*9440*/  LDSM.16.M88.4 R156, [R192+0x800] ;  /* 0x00080000c09c783b */ /* 0x000eec0000000200 */
[----:B------:R-:W5:Y:S01]  /*9450*/  LDSM.16.M88.4 R172, [R205+0x8000] ;  /* 0x00800000cdac783b */ /* 0x000f620000000200 */
[C---:B-1----:R-:W-:Y:S08]  /*9460*/  HMMA.16816.F32 R4, R176.reuse, R180, R4 ;  /* 0x000000b4b004723c */ /* 0x042ff00000001804 */
[C---:B------:R-:W-:Y:S01]  /*9470*/  HMMA.16816.F32 R8, R176.reuse, R182, R8 ;  /* 0x000000b6b008723c */ /* 0x040fe20000001808 */
[----:B------:R-:W-:Y:S07]  /*9480*/  LDSM.16.M88.4 R180, [R191] ;  /* 0x00000000bfb4783b */ /* 0x000fee0000000200 */
[C---:B--2---:R-:W-:Y:S08]  /*9490*/  HMMA.16816.F32 R12, R176.reuse, R136, R12 ;  /* 0x00000088b00c723c */ /* 0x044ff0000000180c */
[C---:B------:R-:W-:Y:S01]  /*94a0*/  HMMA.16816.F32 R16, R176.reuse, R138, R16 ;  /* 0x0000008ab010723c */ /* 0x040fe20000001810 */
[----:B------:R-:W1:Y:S07]  /*94b0*/  LDSM.16.M88.4 R136, [R205+0x8800] ;  /* 0x00880000cd88783b */ /* 0x000e6e0000000200 */
[C---:B------:R-:W-:Y:S08]  /*94c0*/  HMMA.16816.F32 R20, R176.reuse, R140, R20 ;  /* 0x0000008cb014723c */ /* 0x040ff00000001814 */
[C---:B------:R-:W-:Y:S01]  /*94d0*/  HMMA.16816.F32 R24, R176.reuse, R142, R24 ;  /* 0x0000008eb018723c */ /* 0x040fe20000001818 */
[----:B------:R-:W2:Y:S07]  /*94e0*/  LDSM.16.M88.4 R140, [R205+0x9000] ;  /* 0x00900000cd8c783b */ /* 0x000eae0000000200 */
[C---:B------:R-:W-:Y:S08]  /*94f0*/  HMMA.16816.F32 R28, R176.reuse, R144, R28 ;  /* 0x00000090b01c723c */ /* 0x040ff0000000181c */
[----:B------:R-:W-:Y:S01]  /*9500*/  HMMA.16816.F32 R32, R176, R146, R32 ;  /* 0x00000092b020723c */ /* 0x000fe20000001820 */
[----:B------:R-:W1:Y:S06]  /*9510*/  LDSM.16.M88.4 R144, [R205+0x9800] ;  /* 0x00980000cd90783b */ /* 0x000e6c0000000200 */
[----:B------:R-:W1:Y:S01]  /*9520*/  LDSM.16.M88.4 R176, [R204+0x2000] ;  /* 0x00200000ccb0783b */ /* 0x000e620000000200 */
[C---:B------:R-:W-:Y:S08]  /*9530*/  HMMA.16816.F32 R4, R148.reuse, R152, R4 ;  /* 0x000000989404723c */ /* 0x040ff00000001804 */
[C---:B------:R-:W-:Y:S01]  /*9540*/  HMMA.16816.F32 R8, R148.reuse, R154, R8 ;  /* 0x0000009a9408723c */ /* 0x040fe20000001808 */
[----:B------:R-:W-:Y:S07]  /*9550*/  LDSM.16.M88.4 R152, [R189] ;  /* 0x00000000bd98783b */ /* 0x000fee0000000200 */
[C---:B---3--:R-:W-:Y:S08]  /*9560*/  HMMA.16816.F32 R12, R148.reuse, R156, R12 ;  /* 0x0000009c940c723c */ /* 0x048ff0000000180c */
[C---:B------:R-:W-:Y:S01]  /*9570*/  HMMA.16816.F32 R16, R148.reuse, R158, R16 ;  /* 0x0000009e9410723c */ /* 0x040fe20000001810 */
[----:B------:R-:W-:Y:S07]  /*9580*/  LDSM.16.M88.4 R156, [R188] ;  /* 0x00000000bc9c783b */ /* 0x000fee0000000200 */
[C---:B------:R-:W-:Y:S08]  /*9590*/  HMMA.16816.F32 R20, R148.reuse, R160, R20 ;  /* 0x000000a09414723c */ /* 0x040ff00000001814 */
[C---:B------:R-:W-:Y:S01]  /*95a0*/  HMMA.16816.F32 R24, R148.reuse, R162, R24 ;  /* 0x000000a29418723c */ /* 0x040fe20000001818 */
[----:B------:R-:W-:Y:S07]  /*95b0*/  LDSM.16.M88.4 R160, [R202+0x2000] ;  /* 0x00200000caa0783b */ /* 0x000fee0000000200 */
[C---:B------:R-:W-:Y:S08]  /*95c0*/  HMMA.16816.F32 R28, R148.reuse, R164, R28 ;  /* 0x000000a4941c723c */ /* 0x040ff0000000181c */
[----:B------:R-:W-:Y:S01]  /*95d0*/  HMMA.16816.F32 R32, R148, R166, R32 ;  /* 0x000000a69420723c */ /* 0x000fe20000001820 */
[----:B------:R-:W3:Y:S06]  /*95e0*/  LDSM.16.M88.4 R148, [R190] ;  /* 0x00000000be94783b */ /* 0x000eec0000000200 */
[----:B------:R-:W3:Y:S01]  /*95f0*/  LDSM.16.M88.4 R164, [R199+0x8000] ;  /* 0x00800000c7a4783b */ /* 0x000ee20000000200 */
[C---:B-----5:R-:W-:Y:S08]  /*9600*/  HMMA.16816.F32 R4, R168.reuse, R172, R4 ;  /* 0x000000aca804723c */ /* 0x060ff00000001804 */
[C---:B------:R-:W-:Y:S01]  /*9610*/  HMMA.16816.F32 R8, R168.reuse, R174, R8 ;  /* 0x000000aea808723c */ /* 0x040fe20000001808 */
[----:B------:R-:W-:Y:S07]  /*9620*/  LDSM.16.M88.4 R172, [R192+0x2000] ;  /* 0x00200000c0ac783b */ /* 0x000fee0000000200 */
[C---:B-1----:R-:W-:Y:S08]  /*9630*/  HMMA.16816.F32 R12, R168.reuse, R136, R12 ;  /* 0x00000088a80c723c */ /* 0x042ff0000000180c */
[C---:B------:R-:W-:Y:S01]  /*9640*/  HMMA.16816.F32 R16, R168.reuse, R138, R16 ;  /* 0x0000008aa810723c */ /* 0x040fe20000001810 */
[----:B------:R-:W1:Y:S07]  /*9650*/  LDSM.16.M88.4 R136, [R199+0x8800] ;  /* 0x00880000c788783b */ /* 0x000e6e0000000200 */
[C---:B--2---:R-:W-:Y:S08]  /*9660*/  HMMA.16816.F32 R20, R168.reuse, R140, R20 ;  /* 0x0000008ca814723c */ /* 0x044ff00000001814 */
[C---:B------:R-:W-:Y:S01]  /*9670*/  HMMA.16816.F32 R24, R168.reuse, R142, R24 ;  /* 0x0000008ea818723c */ /* 0x040fe20000001818 */
[----:B------:R-:W2:Y:S07]  /*9680*/  LDSM.16.M88.4 R140, [R199+0x9000] ;  /* 0x00900000c78c783b */ /* 0x000eae0000000200 */
[C---:B------:R-:W-:Y:S08]  /*9690*/  HMMA.16816.F32 R28, R168.reuse, R144, R28 ;  /* 0x00000090a81c723c */ /* 0x040ff0000000181c */
[----:B------:R-:W-:Y:S01]  /*96a0*/  HMMA.16816.F32 R32, R168, R146, R32 ;  /* 0x00000092a820723c */ /* 0x000fe20000001820 */
[----:B------:R-:W5:Y:S06]  /*96b0*/  LDSM.16.M88.4 R144, [R199+0x9800] ;  /* 0x00980000c790783b */ /* 0x000f6c0000000200 */
[----:B------:R-:W1:Y:S01]  /*96c0*/  LDSM.16.M88.4 R168, [R201+0x2000] ;  /* 0x00200000c9a8783b */ /* 0x000e620000000200 */
[C---:B------:R-:W-:Y:S08]  /*96d0*/  HMMA.16816.F32 R4, R176.reuse, R180, R4 ;  /* 0x000000b4b004723c */ /* 0x040ff00000001804 */
[C---:B------:R-:W-:Y:S01]  /*96e0*/  HMMA.16816.F32 R8, R176.reuse, R182, R8 ;  /* 0x000000b6b008723c */ /* 0x040fe20000001808 */
[----:B------:R-:W-:Y:S07]  /*96f0*/  LDSM.16.M88.4 R180, [R205+0xa000] ;  /* 0x00a00000cdb4783b */ /* 0x000fee0000000200 */
[C---:B---3--:R-:W-:Y:S08]  /*9700*/  HMMA.16816.F32 R12, R176.reuse, R148, R12 ;  /* 0x00000094b00c723c */ /* 0x048ff0000000180c */
[C---:B------:R-:W-:Y:S01]  /*9710*/  HMMA.16816.F32 R16, R176.reuse, R150, R16 ;  /* 0x00000096b010723c */ /* 0x040fe20000001810 */
[----:B------:R-:W3:Y:S07]  /*9720*/  LDSM.16.M88.4 R148, [R192+0x2800] ;  /* 0x00280000c094783b */ /* 0x000eee0000000200 */
[C---:B------:R-:W-:Y:S08]  /*9730*/  HMMA.16816.F32 R20, R176.reuse, R152, R20 ;  /* 0x00000098b014723c */ /* 0x040ff00000001814 */
[C---:B------:R-:W-:Y:S01]  /*9740*/  HMMA.16816.F32 R24, R176.reuse, R154, R24 ;  /* 0x0000009ab018723c */ /* 0x040fe20000001818 */
[----:B------:R-:W2:Y:S07]  /*9750*/  LDSM.16.M88.4 R152, [R192+0x3000] ;  /* 0x00300000c098783b */ /* 0x000eae0000000200 */
[C---:B------:R-:W-:Y:S08]  /*9760*/  HMMA.16816.F32 R28, R176.reuse, R156, R28 ;  /* 0x0000009cb01c723c */ /* 0x040ff0000000181c */
[----:B------:R-:W-:Y:S01]  /*9770*/  HMMA.16816.F32 R32, R176, R158, R32 ;  /* 0x0000009eb020723c */ /* 0x000fe20000001820 */
[----:B------:R-:W3:Y:S06]  /*9780*/  LDSM.16.M88.4 R156, [R192+0x3800] ;  /* 0x00380000c09c783b */ /* 0x000eec0000000200 */
[----:B------:R-:W3:Y:S01]  /*9790*/  LDSM.16.M88.4 R176, [R206+0x4000] ;  /* 0x00400000ceb0783b */ /* 0x000ee20000000200 */
[C---:B------:R-:W-:Y:S08]  /*97a0*/  HMMA.16816.F32 R4, R160.reuse, R164, R4 ;  /* 0x000000a4a004723c */ /* 0x040ff00000001804 */
[C---:B------:R-:W-:Y:S01]  /*97b0*/  HMMA.16816.F32 R8, R160.reuse, R166, R8 ;  /* 0x000000a6a008723c */ /* 0x040fe20000001808 */
[----:B------:R-:W-:Y:S07]  /*97c0*/  LDSM.16.M88.4 R164, [R187] ;  /* 0x00000000bba4783b */ /* 0x000fee0000000200 */
[C---:B-1----:R-:W-:Y:S08]  /*97d0*/  HMMA.16816.F32 R12, R160.reuse, R136, R12 ;  /* 0x00000088a00c723c */ /* 0x042ff0000000180c */
[C---:B------:R-:W-:Y:S01]  /*97e0*/  HMMA.16816.F32 R16, R160.reuse, R138, R16 ;  /* 0x0000008aa010723c */ /* 0x040fe20000001810 */
[----:B------:R-:W1:Y:S07]  /*97f0*/  LDSM.16.M88.4 R136, [R205+0xa800] ;  /* 0x00a80000cd88783b */ /* 0x000e6e0000000200 */
[C---:B--2---:R-:W-:Y:S08]  /*9800*/  HMMA.16816.F32 R20, R160.reuse, R140, R20 ;  /* 0x0000008ca014723c */ /* 0x044ff00000001814 */
[C---:B------:R-:W-:Y:S01]  /*9810*/  HMMA.16816.F32 R24, R160.reuse, R142, R24 ;  /* 0x0000008ea018723c */ /* 0x040fe20000001818 */
[----:B------:R-:W2:Y:S07]  /*9820*/  LDSM.16.M88.4 R140, [R205+0xb000] ;  /* 0x00b00000cd8c783b */ /* 0x000eae0000000200 */
[C---:B-----5:R-:W-:Y:S08]  /*9830*/  HMMA.16816.F32 R28, R160.reuse, R144, R28 ;  /* 0x00000090a01c723c */ /* 0x060ff0000000181c */
        /* <DEDUP_REMOVED lines=8> */
[----:B------:R-:W3:Y:S07]  /*98c0*/  LDSM.16.M88.4 R148, [R186] ;  /* 0x00000000ba94783b */ /* 0x000eee0000000200 */
[C---:B------:R-:W-:Y:S08]  /*98d0*/  HMMA.16816.F32 R20, R168.reuse, R152, R20 ;  /* 0x00000098a814723c */ /* 0x040ff00000001814 */
[C---:B------:R-:W-:Y:S01]  /*98e0*/  HMMA.16816.F32 R24, R168.reuse, R154, R24 ;  /* 0x0000009aa818723c */ /* 0x040fe20000001818 */
[----:B------:R-:W2:Y:S07]  /*98f0*/  LDSM.16.M88.4 R152, [R185] ;  /* 0x00000000b998783b */ /* 0x000eae0000000200 */
[C---:B------:R-:W-:Y:S08]  /*9900*/  HMMA.16816.F32 R28, R168.reuse, R156, R28 ;  /* 0x0000009ca81c723c */ /* 0x040ff0000000181c */
[----:B------:R-:W-:Y:S01]  /*9910*/  HMMA.16816.F32 R32, R168, R158, R32 ;  /* 0x0000009ea820723c */ /* 0x000fe20000001820 */
[----:B------:R-:W3:Y:S06]  /*9920*/  LDSM.16.M88.4 R156, [R184] ;  /* 0x00000000b89c783b */ /* 0x000eec0000000200 */
[----:B------:R-:W3:Y:S01]  /*9930*/  LDSM.16.M88.4 R168, [R202+0x4000] ;  /* 0x00400000caa8783b */ /* 0x000ee20000000200 */
[C---:B------:R-:W-:Y:S08]  /*9940*/  HMMA.16816.F32 R4, R176.reuse, R180, R4 ;  /* 0x000000b4b004723c */ /* 0x040ff00000001804 */
        /* <DEDUP_REMOVED lines=13> */
[C---:B------:R-:W-:Y:S08]  /*9a20*/  HMMA.16816.F32 R8, R160.reuse, R166, R8 ;  /* 0x000000a6a008723c */ /* 0x040ff00000001808 */
[C---:B---3--:R-:W-:Y:S08]  /*9a30*/  HMMA.16816.F32 R12, R160.reuse, R148, R12 ;  /* 0x00000094a00c723c */ /* 0x048ff0000000180c */
        /* <DEDUP_REMOVED lines=10> */
[C---:B--2---:R-:W-:Y:S08]  /*9ae0*/  HMMA.16816.F32 R20, R168.reuse, R140, R20 ;  /* 0x0000008ca814723c */ /* 0x044ff00000001814 */
[C---:B------:R-:W-:Y:S01]  /*9af0*/  HMMA.16816.F32 R24, R168.reuse, R142, R24 ;  /* 0x0000008ea818723c */ /* 0x040fe20000001818 */
[----:B------:R-:W2:Y:S07]  /*9b00*/  LDSM.16.M88.4 R140, [R192+0x5000] ;  /* 0x00500000c08c783b */ /* 0x000eae0000000200 */
[C---:B-----5:R-:W-:Y:S08]  /*9b10*/  HMMA.16816.F32 R28, R168.reuse, R144, R28 ;  /* 0x00000090a81c723c */ /* 0x060ff0000000181c */
[----:B------:R-:W-:Y:S08]  /*9b20*/  HMMA.16816.F32 R32, R168, R146, R32 ;  /* 0x00000092a820723c */ /* 0x000ff00000001820 */
[C---:B------:R-:W-:Y:S08]  /*9b30*/  HMMA.16816.F32 R4, R176.reuse, R180, R4 ;  /* 0x000000b4b004723c */ /* 0x040ff00000001804 */
[C---:B------:R-:W-:Y:S08]  /*9b40*/  HMMA.16816.F32 R8, R176.reuse, R182, R8 ;  /* 0x000000b6b008723c */ /* 0x040ff00000001808 */
[C---:B-1----:R-:W-:Y:S08]  /*9b50*/  HMMA.16816.F32 R12, R176.reuse, R136, R12 ;  /* 0x00000088b00c723c */ /* 0x042ff0000000180c */
[C---:B------:R-:W-:Y:S01]  /*9b60*/  HMMA.16816.F32 R16, R176.reuse, R138, R16 ;  /* 0x0000008ab010723c */ /* 0x040fe20000001810 */
[----:B------:R-:W1:Y:S01]  /*9b70*/  LDSM.16.M88.4 R136, [R192+0x5800] ;  /* 0x00580000c088783b */ /* 0x000e620000000200 */
[----:B------:R-:W-:Y:S04]  /*9b80*/  DEPBAR.LE SB0, 0x0 ;  /* 0x000080000000791a */ /* 0x000fe80000000000 */
[----:B----4-:R-:W-:Y:S02]  /*9b90*/  FMUL.FTZ R2, R4, c[0x0][0x2ec] ;  /* 0x0000bb0004027a20 */ /* 0x010fe40000410000 */
[C---:B--2---:R-:W-:Y:S02]  /*9ba0*/  HMMA.16816.F32 R20, R176.reuse, R140, R20 ;  /* 0x0000008cb014723c */ /* 0x044fe40000001814 */
[----:B------:R2:W3:Y:S01]  /*9bb0*/  MUFU.TANH R170, R2 ;  /* 0x0000000200aa7308 */ /* 0x0004e20000002400 */
[----:B------:R-:W-:Y:S02]  /*9bc0*/  BAR.SYNC.DEFER_BLOCKING 0x0 ;  /* 0x0000000000007b1d */ /* 0x000fe40000010000 */
[----:B------:R-:W-:Y:S02]  /*9bd0*/  FMUL.FTZ R252, R5, c[0x0][0x2ec] ;  /* 0x0000bb0005fc7a20 */ /* 0x000fe40000410000 */
[----:B------:R-:W-:Y:S01]  /*9be0*/  FMUL.FTZ R251, R6, c[0x0][0x2ec] ;  /* 0x0000bb0006fb7a20 */ /* 0x000fe20000410000 */
[C---:B------:R-:W-:Y:S04]  /*9bf0*/  HMMA.16816.F32 R24, R176.reuse, R142, R24 ;  /* 0x0000008eb018723c */ /* 0x040fe80000001818 */
[----:B------:R-:W4:Y:S01]  /*9c00*/  MUFU.TANH R252, R252 ;  /* 0x000000fc00fc7308 */ /* 0x000f220000002400 */
        /* <DEDUP_REMOVED lines=17> */
[----:B------:R-:W-:Y:S02]  /*9d20*/  FMUL.FTZ R239, R22, c[0x0][0x2ec] ;  /* 0x0000bb0016ef7a20 */ /* 0x000fe40000410000 */
        /* <DEDUP_REMOVED lines=17> */
[----:B--2---:R-:W-:Y:S02]  /*9e40*/  FMUL.FTZ R2, R11, c[0x0][0x2ec] ;  /* 0x0000bb000b027a20 */ /* 0x004fe40000410000 */
[----:B------:R-:W-:Y:S03]  /*9e50*/  FMUL.FTZ R35, R35, c[0x0][0x2ec] ;  /* 0x0000bb0023237a20 */ /* 0x000fe60000410000 */
[----:B------:R2:W1:Y:S10]  /*9e60*/  MUFU.TANH R182, R132 ;  /* 0x0000008400b67308 */ /* 0x0004740000002400 */
[----:B------:R2:W1:Y:S10]  /*9e70*/  MUFU.TANH R169, R3 ;  /* 0x0000000300a97308 */ /* 0x0004740000002400 */
        /* <DEDUP_REMOVED lines=23> */
[----:B---34-:R-:W-:Y:S02]  /*9ff0*/  MOV R6, R222 ;  /* 0x000000de00067202 */ /* 0x018fe40000000f00 */
[----:B--2---:R-:W-:Y:S01]  /*a000*/  MOV R3, R220 ;  /* 0x000000dc00037202 */ /* 0x004fe20000000f00 */
[----:B------:R-:W-:-:S05]  /*a010*/  @!P0 BRA `(.L_x_2089) ;  /* 0x000003c000008947 */ /* 0x000fca0003800000 */
[----:B------:R-:W-:Y:S01]  /*a020*/  IMAD.SHL.U32 R10, R211, 0x40, RZ ;  /* 0x00000040d30a7824 */ /* 0x000fe200078e00ff */
[----:B------:R-:W-:Y:S04]  /*a030*/  IABS R2, c[0x0][0x2d0] ;  /* 0x0000b40000027a13 */ /* 0x000fe80000000000 */
[----:B------:R-:W2:Y:S01]  /*a040*/  I2F.RP R3, R2 ;  /* 0x0000000200037306 */ /* 0x000ea20000209400 */
        /* <DEDUP_REMOVED lines=8> */
[----:B--2---:R-:W2:Y:S02]  /*a0d0*/  MUFU.RCP R3, R3 ;  /* 0x0000000300037308 */ /* 0x004ea40000001000 */
[----:B--2---:R-:W-:Y:S08]  /*a0e0*/  IADD3 R12, R3, 0xffffffe, RZ ;  /* 0x0ffffffe030c7810 */ /* 0x004ff00007ffe0ff */
[----:B------:R-:W2:Y:S02]  /*a0f0*/  F2I.FTZ.U32.TRUNC.NTZ R13, R12 ;  /* 0x0000000c000d7305 */ /* 0x000ea4000021f000 */
[--C-:B--2---:R-:W-:Y:S02]  /*a100*/  IMAD.MOV R9, RZ, RZ, -R13.reuse ;  /* 0x000000ffff097224 */ /* 0x104fe400078e0a0d */
        /* <DEDUP_REMOVED lines=8> */
[C---:B------:R-:W-:Y:S02]  /*a190*/  IMAD R6, R2.reuse, R5, R6 ;  /* 0x0000000502067224 */ /* 0x040fe400078e0206 */
[----:B------:R-:W-:Y:S01]  /*a1a0*/  IMAD.MOV.U32 R3, RZ, RZ, 0x40 ;  /* 0x00000040ff037424 */ /* 0x000fe200078e00ff */
        /* <DEDUP_REMOVED lines=21> */
[----:B------:R-:W-:Y:S02]  /*a300*/  IMAD R3, R2, c[0x0][0x2d0], -R3 ;  /* 0x0000b40002037a24 */ /* 0x000fe400078e0a03 */
[----:B------:R-:W2:Y:S02]  /*a310*/  LDG.E R4, [R12.64] ;  /* 0x000000060c047981 */ /* 0x000ea4000c1e1900 */
[C---:B------:R-:W-:Y:S01]  /*a320*/  IMAD.WIDE.U32 R6, R3.reuse, c[0x0][0x198], RZ ;  /* 0x0000660003067a25 */ /* 0x040fe200078e00ff */
[----:B------:R-:W-:Y:S01]  /*a330*/  SHF.R.S32.HI R2, RZ, 0x1f, R3 ;  /* 0x0000001fff027819 */ /* 0x000fe20000011403 */
[----:B------:R-:W2:Y:S04]  /*a340*/  LDG.E R5, [R10.64] ;  /* 0x000000060a057981 */ /* 0x000ea8000c1e1900 */
        /* <DEDUP_REMOVED lines=9> */
.L_x_2089:
        /* <DEDUP_REMOVED lines=24> */
.L_x_2088:
[----:B---34-:R-:W-:Y:S01]  /*a560*/  FMNMX.FTZ R11, R170, R135, !PT ;  /* 0x00000087aa0b7209 */ /* 0x018fe20007810000 */
[----:B------:R-:W-:Y:S01]  /*a570*/  LDSM.16.MT88.4 R12, [R200+0xc000] ;  /* 0x00c00000c80c783b */ /* 0x000fe20000004200 */
[----:B--2---:R-:W-:Y:S02]  /*a580*/  FMNMX.FTZ R2, R251, R0, !PT ;  /* 0x00000000fb027209 */ /* 0x004fe40007810000 */
[----:B------:R-:W-:Y:S02]  /*a590*/  FMNMX.FTZ R11, R252, R11, !PT ;  /* 0x0000000bfc0b7209 */ /* 0x000fe40007810000 */
[----:B------:R-:W-:Y:S02]  /*a5a0*/  FMNMX.FTZ R2, R249, R2, !PT ;  /* 0x00000002f9027209 */ /* 0x000fe40007810000 */
        /* <DEDUP_REMOVED lines=37> */
[----:B------:R-:W-:Y:S08]  /*a800*/  LDSM.16.MT88.4 R160, [R196+0xf800] ;  /* 0x00f80000c4a0783b */ /* 0x000ff00000004200 */
[----:B------:R-:W-:Y:S01]  /*a810*/  LDSM.16.MT88.4 R164, [R200+0x11800] ;  /* 0x01180000c8a4783b */ /* 0x000fe20000004200 */
[----:B-1----:R-:W-:Y:S02]  /*a820*/  FMNMX.FTZ R9, R5, R6, !PT ;  /* 0x0000000605097209 */ /* 0x002fe40007810000 */
[----:B--2---:R-:W-:Y:S05]  /*a830*/  FMNMX.FTZ R4, R7, R2, !PT ;  /* 0x0000000207047209 */ /* 0x004fea0007810000 */
[----:B------:R-:W1:Y:S08]  /*a840*/  SHFL.BFLY PT, R132, R9, 0x1, 0x1f ;  /* 0x0c201f0009847f89 */ /* 0x000e7000000e0000 */
        /* <DEDUP_REMOVED lines=219> */
[----:B------:R-:W-:Y:S02]  /*b600*/  FFMA.FTZ R171, R0, R225, R171 ;  /* 0x000000e100ab7223 */ /* 0x000fe400000100ab */
[C---:B------:R-:W-:Y:S04]  /*b610*/  HMMA.16816.F32 R12, R100.reuse, R116, R12 ;  /* 0x00000074640c723c */ /* 0x040fe8000000180c */
[----:B------:R5:W-:Y:S01]  /*b620*/  MUFU.EX2 R133, R144 ;  /* 0x0000009000857308 */ /* 0x000be20000000800 */
[----:B------:R-:W-:Y:S02]  /*b630*/  FADD.FTZ R174, R174, R175 ;  /* 0x000000afaeae7221 */ /* 0x000fe40000010000 */
[----:B------:R-:W-:Y:S01]  /*b640*/  FADD.FTZ R170, R170, R171 ;  /* 0x000000abaaaa7221 */ /* 0x000fe20000010000 */
[C---:B------:R-:W-:Y:S01]  /*b650*/  HMMA.16816.F32 R16, R100.reuse, R118, R16 ;  /* 0x000000766410723c */ /* 0x040fe20000001810 */
[----:B------:R-:W-:Y:S03]  /*b660*/  LDSM.16.MT88.4 R116, [R197+0x10800] ;  /* 0x01080000c574783b */ /* 0x000fe60000004200 */
[----:B------:R-:W-:Y:S02]  /*b670*/  FADD.FTZ R173, R173, R174 ;  /* 0x000000aeadad7221 */ /* 0x000fe40000010000 */
        /* <DEDUP_REMOVED lines=128> */
[----:B------:R-:W-:Y:S01]  /*be80*/  FADD.FTZ R231, R231, R0 ;  /* 0x00000000e7e77221 */ /* 0x000fe20000010000 */
[----:B------:R-:W-:Y:S03]  /*be90*/  IADD3 R0, R211, -0x1, RZ ;  /* 0xffffffffd3007810 */ /* 0x000fe60007ffe0ff */
[----:B------:R-:W-:Y:S01]  /*bea0*/  FADD.FTZ R231, R232, R231 ;  /* 0x000000e7e8e77221 */ /* 0x000fe20000010000 */
[----:B------:R-:W-:Y:S02]  /*beb0*/  MOV R211, R0 ;  /* 0x0000000000d37202 */ /* 0x000fe40000000f00 */
[----:B------:R-:W-:Y:S01]  /*bec0*/  MOV R0, R3 ;  /* 0x0000000300007202 */ /* 0x000fe20000000f00 */
[----:B------:R-:W-:Y:S04]  /*bed0*/  FADD.FTZ R134, R134, R231 ;  /* 0x000000e786867221 */ /* 0x000fe80000010000 */
[----:B------:R-:W-:Y:S01]  /*bee0*/  FADD.FTZ R225, R133, R134 ;  /* 0x0000008685e17221 */ /* 0x000fe20000010000 */
[----:B------:R-:W-:-:S05]  /*bef0*/  @P1 BRA `(.L_x_2090) ;  /* 0xffffcd7000001947 */ /* 0x000fca000383ffff */
.L_x_2086:
        /* <DEDUP_REMOVED lines=239> */
[----:B------:R-:W-:Y:S04]  /*cdf0*/  STS [R25+0x2400], R66 ;  /* 0x0024004219007388 */ /* 0x000fe80000000800 */
[----:B------:R-:W-:Y:S04]  /*ce00*/  STS [R13+0x4000], R68 ;  /* 0x004000440d007388 */ /* 0x000fe80000000800 */
[----:B------:R-:W-:Y:S04]  /*ce10*/  STS [R13+0x4400], R70 ;  /* 0x004400460d007388 */ /* 0x000fe80000000800 */
[----:B------:R-:W-:Y:S01]  /*ce20*/  STS [R11+0x4000], R72 ;  /* 0x004000480b007388 */ /* 0x000fe20000000800 */
[----:B----4-:R-:W-:-:S03]  /*ce30*/  SHF.R.S32.HI R60, RZ, 0x1f, R9 ;  /* 0x0000001fff3c7819 */ /* 0x010fc60000011409 */
[----:B------:R3:W-:Y:S01]  /*ce40*/  STS [R11+0x4400], R74 ;  /* 0x0044004a0b007388 */ /* 0x0007e20000000800 */
[----:B-1----:R-:W-:-:S03]  /*ce50*/  @!P0 SHF.R.S32.HI R62, RZ, 0x1f, R5 ;  /* 0x0000001fff3e8819 */ /* 0x002fc60000011405 */
[----:B------:R1:W-:Y:S01]  /*ce60*/  STS [R15+0x4000], R76 ;  /* 0x0040004c0f007388 */ /* 0x0003e20000000800 */
[----:B--2---:R-:W-:-:S03]  /*ce70*/  @!P0 IMAD.WIDE.U32 R64, R5, c[0x0][0x1e0], RZ ;  /* 0x0000780005408a25 */ /* 0x004fc600078e00ff */
[----:B------:R1:W-:Y:S01]  /*ce80*/  STS [R15+0x4400], R78 ;  /* 0x0044004e0f007388 */ /* 0x0003e20000000800 */
[----:B------:R-:W-:Y:S01]  /*ce90*/  @!P0 IMAD R62, R62, c[0x0][0x1e0], RZ ;  /* 0x000078003e3e8a24 */ /* 0x000fe200078e02ff */
[----:B------:R-:W-:Y:S02]  /*cea0*/  @!P0 MOV R6, R64 ;  /* 0x0000004000068202 */ /* 0x000fe40000000f00 */
[----:B------:R1:W-:Y:S01]  /*ceb0*/  STS [R17+0x4000], R80 ;  /* 0x0040005011007388 */ /* 0x0003e20000000800 */
[----:B------:R-:W-:Y:S01]  /*cec0*/  @!P0 IMAD R61, R5, c[0x0][0x1e4], R62 ;  /* 0x00007900053d8a24 */ /* 0x000fe200078e023e */
[----:B------:R-:W-:Y:S02]  /*ced0*/  LEA.HI R62, R60, R9, RZ, 0x5 ;  /* 0x000000093c3e7211 */ /* 0x000fe400078f28ff */
[----:B------:R1:W-:Y:S02]  /*cee0*/  STS [R17+0x4400], R82 ;  /* 0x0044005211007388 */ /* 0x0003e40000000800 */
[----:B------:R-:W-:-:S02]  /*cef0*/  LOP3.LUT R62, R62, 0xffffffe0, RZ, 0xc0, !PT ;  /* 0xffffffe03e3e7812 */ /* 0x000fc400078ec0ff */
[----:B------:R1:W-:Y:S01]  /*cf00*/  STS [R19+0x4000], R84 ;  /* 0x0040005413007388 */ /* 0x0003e20000000800 */
[----:B------:R-:W-:Y:S02]  /*cf10*/  @!P0 IADD3 R4, R65, R61, RZ ;  /* 0x0000003d41048210 */ /* 0x000fe40007ffe0ff */
[----:B------:R-:W-:Y:S01]  /*cf20*/  SHF.R.S32.HI R61, RZ, 0x1f, R10 ;  /* 0x0000001fff3d7819 */ /* 0x000fe2000001140a */
[----:B------:R1:W-:Y:S01]  /*cf30*/  STS [R19+0x4400], R86 ;  /* 0x0044005613007388 */ /* 0x0003e20000000800 */
[----:B------:R-:W-:Y:S02]  /*cf40*/  IADD3 R62, R9, -R62, RZ ;  /* 0x8000003e093e7210 */ /* 0x000fe40007ffe0ff */
[----:B------:R-:W-:Y:S01]  /*cf50*/  LOP3.LUT P0, RZ, R8, 0x3, RZ, 0xc0, !PT ;  /* 0x0000000308ff7812 */ /* 0x000fe2000780c0ff */
[----:B------:R1:W-:Y:S01]  /*cf60*/  STS [R21+0x4000], R88 ;  /* 0x0040005815007388 */ /* 0x0003e20000000800 */
[----:B------:R-:W-:Y:S02]  /*cf70*/  LEA.HI R61, R61, R10, RZ, 0x2 ;  /* 0x0000000a3d3d7211 */ /* 0x000fe400078f10ff */
[----:B------:R-:W-:Y:S01]  /*cf80*/  SHF.R.S32.HI R7, RZ, 0x1f, R62 ;  /* 0x0000001fff077819 */ /* 0x000fe2000001143e */
[----:B------:R1:W-:Y:S01]  /*cf90*/  STS [R21+0x4400], R90 ;  /* 0x0044005a15007388 */ /* 0x0003e20000000800 */
[----:B------:R-:W-:-:S02]  /*cfa0*/  LOP3.LUT R61, R61, 0xffffffc, RZ, 0xc0, !PT ;  /* 0x0ffffffc3d3d7812 */ /* 0x000fc400078ec0ff */
[----:B------:R-:W-:Y:S01]  /*cfb0*/  LEA.HI R7, R7, R62, RZ, 0x2 ;  /* 0x0000003e07077211 */ /* 0x000fe200078f10ff */
[----:B------:R1:W-:Y:S01]  /*cfc0*/  STS [R23+0x4000], R92 ;  /* 0x0040005c17007388 */ /* 0x0003e20000000800 */
[----:B------:R-:W-:Y:S02]  /*cfd0*/  IADD3 R61, R10, -R61, RZ ;  /* 0x8000003d0a3d7210 */ /* 0x000fe40007ffe0ff */
[----:B------:R-:W-:Y:S01]  /*cfe0*/  SHF.R.S32.HI R2, RZ, 0x2, R7 ;  /* 0x00000002ff027819 */ /* 0x000fe20000011407 */
[----:B------:R1:W-:Y:S01]  /*cff0*/  STS [R23+0x4400], R94 ;  /* 0x0044005e17007388 */ /* 0x0003e20000000800 */
[----:B------:R-:W-:Y:S01]  /*d000*/  MOV R8, 0x7f800000 ;  /* 0x7f80000000087802 */ /* 0x000fe20000000f00 */
[----:B------:R-:W-:Y:S01]  /*d010*/  @P5 FFMA.FTZ R8, R132, c[0x0][0x238], R63 ;  /* 0x00008e0084085a23 */ /* 0x000fe2000001003f */
[----:B------:R-:W-:Y:S01]  /*d020*/  MOV R10, 0x7f800000 ;  /* 0x7f800000000a7802 */ /* 0x000fe20000000f00 */
[----:B------:R1:W-:Y:S01]  /*d030*/  STS [R25+0x4000], R96 ;  /* 0x0040006019007388 */ /* 0x0003e20000000800 */
[----:B------:R-:W-:Y:S01]  /*d040*/  @P4 FFMA.FTZ R10, R3, c[0x0][0x238], R0 ;  /* 0x00008e00030a4a23 */ /* 0x000fe20000010000 */
[----:B------:R-:W-:-:S02]  /*d050*/  LEA R2, R61, R2, 0x4 ;  /* 0x000000023d027211 */ /* 0x000fc400078e20ff */
[----:B------:R1:W-:Y:S04]  /*d060*/  STS [R25+0x4400], R98 ;  /* 0x0044006219007388 */ /* 0x0003e80000000800 */
[----:B------:R-:W-:Y:S06]  /*d070*/  BAR.SYNC.DEFER_BLOCKING 0x0 ;  /* 0x0000000000007b1d */ /* 0x000fec0000010000 */
[----:B---3--:R-:W2:Y:S04]  /*d080*/  S2R R11, SR_CTAID.Z ;  /* 0x00000000000b7919 */ /* 0x008ea80000002700 */
[----:B------:R1:W3:Y:S04]  /*d090*/  LDS.128 R52, [R213] ;  /* 0x00000000d5347984 */ /* 0x0002e80000000c00 */
[----:B------:R1:W4:Y:S01]  /*d0a0*/  LDS.128 R48, [R213+0x800] ;  /* 0x00080000d5307984 */ /* 0x0003220000000c00 */
[----:B--2---:R-:W-:-:S03]  /*d0b0*/  @!P2 IMAD R5, R5, c[0x0][0x1c0], R11 ;  /* 0x000070000505aa24 */ /* 0x004fc600078e020b */
[----:B------:R1:W2:Y:S01]  /*d0c0*/  LDS.128 R44, [R213+0x1000] ;  /* 0x00100000d52c7984 */ /* 0x0002a20000000c00 */
        /* <DEDUP_REMOVED lines=24> */
.L_x_2092:
[----:B---34-:R-:W-:Y:S05]  /*d250*/  BSYNC B0 ;  /* 0x0000000000007941 */ /* 0x018fea0003800000 */
.L_x_2091:
        /* <DEDUP_REMOVED lines=33> */
.L_x_2094:
[----:B------:R-:W-:Y:S05]  /*d470*/  BSYNC B0 ;  /* 0x0000000000007941 */ /* 0x000fea0003800000 */
.L_x_2093:
        /* <DEDUP_REMOVED lines=17> */
.L_x_2096:
[----:B------:R-:W-:Y:S05]  /*d590*/  BSYNC B0 ;  /* 0x0000000000007941 */ /* 0x000fea0003800000 */
.L_x_2095:
        /* <DEDUP_REMOVED lines=14> */
[----:B--2---:R2:W-:Y:S04]  /*d680*/  STG.E.128 [R10.64], R44 ;  /* 0x0000002c0a007986 */ /* 0x0045e8000c101d06 */
[----:B-1----:R2:W-:Y:S04]  /*d690*/  STG.E.128 [R10.64+0x80], R28 ;  /* 0x0000801c0a007986 */ /* 0x0025e8000c101d06 */
[----:B------:R2:W-:Y:S02]  /*d6a0*/  STG.E.128 [R10.64+0x100], R12 ;  /* 0x0001000c0a007986 */ /* 0x0005e4000c101d06 */
.L_x_2098:
[----:B------:R-:W-:Y:S05]  /*d6b0*/  BSYNC B0 ;  /* 0x0000000000007941 */ /* 0x000fea0003800000 */
.L_x_2097:
        /* <DEDUP_REMOVED lines=16> */
.L_x_2099:
        /* <DEDUP_REMOVED lines=12> */
.L_x_4107:


//--------------------- .text._ZN5flash24flash_fwd_splitkv_kernelI23Flash_fwd_kernel_traitsILi192ELi64ELi64ELi4ELb0ELb0EN7cutlass6half_tE19Flash_kernel_traitsILi192ELi64ELi64ELi4ES3_EELb1ELb0ELb1ELb0ELb0ELb0ELb0ELb0EEEvNS_16Flash_fwd_paramsE --------------------------
	.section	.text._ZN5flash24flash_fwd_splitkv_kernelI23Flash_fwd_kernel_traitsILi192ELi64ELi64ELi4ELb0ELb0EN7cutlass6half_tE19Flash_kernel_traitsILi192ELi64ELi64ELi4ES3_EELb1ELb0ELb1ELb0ELb0ELb0ELb0ELb0EEEvNS_16Flash_fwd_paramsE,"ax",@progbits
	.sectioninfo	@"SHI_REGISTERS=242"
	.align	128
        .global         _ZN5flash24flash_fwd_splitkv_kernelI23Flash_fwd_kernel_traitsILi192ELi64ELi64ELi4ELb0ELb0EN7cutlass6half_tE19Flash_kernel_traitsILi192ELi64ELi64ELi4ES3_EELb1ELb0ELb1ELb0ELb0ELb0ELb0ELb0EEEvNS_16Flash_fwd_paramsE
        .type           _ZN5flash24flash_fwd_splitkv_kernelI23Flash_fwd_kernel_traitsILi192ELi64ELi64ELi4ELb0ELb0EN7cutlass6half_tE19Flash_kernel_traitsILi192ELi64ELi64ELi4ES3_EELb1ELb0ELb1ELb0ELb0ELb0ELb0ELb0EEEvNS_16Flash_fwd_paramsE,@function
        .size           _ZN5flash24flash_fwd_splitkv_kernelI23Flash_fwd_kernel_traitsILi192ELi64ELi64ELi4ELb0ELb0EN7cutlass6half_tE19Flash_kernel_traitsILi192ELi64ELi64ELi4ES3_EELb1ELb0ELb1ELb0ELb0ELb0ELb0ELb0EEEvNS_16Flash_fwd_paramsE,(.L_x_4108 - _ZN5flash24flash_fwd_splitkv_kernelI23Flash_fwd_kernel_traitsILi192ELi64ELi64ELi4ELb0ELb0EN7cutlass6half_tE19Flash_kernel_traitsILi192ELi64ELi64ELi4ES3_EELb1ELb0ELb1ELb0ELb0ELb0ELb0ELb0EEEvNS_16Flash_fwd_paramsE)
        .other          _ZN5flash24flash_fwd_splitkv_kernelI23Flash_fwd_kernel_traitsILi192ELi64ELi64ELi4ELb0ELb0EN7cutlass6half_tE19Flash_kernel_traitsILi192ELi64ELi64ELi4ES3_EELb1ELb0ELb1ELb0ELb0ELb0ELb0ELb0EEEvNS_16Flash_fwd_paramsE,@"STO_CUDA_ENTRY STV_DEFAULT"
_ZN5flash24flash_fwd_splitkv_kernelI23Flash_fwd_kernel_traitsILi192ELi64ELi64ELi4ELb0ELb0EN7cutlass6half_tE19Flash_kernel_traitsILi192ELi64ELi64ELi4ES3_EELb1ELb0ELb1ELb0ELb0ELb0ELb0ELb0EEEvNS_16Flash_fwd_paramsE:
.text._ZN5flash24flash_fwd_splitkv_kernelI23Flash_fwd_kernel_traitsILi192ELi64ELi64ELi4ELb0ELb0EN7cutlass6half_tE19Flash_kernel_traitsILi192ELi64ELi64ELi4ES3_EELb1ELb0ELb1ELb0ELb0ELb0ELb0ELb0EEEvNS_16Flash_fwd_paramsE:
        /* <DEDUP_REMOVED lines=33> */
.L_x_2100:
[----:B-1-34-:R-:W-:Y:S02]  /*0210*/  MOV R2, c[0x0][0x218] ;  /* 0x0000860000027a02 */ /* 0x01afe40000000f00 */
.L_x_2101:
[----:B------:R-:W-:-:S04]  /*0220*/  ISETP.NE.U32.AND P2, PT, RZ, c[0x0][0x258], PT ;  /* 0x00009600ff007a0c */ /* 0x000fc80003f45070 */
[----:B------:R-:W-:-:S13]  /*0230*/  ISETP.NE.AND.EX P2, PT, RZ, c[0x0][0x25c], PT, P2 ;  /* 0x00009700ff007a0c */ /* 0x000fda0003f45320 */
[----:B------:R-:W-:-:S05]  /*0240*/  @P2 IMAD.WIDE R4, R13, R204, c[0x0][0x258] ;  /* 0x000096000d042625 */ /* 0x000fca00078e02cc */
        /* <DEDUP_REMOVED lines=9> */
[----:B-1----:R-:W-:Y:S01]  /*02e0*/  IMAD.MOV.U32 R9, RZ, RZ, c[0x0][0x218] ;  /* 0x00008600ff097624 */ /* 0x002fe200078e00ff */
        /* <DEDUP_REMOVED lines=29> */
[----:B------:R-:W-:Y:S01]  /*04c0*/  @!P0 IMAD.WIDE.U32 R14, R13, c[0x0][0x1e0], RZ ;  /* 0x000078000d0e8a25 */ /* 0x000fe200078e00ff */
[----:B------:R-:W-:-:S03]  /*04d0*/  @!P0 SHF.R.S32.HI R4, RZ, 0x1f, R13 ;  /* 0x0000001fff048819 */ /* 0x000fc6000001140d */
[----:B------:R-:W-:Y:S02]  /*04e0*/  IMAD.SHL.U32 R2, R206, 0x8, RZ ;  /* 0x00000008ce027824 */ /* 0x000fe400078e00ff */
[----:B------:R-:W-:Y:S02]  /*04f0*/  @!P0 IMAD R4, R4, c[0x0][0x1e0], RZ ;  /* 0x0000780004048a24 */ /* 0x000fe400078e02ff */
[----:B------:R-:W-:Y:S01]  /*0500*/  @P0 IMAD.WIDE.U32 R6, R210, c[0x0][0x1e8], RZ ;  /* 0x00007a00d2060a25 */ /* 0x000fe200078e00ff */
[----:B------:R-:W-:Y:S02]  /*0510*/  SHF.R.S32.HI R3, RZ, 0x1f, R2 ;  /* 0x0000001fff037819 */ /* 0x000fe40000011402 */
[----:B------:R-:W-:Y:S01]  /*0520*/  @!P0 MOV R6, R14 ;  /* 0x0000000e00068202 */ /* 0x000fe20000000f00 */
[----:B------:R-:W-:Y:S02]  /*0530*/  @!P0 IMAD R4, R13, c[0x0][0x1e4], R4 ;  /* 0x000079000d048a24 */ /* 0x000fe400078e0204 */
[----:B------:R-:W-:-:S04]  /*0540*/  IMAD.WIDE.U32 R10, R88, c[0x0][0x1e8], R2 ;  /* 0x00007a00580a7a25 */ /* 0x000fc800078e0002 */
[----:B------:R-:W-:Y:S02]  /*0550*/  @P0 IMAD R7, R210, c[0x0][0x1ec], R7 ;  /* 0x00007b00d2070a24 */ /* 0x000fe400078e0207 */
        /* <DEDUP_REMOVED lines=9> */
[----:B------:R-:W-:Y:S01]  /*05f0*/  SHF.R.S32.HI R5, RZ, 0x1f, R0 ;  /* 0x0000001fff057819 */ /* 0x000fe20000011400 */
[----:B------:R-:W-:Y:S01]  /*0600*/  IMAD.WIDE.U32 R18, R18, c[0x0][0x1f0], R6 ;  /* 0x00007c0012127a25 */ /* 0x000fe200078e0006 */
[----:B------:R-:W-:-:S02]  /*0610*/  IADD3 R9, R2, 0x40, RZ ;  /* 0x0000004002097810 */ /* 0x000fc40007ffe0ff */
        /* <DEDUP_REMOVED lines=16> */
.L_x_2104:
[----:B------:R-:W-:Y:S05]  /*0720*/  BSYNC B0 ;  /* 0x0000000000007941 */ /* 0x000fea0003800000 */
.L_x_2103:
        /* <DEDUP_REMOVED lines=20> */
.L_x_2106:
[----:B------:R-:W-:Y:S05]  /*0870*/  BSYNC B0 ;  /* 0x0000000000007941 */ /* 0x000fea0003800000 */
.L_x_2105:
        /* <DEDUP_REMOVED lines=20> */
.L_x_2108:
[----:B------:R-:W-:Y:S05]  /*09c0*/  BSYNC B0 ;  /* 0x0000000000007941 */ /* 0x000fea0003800000 */
.L_x_2107:
        /* <DEDUP_REMOVED lines=19> */
.L_x_2110:
[----:B------:R-:W-:Y:S05]  /*0b00*/  BSYNC B0 ;  /* 0x0000000000007941 */ /* 0x000fea0003800000 */
.L_x_2109:
        /* <DEDUP_REMOVED lines=19> */
.L_x_2102:
        /* <DEDUP_REMOVED lines=14> */
[----:B------:R-:W-:Y:S01]  /*0d20*/  @P2 IMAD.IADD R2, R5, 0x1, R2 ;  /* 0x0000000105022824 */ /* 0x000fe200078e0202 */
[----:B------:R-:W-:-:S04]  /*0d30*/  IABS R84, c[0x0][0x2d0] ;  /* 0x0000b40000547a13 */ /* 0x000fc80000000000 */
[----:B------:R-:W-:-:S04]  /*0d40*/  @P2 SHF.L.U64.HI R2, R4, 0x2, R2 ;  /* 0x0000000204022819 */ /* 0x000fc80000010202 */
        /* <DEDUP_REMOVED lines=29> */
[----:B------:R-:W-:-:S04]  /*0f20*/  IABS R3, c[0x0][0x1c8] ;  /* 0x0000720000037a13 */ /* 0x000fc80000000000 */
[----:B------:R-:W1:Y:S08]  /*0f30*/  I2F.RP R10, R3 ;  /* 0x00000003000a7306 */ /* 0x000e700000209400 */
        /* <DEDUP_REMOVED lines=16> */
[----:B------:R-:W-:Y:S02]  /*1040*/  LOP3.LUT R3, R18, c[0x0][0x1c8], RZ, 0x3c, !PT ;  /* 0x0000720012037a12 */ /* 0x000fe400078e3cff */
[----:B------:R-:W-:Y:S02]  /*1050*/  IADD3 R4, -R5, RZ, RZ ;  /* 0x000000ff05047210 */ /* 0x000fe40007ffe1ff */
[----:B------:R-:W-:-:S03]  /*1060*/  ISETP.GE.AND P1, PT, R3, RZ, PT ;  /* 0x000000ff0300720c */ /* 0x000fc60003f26270 */
[----:B------:R-:W-:-:S04]  /*1070*/  IMAD R7, R4, c[0x0][0x2d0], R7 ;  /* 0x0000b40004077a24 */ /* 0x000fc800078e0207 */
[----:B------:R-:W-:Y:S02]  /*1080*/  @P2 IADD3 R2, R2, 0x1, RZ ;  /* 0x0000000102022810 */ /* 0x000fe40007ffe0ff */
[----:B------:R-:W-:Y:S02]  /*1090*/  ISETP.NE.AND P2, PT, RZ, c[0x0][0x1c8], PT ;  /* 0x00007200ff007a0c */ /* 0x000fe40003f45270 */
[----:B------:R-:W-:Y:S02]  /*10a0*/  SHF.R.S32.HI R5, RZ, 0x1f, R7 ;  /* 0x0000001fff057819 */ /* 0x000fe40000011407 */
[----:B------:R-:W-:-:S03]  /*10b0*/  @!P1 IMAD.MOV R2, RZ, RZ, -R2 ;  /* 0x000000ffff029224 */ /* 0x000fc600078e0a02 */
[----:B------:R-:W-:-:S06]  /*10c0*/  IMAD R4, R5, c[0x0][0x198], RZ ;  /* 0x0000660005047a24 */ /* 0x000fcc00078e02ff */
[----:B------:R-:W-:Y:S02]  /*10d0*/  @!P2 LOP3.LUT R2, RZ, c[0x0][0x1c8], RZ, 0x33, !PT ;  /* 0x00007200ff02aa12 */ /* 0x000fe400078e33ff */
[----:B--2---:R-:W-:Y:S01]  /*10e0*/  SHF.R.S32.HI R11, RZ, 0x1f, R0 ;  /* 0x0000001fff0b7819 */ /* 0x004fe20000011400 */
[----:B------:R-:W-:-:S04]  /*10f0*/  IMAD.WIDE.U32 R8, R0, c[0x0][0x180], RZ ;  /* 0x0000600000087a25 */ /* 0x000fc800078e00ff */
[C---:B------:R-:W-:Y:S02]  /*1100*/  IMAD R3, R11.reuse, c[0x0][0x180], RZ ;  /* 0x000060000b037a24 */ /* 0x040fe400078e02ff */
[----:B------:R-:W-:Y:S02]  /*1110*/  IMAD R11, R11, c[0x0][0x188], RZ ;  /* 0x000062000b0b7a24 */ /* 0x000fe400078e02ff */
[C---:B------:R-:W-:Y:S02]  /*1120*/  IMAD R3, R0.reuse, c[0x0][0x184], R3 ;  /* 0x0000610000037a24 */ /* 0x040fe400078e0203 */
[C---:B------:R-:W-:Y:S02]  /*1130*/  IMAD R11, R0.reuse, c[0x0][0x18c], R11 ;  /* 0x00006300000b7a24 */ /* 0x040fe400078e020b */
[----:B------:R-:W-:Y:S01]  /*1140*/  IMAD.WIDE.U32 R22, R0, c[0x0][0x188], RZ ;  /* 0x0000620000167a25 */ /* 0x000fe200078e00ff */
[----:B------:R-:W-:-:S03]  /*1150*/  IADD3 R9, R9, R3, RZ ;  /* 0x0000000309097210 */ /* 0x000fc60007ffe0ff */
[----:B------:R-:W-:Y:S01]  /*1160*/  IMAD R3, R7, c[0x0][0x19c], R4 ;  /* 0x0000670007037a24 */ /* 0x000fe200078e0204 */
[----:B------:R-:W-:Y:S01]  /*1170*/  IADD3 R11, R23, R11, RZ ;  /* 0x0000000b170b7210 */ /* 0x000fe20007ffe0ff */
[----:B------:R-:W-:Y:S01]  /*1180*/  IMAD.WIDE.U32 R14, R7, c[0x0][0x198], R8 ;  /* 0x00006600070e7a25 */ /* 0x000fe200078e0008 */
[----:B------:R-:W-:-:S03]  /*1190*/  SHF.R.S32.HI R8, RZ, 0x1f, R2 ;  /* 0x0000001fff087819 */ /* 0x000fc60000011402 */
[----:B------:R-:W-:Y:S02]  /*11a0*/  IMAD.IADD R15, R15, 0x1, R3 ;  /* 0x000000010f0f7824 */ /* 0x000fe400078e0203 */
[----:B------:R-:W-:Y:S02]  /*11b0*/  IMAD R3, R8, c[0x0][0x1b0], RZ ;  /* 0x00006c0008037a24 */ /* 0x000fe400078e02ff */
[----:B------:R-:W-:-:S04]  /*11c0*/  IMAD.WIDE.U32 R26, R2, c[0x0][0x1b0], R14 ;  /* 0x00006c00021a7a25 */ /* 0x000fc800078e000e */
[----:B------:R-:W-:-:S04]  /*11d0*/  IMAD R3, R2, c[0x0][0x1b4], R3 ;  /* 0x00006d0002037a24 */ /* 0x000fc800078e0203 */
[----:B------:R-:W-:Y:S01]  /*11e0*/  IMAD.IADD R9, R27, 0x1, R3 ;  /* 0x000000011b097824 */ /* 0x000fe200078e0203 */
[----:B------:R-:W-:Y:S05]  /*11f0*/  BRA `(.L_x_2112) ;  /* 0x0000041000007947 */ /* 0x000fea0003800000 */
.L_x_2111:
        /* <DEDUP_REMOVED lines=16> */
.L_x_2113:
        /* <DEDUP_REMOVED lines=10> */
[----:B------:R-:W-:Y:S02]  /*13a0*/  IMAD.MOV.U32 R7, RZ, RZ, R2 ;  /* 0x000000ffff077224 */ /* 0x000fe400078e0002 */
[----:B------:R-:W-:Y:S02]  /*13b0*/  @P4 IMAD.IADD R11, R3, 0x1, R6 ;  /* 0x00000001030b4824 */ /* 0x000fe400078e0206 */
[----:B------:R-:W-:-:S04]  /*13c0*/  IMAD.HI.U32 R2, R4, R7, RZ ;  /* 0x0000000704027227 */ /* 0x000fc800078e00ff */
[----:B------:R-:W-:Y:S01]  /*13d0*/  @P4 IMAD.WIDE.U32 R22, R11, c[0x0][0x1a0], RZ ;  /* 0x000068000b164a25 */ /* 0x000fe200078e00ff */
[----:B------:R-:W-:-:S03]  /*13e0*/  IADD3 R4, -R2, RZ, RZ ;  /* 0x000000ff02047210 */ /* 0x000fc60007ffe1ff */
[----:B------:R-:W-:Y:S02]  /*13f0*/  @P4 IMAD R11, R11, c[0x0][0x1a4], R23 ;  /* 0x000069000b0b4a24 */ /* 0x000fe400078e0217 */
[----:B------:R-:W-:Y:S01]  /*1400*/  IMAD R4, R5, R4, R7 ;  /* 0x0000000405047224 */ /* 0x000fe200078e0207 */
[----:B------:R-:W-:-:S04]  /*1410*/  LEA R7, R134, 0xffffffc0, 0x6 ;  /* 0xffffffc086077811 */ /* 0x000fc800078e30ff */
[----:B------:R-:W-:Y:S01]  /*1420*/  ISETP.GT.U32.AND P1, PT, R5, R4, PT ;  /* 0x000000040500720c */ /* 0x000fe20003f24070 */
[----:B------:R-:W-:-:S12]  /*1430*/  IMAD.WIDE.U32 R14, R7, c[0x0][0x198], R8 ;  /* 0x00006600070e7a25 */ /* 0x000fd800078e0008 */
[----:B------:R-:W-:Y:S01]  /*1440*/  @!P1 IMAD.IADD R4, R4, 0x1, -R5 ;  /* 0x0000000104049824 */ /* 0x000fe200078e0a05 */
[----:B------:R-:W-:Y:S02]  /*1450*/  @!P1 IADD3 R2, R2, 0x1, RZ ;  /* 0x0000000102029810 */ /* 0x000fe40007ffe0ff */
[----:B------:R-:W-:Y:S02]  /*1460*/  ISETP.NE.AND P1, PT, RZ, c[0x0][0x1c8], PT ;  /* 0x00007200ff007a0c */ /* 0x000fe40003f25270 */
[----:B------:R-:W-:Y:S02]  /*1470*/  ISETP.GE.U32.AND P3, PT, R4, R5, PT ;  /* 0x000000050400720c */ /* 0x000fe40003f66070 */
[----:B------:R-:W-:Y:S02]  /*1480*/  LOP3.LUT R4, R18, c[0x0][0x1c8], RZ, 0x3c, !PT ;  /* 0x0000720012047a12 */ /* 0x000fe400078e3cff */
[----:B------:R-:W-:Y:S02]  /*1490*/  SHF.R.S32.HI R5, RZ, 0x1f, R7 ;  /* 0x0000001fff057819 */ /* 0x000fe40000011407 */
[----:B------:R-:W-:-:S03]  /*14a0*/  ISETP.GE.AND P2, PT, R4, RZ, PT ;  /* 0x000000ff0400720c */ /* 0x000fc60003f46270 */
[----:B------:R-:W-:-:S04]  /*14b0*/  IMAD R4, R5, c[0x0][0x198], RZ ;  /* 0x0000660005047a24 */ /* 0x000fc800078e02ff */
[----:B------:R-:W-:Y:S01]  /*14c0*/  @P3 IADD3 R2, R2, 0x1, RZ ;  /* 0x0000000102023810 */ /* 0x000fe20007ffe0ff */
[----:B------:R-:W-:-:S05]  /*14d0*/  IMAD R4, R7, c[0x0][0x19c], R4 ;  /* 0x0000670007047a24 */ /* 0x000fca00078e0204 */
[----:B------:R-:W-:Y:S02]  /*14e0*/  @!P2 IADD3 R2, -R2, RZ, RZ ;  /* 0x000000ff0202a210 */ /* 0x000fe40007ffe1ff */
[----:B------:R-:W-:Y:S02]  /*14f0*/  @!P1 LOP3.LUT R2, RZ, c[0x0][0x1c8], RZ, 0x33, !PT ;  /* 0x00007200ff029a12 */ /* 0x000fe400078e33ff */
[----:B------:R-:W-:Y:S02]  /*1500*/  IADD3 R15, R15, R4, RZ ;  /* 0x000000040f0f7210 */ /* 0x000fe40007ffe0ff */
        /* <DEDUP_REMOVED lines=9> */
[----:B------:R-:W-:-:S04]  /*15a0*/  IMAD R6, R6, c[0x0][0x1a0], RZ ;  /* 0x0000680006067a24 */ /* 0x000fc800078e02ff */
[----:B------:R-:W-:Y:S02]  /*15b0*/  IMAD R6, R3, c[0x0][0x1a4], R6 ;  /* 0x0000690003067a24 */ /* 0x000fe400078e0206 */
[----:B------:R-:W-:-:S03]  /*15c0*/  IMAD R3, R4, c[0x0][0x188], RZ ;  /* 0x0000620004037a24 */ /* 0x000fc600078e02ff */
[----:B------:R-:W-:Y:S01]  /*15d0*/  IADD3 R11, R11, R6, RZ ;  /* 0x000000060b0b7210 */ /* 0x000fe20007ffe0ff */
[----:B------:R-:W-:-:S04]  /*15e0*/  IMAD R3, R0, c[0x0][0x18c], R3 ;  /* 0x0000630000037a24 */ /* 0x000fc800078e0203 */
[----:B------:R-:W-:-:S05]  /*15f0*/  IMAD.WIDE.U32 R22, R0, c[0x0][0x188], R10 ;  /* 0x0000620000167a25 */ /* 0x000fca00078e000a */
[----:B------:R-:W-:Y:S02]  /*1600*/  IADD3 R11, R23, R3, RZ ;  /* 0x00000003170b7210 */ /* 0x000fe40007ffe0ff */
.L_x_2112:
[----:B------:R-:W-:Y:S01]  /*1610*/  ISETP.NE.AND P1, PT, R210, -0x1, PT ;  /* 0xffffffffd200780c */ /* 0x000fe20003f25270 */
[----:B------:R-:W-:Y:S01]  /*1620*/  IMAD.IADD R199, R209, 0x1, -R88 ;  /* 0x00000001d1c77824 */ /* 0x000fe200078e0a58 */
[----:B------:R-:W-:Y:S01]  /*1630*/  SHF.R.S32.HI R3, RZ, 0x1f, R206 ;  /* 0x0000001fff037819 */ /* 0x000fe200000114ce */
[----:B------:R-:W-:Y:S03]  /*1640*/  BSSY B0, `(.L_x_2114) ;  /* 0x0000071000007945 */ /* 0x000fe60003800000 */
[CC--:B------:R-:W-:Y:S02]  /*1650*/  LEA.HI R19, R3.reuse, R206.reuse, RZ, 0x4 ;  /* 0x000000ce03137211 */ /* 0x0c0fe400078f20ff */
[----:B------:R-:W-:Y:S02]  /*1660*/  LEA.HI R16, R3, R206, RZ, 0x6 ;  /* 0x000000ce03107211 */ /* 0x000fe400078f30ff */
[----:B------:R-:W-:-:S02]  /*1670*/  SHF.R.S32.HI R6, RZ, 0x4, R19 ;  /* 0x00000004ff067819 */ /* 0x000fc40000011413 */
[----:B------:R-:W-:Y:S01]  /*1680*/  LEA.HI R87, R3, R206, RZ, 0x5 ;  /* 0x000000ce03577211 */ /* 0x000fe200078f28ff */
[C---:B------:R-:W-:Y:S01]  /*1690*/  @P1 IMAD.WIDE.U32 R20, R210.reuse, c[0x0][0x190], RZ ;  /* 0x00006400d2141a25 */ /* 0x040fe200078e00ff */
[----:B------:R-:W-:Y:S02]  /*16a0*/  LEA.HI R4, R19, R6, RZ, 0x1 ;  /* 0x0000000613047211 */ /* 0x000fe400078f08ff */
[----:B-----5:R-:W-:Y:S01]  /*16b0*/  @!P1 SHF.R.S32.HI R0, RZ, 0x1f, R13 ;  /* 0x0000001fff009819 */ /* 0x020fe2000001140d */
[----:B------:R-:W-:Y:S01]  /*16c0*/  @P1 IMAD R17, R210, c[0x0][0x194], R21 ;  /* 0x00006500d2111a24 */ /* 0x000fe200078e0215 */
[----:B------:R-:W-:Y:S01]  /*16d0*/  LEA.HI R21, R3, R206, RZ, 0x3 ;  /* 0x000000ce03157211 */ /* 0x000fe200078f18ff */
[----:B------:R-:W-:Y:S01]  /*16e0*/  @!P1 IMAD.WIDE.U32 R28, R13, c[0x0][0x178], RZ ;  /* 0x00005e000d1c9a25 */ /* 0x000fe200078e00ff */
[----:B------:R-:W-:Y:S02]  /*16f0*/  LOP3.LUT R19, R19, 0xfffffff0, RZ, 0xc0, !PT ;  /* 0xfffffff013137812 */ /* 0x000fe400078ec0ff */
[----:B------:R-:W-:Y:S01]  /*1700*/  SHF.R.S32.HI R14, RZ, 0x3, R21 ;  /* 0x00000003ff0e7819 */ /* 0x000fe20000011415 */
[----:B------:R-:W-:Y:S01]  /*1710*/  @!P1 IMAD R0, R0, c[0x0][0x178], RZ ;  /* 0x00005e0000009a24 */ /* 0x000fe200078e02ff */
[----:B------:R-:W-:Y:S01]  /*1720*/  LOP3.LUT R21, R21, 0xfffffff8, RZ, 0xc0, !PT ;  /* 0xfffffff815157812 */ /* 0x000fe200078ec0ff */
[----:B------:R-:W-:Y:S01]  /*1730*/  IMAD.IADD R10, R206, 0x1, -R19 ;  /* 0x00000001ce0a7824 */ /* 0x000fe200078e0a13 */
[----:B------:R-:W-:Y:S01]  /*1740*/  LOP3.LUT R197, R4, 0xfffffffe, RZ, 0xc0, !PT ;  /* 0xfffffffe04c57812 */ /* 0x000fe200078ec0ff */
[----:B------:R-:W-:Y:S01]  /*1750*/  @!P1 IMAD R0, R13, c[0x0][0x17c], R0 ;  /* 0x00005f000d009a24 */ /* 0x000fe200078e0200 */
[----:B------:R-:W-:Y:S01]  /*1760*/  SHF.R.S32.HI R15, RZ, 0x1f, R14 ;  /* 0x0000001fff0f7819 */ /* 0x000fe2000001140e */
[----:B------:R-:W-:Y:S01]  /*1770*/  IMAD.IADD R4, R206, 0x1, -R21 ;  /* 0x00000001ce047824 */ /* 0x000fe200078e0a15 */
[----:B------:R-:W-:Y:S01]  /*1780*/  SHF.R.S32.HI R19, RZ, 0x1f, R10 ;  /* 0x0000001fff137819 */ /* 0x000fe2000001140a */
[----:B------:R-:W-:Y:S01]  /*1790*/  @!P1 IMAD.MOV.U32 R20, RZ, RZ, R28 ;  /* 0x000000ffff149224 */ /* 0x000fe200078e001c */
[----:B------:R-:W-:Y:S01]  /*17a0*/  MOV R3, 0x20 ;  /* 0x0000002000037802 */ /* 0x000fe20000000f00 */
[----:B------:R-:W-:-:S02]  /*17b0*/  IMAD.SHL.U32 R212, R4, 0x8, RZ ;  /* 0x0000000804d47824 */ /* 0x000fc400078e00ff */
[----:B------:R-:W-:Y:S02]  /*17c0*/  IMAD.SHL.U32 R21, R14, 0x40, RZ ;  /* 0x000000400e157824 */ /* 0x000fe400078e00ff */
[----:B------:R-:W-:Y:S01]  /*17d0*/  IMAD.IADD R197, R6, 0x1, -R197 ;  /* 0x0000000106c57824 */ /* 0x000fe200078e0ac5 */
[----:B------:R-:W-:Y:S01]  /*17e0*/  IADD3 R26, P3, R212, R26, RZ ;  /* 0x0000001ad41a7210 */ /* 0x000fe20007f7e0ff */
[----:B------:R-:W-:Y:S01]  /*17f0*/  @!P1 IMAD.IADD R17, R29, 0x1, R0 ;  /* 0x000000011d119824 */ /* 0x000fe200078e0200 */
[----:B------:R-:W-:Y:S01]  /*1800*/  SHF.R.S32.HI R6, RZ, 0x1f, R212 ;  /* 0x0000001fff067819 */ /* 0x000fe200000114d4 */
[----:B------:R-:W-:Y:S01]  /*1810*/  IMAD.WIDE R24, R25, 0x40, R14 ;  /* 0x0000004019187825 */ /* 0x000fe200078e020e */
[----:B------:R-:W-:Y:S02]  /*1820*/  LEA.HI R0, R19, R10, RZ, 0x3 ;  /* 0x0000000a13007211 */ /* 0x000fe400078f18ff */
[----:B------:R-:W-:Y:S01]  /*1830*/  LOP3.LUT R21, R21, 0x1c0, RZ, 0xc0, !PT ;  /* 0x000001c015157812 */ /* 0x000fe200078ec0ff */
[----:B------:R-:W-:Y:S01]  /*1840*/  IMAD.X R27, R6, 0x1, R9, P3 ;  /* 0x00000001061b7824 */ /* 0x000fe200018e0609 */
[----:B------:R-:W-:-:S02]  /*1850*/  IADD3 R20, P1, R212, R20, RZ ;  /* 0x00000014d4147210 */ /* 0x000fc40007f3e0ff */
[----:B------:R-:W-:Y:S01]  /*1860*/  IADD3 R22, P2, R212, R22, RZ ;  /* 0x00000016d4167210 */ /* 0x000fe20007f5e0ff */
[----:B------:R-:W-:Y:S01]  /*1870*/  IMAD.WIDE.U32 R216, R14, c[0x0][0x198], R26 ;  /* 0x000066000ed87a25 */ /* 0x000fe200078e001a */
[----:B------:R-:W-:Y:S02]  /*1880*/  LOP3.LUT R9, R0, 0xfffffff8, RZ, 0xc0, !PT ;  /* 0xfffffff800097812 */ /* 0x000fe400078ec0ff */
[----:B------:R-:W-:Y:S01]  /*1890*/  LOP3.LUT R19, R21, 0x38, R212, 0xf8, !PT ;  /* 0x0000003815137812 */ /* 0x000fe200078ef8d4 */
[C---:B------:R-:W-:Y:S01]  /*18a0*/  IMAD.X R23, R6.reuse, 0x1, R11, P2 ;  /* 0x0000000106177824 */ /* 0x040fe200010e060b */
[----:B------:R-:W-:Y:S01]  /*18b0*/  SHF.R.U32.HI R12, RZ, 0x3, R21 ;  /* 0x00000003ff0c7819 */ /* 0x000fe20000011615 */
[----:B------:R-:W-:Y:S01]  /*18c0*/  IMAD.X R21, R6, 0x1, R17, P1 ;  /* 0x0000000106157824 */ /* 0x000fe200008e0611 */
[----:B------:R-:W-:Y:S01]  /*18d0*/  IADD3 R146, P1, R14, R7, RZ ;  /* 0x000000070e927210 */ /* 0x000fe20007f3e0ff */
[----:B------:R-:W-:Y:S01]  /*18e0*/  IMAD R7, R8, c[0x0][0x1b8], RZ ;  /* 0x00006e0008077a24 */ /* 0x000fe200078e02ff */
[----:B------:R-:W-:Y:S01]  /*18f0*/  LOP3.LUT R12, R19, R12, RZ, 0x3c, !PT ;  /* 0x0000000c130c7212 */ /* 0x000fe200078e3cff */
[----:B------:R-:W-:Y:S01]  /*1900*/  IMAD.IADD R9, R10, 0x1, -R9 ;  /* 0x000000010a097824 */ /* 0x000fe200078e0a09 */
[----:B------:R-:W-:Y:S01]  /*1910*/  IADD3.X R5, R15, R5, RZ, P1, !PT ;  /* 0x000000050f057210 */ /* 0x000fe20000ffe4ff */
[C---:B------:R-:W-:Y:S01]  /*1920*/  IMAD R7, R2.reuse, c[0x0][0x1bc], R7 ;  /* 0x00006f0002077a24 */ /* 0x040fe200078e0207 */
[----:B------:R-:W-:Y:S01]  /*1930*/  SHF.R.S32.HI R19, RZ, 0x1f, R18 ;  /* 0x0000001fff137819 */ /* 0x000fe20000011412 */
[----:B------:R-:W-:Y:S01]  /*1940*/  IMAD.WIDE.U32 R22, R2, c[0x0][0x1b8], R22 ;  /* 0x00006e0002167a25 */ /* 0x000fe200078e0016 */
[----:B------:R-:W-:-:S02]  /*1950*/  R2P PR, R9, 0x6 ;  /* 0x0000000609007804 */ /* 0x000fc40000000000 */
[----:B------:R-:W-:Y:S01]  /*1960*/  ISETP.GE.AND P3, PT, R14, R199, PT ;  /* 0x000000c70e00720c */ /* 0x000fe20003f66270 */
[----:B------:R-:W-:Y:S01]  /*1970*/  IMAD.SHL.U32 R2, R9, 0x40, RZ ;  /* 0x0000004009027824 */ /* 0x000fe200078e00ff */
[C---:B------:R-:W-:Y:S01]  /*1980*/  IADD3 R201, R212.reuse, 0x40, RZ ;  /* 0x00000040d4c97810 */ /* 0x040fe20007ffe0ff */
[----:B------:R-:W-:Y:S01]  /*1990*/  IMAD.SHL.U32 R6, R197, 0x8, RZ ;  /* 0x00000008c5067824 */ /* 0x000fe200078e00ff */
[----:B------:R-:W-:Y:S01]  /*19a0*/  IADD3 R200, R212, 0x80, RZ ;  /* 0x00000080d4c87810 */ /* 0x000fe20007ffe0ff */
[----:B------:R-:W-:Y:S01]  /*19b0*/  IMAD.SHL.U32 R11, R16, 0x8, RZ ;  /* 0x00000008100b7824 */ /* 0x000fe200078e00ff */
[----:B------:R-:W-:Y:S01]  /*19c0*/  LOP3.LUT R17, R2, 0x1c0, RZ, 0xc0, !PT ;  /* 0x000001c002117812 */ /* 0x000fe200078ec0ff */
[----:B------:R-:W-:Y:S01]  /*19d0*/  IMAD R5, R5, c[0x0][0x1a0], RZ ;  /* 0x0000680005057a24 */ /* 0x000fe200078e02ff */
[----:B------:R-:W-:Y:S01]  /*19e0*/  SEL R3, R3, 0xffffffe0, !P2 ;  /* 0xffffffe003037807 */ /* 0x000fe20005000000 */
[----:B------:R-:W-:Y:S01]  /*19f0*/  IMAD.IADD R23, R23, 0x1, R7 ;  /* 0x0000000117177824 */ /* 0x000fe200078e0207 */
[----:B------:R-:W-:Y:S01]  /*1a00*/  LOP3.LUT R6, R17, 0x8, R6, 0xf8, !PT ;  /* 0x0000000811067812 */ /* 0x000fe200078ef806 */
[----:B------:R-:W-:Y:S01]  /*1a10*/  IMAD.SHL.U32 R9, R0, 0x40, RZ ;  /* 0x0000004000097824 */ /* 0x000fe200078e00ff */
[----:B------:R-:W-:Y:S01]  /*1a20*/  SHF.R.U32.HI R17, RZ, 0x3, R17 ;  /* 0x00000003ff117819 */ /* 0x000fe20000011611 */
[----:B------:R-:W-:Y:S01]  /*1a30*/  IMAD R7, R146, c[0x0][0x1a4], R5 ;  /* 0x0000690092077a24 */ /* 0x000fe200078e0205 */
[----:B------:R-:W-:Y:S01]  /*1a40*/  LOP3.LUT R208, R12, 0xfffffe00, R11, 0xf8, !PT ;  /* 0xfffffe000cd07812 */ /* 0x000fe200078ef80b */
[----:B------:R-:W-:Y:S01]  /*1a50*/  IMAD.WIDE.U32 R146, R146, c[0x0][0x1a0], R22 ;  /* 0x0000680092927a25 */ /* 0x000fe200078e0016 */
[----:B------:R-:W-:-:S03]  /*1a60*/  LOP3.LUT R2, R6, R17, RZ, 0x3c, !PT ;  /* 0x0000001106027212 */ /* 0x000fc600078e3cff */
[----:B------:R-:W-:Y:S01]  /*1a70*/  IMAD R11, R15, c[0x0][0x198], RZ ;  /* 0x000066000f0b7a24 */ /* 0x000fe200078e02ff */
[----:B------:R-:W-:Y:S01]  /*1a80*/  LOP3.LUT R2, R2, 0xfffffe00, R9, 0xf8, !PT ;  /* 0xfffffe0002027812 */ /* 0x000fe200078ef809 */
[----:B------:R-:W-:Y:S01]  /*1a90*/  IMAD R23, R19, c[0x0][0x1a8], RZ ;  /* 0x00006a0013177a24 */ /* 0x000fe200078e02ff */
[----:B------:R-:W-:Y:S01]  /*1aa0*/  LOP3.LUT R9, R87, 0xffffffe0, RZ, 0xc0, !PT ;  /* 0xffffffe057097812 */ /* 0x000fe200078ec0ff */
[----:B------:R-:W-:Y:S01]  /*1ab0*/  IMAD.MOV.U32 R5, RZ, RZ, 0x10 ;  /* 0x00000010ff057424 */ /* 0x000fe200078e00ff */
[----:B------:R-:W-:Y:S01]  /*1ac0*/  SHF.R.S32.HI R87, RZ, 0x5, R87 ;  /* 0x00000005ff577819 */ /* 0x000fe20000011457 */
[----:B------:R-:W-:Y:S02]  /*1ad0*/  IMAD R11, R14, c[0x0][0x19c], R11 ;  /* 0x000067000e0b7a24 */ /* 0x000fe400078e020b */
[C---:B------:R-:W-:Y:S01]  /*1ae0*/  IMAD R23, R18.reuse, c[0x0][0x1ac], R23 ;  /* 0x00006b0012177a24 */ /* 0x040fe200078e0217 */
[----:B------:R-:W-:Y:S01]  /*1af0*/  SEL R5, R5, 0xfffffff0, !P1 ;  /* 0xfffffff005057807 */ /* 0x000fe20004800000 */
[----:B------:R-:W-:-:S04]  /*1b00*/  IMAD.WIDE.U32 R20, R18, c[0x0][0x1a8], R20 ;  /* 0x00006a0012147a25 */ /* 0x000fc800078e0014 */
[----:B------:R-:W-:Y:S02]  /*1b10*/  IMAD.IADD R135, R217, 0x1, R11 ;  /* 0x00000001d9877824 */ /* 0x000fe400078e020b */
[----:B------:R-:W-:Y:S02]  /*1b20*/  IMAD.IADD R16, R206, 0x1, -R9 ;  /* 0x00000001ce107824 */ /* 0x000fe400078e0a09 */
        /* <DEDUP_REMOVED lines=34> */
.L_x_2115:
[----:B------:R-:W-:Y:S05]  /*1d50*/  BSYNC B0 ;  /* 0x0000000000007941 */ /* 0x000fea0003800000 */
.L_x_2114:
[----:B------:R-:W-:Y:S01]  /*1d60*/  IADD3 R12, R14, 0x10, RZ ;  /* 0x000000100e0c7810 */ /* 0x000fe20007ffe0ff */
[----:B------:R-:W-:Y:S03]  /*1d70*/  BSSY B0, `(.L_x_2116) ;  /* 0x0000024000007945 */ /* 0x000fe60003800000 */
[----:B------:R-:W-:-:S13]  /*1d80*/  ISETP.GE.AND P1, PT, R12, R199, PT ;  /* 0x000000c70c00720c */ /* 0x000fda0003f26270 */
[----:B------:R-:W-:Y:S05]  /*1d90*/  @P1 BRA `(.L_x_2117) ;  /* 0x0000021000001947 */ /* 0x000fea0003800000 */
[----:B-1----:R-:W-:Y:S01]  /*1da0*/  IADD3 R7, P1, R24, 0x10, RZ ;  /* 0x0000001018077810 */ /* 0x002fe20007f3e0ff */
[----:B------:R-:W-:Y:S01]  /*1db0*/  IMAD.MOV.U32 R8, RZ, RZ, R20 ;  /* 0x000000ffff087224 */ /* 0x000fe200078e0014 */
        /* <DEDUP_REMOVED lines=31> */
.L_x_2117:
[----:B------:R-:W-:Y:S05]  /*1fb0*/  BSYNC B0 ;  /* 0x0000000000007941 */ /* 0x000fea0003800000 */
.L_x_2116:
[----:B-1----:R-:W-:Y:S01]  /*1fc0*/  IADD3 R10, R14, 0x20, RZ ;  /* 0x000000200e0a7810 */ /* 0x002fe20007ffe0ff */
[----:B------:R-:W-:Y:S03]  /*1fd0*/  BSSY B0, `(.L_x_2118) ;  /* 0x0000024000007945 */ /* 0x000fe60003800000 */
[----:B------:R-:W-:-:S13]  /*1fe0*/  ISETP.GE.AND P1, PT, R10, R199, PT ;  /* 0x000000c70a00720c */ /* 0x000fda0003f26270 */
[----:B------:R-:W-:Y:S05]  /*1ff0*/  @P1 BRA `(.L_x_2119) ;  /* 0x0000021000001947 */ /* 0x000fea0003800000 */
[----:B------:R-:W-:Y:S01]  /*2000*/  IADD3 R7, P1, R24, 0x20, RZ ;  /* 0x0000002018077810 */ /* 0x000fe20007f3e0ff */
        /* <DEDUP_REMOVED lines=32> */
.L_x_2119:
[----:B------:R-:W-:Y:S05]  /*2210*/  BSYNC B0 ;  /* 0x0000000000007941 */ /* 0x000fea0003800000 */
.L_x_2118:
[----:B------:R-:W-:Y:S01]  /*2220*/  IADD3 R8, R14, 0x30, RZ ;  /* 0x000000300e087810 */ /* 0x000fe20007ffe0ff */
[----:B------:R-:W-:Y:S03]  /*2230*/  BSSY B0, `(.L_x_2120) ;  /* 0x0000023000007945 */ /* 0x000fe60003800000 */
[----:B------:R-:W-:-:S13]  /*2240*/  ISETP.GE.AND P1, PT, R8, R199, PT ;  /* 0x000000c70800720c */ /* 0x000fda0003f26270 */
[----:B------:R-:W-:Y:S05]  /*2250*/  @P1 BRA `(.L_x_2121) ;  /* 0x0000020000001947 */ /* 0x000fea0003800000 */
[----:B-1----:R-:W-:Y:S01]  /*2260*/  IADD3 R7, P1, R24, 0x30, RZ ;  /* 0x0000003018077810 */ /* 0x002fe20007f3e0ff */
        /* <DEDUP_REMOVED lines=31> */
.L_x_2121:
[----:B------:R-:W-:Y:S05]  /*2460*/  BSYNC B0 ;  /* 0x0000000000007941 */ /* 0x000fea0003800000 */
.L_x_2120:
[----:B------:R-:W-:Y:S01]  /*2470*/  IADD3 R207, R134, -0x1, RZ ;  /* 0xffffffff86cf7810 */ /* 0x000fe20007ffe0ff */
[----:B------:R-:W-:Y:S04]  /*2480*/  BSSY B0, `(.L_x_2122) ;  /* 0x000001e000007945 */ /* 0x000fe80003800000 */
[----:B-1----:R-:W-:-:S04]  /*2490*/  IMAD.SHL.U32 R7, R207, 0x40, RZ ;  /* 0x00000040cf077824 */ /* 0x002fc800078e00ff */
[----:B------:R-:W-:-:S05]  /*24a0*/  IMAD.IADD R9, R86, 0x1, -R7 ;  /* 0x0000000156097824 */ /* 0x000fca00078e0a07 */
[----:B------:R-:W-:-:S13]  /*24b0*/  ISETP.GE.AND P1, PT, R14, R9, PT ;  /* 0x000000090e00720c */ /* 0x000fda0003f26270 */
[----:B------:R-:W-:Y:S05]  /*24c0*/  @P1 BRA `(.L_x_2123) ;  /* 0x0000019000001947 */ /* 0x000fea0003800000 */
[----:B------:R-:W-:Y:S02]  /*24d0*/  ISETP.GE.AND P4, PT, R212, c[0x0][0x220], PT ;  /* 0x00008800d4007a0c */ /* 0x000fe40003f86270 */
[----:B------:R-:W-:Y:S02]  /*24e0*/  ISETP.GE.AND P3, PT, R201, c[0x0][0x220], PT ;  /* 0x00008800c9007a0c */ /* 0x000fe40003f66270 */
[----:B------:R-:W-:-:S09]  /*24f0*/  ISETP.GE.AND P1, PT, R200, c[0x0][0x220], PT ;  /* 0x00008800c8007a0c */ /* 0x000fd20003f26270 */
        /* <DEDUP_REMOVED lines=22> */
.L_x_2123:
[----:B------:R-:W-:Y:S05]  /*2660*/  BSYNC B0 ;  /* 0x0000000000007941 */ /* 0x000fea0003800000 */
.L_x_2122:
        /* <DEDUP_REMOVED lines=11> */
[C---:B-1----:R-:W-:Y:S01]  /*2720*/  @!P4 LEA R22, P5, R11.reuse, c[0x0][0x168], 0x1 ;  /* 0x00005a000b16ca11 */ /* 0x042fe200078a08ff */
        /* <DEDUP_REMOVED lines=21> */
.L_x_2125:
[----:B------:R-:W-:Y:S05]  /*2880*/  BSYNC B0 ;  /* 0x0000000000007941 */ /* 0x000fea0003800000 */
.L_x_2124:
[----:B------:R-:W-:Y:S01]  /*2890*/  ISETP.GE.AND P1, PT, R10, R9, PT ;  /* 0x000000090a00720c */ /* 0x000fe20003f26270 */
[----:B------:R-:W-:-:S12]  /*28a0*/  BSSY B0, `(.L_x_2126) ;  /* 0x000001e000007945 */ /* 0x000fd80003800000 */
[----:B------:R-:W-:Y:S05]  /*28b0*/  @P1 BRA `(.L_x_2127) ;  /* 0x000001c000001947 */ /* 0x000fea0003800000 */
[----:B------:R-:W-:Y:S01]  /*28c0*/  ISETP.GE.AND P4, PT, R212, c[0x0][0x220], PT ;  /* 0x00008800d4007a0c */ /* 0x000fe20003f86270 */
[----:B------:R-:W-:Y:S01]  /*28d0*/  IMAD.MOV.U32 R0, RZ, RZ, c[0x0][0x19c] ;  /* 0x00006700ff007624 */ /* 0x000fe200078e00ff */
[----:B------:R-:W-:Y:S02]  /*28e0*/  ISETP.GE.AND P3, PT, R201, c[0x0][0x220], PT ;  /* 0x00008800c9007a0c */ /* 0x000fe40003f66270 */
[----:B------:R-:W-:Y:S02]  /*28f0*/  LEA R11, P2, R6, R216, 0x5 ;  /* 0x000000d8060b7211 */ /* 0x000fe400078428ff */
[----:B------:R-:W-:Y:S02]  /*2900*/  ISETP.GE.AND P1, PT, R200, c[0x0][0x220], PT ;  /* 0x00008800c8007a0c */ /* 0x000fe40003f26270 */
[----:B------:R-:W-:-:S05]  /*2910*/  LEA.HI.X R0, R6, R135, R0, 0x5, P2 ;  /* 0x0000008706007211 */ /* 0x000fca00010f2c00 */
        /* <DEDUP_REMOVED lines=22> */
.L_x_2127:
[----:B------:R-:W-:Y:S05]  /*2a80*/  BSYNC B0 ;  /* 0x0000000000007941 */ /* 0x000fea0003800000 */
.L_x_2126:
[----:B------:R-:W-:Y:S01]  /*2a90*/  ISETP.GE.AND P1, PT, R8, R9, PT ;  /* 0x000000090800720c */ /* 0x000fe20003f26270 */
[----:B------:R-:W-:-:S12]  /*2aa0*/  BSSY B0, `(.L_x_2128) ;  /* 0x000001f000007945 */ /* 0x000fd80003800000 */
[----:B------:R-:W-:Y:S05]  /*2ab0*/  @P1 BRA `(.L_x_2129) ;  /* 0x000001d000001947 */ /* 0x000fea0003800000 */
[----:B------:R-:W-:Y:S01]  /*2ac0*/  ISETP.GE.AND P5, PT, R212, c[0x0][0x220], PT ;  /* 0x00008800d4007a0c */ /* 0x000fe20003fa6270 */
[----:B------:R-:W-:Y:S01]  /*2ad0*/  IMAD.MOV.U32 R217, RZ, RZ, R135 ;  /* 0x000000ffffd97224 */ /* 0x000fe200078e0087 */
[----:B------:R-:W-:Y:S01]  /*2ae0*/  ISETP.GE.AND P4, PT, R201, c[0x0][0x220], PT ;  /* 0x00008800c9007a0c */ /* 0x000fe20003f86270 */
[----:B------:R-:W-:Y:S01]  /*2af0*/  ULDC UR4, c[0x0][0x19c] ;  /* 0x0000670000047ab9 */ /* 0x000fe20000000800 */
[----:B------:R-:W-:Y:S01]  /*2b00*/  ISETP.GE.AND P2, PT, R200, c[0x0][0x220], PT ;  /* 0x00008800c8007a0c */ /* 0x000fe20003f46270 */
[----:B------:R-:W-:Y:S01]  /*2b10*/  UIMAD UR4, UR4, 0x30, URZ ;  /* 0x00000030040478a4 */ /* 0x000fe2000f8e023f */
[----:B------:R-:W-:-:S05]  /*2b20*/  IMAD.WIDE.U32 R24, R6, 0x30, R216 ;  /* 0x0000003006187825 */ /* 0x000fca00078e00d8 */
[----:B------:R-:W-:Y:S02]  /*2b30*/  IADD3 R0, R25, UR4, RZ ;  /* 0x0000000419007c10 */ /* 0x000fe4000fffe0ff */
[C---:B------:R-:W-:Y:S01]  /*2b40*/  @!P5 LEA R26, P6, R24.reuse, c[0x0][0x168], 0x1 ;  /* 0x00005a00181ada11 */ /* 0x040fe200078c08ff */
[----:B------:R2:W-:Y:S01]  /*2b50*/  @P5 STS.128 [R208+0x7800], RZ ;  /* 0x007800ffd0005388 */ /* 0x0005e20000000c00 */
[C---:B-1----:R-:W-:Y:S02]  /*2b60*/  @!P4 LEA R22, P3, R24.reuse, c[0x0][0x168], 0x1 ;  /* 0x00005a001816ca11 */ /* 0x042fe400078608ff */
[C---:B------:R-:W-:Y:S02]  /*2b70*/  @!P2 LEA R20, P1, R24.reuse, c[0x0][0x168], 0x1 ;  /* 0x00005a001814aa11 */ /* 0x040fe400078208ff */
[C-C-:B------:R-:W-:Y:S02]  /*2b80*/  @!P5 LEA.HI.X R27, R24.reuse, c[0x0][0x16c], R0.reuse, 0x1, P6 ;  /* 0x00005b00181bda11 */ /* 0x140fe400030f0c00 */
[----:B------:R-:W-:-:S02]  /*2b90*/  @!P4 LEA.HI.X R23, R24, c[0x0][0x16c], R0, 0x1, P3 ;  /* 0x00005b001817ca11 */ /* 0x000fc400018f0c00 */
        /* <DEDUP_REMOVED lines=14> */
[----:B------:R2:W-:Y:S02]  /*2c80*/  @!P2 LDGSTS.E.BYPASS.LTC128B.128 [R208+0xb800], [R20.64+0x100] ;  /* 0x0b80010014d0afae */ /* 0x0005e4000b901d46 */
.L_x_2129:
[----:B------:R-:W-:Y:S05]  /*2c90*/  BSYNC B0 ;  /* 0x0000000000007941 */ /* 0x000fea0003800000 */
.L_x_2128:
[----:B------:R-:W-:Y:S01]  /*2ca0*/  SHF.R.S32.HI R0, RZ, 0x1f, R13 ;  /* 0x0000001fff007819 */ /* 0x000fe2000001140d */
[----:B------:R-:W-:Y:S01]  /*2cb0*/  IMAD.WIDE.U32 R18, R13, c[0x0][0x320], R18 ;  /* 0x0000c8000d127a25 */ /* 0x000fe200078e0012 */
[----:B------:R-:W0:Y:S03]  /*2cc0*/  LDGDEPBAR ;  /* 0x00000000000079af */ /* 0x000e260000000000 */
[----:B------:R-:W-:Y:S01]  /*2cd0*/  IMAD R0, R0, c[0x0][0x320], RZ ;  /* 0x0000c80000007a24 */ /* 0x000fe200078e02ff */
[----:B-12---:R-:W-:-:S03]  /*2ce0*/  LEA R20, P1, R18, c[0x0][0x318], 0x2 ;  /* 0x0000c60012147a11 */ /* 0x006fc600078210ff */
[----:B------:R-:W-:-:S04]  /*2cf0*/  IMAD R0, R13, c[0x0][0x324], R0 ;  /* 0x0000c9000d007a24 */ /* 0x000fc800078e0200 */
[----:B------:R-:W-:-:S05]  /*2d00*/  IMAD.IADD R0, R19, 0x1, R0 ;  /* 0x0000000113007824 */ /* 0x000fca00078e0200 */
[----:B------:R-:W-:-:S05]  /*2d10*/  LEA.HI.X R21, R18, c[0x0][0x31c], R0, 0x2, P1 ;  /* 0x0000c70012157a11 */ /* 0x000fca00008f1400 */
[----:B------:R-:W2:Y:S01]  /*2d20*/  LDG.E R11, [R20.64] ;  /* 0x00000006140b7981 */ /* 0x000ea2000c1e1900 */
[----:B------:R-:W-:Y:S01]  /*2d30*/  ISETP.GE.AND P2, PT, R14, R9, PT ;  /* 0x000000090e00720c */ /* 0x000fe20003f46270 */
[----:B------:R-:W2:Y:S01]  /*2d40*/  MUFU.RCP R0, c[0x0][0x238] ;  /* 0x00008e0000007b08 */ /* 0x000ea20000001000 */
[----:B------:R-:W-:-:S04]  /*2d50*/  DEPBAR.LE SB0, 0x0 ;  /* 0x000080000000791a */ /* 0x000fc80000000000 */
[----:B------:R-:W-:Y:S01]  /*2d60*/  BAR.SYNC.DEFER_BLOCKING 0x0 ;  /* 0x0000000000007b1d */ /* 0x000fe20000010000 */
[----:B------:R-:W-:Y:S01]  /*2d70*/  SHF.R.S32.HI R85, RZ, 0x1f, R16 ;  /* 0x0000001fff557819 */ /* 0x000fe20000011410 */
[----:B------:R-:W-:Y:S01]  /*2d80*/  IMAD.SHL.U32 R206, R206, 0x2, RZ ;  /* 0x00000002cece7824 */ /* 0x000fe200078e00ff */
[----:B------:R-:W-:Y:S02]  /*2d90*/  LEA R222, P1, R146, c[0x0][0x170], 0x1 ;  /* 0x00005c0092de7a11 */ /* 0x000fe400078208ff */
[----:B------:R-:W-:Y:S01]  /*2da0*/  LEA.HI R85, R85, R16, RZ, 0x2 ;  /* 0x0000001055557211 */ /* 0x000fe200078f10ff */
[----:B------:R-:W-:Y:S01]  /*2db0*/  BSSY B0, `(.L_x_2130) ;  /* 0x000001f000007945 */ /* 0x000fe20003800000 */
[----:B------:R-:W-:Y:S02]  /*2dc0*/  LOP3.LUT R206, R206, 0x6, RZ, 0xc0, !PT ;  /* 0x00000006cece7812 */ /* 0x000fe400078ec0ff */
[----:B------:R-:W-:Y:S02]  /*2dd0*/  LEA.HI.X R221, R146, c[0x0][0x174], R144, 0x1, P1 ;  /* 0x00005d0092dd7a11 */ /* 0x000fe400008f0c90 */
[----:B------:R-:W-:Y:S01]  /*2de0*/  SHF.R.S32.HI R85, RZ, 0x2, R85 ;  /* 0x00000002ff557819 */ /* 0x000fe20000011455 */
[----:B------:R1:W-:Y:S04]  /*2df0*/  @P2 STS.128 [R208+0xc000], RZ ;  /* 0x00c000ffd0002388 */ /* 0x0003e80000000c00 */
[----:B------:R1:W-:Y:S04]  /*2e00*/  @P2 STS.128 [R208+0xe000], RZ ;  /* 0x00e000ffd0002388 */ /* 0x0003e80000000c00 */
[----:B------:R1:W-:Y:S01]  /*2e10*/  @P2 STS.128 [R208+0x10000], RZ ;  /* 0x010000ffd0002388 */ /* 0x0003e20000000c00 */
[----:B--2---:R-:W-:Y:S01]  /*2e20*/  FMUL.FTZ R0, R11, R0 ;  /* 0x000000000b007220 */ /* 0x004fe20000410000 */
[----:B------:R-:W-:Y:S05]  /*2e30*/  @P2 BRA `(.L_x_2131) ;  /* 0x0000016000002947 */ /* 0x000fea0003800000 */
[----:B-1----:R-:W-:Y:S02]  /*2e40*/  ISETP.GE.AND P3, PT, R212, c[0x0][0x220], PT ;  /* 0x00008800d4007a0c */ /* 0x002fe40003f66270 */
        /* <DEDUP_REMOVED lines=16> */
[----:B-1----:R-:W-:-:S05]  /*2f50*/  MOV R220, R222 ;  /* 0x000000de00dc7202 */ /* 0x002fca0000000f00 */
[----:B------:R-:W-:Y:S01]  /*2f60*/  @!PT LDS RZ, [RZ] ;  /* 0x00000000fffff984 */ /* 0x000fe20000000800 */
[----:B------:R-:W-:Y:S01]  /*2f70*/  @!PT LDS RZ, [RZ] ;  /* 0x00000000fffff984 */ /* 0x000fe20000000800 */
[----:B------:R-:W-:Y:S01]  /*2f80*/  @!PT LDS RZ, [RZ] ;  /* 0x00000000fffff984 */ /* 0x000fe20000000800 */
[----:B------:R1:W-:Y:S02]  /*2f90*/  LDGSTS.E.BYPASS.LTC128B.128 [R208+0x10000], [R220.64+0x100] ;  /* 0x10000100dcd07fae */ /* 0x0003e4000b901d46 */
.L_x_2131:
[----:B-1----:R-:W-:Y:S05]  /*2fa0*/  BSYNC B0 ;  /* 0x0000000000007941 */ /* 0x002fea0003800000 */
.L_x_2130:
        /* <DEDUP_REMOVED lines=34> */
.L_x_2133:
[----:B------:R-:W-:Y:S05]  /*31d0*/  BSYNC B0 ;  /* 0x0000000000007941 */ /* 0x000fea0003800000 */
.L_x_2132:
        /* <DEDUP_REMOVED lines=9> */
[----:B--2---:R-:W-:Y:S01]  /*3270*/  IMAD.SHL.U32 R12, R11, 0x20, RZ ;  /* 0x000000200b0c7824 */ /* 0x004fe200078e00ff */
[----:B------:R-:W-:-:S02]  /*3280*/  ISETP.GE.AND P1, PT, R200, c[0x0][0x220], PT ;  /* 0x00008800c8007a0c */ /* 0x000fc40003f26270 */
[----:B------:R-:W-:-:S07]  /*3290*/  SHF.L.U64.HI R10, R11, R10, c[0x0][0x1a4] ;  /* 0x000069000b0a7619 */ /* 0x000fce000001020a */
        /* <DEDUP_REMOVED lines=22> */
.L_x_2135:
[----:B------:R-:W-:Y:S05]  /*3400*/  BSYNC B0 ;  /* 0x0000000000007941 */ /* 0x000fea0003800000 */
.L_x_2134:
        /* <DEDUP_REMOVED lines=11> */
[----:B------:R-:W-:Y:S01]  /*34c0*/  @!P3 MOV R223, R221 ;  /* 0x000000dd00dfb202 */ /* 0x000fe20000000f00 */
[--C-:B------:R-:W-:Y:S01]  /*34d0*/  @!P2 IMAD.MOV.U32 R220, RZ, RZ, R222.reuse ;  /* 0x000000ffffdca224 */ /* 0x100fe200078e00de */
[----:B------:R-:W-:Y:S01]  /*34e0*/  @!P2 MOV R8, c[0x0][0x1a4] ;  /* 0x000069000008aa02 */ /* 0x000fe20000000f00 */
[----:B------:R-:W-:Y:S02]  /*34f0*/  @!P3 IMAD R9, R9, 0x60, RZ ;  /* 0x000000600909b824 */ /* 0x000fe400078e02ff */
[----:B--2---:R-:W-:-:S04]  /*3500*/  @!P3 IMAD.WIDE.U32 R12, R11, 0x60, R222 ;  /* 0x000000600b0cb825 */ /* 0x004fc800078e00de */
[----:B------:R-:W-:Y:S01]  /*3510*/  @!P2 IMAD.WIDE.U32 R16, R11, 0x60, R220 ;  /* 0x000000600b10a825 */ /* 0x000fe200078e00dc */
        /* <DEDUP_REMOVED lines=23> */
.L_x_2137:
[----:B------:R-:W-:Y:S05]  /*3690*/  BSYNC B0 ;  /* 0x0000000000007941 */ /* 0x000fea0003800000 */
.L_x_2136:
[C---:B--2---:R-:W-:Y:S01]  /*36a0*/  IMAD.SHL.U32 R8, R4.reuse, 0x40, RZ ;  /* 0x0000004004087824 */ /* 0x044fe200078e00ff */
[----:B------:R-:W-:Y:S01]  /*36b0*/  R2P PR, R4, 0x6 ;  /* 0x0000000604007804 */ /* 0x000fe20000000000 */
[----:B------:R-:W-:Y:S01]  /*36c0*/  IMAD.SHL.U32 R14, R14, 0x8, RZ ;  /* 0x000000080e0e7824 */ /* 0x000fe200078e00ff */
[----:B------:R-:W0:Y:S01]  /*36d0*/  LDGDEPBAR ;  /* 0x00000000000079af */ /* 0x000e220000000000 */
[C---:B------:R-:W-:Y:S01]  /*36e0*/  IMAD R198, R87.reuse, 0x400, R2 ;  /* 0x0000040057c67824 */ /* 0x040fe200078e0202 */
[----:B------:R-:W-:Y:S01]  /*36f0*/  LOP3.LUT R9, R8, 0x1c0, RZ, 0xc0, !PT ;  /* 0x000001c008097812 */ /* 0x000fe200078ec0ff */
[----:B------:R-:W-:Y:S02]  /*3700*/  IMAD R88, R87, 0x10, R88 ;  /* 0x0000001057587824 */ /* 0x000fe400078e0258 */
        /* <DEDUP_REMOVED lines=8> */
[----:B------:R-:W-:Y:S01]  /*3790*/  LDSM.16.M88.4 R60, [R196] ;  /* 0x00000000c43c783b */ /* 0x000fe20000000200 */
[----:B------:R-:W-:-:S02]  /*37a0*/  IADD3 R85, R88, 0x1, R85 ;  /* 0x0000000158557810 */ /* 0x000fc40007ffe055 */
[----:B------:R-:W-:Y:S01]  /*37b0*/  IMAD R197, R197, 0x200, R8 ;  /* 0x00000200c5c57824 */ /* 0x000fe200078e0208 */
[----:B------:R-:W-:Y:S01]  /*37c0*/  LDSM.16.M88.4 R20, [R194] ;  /* 0x00000000c214783b */ /* 0x000fe20000000200 */
[----:B------:R-:W-:Y:S02]  /*37d0*/  IADD3 R223, R86, R85, -R209 ;  /* 0x0000005556df7210 */ /* 0x000fe40007ffe8d1 */
[----:B------:R-:W-:Y:S01]  /*37e0*/  IMAD.SHL.U32 R197, R197, 0x2, RZ ;  /* 0x00000002c5c57824 */ /* 0x000fe200078e00ff */
[----:B------:R-:W-:Y:S01]  /*37f0*/  LDSM.16.M88.4 R68, [R193] ;  /* 0x00000000c144783b */ /* 0x000fe20000000200 */
[----:B------:R-:W-:-:S03]  /*3800*/  IADD3 R223, R223, c[0x0][0x2e8], RZ ;  /* 0x0000ba00dfdf7a10 */ /* 0x000fc60007ffe0ff */
[----:B------:R-:W2:Y:S01]  /*3810*/  LDSM.16.M88.4 R72, [R197+0x6000] ;  /* 0x00600000c548783b */ /* 0x000ea20000000200 */
[C---:B------:R-:W-:Y:S02]  /*3820*/  IADD3 R4, R197.reuse, 0x6000, RZ ;  /* 0x00006000c5047810 */ /* 0x040fe40007ffe0ff */
[----:B------:R-:W-:Y:S01]  /*3830*/  IADD3 R195, R197, 0x6020, RZ ;  /* 0x00006020c5c37810 */ /* 0x000fe20007ffe0ff */
[----:B------:R-:W5:Y:S01]  /*3840*/  LDSM.16.M88.4 R32, [R197+0x7000] ;  /* 0x00700000c520783b */ /* 0x000f620000000200 */
[----:B------:R-:W-:Y:S01]  /*3850*/  @P1 IADD3 R195, R4, -0x20, RZ ;  /* 0xffffffe004c31810 */ /* 0x000fe20007ffe0ff */
[----:B------:R-:W-:Y:S01]  /*3860*/  IMAD.MOV.U32 R4, RZ, RZ, 0x40 ;  /* 0x00000040ff047424 */ /* 0x000fe200078e00ff */
[C---:B------:R-:W-:Y:S01]  /*3870*/  IADD3 R211, R223.reuse, 0x8, RZ ;  /* 0x00000008dfd37810 */ /* 0x040fe20007ffe0ff */
[----:B------:R-:W1:Y:S01]  /*3880*/  LDSM.16.M88.4 R40, [R197+0x6800] ;  /* 0x00680000c528783b */ /* 0x000e620000000200 */
[-C--:B------:R-:W-:Y:S02]  /*3890*/  IMNMX R223, R223, R86.reuse, PT ;  /* 0x00000056dfdf7217 */ /* 0x080fe40003800200 */
[----:B------:R-:W-:Y:S01]  /*38a0*/  SEL R4, R4, 0xffffffc0, !P2 ;  /* 0xffffffc004047807 */ /* 0x000fe20005000000 */
[----:B-1----:R-:W1:Y:S01]  /*38b0*/  LDSM.16.M88.4 R12, [R197+0x7800] ;  /* 0x00780000c50c783b */ /* 0x002e620000000200 */
[----:B------:R-:W-:-:S02]  /*38c0*/  IMNMX R211, R211, R86, PT ;  /* 0x00000056d3d37217 */ /* 0x000fc40003800200 */
[----:B------:R-:W-:Y:S01]  /*38d0*/  IADD3 R187, R195, 0x800, RZ ;  /* 0x00000800c3bb7810 */ /* 0x000fe20007ffe0ff */
[----:B------:R-:W3:Y:S01]  /*38e0*/  LDSM.16.M88.4 R64, [R195] ;  /* 0x00000000c340783b */ /* 0x000ee20000000200 */
[----:B------:R-:W-:Y:S01]  /*38f0*/  IMAD.IADD R191, R197, 0x1, R4 ;  /* 0x00000001c5bf7824 */ /* 0x000fe200078e0204 */
[C---:B------:R-:W-:Y:S01]  /*3900*/  IADD3 R186, R195.reuse, 0x1000, RZ ;  /* 0x00001000c3ba7810 */ /* 0x040fe20007ffe0ff */
[----:B------:R-:W-:Y:S01]  /*3910*/  IMAD.IADD R184, R4, 0x1, R195 ;  /* 0x0000000104b87824 */ /* 0x000fe200078e02c3 */
[----:B------:R-:W4:Y:S01]  /*3920*/  LDSM.16.M88.4 R52, [R195+0x1000] ;  /* 0x00100000c334783b */ /* 0x000f220000000200 */
        /* <DEDUP_REMOVED lines=8> */
[----:B------:R-:W1:Y:S01]  /*39b0*/  LDSM.16.M88.4 R16, [R191+0x6000] ;  /* 0x00600000bf10783b */ /* 0x000e620000000200 */
[C---:B------:R-:W-:Y:S02]  /*39c0*/  IADD3 R178, R195.reuse, 0x4800, RZ ;  /* 0x00004800c3b27810 */ /* 0x040fe40007ffe0ff */
[C---:B------:R-:W-:Y:S01]  /*39d0*/  IADD3 R177, R195.reuse, 0x5000, RZ ;  /* 0x00005000c3b17810 */ /* 0x040fe20007ffe0ff */
[----:B------:R-:W1:Y:S01]  /*39e0*/  LDSM.16.M88.4 R80, [R191+0x7000] ;  /* 0x00700000bf50783b */ /* 0x000e620000000200 */
[----:B------:R-:W-:Y:S01]  /*39f0*/  IADD3 R176, R195, 0x5800, RZ ;  /* 0x00005800c3b07810 */ /* 0x000fe20007ffe0ff */
[C---:B--2---:R-:W-:Y:S02]  /*3a00*/  HMMA.16816.F32 R8, R24.reuse, R72, RZ ;  /* 0x000000481808723c */ /* 0x044fe400000018ff */
[----:B------:R-:W-:Y:S06]  /*3a10*/  LDSM.16.M88.4 R76, [R191+0x7800] ;  /* 0x00780000bf4c783b */ /* 0x000fec0000000200 */
[C---:B------:R-:W-:Y:S08]  /*3a20*/  HMMA.16816.F32 R72, R24.reuse, R74, RZ ;  /* 0x0000004a1848723c */ /* 0x040ff000000018ff */
[C---:B-----5:R-:W-:Y:S08]  /*3a30*/  HMMA.16816.F32 R36, R24.reuse, R32, RZ ;  /* 0x000000201824723c */ /* 0x060ff000000018ff */
[C---:B------:R-:W-:Y:S08]  /*3a40*/  HMMA.16816.F32 R32, R24.reuse, R34, RZ ;  /* 0x000000221820723c */ /* 0x040ff000000018ff */
[C---:B------:R-:W-:Y:S08]  /*3a50*/  HMMA.16816.F32 R44, R24.reuse, R40, RZ ;  /* 0x00000028182c723c */ /* 0x040ff000000018ff */
[C---:B------:R-:W-:Y:S08]  /*3a60*/  HMMA.16816.F32 R40, R24.reuse, R42, RZ ;  /* 0x0000002a1828723c */ /* 0x040ff000000018ff */
[C---:B-1----:R-:W-:Y:S08]  /*3a70*/  HMMA.16816.F32 R28, R24.reuse, R12, RZ ;  /* 0x0000000c181c723c */ /* 0x042ff000000018ff */
[----:B------:R-:W-:Y:S01]  /*3a80*/  HMMA.16816.F32 R24, R24, R14, RZ ;  /* 0x0000000e1818723c */ /* 0x000fe200000018ff */
[----:B------:R-:W1:Y:S07]  /*3a90*/  LDSM.16.M88.4 R12, [R191+0x6800] ;  /* 0x00680000bf0c783b */ /* 0x000e6e0000000200 */
[C---:B---3--:R-:W-:Y:S08]  /*3aa0*/  HMMA.16816.F32 R72, R60.reuse, R66, R72 ;  /* 0x000000423c48723c */ /* 0x048ff00000001848 */
[C---:B------:R-:W-:Y:S01]  /*3ab0*/  HMMA.16816.F32 R8, R60.reuse, R64, R8 ;  /* 0x000000403c08723c */ /* 0x040fe20000001808 */
[----:B------:R-:W2:Y:S07]  /*3ac0*/  LDSM.16.M88.4 R64, [R184] ;  /* 0x00000000b840783b */ /* 0x000eae0000000200 */
[C---:B----4-:R-:W-:Y:S08]  /*3ad0*/  HMMA.16816.F32 R36, R60.reuse, R52, R36 ;  /* 0x000000343c24723c */ /* 0x050ff00000001824 */
        /* <DEDUP_REMOVED lines=8> */
[----:B------:R-:W-:Y:S03]  /*3b60*/  LDSM.16.M88.4 R60, [R184+0x1800] ;  /* 0x00180000b83c783b */ /* 0x000fe60000000200 */
[C---:B------:R-:W-:Y:S08]  /*3b70*/  HMMA.16816.F32 R72, R20.reuse, R18, R72 ;  /* 0x000000121448723c */ /* 0x040ff00000001848 */
[C---:B------:R-:W-:Y:S01]  /*3b80*/  HMMA.16816.F32 R8, R20.reuse, R16, R8 ;  /* 0x000000101408723c */ /* 0x040fe20000001808 */
[----:B------:R-:W4:Y:S07]  /*3b90*/  LDSM.16.M88.4 R16, [R197+0x8000] ;  /* 0x00800000c510783b */ /* 0x000f2e0000000200 */
[C---:B------:R-:W-:Y:S08]  /*3ba0*/  HMMA.16816.F32 R36, R20.reuse, R80, R36 ;  /* 0x000000501424723c */ /* 0x040ff00000001824 */
[C---:B------:R-:W-:Y:S01]  /*3bb0*/  HMMA.16816.F32 R32, R20.reuse, R82, R32 ;  /* 0x000000521420723c */ /* 0x040fe20000001820 */
[----:B------:R-:W-:Y:S07]  /*3bc0*/  LDSM.16.M88.4 R80, [R197+0x9800] ;  /* 0x00980000c550783b */ /* 0x000fee0000000200 */
[C---:B-1----:R-:W-:Y:S08]  /*3bd0*/  HMMA.16816.F32 R44, R20.reuse, R12, R44 ;  /* 0x0000000c142c723c */ /* 0x042ff0000000182c */
[C---:B------:R-:W-:Y:S01]  /*3be0*/  HMMA.16816.F32 R40, R20.reuse, R14, R40 ;  /* 0x0000000e1428723c */ /* 0x040fe20000001828 */
[----:B------:R-:W1:Y:S07]  /*3bf0*/  LDSM.16.M88.4 R12, [R197+0x9000] ;  /* 0x00900000c50c783b */ /* 0x000e6e0000000200 */
[C---:B------:R-:W-:Y:S08]  /*3c00*/  HMMA.16816.F32 R28, R20.reuse, R76, R28 ;  /* 0x0000004c141c723c */ /* 0x040ff0000000181c */
[----:B------:R-:W-:Y:S01]  /*3c10*/  HMMA.16816.F32 R24, R20, R78, R24 ;  /* 0x0000004e1418723c */ /* 0x000fe20000001818 */
[----:B------:R-:W5:Y:S07]  /*3c20*/  LDSM.16.M88.4 R20, [R197+0x8800] ;  /* 0x00880000c514783b */ /* 0x000f6e0000000200 */
[C---:B--2---:R-:W-:Y:S01]  /*3c30*/  HMMA.16816.F32 R76, R68.reuse, R66, R72 ;  /* 0x00000042444c723c */ /* 0x044fe20000001848 */
[----:B------:R-:W-:Y:S07]  /*3c40*/  LDSM.16.M88.4 R72, [R196+0x2000] ;  /* 0x00200000c448783b */ /* 0x000fee0000000200 */
[C---:B------:R-:W-:Y:S01]  /*3c50*/  HMMA.16816.F32 R8, R68.reuse, R64, R8 ;  /* 0x000000404408723c */ /* 0x040fe20000001808 */
[----:B------:R-:W2:Y:S07]  /*3c60*/  LDSM.16.M88.4 R64, [R195+0x2000] ;  /* 0x00200000c340783b */ /* 0x000eae0000000200 */
[C---:B---3--:R-:W-:Y:S08]  /*3c70*/  HMMA.16816.F32 R36, R68.reuse, R48, R36 ;  /* 0x000000304424723c */ /* 0x048ff00000001824 */
[C---:B------:R-:W-:Y:S01]  /*3c80*/  HMMA.16816.F32 R32, R68.reuse, R50, R32 ;  /* 0x000000324420723c */ /* 0x040fe20000001820 */
[----:B------:R-:W3:Y:S07]  /*3c90*/  LDSM.16.M88.4 R48, [R195+0x3000] ;  /* 0x00300000c330783b */ /* 0x000eee0000000200 */
[----:B------:R-:W-:Y:S08]  /*3ca0*/  HMMA.16816.F32 R40, R68, R54, R40 ;  /* 0x000000364428723c */ /* 0x000ff00000001828 */
[C---:B----4-:R-:W-:Y:S08]  /*3cb0*/  HMMA.16816.F32 R76, R56.reuse, R18, R76 ;  /* 0x00000012384c723c */ /* 0x050ff0000000184c */
[----:B------:R-:W-:Y:S01]  /*3cc0*/  HMMA.16816.F32 R8, R56, R16, R8 ;  /* 0x000000103808723c */ /* 0x000fe20000001808 */
[----:B------:R-:W-:Y:S07]  /*3cd0*/  LDSM.16.M88.4 R16, [R191+0x8000] ;  /* 0x00800000bf10783b */ /* 0x000fee0000000200 */
[C---:B------:R-:W-:Y:S01]  /*3ce0*/  HMMA.16816.F32 R44, R68.reuse, R52, R44 ;  /* 0x00000034442c723c */ /* 0x040fe2000000182c */
[----:B------:R-:W4:Y:S07]  /*3cf0*/  LDSM.16.M88.4 R52, [R195+0x2800] ;  /* 0x00280000c334783b */ /* 0x000f2e0000000200 */
[C---:B------:R-:W-:Y:S08]  /*3d00*/  HMMA.16816.F32 R28, R68.reuse, R60, R28 ;  /* 0x0000003c441c723c */ /* 0x040ff0000000181c */
[----:B------:R-:W-:Y:S01]  /*3d10*/  HMMA.16816.F32 R24, R68, R62, R24 ;  /* 0x0000003e4418723c */ /* 0x000fe20000001818 */
[----:B------:R-:W3:Y:S04]  /*3d20*/  LDSM.16.M88.4 R60, [R194+0x2000] ;  /* 0x00200000c23c783b */ /* 0x000ee80000000200 */
[----:B------:R-:W3:Y:S03]  /*3d30*/  LDSM.16.M88.4 R68, [R195+0x3800] ;  /* 0x00380000c344783b */ /* 0x000ee60000000200 */
[C---:B-1----:R-:W-:Y:S08]  /*3d40*/  HMMA.16816.F32 R36, R56.reuse, R12, R36 ;  /* 0x0000000c3824723c */ /* 0x042ff00000001824 */
[C---:B------:R-:W-:Y:S01]  /*3d50*/  HMMA.16816.F32 R32, R56.reuse, R14, R32 ;  /* 0x0000000e3820723c */ /* 0x040fe20000001820 */
[----:B------:R-:W1:Y:S07]  /*3d60*/  LDSM.16.M88.4 R12, [R191+0x9000] ;  /* 0x00900000bf0c783b */ /* 0x000e6e0000000200 */
[----:B-----5:R-:W-:Y:S08]  /*3d70*/  HMMA.16816.F32 R40, R56, R22, R40 ;  /* 0x000000163828723c */ /* 0x020ff00000001828 */
[C---:B--2---:R-:W-:Y:S08]  /*3d80*/  HMMA.16816.F32 R76, R72.reuse, R66, R76 ;  /* 0x00000042484c723c */ /* 0x044ff0000000184c */
[----:B------:R-:W-:Y:S01]  /*3d90*/  HMMA.16816.F32 R8, R72, R64, R8 ;  /* 0x000000404808723c */ /* 0x000fe20000001808 */
[----:B------:R-:W-:Y:S07]  /*3da0*/  LDSM.16.M88.4 R64, [R193+0x2000] ;  /* 0x00200000c140783b */ /* 0x000fee0000000200 */
[C---:B------:R-:W-:Y:S01]  /*3db0*/  HMMA.16816.F32 R44, R56.reuse, R20, R44 ;  /* 0x00000014382c723c */ /* 0x040fe2000000182c */
[----:B------:R-:W2:Y:S07]  /*3dc0*/  LDSM.16.M88.4 R20, [R191+0x8800] ;  /* 0x00880000bf14783b */ /* 0x000eae0000000200 */
[C---:B------:R-:W-:Y:S08]  /*3dd0*/  HMMA.16816.F32 R28, R56.reuse, R80, R28 ;  /* 0x00000050381c723c */ /* 0x040ff0000000181c */
[----:B------:R-:W-:Y:S01]  /*3de0*/  HMMA.16816.F32 R24, R56, R82, R24 ;  /* 0x000000523818723c */ /* 0x000fe20000001818 */
[----:B------:R-:W5:Y:S04]  /*3df0*/  LDSM.16.M88.4 R56, [R184+0x2000] ;  /* 0x00200000b838783b */ /* 0x000f680000000200 */
[----:B------:R-:W1:Y:S03]  /*3e00*/  LDSM.16.M88.4 R80, [R191+0x9800] ;  /* 0x00980000bf50783b */ /* 0x000e660000000200 */
[C---:B---3--:R-:W-:Y:S08]  /*3e10*/  HMMA.16816.F32 R36, R72.reuse, R48, R36 ;  /* 0x000000304824723c */ /* 0x048ff00000001824 */
[C---:B------:R-:W-:Y:S01]  /*3e20*/  HMMA.16816.F32 R32, R72.reuse, R50, R32 ;  /* 0x000000324820723c */ /* 0x040fe20000001820 */
[----:B------:R-:W3:Y:S07]  /*3e30*/  LDSM.16.M88.4 R48, [R184+0x3000] ;  /* 0x00300000b830783b */ /* 0x000eee0000000200 */
[----:B----4-:R-:W-:Y:S08]  /*3e40*/  HMMA.16816.F32 R40, R72, R54, R40 ;  /* 0x000000364828723c */ /* 0x010ff00000001828 */
[C---:B------:R-:W-:Y:S08]  /*3e50*/  HMMA.16816.F32 R76, R60.reuse, R18, R76 ;  /* 0x000000123c4c723c */ /* 0x040ff0000000184c */
        /* <DEDUP_REMOVED lines=11> */
[----:B--2---:R-:W-:Y:S08]  /*3f10*/  HMMA.16816.F32 R40, R60, R22, R40 ;  /* 0x000000163c28723c */ /* 0x004ff00000001828 */
[C---:B-----5:R-:W-:Y:S08]  /*3f20*/  HMMA.16816.F32 R76, R64.reuse, R58, R76 ;  /* 0x0000003a404c723c */ /* 0x060ff0000000184c */
[----:B------:R-:W-:Y:S01]  /*3f30*/  HMMA.16816.F32 R8, R64, R56, R8 ;  /* 0x000000384008723c */ /* 0x000fe20000001808 */
[----:B------:R-:W-:Y:S07]  /*3f40*/  LDSM.16.M88.4 R56, [R195+0x4000] ;  /* 0x00400000c338783b */ /* 0x000fee0000000200 */
[C---:B------:R-:W-:Y:S01]  /*3f50*/  HMMA.16816.F32 R44, R60.reuse, R20, R44 ;  /* 0x000000143c2c723c */ /* 0x040fe2000000182c */
[----:B------:R-:W2:Y:S07]  /*3f60*/  LDSM.16.M88.4 R20, [R197+0xa800] ;  /* 0x00a80000c514783b */ /* 0x000eae0000000200 */
[C---:B------:R-:W-:Y:S08]  /*3f70*/  HMMA.16816.F32 R28, R60.reuse, R80, R28 ;  /* 0x000000503c1c723c */ /* 0x040ff0000000181c */
[----:B------:R-:W-:Y:S01]  /*3f80*/  HMMA.16816.F32 R24, R60, R82, R24 ;  /* 0x000000523c18723c */ /* 0x000fe20000001818 */
[----:B------:R-:W5:Y:S04]  /*3f90*/  LDSM.16.M88.4 R60, [R196+0x4000] ;  /* 0x00400000c43c783b */ /* 0x000f680000000200 */
[----:B------:R-:W-:Y:S03]  /*3fa0*/  LDSM.16.M88.4 R80, [R197+0xb800] ;  /* 0x00b80000c550783b */ /* 0x000fe60000000200 */
        /* <DEDUP_REMOVED lines=20> */
[----:B------:R-:W-:Y:S01]  /*40f0*/  HMMA.16816.F32 R44, R68, R20, R44 ;  /* 0x00000014442c723c */ /* 0x000fe2000000182c */
[----:B------:R-:W2:Y:S07]  /*4100*/  LDSM.16.M88.4 R20, [R193+0x4000] ;  /* 0x00400000c114783b */ /* 0x000eae0000000200 */
[C---:B---3--:R-:W-:Y:S08]  /*4110*/  HMMA.16816.F32 R36, R60.reuse, R48, R36 ;  /* 0x000000303c24723c */ /* 0x048ff00000001824 */
[----:B------:R-:W-:Y:S01]  /*4120*/  HMMA.16816.F32 R32, R60, R50, R32 ;  /* 0x000000323c20723c */ /* 0x000fe20000001820 */
[----:B------:R-:W3:Y:S07]  /*4130*/  LDSM.16.M88.4 R48, [R191+0xb000] ;  /* 0x00b00000bf30783b */ /* 0x000eee0000000200 */
[C---:B------:R-:W-:Y:S08]  /*4140*/  HMMA.16816.F32 R28, R68.reuse, R80, R28 ;  /* 0x00000050441c723c */ /* 0x040ff0000000181c */
[----:B------:R-:W-:Y:S08]  /*4150*/  HMMA.16816.F32 R24, R68, R82, R24 ;  /* 0x000000524418723c */ /* 0x000ff00000001818 */
[----:B----4-:R-:W-:Y:S08]  /*4160*/  HMMA.16816.F32 R40, R60, R54, R40 ;  /* 0x000000363c28723c */ /* 0x010ff00000001828 */
[C---:B------:R-:W-:Y:S08]  /*4170*/  HMMA.16816.F32 R76, R16.reuse, R66, R76 ;  /* 0x00000042104c723c */ /* 0x040ff0000000184c */
[----:B------:R-:W-:Y:S08]  /*4180*/  HMMA.16816.F32 R8, R16, R64, R8 ;  /* 0x000000401008723c */ /* 0x000ff00000001808 */
[C---:B------:R-:W-:Y:S01]  /*4190*/  HMMA.16816.F32 R44, R60.reuse, R52, R44 ;  /* 0x000000343c2c723c */ /* 0x040fe2000000182c */
[----:B------:R-:W4:Y:S07]  /*41a0*/  LDSM.16.M88.4 R52, [R184+0x4800] ;  /* 0x00480000b834783b */ /* 0x000f2e0000000200 */
[C---:B------:R-:W-:Y:S08]  /*41b0*/  HMMA.16816.F32 R28, R60.reuse, R72, R28 ;  /* 0x000000483c1c723c */ /* 0x040ff0000000181c */
[----:B------:R-:W-:Y:S07]  /*41c0*/  HMMA.16816.F32 R24, R60, R74, R24 ;  /* 0x0000004a3c18723c */ /* 0x000fee0000001818 */
[----:B------:R-:W-:Y:S01]  /*41d0*/  IMAD.IADD R60, R7, 0x1, R206 ;  /* 0x00000001073c7824 */ /* 0x000fe200078e02ce */
[----:B-1----:R-:W-:Y:S03]  /*41e0*/  HMMA.16816.F32 R40, R16, R14, R40 ;  /* 0x0000000e1028723c */ /* 0x002fe60000001828 */
[----:B------:R-:W-:Y:S01]  /*41f0*/  I2F R61, R60 ;  /* 0x0000003c003d7306 */ /* 0x000fe20000201400 */
[----:B------:R-:W-:-:S02]  /*4200*/  IADD3 R62, R60, 0x9, RZ ;  /* 0x000000093c3e7810 */ /* 0x000fc40007ffe0ff */
[----:B------:R-:W-:Y:S02]  /*4210*/  IADD3 R64, R60, 0x10, RZ ;  /* 0x000000103c407810 */ /* 0x000fe40007ffe0ff */
[----:B--2---:R-:W-:Y:S01]  /*4220*/  HMMA.16816.F32 R76, R20, R58, R76 ;  /* 0x0000003a144c723c */ /* 0x004fe2000000184c */
[C---:B------:R-:W-:Y:S02]  /*4230*/  ISETP.GE.AND P5, PT, R62.reuse, R223, PT ;  /* 0x000000df3e00720c */ /* 0x040fe40003fa6270 */
[----:B------:R-:W-:-:S04]  /*4240*/  ISETP.GE.AND P3, PT, R62, R211, PT ;  /* 0x000000d33e00720c */ /* 0x000fc80003f66270 */
[----:B------:R-:W-:Y:S01]  /*4250*/  IADD3 R58, R60, 0x1, RZ ;  /* 0x000000013c3a7810 */ /* 0x000fe20007ffe0ff */
[----:B------:R-:W-:Y:S03]  /*4260*/  HMMA.16816.F32 R8, R20, R56, R8 ;  /* 0x000000381408723c */ /* 0x000fe60000001808 */
[----:B------:R-:W1:Y:S01]  /*4270*/  I2F R4, R58 ;  /* 0x0000003a00047306 */ /* 0x000e620000201400 */
[C---:B------:R-:W-:Y:S02]  /*4280*/  ISETP.GE.AND P4, PT, R58.reuse, R223, PT ;  /* 0x000000df3a00720c */ /* 0x040fe40003f86270 */
[----:B------:R-:W-:Y:S02]  /*4290*/  ISETP.GE.AND P1, PT, R58, R211, PT ;  /* 0x000000d33a00720c */ /* 0x000fe40003f26270 */
[----:B------:R-:W-:Y:S01]  /*42a0*/  HMMA.16816.F32 R44, R16, R12, R44 ;  /* 0x0000000c102c723c */ /* 0x000fe2000000182c */
[----:B------:R-:W2:Y:S01]  /*42b0*/  LDSM.16.M88.4 R12, [R191+0xb800] ;  /* 0x00b80000bf0c783b */ /* 0x000ea20000000200 */
[----:B------:R-:W-:-:S04]  /*42c0*/  IADD3 R56, R60, 0x8, RZ ;  /* 0x000000083c387810 */ /* 0x000fc80007ffe0ff */
[----:B------:R5:W-:Y:S01]  /*42d0*/  I2F R65, R56 ;  /* 0x0000003800417306 */ /* 0x000be20000201400 */
[C---:B------:R-:W-:Y:S01]  /*42e0*/  ISETP.GE.AND P6, PT, R56.reuse, R223, PT ;  /* 0x000000df3800720c */ /* 0x040fe20003fc6270 */
[----:B---3--:R-:W-:Y:S01]  /*42f0*/  HMMA.16816.F32 R36, R16, R48, R36 ;  /* 0x000000301024723c */ /* 0x008fe20000001824 */
[----:B------:R-:W-:-:S05]  /*4300*/  ISETP.GE.AND P2, PT, R56, R211, PT ;  /* 0x000000d33800720c */ /* 0x000fca0003f46270 */
[----:B------:R-:W3:Y:S02]  /*4310*/  I2F R48, R62 ;  /* 0x0000003e00307306 */ /* 0x000ee40000201400 */
[----:B----4-:R-:W-:Y:S01]  /*4320*/  HMMA.16816.F32 R40, R20, R54, R40 ;  /* 0x000000361428723c */ /* 0x010fe20000001828 */
[CC--:B-1----:R-:W-:Y:S02]  /*4330*/  FFMA.FTZ R49, R0.reuse, R4.reuse, R9 ;  /* 0x0000000400317223 */ /* 0x0c2fe40000010009 */
[----:B------:R-:W-:Y:S01]  /*4340*/  FFMA.FTZ R11, R0, R4, R11 ;  /* 0x00000004000b7223 */ /* 0x000fe2000001000b */
[----:B------:R-:W-:Y:S01]  /*4350*/  IADD3 R4, R60, 0x11, RZ ;  /* 0x000000113c047810 */ /* 0x000fe20007ffe0ff */
[CC--:B------:R-:W-:Y:S01]  /*4360*/  FFMA.FTZ R8, R0.reuse, R61.reuse, R8 ;  /* 0x0000003d00087223 */ /* 0x0c0fe20000010008 */
[----:B-----5:R-:W1:Y:S01]  /*4370*/  LDSM.16.M88.4 R56, [R184+0x5000] ;  /* 0x00500000b838783b */ /* 0x020e620000000200 */
[----:B------:R4:W5:Y:S01]  /*4380*/  I2F R9, R64 ;  /* 0x0000004000097306 */ /* 0x0009620000201400 */
[----:B------:R-:W-:Y:S01]  /*4390*/  HMMA.16816.F32 R32, R16, R50, R32 ;  /* 0x000000321020723c */ /* 0x000fe20000001820 */
[----:B------:R-:W-:Y:S01]  /*43a0*/  FSEL R63, R11, -INF , !P1 ;  /* 0xff8000000b3f7808 */ /* 0x000fe20004800000 */
[----:B------:R-:W-:Y:S01]  /*43b0*/  FFMA.FTZ R61, R0, R61, R10 ;  /* 0x0000003d003d7223 */ /* 0x000fe2000001000a */
[----:B------:R-:W-:Y:S01]  /*43c0*/  ISETP.GE.AND P1, PT, R64, R211, PT ;  /* 0x000000d34000720c */ /* 0x000fe20003f26270 */
[----:B---3--:R-:W-:-:S03]  /*43d0*/  FFMA.FTZ R77, R0, R48, R77 ;  /* 0x00000030004d7223 */ /* 0x008fc6000001004d */
[----:B------:R-:W-:Y:S01]  /*43e0*/  IADD3 R50, R60, 0x18, RZ ;  /* 0x000000183c327810 */ /* 0x000fe20007ffe0ff */
[C---:B------:R-:W-:Y:S01]  /*43f0*/  FFMA.FTZ R55, R0.reuse, R48, R79 ;  /* 0x0000003000377223 */ /* 0x040fe2000001004f */
[----:B------:R-:W-:Y:S01]  /*4400*/  HMMA.16816.F32 R44, R20, R52, R44 ;  /* 0x00000034142c723c */ /* 0x000fe2000000182c */
[----:B------:R-:W-:Y:S01]  /*4410*/  FFMA.FTZ R62, R0, R65, R76 ;  /* 0x00000041003e7223 */ /* 0x000fe2000001004c */
[----:B------:R-:W-:Y:S01]  /*4420*/  FSEL R54, R77, -INF , !P5 ;  /* 0xff8000004d367808 */ /* 0x000fe20006800000 */
[----:B------:R5:W3:Y:S01]  /*4430*/  I2F R11, R4 ;  /* 0x00000004000b7306 */ /* 0x000ae20000201400 */
[----:B------:R-:W-:Y:S02]  /*4440*/  FSEL R55, R55, -INF , !P3 ;  /* 0xff80000037377808 */ /* 0x000fe40005800000 */
[----:B------:R-:W-:Y:S01]  /*4450*/  ISETP.GE.AND P5, PT, R50, R223, PT ;  /* 0x000000df3200720c */ /* 0x000fe20003fa6270 */
[----:B------:R-:W-:Y:S01]  /*4460*/  FFMA.FTZ R53, R0, R65, R78 ;  /* 0x0000004100357223 */ /* 0x000fe2000001004e */
[----:B------:R-:W-:Y:S01]  /*4470*/  FSEL R52, R49, -INF , !P4 ;  /* 0xff80000031347808 */ /* 0x000fe20006000000 */
[----:B--2---:R-:W-:Y:S01]  /*4480*/  HMMA.16816.F32 R24, R16, R14, R24 ;  /* 0x0000000e1018723c */ /* 0x004fe20000001818 */
[----:B------:R-:W-:Y:S01]  /*4490*/  ISETP.GE.AND P3, PT, R50, R211, PT ;  /* 0x000000d33200720c */ /* 0x000fe20003f66270 */
[----:B------:R2:W1:Y:S01]  /*44a0*/  I2F R65, R50 ;  /* 0x0000003200417306 */ /* 0x0004620000201400 */
[----:B------:R-:W-:-:S02]  /*44b0*/  FSEL R62, R62, -INF , !P6 ;  /* 0xff8000003e3e7808 */ /* 0x000fc40007000000 */
[----:B------:R-:W-:Y:S02]  /*44c0*/  FSEL R53, R53, -INF , !P2 ;  /* 0xff80000035357808 */ /* 0x000fe40005000000 */
[C---:B------:R-:W-:Y:S01]  /*44d0*/  ISETP.GE.AND P6, PT, R4.reuse, R223, PT ;  /* 0x000000df0400720c */ /* 0x040fe20003fc6270 */
[----:B------:R-:W-:Y:S01]  /*44e0*/  HMMA.16816.F32 R28, R16, R12, R28 ;  /* 0x0000000c101c723c */ /* 0x000fe2000000181c */
[----:B------:R-:W-:Y:S02]  /*44f0*/  ISETP.GE.AND P2, PT, R4, R211, PT ;  /* 0x000000d30400720c */ /* 0x000fe40003f46270 */
[----:B------:R-:W-:Y:S02]  /*4500*/  ISETP.GE.AND P4, PT, R64, R223, PT ;  /* 0x000000df4000720c */ /* 0x000fe40003f86270 */
[----:B----4-:R-:W-:Y:S02]  /*4510*/  IADD3 R64, R60, 0x19, RZ ;  /* 0x000000193c407810 */ /* 0x010fe40007ffe0ff */
[----:B-----5:R-:W-:-:S02]  /*4520*/  FFMA.FTZ R4, R0, R9, R44 ;  /* 0x0000000900047223 */ /* 0x020fc4000001002c */
[----:B------:R-:W-:Y:S01]  /*4530*/  FFMA.FTZ R9, R0, R9, R46 ;  /* 0x0000000900097223 */ /* 0x000fe2000001002e */
[----:B--2---:R-:W2:Y:S01]  /*4540*/  LDSM.16.M88.4 R48, [R184+0x5800] ;  /* 0x00580000b830783b */ /* 0x004ea20000000200 */
[----:B------:R-:W-:Y:S01]  /*4550*/  IADD3 R46, R60, 0x20, RZ ;  /* 0x000000203c2e7810 */ /* 0x000fe20007ffe0ff */
[C---:B-1----:R-:W-:Y:S01]  /*4560*/  HMMA.16816.F32 R36, R20.reuse, R56, R36 ;  /* 0x000000381424723c */ /* 0x042fe20000001824 */
[C---:B---3--:R-:W-:Y:S01]  /*4570*/  FFMA.FTZ R12, R0.reuse, R11, R45 ;  /* 0x0000000b000c7223 */ /* 0x048fe2000001002d */
[----:B------:R-:W1:Y:S01]  /*4580*/  I2F R44, R64 ;  /* 0x00000040002c7306 */ /* 0x000e620000201400 */
[-C--:B------:R-:W-:Y:S01]  /*4590*/  FFMA.FTZ R40, R0, R65.reuse, R40 ;  /* 0x0000004100287223 */ /* 0x080fe20000010028 */
[----:B------:R-:W-:Y:S01]  /*45a0*/  FSEL R4, R4, -INF , !P4 ;  /* 0xff80000004047808 */ /* 0x000fe20006000000 */
[----:B------:R-:W-:Y:S01]  /*45b0*/  FFMA.FTZ R13, R0, R65, R42 ;  /* 0x00000041000d7223 */ /* 0x000fe2000001002a */
[----:B------:R-:W-:Y:S01]  /*45c0*/  IADD3 R42, R60, 0x29, RZ ;  /* 0x000000293c2a7810 */ /* 0x000fe20007ffe0ff */
[----:B------:R-:W-:Y:S01]  /*45d0*/  FFMA.FTZ R47, R0, R11, R47 ;  /* 0x0000000b002f7223 */ /* 0x000fe2000001002f */
[----:B------:R-:W-:Y:S01]  /*45e0*/  HMMA.16816.F32 R32, R20, R58, R32 ;  /* 0x0000003a1420723c */ /* 0x000fe20000001820 */
[----:B------:R-:W-:Y:S01]  /*45f0*/  IADD3 R56, R60, 0x21, RZ ;  /* 0x000000213c387810 */ /* 0x000fe20007ffe0ff */
[----:B------:R-:W3:Y:S01]  /*4600*/  I2F R45, R46 ;  /* 0x0000002e002d7306 */ /* 0x000ee20000201400 */
[----:B------:R-:W-:Y:S01]  /*4610*/  FSEL R14, R40, -INF , !P5 ;  /* 0xff800000280e7808 */ /* 0x000fe20006800000 */
[----:B------:R-:W-:-:S04]  /*4620*/  DEPBAR.LE SB0, 0x0 ;  /* 0x000080000000791a */ /* 0x000fc80000000000 */
[----:B------:R-:W-:Y:S02]  /*4630*/  IADD3 R40, R60, 0x28, RZ ;  /* 0x000000283c287810 */ /* 0x000fe40007ffe0ff */
[----:B------:R-:W4:Y:S01]  /*4640*/  I2F R15, R56 ;  /* 0x00000038000f7306 */ /* 0x000f220000201400 */
[----:B------:R-:W-:Y:S01]  /*4650*/  FSEL R101, R47, -INF , !P2 ;  /* 0xff8000002f657808 */ /* 0x000fe20005000000 */
[-C--:B-1----:R-:W-:Y:S01]  /*4660*/  FFMA.FTZ R16, R0, R44.reuse, R41 ;  /* 0x0000002c00107223 */ /* 0x082fe20000010029 */
[----:B------:R-:W-:Y:S01]  /*4670*/  ISETP.GE.AND P2, PT, R46, R211, PT ;  /* 0x000000d32e00720c */ /* 0x000fe20003f46270 */
[----:B------:R-:W-:Y:S01]  /*4680*/  FFMA.FTZ R11, R0, R44, R43 ;  /* 0x0000002c000b7223 */ /* 0x000fe2000001002b */
[----:B------:R-:W-:Y:S02]  /*4690*/  FSEL R12, R12, -INF , !P6 ;  /* 0xff8000000c0c7808 */ /* 0x000fe40007000000 */
[----:B------:R-:W-:Y:S01]  /*46a0*/  ISETP.GE.AND P6, PT, R46, R223, PT ;  /* 0x000000df2e00720c */ /* 0x000fe20003fc6270 */
[----:B------:R-:W1:Y:S01]  /*46b0*/  I2F R18, R42 ;  /* 0x0000002a00127306 */ /* 0x000e620000201400 */
[CC--:B---3--:R-:W-:Y:S01]  /*46c0*/  FFMA.FTZ R38, R0.reuse, R45.reuse, R38 ;  /* 0x0000002d00267223 */ /* 0x0c8fe20000010026 */
[----:B------:R-:W-:Y:S01]  /*46d0*/  FSEL R9, R9, -INF , !P1 ;  /* 0xff80000009097808 */ /* 0x000fe20004800000 */
[----:B------:R-:W-:Y:S01]  /*46e0*/  FFMA.FTZ R170, R0, R45, R36 ;  /* 0x0000002d00aa7223 */ /* 0x000fe20000010024 */
[----:B------:R-:W-:-:S02]  /*46f0*/  IADD3 R36, R60, 0x30, RZ ;  /* 0x000000303c247810 */ /* 0x000fc40007ffe0ff */
[----:B------:R-:W-:Y:S02]  /*4700*/  FSEL R167, R38, -INF , !P2 ;  /* 0xff80000026a77808 */ /* 0x000fe40005000000 */
[----:B------:R-:W3:Y:S01]  /*4710*/  I2F R17, R40 ;  /* 0x0000002800117306 */ /* 0x000ee20000201400 */
[----:B------:R-:W-:Y:S01]  /*4720*/  IADD3 R38, R60, 0x31, RZ ;  /* 0x000000313c267810 */ /* 0x000fe20007ffe0ff */
[-C--:B----4-:R-:W-:Y:S01]  /*4730*/  FFMA.FTZ R37, R0, R15.reuse, R37 ;  /* 0x0000000f00257223 */ /* 0x090fe20000010025 */
[----:B------:R-:W-:Y:S01]  /*4740*/  FSEL R170, R170, -INF , !P6 ;  /* 0xff800000aaaa7808 */ /* 0x000fe20007000000 */
[C---:B--2---:R-:W-:Y:S01]  /*4750*/  HMMA.16816.F32 R24, R20.reuse, R50, R24 ;  /* 0x000000321418723c */ /* 0x044fe20000001818 */
[----:B------:R-:W-:Y:S01]  /*4760*/  FFMA.FTZ R39, R0, R15, R39 ;  /* 0x0000000f00277223 */ /* 0x000fe20000010027 */
[-C--:B------:R-:W-:Y:S02]  /*4770*/  ISETP.GE.AND P6, PT, R42, R223.reuse, PT ;  /* 0x000000df2a00720c */ /* 0x080fe40003fc6270 */
[----:B------:R-:W2:Y:S01]  /*4780*/  I2F R15, R36 ;  /* 0x00000024000f7306 */ /* 0x000ea20000201400 */
[-C--:B-1----:R-:W-:Y:S01]  /*4790*/  FFMA.FTZ R33, R0, R18.reuse, R33 ;  /* 0x0000001200217223 */ /* 0x082fe20000010021 */
[----:B------:R-:W-:Y:S01]  /*47a0*/  ISETP.GE.AND P4, PT, R64, R223, PT ;  /* 0x000000df4000720c */ /* 0x000fe20003f86270 */
[----:B------:R-:W-:Y:S01]  /*47b0*/  FFMA.FTZ R35, R0, R18, R35 ;  /* 0x0000001200237223 */ /* 0x000fe20000010023 */
[----:B------:R-:W-:Y:S01]  /*47c0*/  HMMA.16816.F32 R28, R20, R48, R28 ;  /* 0x00000030141c723c */ /* 0x000fe2000000181c */
[----:B------:R-:W-:-:S02]  /*47d0*/  IADD3 R18, R60, 0x39, RZ ;  /* 0x000000393c127810 */ /* 0x000fc40007ffe0ff */
[----:B------:R-:W-:Y:S01]  /*47e0*/  FSEL R168, R33, -INF , !P6 ;  /* 0xff80000021a87808 */ /* 0x000fe20007000000 */
[----:B------:R-:W-:Y:S01]  /*47f0*/  I2F R19, R38 ;  /* 0x0000002600137306 */ /* 0x000fe20000201400 */
[----:B---3--:R-:W-:Y:S01]  /*4800*/  FFMA.FTZ R32, R0, R17, R32 ;  /* 0x0000001100207223 */ /* 0x008fe20000010020 */
[----:B------:R-:W-:Y:S01]  /*4810*/  ISETP.GE.AND P1, PT, R64, R211, PT ;  /* 0x000000d34000720c */ /* 0x000fe20003f26270 */
[----:B------:R-:W-:Y:S01]  /*4820*/  FFMA.FTZ R34, R0, R17, R34 ;  /* 0x0000001100227223 */ /* 0x000fe20000010022 */
[----:B------:R-:W-:Y:S02]  /*4830*/  IADD3 R20, R60, 0x38, RZ ;  /* 0x000000383c147810 */ /* 0x000fe40007ffe0ff */
[-C--:B------:R-:W-:Y:S02]  /*4840*/  ISETP.GE.AND P5, PT, R56, R223.reuse, PT ;  /* 0x000000df3800720c */ /* 0x080fe40003fa6270 */
[----:B------:R-:W1:Y:S01]  /*4850*/  I2F R21, R20 ;  /* 0x0000001400157306 */ /* 0x000e620000201400 */
[----:B------:R-:W-:-:S02]  /*4860*/  ISETP.GE.AND P6, PT, R20, R223, PT ;  /* 0x000000df1400720c */ /* 0x000fc40003fc6270 */
[----:B------:R-:W-:Y:S02]  /*4870*/  FSEL R13, R13, -INF , !P3 ;  /* 0xff8000000d0d7808 */ /* 0x000fe40005800000 */
[----:B------:R-:W-:Y:S02]  /*4880*/  FSEL R16, R16, -INF , !P4 ;  /* 0xff80000010107808 */ /* 0x000fe40006000000 */
[----:B------:R-:W-:Y:S01]  /*4890*/  FSEL R11, R11, -INF , !P1 ;  /* 0xff8000000b0b7808 */ /* 0x000fe20004800000 */
[----:B------:R-:W3:Y:S01]  /*48a0*/  I2F R17, R18 ;  /* 0x0000001200117306 */ /* 0x000ee20000201400 */
[----:B------:R-:W-:Y:S02]  /*48b0*/  ISETP.GE.AND P3, PT, R56, R211, PT ;  /* 0x000000d33800720c */ /* 0x000fe40003f66270 */
[----:B------:R-:W-:Y:S01]  /*48c0*/  ISETP.GE.AND P4, PT, R40, R223, PT ;  /* 0x000000df2800720c */ /* 0x000fe20003f86270 */
[----:B--2---:R-:W-:Y:S01]  /*48d0*/  FFMA.FTZ R28, R0, R15, R28 ;  /* 0x0000000f001c7223 */ /* 0x004fe2000001001c */
[----:B------:R-:W-:Y:S01]  /*48e0*/  ISETP.GE.AND P1, PT, R40, R211, PT ;  /* 0x000000d32800720c */ /* 0x000fe20003f26270 */
[C---:B------:R-:W-:Y:S01]  /*48f0*/  FFMA.FTZ R30, R0.reuse, R15, R30 ;  /* 0x0000000f001e7223 */ /* 0x040fe2000001001e */
[----:B------:R-:W-:Y:S01]  /*4900*/  FSEL R164, R37, -INF , !P5 ;  /* 0xff80000025a47808 */ /* 0x000fe20006800000 */
[----:B-1----:R-:W-:Y:S01]  /*4910*/  FFMA.FTZ R24, R0, R21, R24 ;  /* 0x0000001500187223 */ /* 0x002fe20000010018 */
[----:B------:R-:W-:Y:S01]  /*4920*/  ISETP.GE.AND P5, PT, R36, R223, PT ;  /* 0x000000df2400720c */ /* 0x000fe20003fa6270 */
[CC--:B------:R-:W-:Y:S01]  /*4930*/  FFMA.FTZ R29, R0.reuse, R19.reuse, R29 ;  /* 0x00000013001d7223 */ /* 0x0c0fe2000001001d */
[----:B------:R-:W-:Y:S01]  /*4940*/  FSEL R217, R39, -INF , !P3 ;  /* 0xff80000027d97808 */ /* 0x000fe20005800000 */
[----:B------:R-:W-:Y:S01]  /*4950*/  FFMA.FTZ R31, R0, R19, R31 ;  /* 0x00000013001f7223 */ /* 0x000fe2000001001f */
[----:B------:R-:W-:Y:S01]  /*4960*/  FSEL R142, R24, -INF , !P6 ;  /* 0xff800000188e7808 */ /* 0x000fe20007000000 */
[----:B------:R-:W-:Y:S01]  /*4970*/  FFMA.FTZ R26, R0, R21, R26 ;  /* 0x00000015001a7223 */ /* 0x000fe2000001001a */
[----:B------:R-:W-:Y:S01]  /*4980*/  ISETP.GE.AND P6, PT, R134, 0x2, PT ;  /* 0x000000028600780c */ /* 0x000fe20003fc6270 */
[-C--:B---3--:R-:W-:Y:S01]  /*4990*/  FFMA.FTZ R25, R0, R17.reuse, R25 ;  /* 0x0000001100197223 */ /* 0x088fe20000010019 */
[----:B------:R-:W-:Y:S01]  /*49a0*/  FSEL R162, R32, -INF , !P4 ;  /* 0xff80000020a27808 */ /* 0x000fe20006000000 */
[----:B------:R-:W-:Y:S01]  /*49b0*/  FFMA.FTZ R27, R0, R17, R27 ;  /* 0x00000011001b7223 */ /* 0x000fe2000001001b */
[----:B------:R-:W-:Y:S01]  /*49c0*/  FSEL R175, R34, -INF , !P1 ;  /* 0xff80000022af7808 */ /* 0x000fe20004800000 */
[----:B------:R-:W-:Y:S01]  /*49d0*/  BAR.SYNC.DEFER_BLOCKING 0x0 ;  /* 0x0000000000007b1d */ /* 0x000fe20000010000 */
[----:B------:R-:W-:-:S02]  /*49e0*/  ISETP.GE.AND P2, PT, R42, R211, PT ;  /* 0x000000d32a00720c */ /* 0x000fc40003f46270 */
[----:B------:R-:W-:Y:S02]  /*49f0*/  ISETP.GE.AND P3, PT, R36, R211, PT ;  /* 0x000000d32400720c */ /* 0x000fe40003f66270 */
[C---:B------:R-:W-:Y:S02]  /*4a00*/  ISETP.GE.AND P4, PT, R38.reuse, R223, PT ;  /* 0x000000df2600720c */ /* 0x040fe40003f86270 */
[----:B------:R-:W-:Y:S02]  /*4a10*/  ISETP.GE.AND P1, PT, R38, R211, PT ;  /* 0x000000d32600720c */ /* 0x000fe40003f26270 */
[----:B------:R-:W-:Y:S02]  /*4a20*/  FSEL R174, R28, -INF , !P5 ;  /* 0xff8000001cae7808 */ /* 0x000fe40006800000 */
[----:B------:R-:W-:Y:S02]  /*4a30*/  FSEL R173, R35, -INF , !P2 ;  /* 0xff80000023ad7808 */ /* 0x000fe40005000000 */
[----:B------:R-:W-:-:S02]  /*4a40*/  ISETP.GE.AND P5, PT, R60, R223, PT ;  /* 0x000000df3c00720c */ /* 0x000fc40003fa6270 */
[----:B------:R-:W-:Y:S02]  /*4a50*/  FSEL R169, R30, -INF , !P3 ;  /* 0xff8000001ea97808 */ /* 0x000fe40005800000 */
[----:B------:R-:W-:Y:S02]  /*4a60*/  FSEL R172, R29, -INF , !P4 ;  /* 0xff8000001dac7808 */ /* 0x000fe40006000000 */
[----:B------:R-:W-:Y:S02]  /*4a70*/  FSEL R143, R31, -INF , !P1 ;  /* 0xff8000001f8f7808 */ /* 0x000fe40004800000 */
[-C--:B------:R-:W-:Y:S02]  /*4a80*/  ISETP.GE.AND P2, PT, R20, R211.reuse, PT ;  /* 0x000000d31400720c */ /* 0x080fe40003f46270 */
[----:B------:R-:W-:Y:S02]  /*4a90*/  ISETP.GE.AND P3, PT, R60, R211, PT ;  /* 0x000000d33c00720c */ /* 0x000fe40003f66270 */
[----:B------:R-:W-:-:S02]  /*4aa0*/  ISETP.GE.AND P4, PT, R18, R223, PT ;  /* 0x000000df1200720c */ /* 0x000fc40003f86270 */
[----:B------:R-:W-:Y:S02]  /*4ab0*/  ISETP.GE.AND P1, PT, R18, R211, PT ;  /* 0x000000d31200720c */ /* 0x000fe40003f26270 */
        /* <DEDUP_REMOVED lines=45> */
[----:B------:R-:W-:Y:S02]  /*4d90*/  IMAD.WIDE R22, R6, 0x4, R214 ;  /* 0x0000000406167825 */ /* 0x000fe400078e02d6 */
        /* <DEDUP_REMOVED lines=14> */
[----:B------:R-:W-:Y:S01]  /*4e80*/  IMAD R18, R17, c[0x0][0x184], R18 ;  /* 0x0000610011127a24 */ /* 0x000fe200078e0212 */
[----:B------:R-:W-:-:S03]  /*4e90*/  MOV R17, R20 ;  /* 0x0000001400117202 */ /* 0x000fc60000000f00 */
[----:B------:R-:W-:Y:S01]  /*4ea0*/  IMAD.IADD R22, R21, 0x1, R18 ;  /* 0x0000000115167824 */ /* 0x000fe200078e0212 */
[----:B------:R-:W-:Y:S05]  /*4eb0*/  BRA `(.L_x_2140) ;  /* 0x0000002000007947 */ /* 0x000fea0003800000 */
.L_x_2139:
[----:B------:R-:W-:-:S04]  /*4ec0*/  LEA R17, -R6, RZ, 0x6 ;  /* 0x000000ff06117211 */ /* 0x000fc800078e31ff */
[----:B------:R-:W-:Y:S02]  /*4ed0*/  SHF.R.S32.HI R22, RZ, 0x1f, R17 ;  /* 0x0000001fff167819 */ /* 0x000fe40000011411 */
.L_x_2140:
        /* <DEDUP_REMOVED lines=8> */
[C---:B------:R-:W-:Y:S01]  /*4f60*/  @!P5 LEA R36, P1, R7.reuse, c[0x0][0x168], 0x1 ;  /* 0x00005a000724da11 */ /* 0x040fe200078208ff */
[----:B------:R-:W-:Y:S01]  /*4f70*/  @!P4 IMAD.X R15, R22, 0x1, R135, P2 ;  /* 0x00000001160fc824 */ /* 0x000fe200010e0687 */
[C---:B------:R-:W-:Y:S02]  /*4f80*/  @!P4 LEA R30, P2, R18.reuse, c[0x0][0x168], 0x1 ;  /* 0x00005a00121eca11 */ /* 0x040fe400078408ff */
        /* <DEDUP_REMOVED lines=108> */
.L_x_2142:
[----:B------:R-:W-:Y:S05]  /*5650*/  BSYNC B0 ;  /* 0x0000000000007941 */ /* 0x000fea0003800000 */
.L_x_2141:
[----:B------:R-:W0:Y:S01]  /*5660*/  LDGDEPBAR ;  /* 0x00000000000079af */ /* 0x000e220000000000 */
[----:B------:R-:W-:-:S04]  /*5670*/  IADD3 R216, P1, R17, R216, RZ ;  /* 0x000000d811d87210 */ /* 0x000fc80007f3e0ff */
[----:B------:R-:W-:Y:S02]  /*5680*/  IADD3.X R135, R22, R135, RZ, P1, !PT ;  /* 0x0000008716877210 */ /* 0x000fe40000ffe4ff */
.L_x_2138:
[----:B------:R-:W-:Y:S02]  /*5690*/  FMNMX.FTZ R15, R10, R52, !PT ;  /* 0x000000340a0f7209 */ /* 0x000fe40007810000 */
[----:B-1----:R-:W-:Y:S02]  /*56a0*/  FMNMX.FTZ R18, R8, R63, !PT ;  /* 0x0000003f08127209 */ /* 0x002fe40007810000 */
        /* <DEDUP_REMOVED lines=28> */
[----:B------:R-:W-:Y:S01]  /*5870*/  SHF.L.U32 R192, R2, 0x1, RZ ;  /* 0x0000000102c07819 */ /* 0x000fe200000006ff */
[----:B--2---:R-:W1:Y:S03]  /*5880*/  SHFL.BFLY PT, R6, R15, 0x2, 0x1f ;  /* 0x0c401f000f067f89 */ /* 0x004e6600000e0000 */
[-C--:B------:R-:W-:Y:S01]  /*5890*/  LEA R190, R5, R192.reuse, 0x1 ;  /* 0x000000c005be7211 */ /* 0x080fe200078e08ff */
[----:B------:R-:W2:Y:S01]  /*58a0*/  SHFL.BFLY PT, R7, R18, 0x2, 0x1f ;  /* 0x0c401f0012077f89 */ /* 0x000ea200000e0000 */
[C---:B------:R-:W-:Y:S02]  /*58b0*/  LEA R189, R3.reuse, R192, 0x1 ;  /* 0x000000c003bd7211 */ /* 0x040fe400078e08ff */
[----:B------:R-:W-:Y:S01]  /*58c0*/  LEA R188, R3, R190, 0x1 ;  /* 0x000000be03bc7211 */ /* 0x000fe200078e08ff */
[----:B------:R-:W-:Y:S04]  /*58d0*/  LDSM.16.MT88.4 R64, [R192+0xe000] ;  /* 0x00e00000c040783b */ /* 0x000fe80000004200 */
        /* <DEDUP_REMOVED lines=26> */
[--C-:B------:R-:W-:Y:S02]  /*5a80*/  FFMA.FTZ R155, R62, c[0x0][0x23c], -R171.reuse ;  /* 0x00008f003e9b7a23 */ /* 0x100fe400000108ab */
        /* <DEDUP_REMOVED lines=10> */
[----:B------:R-:W-:Y:S01]  /*5b30*/  LDSM.16.MT88.4 R24, [R190+0xe800] ;  /* 0x00e80000be18783b */ /* 0x000fe20000004200 */
[--C-:B------:R-:W-:Y:S02]  /*5b40*/  FFMA.FTZ R150, R9, c[0x0][0x23c], -R166.reuse ;  /* 0x00008f0009967a23 */ /* 0x100fe400000108a6 */
[----:B------:R-:W-:Y:S01]  /*5b50*/  FFMA.FTZ R2, R11, c[0x0][0x23c], -R166 ;  /* 0x00008f000b027a23 */ /* 0x000fe200000108a6 */
[----:B------:R-:W2:Y:S01]  /*5b60*/  LDSM.16.MT88.4 R4, [R188+0x10000] ;  /* 0x01000000bc04783b */ /* 0x000ea20000004200 */
[--C-:B------:R-:W-:Y:S01]  /*5b70*/  FFMA.FTZ R152, R12, c[0x0][0x23c], -R171.reuse ;  /* 0x00008f000c987a23 */ /* 0x100fe200000108ab */
        /* <DEDUP_REMOVED lines=29> */
[----:B----4-:R-:W-:Y:S01]  /*5d50*/  F2FP.PACK_AB R113, R157, R156 ;  /* 0x0000009c9d71723e */ /* 0x010fe200000000ff */
[----:B------:R-:W-:-:S02]  /*5d60*/  FFMA.FTZ R171, R140, c[0x0][0x23c], -R171 ;  /* 0x00008f008cab7a23 */ /* 0x000fc400000108ab */
[----:B------:R-:W-:Y:S01]  /*5d70*/  FFMA.FTZ R166, R165, c[0x0][0x23c], -R166 ;  /* 0x00008f00a5a67a23 */ /* 0x000fe200000108a6 */
[----:B------:R-:W-:Y:S01]  /*5d80*/  LDSM.16.MT88.4 R140, [R190+0xd800] ;  /* 0x00d80000be8c783b */ /* 0x000fe20000004200 */
[----:B------:R-:W-:Y:S02]  /*5d90*/  FADD.FTZ R157, R156, R157 ;  /* 0x0000009d9c9d7221 */ /* 0x000fe40000010000 */
[----:B------:R-:W-:Y:S01]  /*5da0*/  MUFU.EX2 R153, R153 ;  /* 0x0000009900997308 */ /* 0x000fe20000000800 */
[----:B------:R-:W-:-:S04]  /*5db0*/  FADD.FTZ R160, R160, R159 ;  /* 0x0000009fa0a07221 */ /* 0x000fc80000010000 */
[----:B------:R-:W-:Y:S01]  /*5dc0*/  FADD.FTZ R155, R155, R160 ;  /* 0x000000a09b9b7221 */ /* 0x000fe20000010000 */
[C---:B---3--:R-:W-:Y:S02]  /*5dd0*/  F2FP.PACK_AB R115, R151.reuse, R158 ;  /* 0x0000009e9773723e */ /* 0x048fe400000000ff */
[----:B------:R-:W3:Y:S01]  /*5de0*/  MUFU.EX2 R152, R152 ;  /* 0x0000009800987308 */ /* 0x000ee20000000800 */
[----:B------:R-:W-:Y:S02]  /*5df0*/  FADD.FTZ R158, R158, R157 ;  /* 0x0000009d9e9e7221 */ /* 0x000fe40000010000 */
[----:B------:R-:W-:Y:S02]  /*5e00*/  FADD.FTZ R154, R154, R155 ;  /* 0x0000009b9a9a7221 */ /* 0x000fe40000010000 */
        /* <DEDUP_REMOVED lines=17> */
[C---:B-----5:R-:W-:Y:S02]  /*5f20*/  HMMA.16816.F32 R84, R112.reuse, R88, RZ ;  /* 0x000000587054723c */ /* 0x060fe400000018ff */
[----:B------:R-:W-:Y:S06]  /*5f30*/  MUFU.EX2 R162, R162 ;  /* 0x000000a200a27308 */ /* 0x000fec0000000800 */
[C---:B------:R-:W-:Y:S02]  /*5f40*/  HMMA.16816.F32 R92, R112.reuse, R96, RZ ;  /* 0x00000060705c723c */ /* 0x040fe400000018ff */
[----:B------:R-:W-:Y:S06]  /*5f50*/  MUFU.EX2 R163, R163 ;  /* 0x000000a300a37308 */ /* 0x000fec0000000800 */
[C---:B------:R-:W-:Y:S02]  /*5f60*/  HMMA.16816.F32 R100, R112.reuse, R104, RZ ;  /* 0x000000687064723c */ /* 0x040fe400000018ff */
[----:B------:R-:W-:Y:S06]  /*5f70*/  MUFU.EX2 R167, R167 ;  /* 0x000000a700a77308 */ /* 0x000fec0000000800 */
[C---:B--2---:R-:W-:Y:S02]  /*5f80*/  HMMA.16816.F32 R108, R112.reuse, R120, RZ ;  /* 0x00000078706c723c */ /* 0x044fe400000018ff */
[----:B------:R-:W2:Y:S06]  /*5f90*/  MUFU.EX2 R168, R168 ;  /* 0x000000a800a87308 */ /* 0x000eac0000000800 */
        /* <DEDUP_REMOVED lines=24> */
[----:B------:R-:W-:-:S04]  /*6120*/  FADD.FTZ R150, R150, R151 ;  /* 0x0000009796967221 */ /* 0x000fc80000010000 */
[----:B------:R-:W-:Y:S01]  /*6130*/  FADD.FTZ R150, R3, R150 ;  /* 0x0000009603967221 */ /* 0x000fe20000010000 */
[----:B------:R-:W-:Y:S02]  /*6140*/  F2FP.PACK_AB R6, R145, R148 ;  /* 0x000000949106723e */ /* 0x000fe400000000ff */
[----:B-1----:R-:W-:Y:S01]  /*6150*/  F2FP.PACK_AB R7, R2, R149 ;  /* 0x000000950207723e */ /* 0x002fe200000000ff */
[----:B------:R-:W-:-:S04]  /*6160*/  FADD.FTZ R149, R149, R150 ;  /* 0x0000009695957221 */ /* 0x000fc80000010000 */
[----:B------:R-:W-:Y:S02]  /*6170*/  FADD.FTZ R2, R2, R149 ;  /* 0x0000009502027221 */ /* 0x000fe40000010000 */
[C---:B------:R-:W-:Y:S08]  /*6180*/  HMMA.16816.F32 R60, R4.reuse, R8, R60 ;  /* 0x00000008043c723c */ /* 0x040ff0000000183c */
        /* <DEDUP_REMOVED lines=36> */
[C---:B------:R-:W-:Y:S01]  /*63d0*/  F2FP.PACK_AB R5, R168.reuse, R167 ;  /* 0x000000a7a805723e */ /* 0x040fe200000000ff */
[----:B------:R-:W-:Y:S01]  /*63e0*/  FADD.FTZ R167, R167, R2 ;  /* 0x00000002a7a77221 */ /* 0x000fe20000010000 */
[----:B------:R-:W-:Y:S02]  /*63f0*/  F2FP.PACK_AB R6, R163, R162 ;  /* 0x000000a2a306723e */ /* 0x000fe400000000ff */
[----:B-----5:R-:W-:Y:S01]  /*6400*/  F2FP.PACK_AB R7, R173, R170 ;  /* 0x000000aaad07723e */ /* 0x020fe200000000ff */
[----:B------:R-:W-:-:S04]  /*6410*/  FADD.FTZ R167, R168, R167 ;  /* 0x000000a7a8a77221 */ /* 0x000fc80000010000 */
[----:B------:R-:W-:Y:S02]  /*6420*/  FADD.FTZ R170, R170, R167 ;  /* 0x000000a7aaaa7221 */ /* 0x000fe40000010000 */
[----:B-1----:R-:W-:Y:S02]  /*6430*/  HMMA.16816.F32 R128, R4, R8, R128 ;  /* 0x000000080480723c */ /* 0x002fe40000001880 */
[----:B------:R-:W-:-:S06]  /*6440*/  FADD.FTZ R170, R173, R170 ;  /* 0x000000aaadaa7221 */ /* 0x000fcc0000010000 */
        /* <DEDUP_REMOVED lines=36> */
[----:B------:R-:W-:Y:S01]  /*6690*/  F2FP.PACK_AB R5, R218, R169 ;  /* 0x000000a9da05723e */ /* 0x000fe200000000ff */
[----:B------:R-:W-:Y:S01]  /*66a0*/  FADD.FTZ R169, R169, R170 ;  /* 0x000000aaa9a97221 */ /* 0x000fe20000010000 */
[----:B------:R-:W-:Y:S02]  /*66b0*/  F2FP.PACK_AB R6, R171, R172 ;  /* 0x000000acab06723e */ /* 0x000fe400000000ff */
[----:B------:R-:W-:Y:S01]  /*66c0*/  F2FP.PACK_AB R7, R166, R217 ;  /* 0x000000d9a607723e */ /* 0x000fe200000000ff */
[----:B------:R-:W-:Y:S01]  /*66d0*/  FADD.FTZ R2, R218, R169 ;  /* 0x000000a9da027221 */ /* 0x000fe20000010000 */
[----:B------:R-:W-:-:S03]  /*66e0*/  LEA R218, P1, R216, c[0x0][0x168], 0x1 ;  /* 0x00005a00d8da7a11 */ /* 0x000fc600078208ff */
[----:B------:R-:W-:Y:S02]  /*66f0*/  FADD.FTZ R217, R217, R2 ;  /* 0x00000002d9d97221 */ /* 0x000fe40000010000 */
[----:B--2---:R-:W-:Y:S02]  /*6700*/  HMMA.16816.F32 R128, R4, R12, R128 ;  /* 0x0000000c0480723c */ /* 0x004fe40000001880 */
[----:B------:R-:W-:Y:S01]  /*6710*/  FADD.FTZ R219, R166, R217 ;  /* 0x000000d9a6db7221 */ /* 0x000fe20000010000 */
[----:B------:R-:W-:-:S05]  /*6720*/  LEA.HI.X R217, R216, c[0x0][0x16c], R135, 0x1, P1 ;  /* 0x00005b00d8d97a11 */ /* 0x000fca00008f0c87 */
        /* <DEDUP_REMOVED lines=65> */
[C---:B------:R-:W-:Y:S01]  /*6b40*/  IMAD R7, R2.reuse, R7, R6 ;  /* 0x0000000702077224 */ /* 0x040fe200078e0206 */
[----:B------:R-:W-:Y:S01]  /*6b50*/  LOP3.LUT R6, RZ, c[0x0][0x2d0], RZ, 0x33, !PT ;  /* 0x0000b400ff067a12 */ /* 0x000fe200078e33ff */
        /* <DEDUP_REMOVED lines=35> */
.L_x_2144:
[----:B------:R-:W-:-:S05]  /*6d90*/  IMAD.MOV.U32 R8, RZ, RZ, c[0x0][0x1a0] ;  /* 0x00006800ff087624 */ /* 0x000fca00078e00ff */
[----:B------:R-:W-:-:S04]  /*6da0*/  LEA R8, -R8, RZ, 0x6 ;  /* 0x000000ff08087211 */ /* 0x000fc800078e31ff */
[----:B------:R-:W-:Y:S02]  /*6db0*/  SHF.R.S32.HI R5, RZ, 0x1f, R8 ;  /* 0x0000001fff057819 */ /* 0x000fe40000011408 */
.L_x_2145:
        /* <DEDUP_REMOVED lines=38> */
[--C-:B------:R-:W-:Y:S01]  /*7020*/  @!P2 IMAD.X R3, R5, 0x1, R144.reuse, P1 ;  /* 0x000000010503a824 */ /* 0x100fe200008e0690 */
[----:B------:R-:W-:Y:S01]  /*7030*/  @!P2 LEA R8, P1, R4, c[0x0][0x170], 0x1 ;  /* 0x00005c000408aa11 */ /* 0x000fe200078208ff */
[----:B------:R-:W-:Y:S01]  /*7040*/  IMAD.X R5, R204, 0x1, R5, P5 ;  /* 0x00000001cc057824 */ /* 0x000fe200028e0605 */
[-C--:B------:R-:W-:Y:S01]  /*7050*/  @!P3 IADD3 R7, P5, R6, R146.reuse, RZ ;  /* 0x000000920607b210 */ /* 0x080fe20007fbe0ff */
[----:B------:R-:W-:Y:S01]  /*7060*/  @P4 STS.128 [R208+0xc800], RZ ;  /* 0x00c800ffd0004388 */ /* 0x000fe20000000c00 */
[----:B------:R-:W-:Y:S02]  /*7070*/  @!P2 LEA.HI.X R9, R4, c[0x0][0x174], R3, 0x1, P1 ;  /* 0x00005d000409aa11 */ /* 0x000fe400008f0c03 */
[C---:B------:R-:W-:Y:S01]  /*7080*/  @!P2 IADD3 R3, P1, R6.reuse, R146, RZ ;  /* 0x000000920603a210 */ /* 0x040fe20007f3e0ff */
[----:B------:R-:W-:Y:S01]  /*7090*/  @!P3 IMAD.X R4, R5, 0x1, R144, P5 ;  /* 0x000000010504b824 */ /* 0x000fe200028e0690 */
[C---:B------:R-:W-:Y:S01]  /*70a0*/  @!P3 LEA R18, P5, R7.reuse, c[0x0][0x170], 0x1 ;  /* 0x00005c000712ba11 */ /* 0x040fe200078a08ff */
[----:B------:R-:W-:Y:S01]  /*70b0*/  @!PT LDS RZ, [RZ] ;  /* 0x00000000fffff984 */ /* 0x000fe20000000800 */
[----:B------:R-:W-:Y:S01]  /*70c0*/  @!PT LDS RZ, [RZ] ;  /* 0x00000000fffff984 */ /* 0x000fe20000000800 */
[----:B------:R-:W-:Y:S01]  /*70d0*/  @!PT LDS RZ, [RZ] ;  /* 0x00000000fffff984 */ /* 0x000fe20000000800 */
[----:B------:R4:W-:Y:S03]  /*70e0*/  @!P4 LDGSTS.E.BYPASS.LTC128B.128 [R208+0xc800], [R14.64] ;  /* 0x0c8000000ed0cfae */ /* 0x0009e6000b901d44 */
[----:B------:R-:W-:Y:S01]  /*70f0*/  @!P3 LEA.HI.X R19, R7, c[0x0][0x174], R4, 0x1, P5 ;  /* 0x00005d000713ba11 */ /* 0x000fe200028f0c04 */
[----:B------:R-:W-:Y:S01]  /*7100*/  @!P2 IMAD.X R4, R5, 0x1, R144, P1 ;  /* 0x000000010504a824 */ /* 0x000fe200008e0690 */
[----:B------:R-:W-:Y:S01]  /*7110*/  @!P2 LEA R20, P1, R3, c[0x0][0x170], 0x1 ;  /* 0x00005c000314aa11 */ /* 0x000fe200078208ff */
[----:B------:R-:W-:Y:S01]  /*7120*/  @P3 STS.128 [R208+0xe800], RZ ;  /* 0x00e800ffd0003388 */ /* 0x000fe20000000c00 */
[----:B------:R-:W-:-:S02]  /*7130*/  @!P4 LEA R22, P5, R6, R222, 0x1 ;  /* 0x000000de0616c211 */ /* 0x000fc400078a08ff */
[----:B------:R-:W-:Y:S01]  /*7140*/  IADD3 R7, P6, R205, R6, RZ ;  /* 0x00000006cd077210 */ /* 0x000fe20007fde0ff */
[----:B------:R-:W-:Y:S01]  /*7150*/  @!PT LDS RZ, [RZ] ;  /* 0x00000000fffff984 */ /* 0x000fe20000000800 */
[----:B------:R-:W-:Y:S01]  /*7160*/  @!PT LDS RZ, [RZ] ;  /* 0x00000000fffff984 */ /* 0x000fe20000000800 */
[----:B------:R-:W-:Y:S01]  /*7170*/  @!PT LDS RZ, [RZ] ;  /* 0x00000000fffff984 */ /* 0x000fe20000000800 */
[----:B------:R4:W-:Y:S01]  /*7180*/  @!P3 LDGSTS.E.BYPASS.LTC128B.128 [R208+0xe800], [R12.64+0x80] ;  /* 0x0e8000800cd0bfae */ /* 0x0009e2000b901d44 */
[----:B------:R-:W-:Y:S02]  /*7190*/  @!P2 LEA.HI.X R21, R3, c[0x0][0x174], R4, 0x1, P1 ;  /* 0x00005d000315aa11 */ /* 0x000fe400008f0c04 */
[-CC-:B------:R-:W-:Y:S01]  /*71a0*/  @!P4 LEA.HI.X R23, R6, R221.reuse, R5.reuse, 0x1, P5 ;  /* 0x000000dd0617c211 */ /* 0x180fe200028f0c05 */
[----:B------:R-:W-:Y:S01]  /*71b0*/  IMAD.X R5, R204, 0x1, R5, P6 ;  /* 0x00000001cc057824 */ /* 0x000fe200030e0605 */
[CC--:B------:R-:W-:Y:S01]  /*71c0*/  @!P3 IADD3 R3, P5, R7.reuse, R146.reuse, RZ ;  /* 0x000000920703b210 */ /* 0x0c0fe20007fbe0ff */
[----:B------:R-:W-:Y:S01]  /*71d0*/  @P2 STS.128 [R208+0x10800], RZ ;  /* 0x010800ffd0002388 */ /* 0x000fe20000000c00 */
[C---:B------:R-:W-:Y:S02]  /*71e0*/  @!P2 IADD3 R146, P1, R7.reuse, R146, RZ ;  /* 0x000000920792a210 */ /* 0x040fe40007f3e0ff */
        /* <DEDUP_REMOVED lines=45> */
[----:B----4-:R-:W2:Y:S04]  /*74c0*/  LDSM.16.M88.4 R12, [R197+0x6000] ;  /* 0x00600000c50c783b */ /* 0x010ea80000000200 */
[----:B------:R-:W4:Y:S04]  /*74d0*/  LDSM.16.M88.4 R156, [R197+0x6800] ;  /* 0x00680000c59c783b */ /* 0x000f280000000200 */
[----:B------:R-:W4:Y:S04]  /*74e0*/  LDSM.16.M88.4 R148, [R197+0x7000] ;  /* 0x00700000c594783b */ /* 0x000f280000000200 */
[----:B-----5:R-:W5:Y:S04]  /*74f0*/  LDSM.16.M88.4 R20, [R197+0x7800] ;  /* 0x00780000c514783b */ /* 0x020f680000000200 */
[----:B------:R-:W-:Y:S04]  /*7500*/  LDSM.16.M88.4 R164, [R196] ;  /* 0x00000000c4a4783b */ /* 0x000fe80000000200 */
[----:B---3--:R-:W3:Y:S04]  /*7510*/  LDSM.16.M88.4 R8, [R195] ;  /* 0x00000000c308783b */ /* 0x008ee80000000200 */
[----:B------:R-:W3:Y:S04]  /*7520*/  LDSM.16.M88.4 R136, [R187] ;  /* 0x00000000bb88783b */ /* 0x000ee80000000200 */
[----:B-1----:R-:W1:Y:S04]  /*7530*/  LDSM.16.M88.4 R4, [R186] ;  /* 0x00000000ba04783b */ /* 0x002e680000000200 */
[----:B------:R-:W1:Y:S04]  /*7540*/  LDSM.16.M88.4 R168, [R185] ;  /* 0x00000000b9a8783b */ /* 0x000e680000000200 */
[----:B------:R-:W-:Y:S01]  /*7550*/  LDSM.16.M88.4 R32, [R191+0x6000] ;  /* 0x00600000bf20783b */ /* 0x000fe20000000200 */
[C---:B--2---:R-:W-:Y:S03]  /*7560*/  HMMA.16816.F32 R16, R140.reuse, R12, RZ ;  /* 0x0000000c8c10723c */ /* 0x044fe600000018ff */
[----:B------:R-:W-:Y:S04]  /*7570*/  LDSM.16.M88.4 R28, [R191+0x6800] ;  /* 0x00680000bf1c783b */ /* 0x000fe80000000200 */
[----:B------:R-:W-:Y:S01]  /*7580*/  LDSM.16.M88.4 R24, [R191+0x7800] ;  /* 0x00780000bf18783b */ /* 0x000fe20000000200 */
[C---:B------:R-:W-:Y:S03]  /*7590*/  HMMA.16816.F32 R12, R140.reuse, R14, RZ ;  /* 0x0000000e8c0c723c */ /* 0x040fe600000018ff */
[----:B------:R-:W-:Y:S04]  /*75a0*/  LDSM.16.M88.4 R172, [R184+0x800] ;  /* 0x00080000b8ac783b */ /* 0x000fe80000000200 */
[----:B------:R-:W-:Y:S01]  /*75b0*/  LDSM.16.M88.4 R224, [R196+0x2000] ;  /* 0x00200000c4e0783b */ /* 0x000fe20000000200 */
[C---:B----4-:R-:W-:Y:S03]  /*75c0*/  HMMA.16816.F32 R160, R140.reuse, R156, RZ ;  /* 0x0000009c8ca0723c */ /* 0x050fe600000018ff */
[----:B------:R-:W0:Y:S05]  /*75d0*/  LDGDEPBAR ;  /* 0x00000000000079af */ /* 0x000e2a0000000000 */
[C---:B------:R-:W-:Y:S08]  /*75e0*/  HMMA.16816.F32 R152, R140.reuse, R148, RZ ;  /* 0x000000948c98723c */ /* 0x040ff000000018ff */
[C---:B------:R-:W-:Y:S08]  /*75f0*/  HMMA.16816.F32 R156, R140.reuse, R158, RZ ;  /* 0x0000009e8c9c723c */ /* 0x040ff000000018ff */
[C---:B------:R-:W-:Y:S08]  /*7600*/  HMMA.16816.F32 R148, R140.reuse, R150, RZ ;  /* 0x000000968c94723c */ /* 0x040ff000000018ff */
[C---:B-----5:R-:W-:Y:S08]  /*7610*/  HMMA.16816.F32 R144, R140.reuse, R20, RZ ;  /* 0x000000148c90723c */ /* 0x060ff000000018ff */
[----:B------:R-:W-:Y:S01]  /*7620*/  HMMA.16816.F32 R140, R140, R22, RZ ;  /* 0x000000168c8c723c */ /* 0x000fe200000018ff */
[----:B------:R-:W2:Y:S07]  /*7630*/  LDSM.16.M88.4 R20, [R194] ;  /* 0x00000000c214783b */ /* 0x000eae0000000200 */
[C---:B---3--:R-:W-:Y:S08]  /*7640*/  HMMA.16816.F32 R16, R164.reuse, R8, R16 ;  /* 0x00000008a410723c */ /* 0x048ff00000001810 */
[C---:B------:R-:W-:Y:S01]  /*7650*/  HMMA.16816.F32 R12, R164.reuse, R10, R12 ;  /* 0x0000000aa40c723c */ /* 0x040fe2000000180c */
[----:B------:R-:W3:Y:S07]  /*7660*/  LDSM.16.M88.4 R8, [R191+0x7000] ;  /* 0x00700000bf08783b */ /* 0x000eee0000000200 */
[C---:B------:R-:W-:Y:S08]  /*7670*/  HMMA.16816.F32 R160, R164.reuse, R136, R160 ;  /* 0x00000088a4a0723c */ /* 0x040ff000000018a0 */
[C---:B------:R-:W-:Y:S01]  /*7680*/  HMMA.16816.F32 R156, R164.reuse, R138, R156 ;  /* 0x0000008aa49c723c */ /* 0x040fe2000000189c */
[----:B------:R-:W-:Y:S07]  /*7690*/  LDSM.16.M88.4 R136, [R193] ;  /* 0x00000000c188783b */ /* 0x000fee0000000200 */
[C---:B-1----:R-:W-:Y:S08]  /*76a0*/  HMMA.16816.F32 R152, R164.reuse, R4, R152 ;  /* 0x00000004a498723c */ /* 0x042ff00000001898 */
[C---:B------:R-:W-:Y:S01]  /*76b0*/  HMMA.16816.F32 R148, R164.reuse, R6, R148 ;  /* 0x00000006a494723c */ /* 0x040fe20000001894 */
[----:B------:R-:W1:Y:S07]  /*76c0*/  LDSM.16.M88.4 R4, [R184] ;  /* 0x00000000b804783b */ /* 0x000e6e0000000200 */
[C---:B------:R-:W-:Y:S08]  /*76d0*/  HMMA.16816.F32 R144, R164.reuse, R168, R144 ;  /* 0x000000a8a490723c */ /* 0x040ff00000001890 */
[----:B------:R-:W-:Y:S01]  /*76e0*/  HMMA.16816.F32 R140, R164, R170, R140 ;  /* 0x000000aaa48c723c */ /* 0x000fe2000000188c */
[----:B------:R-:W4:Y:S04]  /*76f0*/  LDSM.16.M88.4 R168, [R184+0x1000] ;  /* 0x00100000b8a8783b */ /* 0x000f280000000200 */
[----:B------:R-:W5:Y:S03]  /*7700*/  LDSM.16.M88.4 R164, [R184+0x1800] ;  /* 0x00180000b8a4783b */ /* 0x000f660000000200 */
[C---:B--2---:R-:W-:Y:S08]  /*7710*/  HMMA.16816.F32 R16, R20.reuse, R32, R16 ;  /* 0x000000201410723c */ /* 0x044ff00000001810 */
[C---:B------:R-:W-:Y:S01]  /*7720*/  HMMA.16816.F32 R12, R20.reuse, R34, R12 ;  /* 0x00000022140c723c */ /* 0x040fe2000000180c */
[----:B------:R-:W-:Y:S07]  /*7730*/  LDSM.16.M88.4 R32, [R197+0x8000] ;  /* 0x00800000c520783b */ /* 0x000fee0000000200 */
[C---:B---3--:R-:W-:Y:S08]  /*7740*/  HMMA.16816.F32 R152, R20.reuse, R8, R152 ;  /* 0x000000081498723c */ /* 0x048ff00000001898 */
[C---:B------:R-:W-:Y:S01]  /*7750*/  HMMA.16816.F32 R148, R20.reuse, R10, R148 ;  /* 0x0000000a1494723c */ /* 0x040fe20000001894 */
[----:B------:R-:W2:Y:S07]  /*7760*/  LDSM.16.M88.4 R8, [R198+0x2000] ;  /* 0x00200000c608783b */ /* 0x000eae0000000200 */
[C---:B------:R-:W-:Y:S08]  /*7770*/  HMMA.16816.F32 R160, R20.reuse, R28, R160 ;  /* 0x0000001c14a0723c */ /* 0x040ff000000018a0 */
[C---:B------:R-:W-:Y:S01]  /*7780*/  HMMA.16816.F32 R156, R20.reuse, R30, R156 ;  /* 0x0000001e149c723c */ /* 0x040fe2000000189c */
[----:B------:R-:W3:Y:S07]  /*7790*/  LDSM.16.M88.4 R28, [R197+0x8800] ;  /* 0x00880000c51c783b */ /* 0x000eee0000000200 */
[C---:B------:R-:W-:Y:S08]  /*77a0*/  HMMA.16816.F32 R144, R20.reuse, R24, R144 ;  /* 0x000000181490723c */ /* 0x040ff00000001890 */
[----:B------:R-:W-:Y:S01]  /*77b0*/  HMMA.16816.F32 R140, R20, R26, R140 ;  /* 0x0000001a148c723c */ /* 0x000fe2000000188c */
[----:B------:R-:W2:Y:S04]  /*77c0*/  LDSM.16.M88.4 R24, [R197+0x9000] ;  /* 0x00900000c518783b */ /* 0x000ea80000000200 */
[----:B------:R-:W2:Y:S03]  /*77d0*/  LDSM.16.M88.4 R20, [R197+0x9800] ;  /* 0x00980000c514783b */ /* 0x000ea60000000200 */
[C---:B-1----:R-:W-:Y:S08]  /*77e0*/  HMMA.16816.F32 R16, R136.reuse, R4, R16 ;  /* 0x000000048810723c */ /* 0x042ff00000001810 */
[C---:B------:R-:W-:Y:S01]  /*77f0*/  HMMA.16816.F32 R12, R136.reuse, R6, R12 ;  /* 0x00000006880c723c */ /* 0x040fe2000000180c */
[----:B------:R-:W1:Y:S07]  /*7800*/  LDSM.16.M88.4 R4, [R183] ;  /* 0x00000000b704783b */ /* 0x000e6e0000000200 */
[C---:B------:R-:W-:Y:S08]  /*7810*/  HMMA.16816.F32 R160, R136.reuse, R172, R160 ;  /* 0x000000ac88a0723c */ /* 0x040ff000000018a0 */
[C---:B------:R-:W-:Y:S01]  /*7820*/  HMMA.16816.F32 R156, R136.reuse, R174, R156 ;  /* 0x000000ae889c723c */ /* 0x040fe2000000189c */
[----:B------:R-:W1:Y:S07]  /*7830*/  LDSM.16.M88.4 R172, [R182] ;  /* 0x00000000b6ac783b */ /* 0x000e6e0000000200 */
[C---:B----4-:R-:W-:Y:S08]  /*7840*/  HMMA.16816.F32 R152, R136.reuse, R168, R152 ;  /* 0x000000a88898723c */ /* 0x050ff00000001898 */
[C---:B------:R-:W-:Y:S01]  /*7850*/  HMMA.16816.F32 R148, R136.reuse, R170, R148 ;  /* 0x000000aa8894723c */ /* 0x040fe20000001894 */
[----:B------:R-:W4:Y:S07]  /*7860*/  LDSM.16.M88.4 R168, [R181] ;  /* 0x00000000b5a8783b */ /* 0x000f2e0000000200 */
[C---:B-----5:R-:W-:Y:S08]  /*7870*/  HMMA.16816.F32 R144, R136.reuse, R164, R144 ;  /* 0x000000a48890723c */ /* 0x060ff00000001890 */
[----:B------:R-:W-:Y:S01]  /*7880*/  HMMA.16816.F32 R140, R136, R166, R140 ;  /* 0x000000a6888c723c */ /* 0x000fe2000000188c */
[----:B------:R-:W5:Y:S04]  /*7890*/  LDSM.16.M88.4 R164, [R180] ;  /* 0x00000000b4a4783b */ /* 0x000f680000000200 */
[----:B------:R-:W-:Y:S03]  /*78a0*/  LDSM.16.M88.4 R136, [R194+0x2000] ;  /* 0x00200000c288783b */ /* 0x000fe60000000200 */
        /* <DEDUP_REMOVED lines=16> */
[C---:B------:R-:W-:Y:S08]  /*79b0*/  HMMA.16816.F32 R160, R224.reuse, R172, R160 ;  /* 0x000000ace0a0723c */ /* 0x040ff000000018a0 */
[C---:B------:R-:W-:Y:S08]  /*79c0*/  HMMA.16816.F32 R156, R224.reuse, R174, R156 ;  /* 0x000000aee09c723c */ /* 0x040ff0000000189c */
[C---:B----4-:R-:W-:Y:S08]  /*79d0*/  HMMA.16816.F32 R152, R224.reuse, R168, R152 ;  /* 0x000000a8e098723c */ /* 0x050ff00000001898 */
[C---:B------:R-:W-:Y:S08]  /*79e0*/  HMMA.16816.F32 R148, R224.reuse, R170, R148 ;  /* 0x000000aae094723c */ /* 0x040ff00000001894 */
[C---:B-----5:R-:W-:Y:S08]  /*79f0*/  HMMA.16816.F32 R144, R224.reuse, R164, R144 ;  /* 0x000000a4e090723c */ /* 0x060ff00000001890 */
[----:B------:R-:W-:Y:S01]  /*7a00*/  HMMA.16816.F32 R164, R224, R166, R140 ;  /* 0x000000a6e0a4723c */ /* 0x000fe2000000188c */
[----:B------:R-:W4:Y:S07]  /*7a10*/  LDSM.16.M88.4 R140, [R184+0x2800] ;  /* 0x00280000b88c783b */ /* 0x000f2e0000000200 */
        /* <DEDUP_REMOVED lines=11> */
[----:B------:R-:W5:Y:S04]  /*7ad0*/  LDSM.16.M88.4 R20, [R184+0x3800] ;  /* 0x00380000b814783b */ /* 0x000f680000000200 */
[----:B------:R-:W-:Y:S03]  /*7ae0*/  LDSM.16.M88.4 R136, [R197+0xb000] ;  /* 0x00b00000c588783b */ /* 0x000fe60000000200 */
[C---:B-1----:R-:W-:Y:S08]  /*7af0*/  HMMA.16816.F32 R16, R8.reuse, R4, R16 ;  /* 0x000000040810723c */ /* 0x042ff00000001810 */
[C---:B------:R-:W-:Y:S01]  /*7b00*/  HMMA.16816.F32 R12, R8.reuse, R6, R12 ;  /* 0x00000006080c723c */ /* 0x040fe2000000180c */
[----:B------:R-:W1:Y:S07]  /*7b10*/  LDSM.16.M88.4 R4, [R197+0xa800] ;  /* 0x00a80000c504783b */ /* 0x000e6e0000000200 */
[C---:B----4-:R-:W-:Y:S08]  /*7b20*/  HMMA.16816.F32 R160, R8.reuse, R140, R160 ;  /* 0x0000008c08a0723c */ /* 0x050ff000000018a0 */
[C---:B------:R-:W-:Y:S01]  /*7b30*/  HMMA.16816.F32 R156, R8.reuse, R142, R156 ;  /* 0x0000008e089c723c */ /* 0x040fe2000000189c */
[----:B------:R-:W-:Y:S07]  /*7b40*/  LDSM.16.M88.4 R140, [R197+0xb800] ;  /* 0x00b80000c58c783b */ /* 0x000fee0000000200 */
[C---:B--2---:R-:W-:Y:S08]  /*7b50*/  HMMA.16816.F32 R152, R8.reuse, R32, R152 ;  /* 0x000000200898723c */ /* 0x044ff00000001898 */
[----:B------:R-:W-:Y:S01]  /*7b60*/  HMMA.16816.F32 R168, R8, R34, R148 ;  /* 0x0000002208a8723c */ /* 0x000fe20000001894 */
[----:B------:R-:W-:Y:S04]  /*7b70*/  LDSM.16.M88.4 R148, [R196+0x4000] ;  /* 0x00400000c494783b */ /* 0x000fe80000000200 */
[----:B------:R-:W2:Y:S03]  /*7b80*/  LDSM.16.M88.4 R32, [R179] ;  /* 0x00000000b320783b */ /* 0x000ea60000000200 */
[----:B---3--:R-:W-:Y:S08]  /*7b90*/  HMMA.16816.F32 R16, R28, R24, R16 ;  /* 0x000000181c10723c */ /* 0x008ff00000001810 */
[C---:B-----5:R-:W-:Y:S08]  /*7ba0*/  HMMA.16816.F32 R144, R8.reuse, R20, R144 ;  /* 0x000000140890723c */ /* 0x060ff00000001890 */
[----:B------:R-:W-:Y:S01]  /*7bb0*/  HMMA.16816.F32 R164, R8, R22, R164 ;  /* 0x0000001608a4723c */ /* 0x000fe200000018a4 */
[----:B------:R-:W-:Y:S04]  /*7bc0*/  LDSM.16.M88.4 R8, [R194+0x4000] ;  /* 0x00400000c208783b */ /* 0x000fe80000000200 */
[----:B------:R-:W-:Y:S03]  /*7bd0*/  LDSM.16.M88.4 R20, [R176] ;  /* 0x00000000b014783b */ /* 0x000fe60000000200 */
[C---:B-1----:R-:W-:Y:S08]  /*7be0*/  HMMA.16816.F32 R160, R28.reuse, R4, R160 ;  /* 0x000000041ca0723c */ /* 0x042ff000000018a0 */
[C---:B------:R-:W-:Y:S01]  /*7bf0*/  HMMA.16816.F32 R156, R28.reuse, R6, R156 ;  /* 0x000000061c9c723c */ /* 0x040fe2000000189c */
[----:B------:R-:W1:Y:S07]  /*7c00*/  LDSM.16.M88.4 R4, [R191+0xa000] ;  /* 0x00a00000bf04783b */ /* 0x000e6e0000000200 */
[C---:B------:R-:W-:Y:S01]  /*7c10*/  HMMA.16816.F32 R12, R28.reuse, R26, R12 ;  /* 0x0000001a1c0c723c */ /* 0x040fe2000000180c */
[----:B------:R-:W-:Y:S07]  /*7c20*/  LDSM.16.M88.4 R24, [R177] ;  /* 0x00000000b118783b */ /* 0x000fee0000000200 */
[C---:B------:R-:W-:Y:S08]  /*7c30*/  HMMA.16816.F32 R152, R28.reuse, R136, R152 ;  /* 0x000000881c98723c */ /* 0x040ff00000001898 */
[----:B------:R-:W-:Y:S01]  /*7c40*/  HMMA.16816.F32 R168, R28, R138, R168 ;  /* 0x0000008a1ca8723c */ /* 0x000fe200000018a8 */
[----:B------:R-:W3:Y:S07]  /*7c50*/  LDSM.16.M88.4 R136, [R178] ;  /* 0x00000000b288783b */ /* 0x000eee0000000200 */
[----:B--2---:R-:W-:Y:S08]  /*7c60*/  HMMA.16816.F32 R16, R148, R32, R16 ;  /* 0x000000209410723c */ /* 0x004ff00000001810 */
[C---:B------:R-:W-:Y:S08]  /*7c70*/  HMMA.16816.F32 R144, R28.reuse, R140, R144 ;  /* 0x0000008c1c90723c */ /* 0x040ff00000001890 */
[----:B------:R-:W-:Y:S01]  /*7c80*/  HMMA.16816.F32 R164, R28, R142, R164 ;  /* 0x0000008e1ca4723c */ /* 0x000fe200000018a4 */
[----:B------:R-:W-:Y:S04]  /*7c90*/  LDSM.16.M88.4 R140, [R193+0x4000] ;  /* 0x00400000c18c783b */ /* 0x000fe80000000200 */
[----:B------:R-:W2:Y:S03]  /*7ca0*/  LDSM.16.M88.4 R28, [R184+0x4000] ;  /* 0x00400000b81c783b */ /* 0x000ea60000000200 */
[----:B------:R-:W-:Y:S01]  /*7cb0*/  HMMA.16816.F32 R12, R148, R34, R12 ;  /* 0x00000022940c723c */ /* 0x000fe2000000180c */
[----:B------:R-:W4:Y:S07]  /*7cc0*/  LDSM.16.M88.4 R32, [R191+0xa800] ;  /* 0x00a80000bf20783b */ /* 0x000f2e0000000200 */
[----:B-1----:R-:W-:Y:S08]  /*7cd0*/  HMMA.16816.F32 R16, R8, R4, R16 ;  /* 0x000000040810723c */ /* 0x002ff00000001810 */
[----:B---3--:R-:W-:Y:S08]  /*7ce0*/  HMMA.16816.F32 R160, R148, R136, R160 ;  /* 0x0000008894a0723c */ /* 0x008ff000000018a0 */
[----:B------:R-:W-:Y:S01]  /*7cf0*/  HMMA.16816.F32 R12, R8, R6, R12 ;  /* 0x00000006080c723c */ /* 0x000fe2000000180c */
[----:B------:R-:W1:Y:S07]  /*7d00*/  LDSM.16.M88.4 R4, [R184+0x4800] ;  /* 0x00480000b804783b */ /* 0x000e6e0000000200 */
[----:B------:R-:W-:Y:S07]  /*7d10*/  HMMA.16816.F32 R156, R148, R138, R156 ;  /* 0x0000008a949c723c */ /* 0x000fee000000189c */
[----:B------:R-:W-:Y:S01]  /*7d20*/  IMAD R138, R207, 0x40, R206 ;  /* 0x00000040cf8a7824 */ /* 0x000fe200078e02ce */
[----:B--2---:R-:W-:Y:S04]  /*7d30*/  HMMA.16816.F32 R16, R140, R28, R16 ;  /* 0x0000001c8c10723c */ /* 0x004fe80000001810 */
[----:B------:R-:W-:-:S04]  /*7d40*/  IADD3 R136, R138, 0x1, RZ ;  /* 0x000000018a887810 */ /* 0x000fc80007ffe0ff */
[----:B------:R-:W-:Y:S01]  /*7d50*/  HMMA.16816.F32 R144, R148, R20, R144 ;  /* 0x000000149490723c */ /* 0x000fe20000001890 */
[----:B------:R-:W2:Y:S01]  /*7d60*/  I2F R28, R136 ;  /* 0x00000088001c7306 */ /* 0x000ea20000201400 */
[C---:B------:R-:W-:Y:S02]  /*7d70*/  ISETP.GE.AND P1, PT, R136.reuse, R223, PT ;  /* 0x000000df8800720c */ /* 0x040fe40003f26270 */
[----:B------:R-:W-:-:S04]  /*7d80*/  ISETP.GE.AND P6, PT, R136, R211, PT ;  /* 0x000000d38800720c */ /* 0x000fc80003fc6270 */
[----:B------:R-:W-:Y:S01]  /*7d90*/  HMMA.16816.F32 R164, R148, R22, R164 ;  /* 0x0000001694a4723c */ /* 0x000fe200000018a4 */
[----:B------:R-:W3:Y:S07]  /*7da0*/  LDSM.16.M88.4 R20, [R191+0xb000] ;  /* 0x00b00000bf14783b */ /* 0x000eee0000000200 */
[----:B----4-:R-:W-:Y:S01]  /*7db0*/  HMMA.16816.F32 R160, R8, R32, R160 ;  /* 0x0000002008a0723c */ /* 0x010fe200000018a0 */
[----:B--2---:R-:W-:Y:S01]  /*7dc0*/  FFMA.FTZ R3, R0, R28, R17 ;  /* 0x0000001c00037223 */ /* 0x004fe20000010011 */
[----:B------:R-:W-:-:S04]  /*7dd0*/  IADD3 R136, R138, 0x18, RZ ;  /* 0x000000188a887810 */ /* 0x000fc80007ffe0ff */
[----:B------:R-:W-:Y:S02]  /*7de0*/  FSEL R3, R3, -INF , !P1 ;  /* 0xff80000003037808 */ /* 0x000fe40004800000 */
[----:B------:R-:W-:Y:S01]  /*7df0*/  HMMA.16816.F32 R152, R148, R24, R152 ;  /* 0x000000189498723c */ /* 0x000fe20000001898 */
[----:B------:R-:W-:-:S07]  /*7e00*/  IADD3 R32, R138, 0x9, RZ ;  /* 0x000000098a207810 */ /* 0x000fce0007ffe0ff */
[----:B------:R-:W-:Y:S07]  /*7e10*/  HMMA.16816.F32 R12, R140, R30, R12 ;  /* 0x0000001e8c0c723c */ /* 0x000fee000000180c */
[----:B------:R-:W-:Y:S01]  /*7e20*/  IADD3 R30, R138, 0x8, RZ ;  /* 0x000000088a1e7810 */ /* 0x000fe20007ffe0ff */
[----:B------:R-:W-:Y:S01]  /*7e30*/  HMMA.16816.F32 R168, R148, R26, R168 ;  /* 0x0000001a94a8723c */ /* 0x000fe200000018a8 */
[----:B------:R-:W2:Y:S02]  /*7e40*/  LDSM.16.M88.4 R24, [R184+0x5000] ;  /* 0x00500000b818783b */ /* 0x000ea40000000200 */
[----:B------:R4:W5:Y:S01]  /*7e50*/  I2F R33, R30 ;  /* 0x0000001e00217306 */ /* 0x0009620000201400 */
[----:B------:R-:W-:-:S02]  /*7e60*/  ISETP.GE.AND P5, PT, R30, R223, PT ;  /* 0x000000df1e00720c */ /* 0x000fc40003fa6270 */
[----:B------:R-:W-:Y:S02]  /*7e70*/  ISETP.GE.AND P1, PT, R30, R211, PT ;  /* 0x000000d31e00720c */ /* 0x000fe40003f26270 */
[----:B-1----:R-:W-:Y:S03]  /*7e80*/  HMMA.16816.F32 R160, R140, R4, R160 ;  /* 0x000000048ca0723c */ /* 0x002fe600000018a0 */
[----:B------:R-:W1:Y:S04]  /*7e90*/  I2F R4, R32 ;  /* 0x0000002000047306 */ /* 0x000e680000201400 */
[C---:B------:R-:W-:Y:S01]  /*7ea0*/  FFMA.FTZ R5, R0.reuse, R28, R19 ;  /* 0x0000001c00057223 */ /* 0x040fe20000010013 */
[----:B------:R-:W-:Y:S01]  /*7eb0*/  HMMA.16816.F32 R156, R8, R34, R156 ;  /* 0x00000022089c723c */ /* 0x000fe2000000189c */
[----:B----4-:R-:W4:Y:S01]  /*7ec0*/  LDSM.16.M88.4 R28, [R191+0xb800] ;  /* 0x00b80000bf1c783b */ /* 0x010f220000000200 */
[----:B-----5:R-:W-:-:S02]  /*7ed0*/  FFMA.FTZ R17, R0, R33, R12 ;  /* 0x0000002100117223 */ /* 0x020fc4000001000c */
[----:B------:R-:W-:Y:S01]  /*7ee0*/  FSEL R12, R5, -INF , !P6 ;  /* 0xff800000050c7808 */ /* 0x000fe20007000000 */
[----:B------:R-:W-:Y:S02]  /*7ef0*/  FFMA.FTZ R14, R0, R33, R14 ;  /* 0x00000021000e7223 */ /* 0x000fe4000001000e */
[----:B------:R-:W-:Y:S01]  /*7f00*/  IADD3 R34, R138, 0x10, RZ ;  /* 0x000000108a227810 */ /* 0x000fe20007ffe0ff */
[----:B---3--:R-:W-:Y:S01]  /*7f10*/  HMMA.16816.F32 R152, R8, R20, R152 ;  /* 0x000000140898723c */ /* 0x008fe20000001898 */
[----:B------:R-:W-:Y:S01]  /*7f20*/  ISETP.GE.AND P6, PT, R32, R223, PT ;  /* 0x000000df2000720c */ /* 0x000fe20003fc6270 */
[----:B------:R-:W-:Y:S01]  /*7f30*/  I2F R35, R136 ;  /* 0x0000008800237306 */ /* 0x000fe20000201400 */
[CC--:B-1----:R-:W-:Y:S01]  /*7f40*/  FFMA.FTZ R13, R0.reuse, R4.reuse, R13 ;  /* 0x00000004000d7223 */ /* 0x0c2fe2000001000d */
[----:B------:R-:W-:Y:S01]  /*7f50*/  FSEL R17, R17, -INF , !P5 ;  /* 0xff80000011117808 */ /* 0x000fe20006800000 */
[----:B------:R-:W-:Y:S01]  /*7f60*/  FFMA.FTZ R15, R0, R4, R15 ;  /* 0x00000004000f7223 */ /* 0x000fe2000001000f */
[----:B------:R-:W-:-:S02]  /*7f70*/  FSEL R14, R14, -INF , !P1 ;  /* 0xff8000000e0e7808 */ /* 0x000fc40004800000 */
[----:B------:R-:W-:Y:S01]  /*7f80*/  IADD3 R20, R138, 0x11, RZ ;  /* 0x000000118a147810 */ /* 0x000fe20007ffe0ff */
[----:B------:R-:W-:Y:S01]  /*7f90*/  HMMA.16816.F32 R168, R8, R22, R168 ;  /* 0x0000001608a8723c */ /* 0x000fe200000018a8 */
[----:B------:R-:W1:Y:S01]  /*7fa0*/  I2F R19, R34 ;  /* 0x0000002200137306 */ /* 0x000e620000201400 */
[----:B------:R-:W-:Y:S02]  /*7fb0*/  FSEL R13, R13, -INF , !P6 ;  /* 0xff8000000d0d7808 */ /* 0x000fe40007000000 */
[----:B------:R-:W-:Y:S02]  /*7fc0*/  ISETP.GE.AND P5, PT, R32, R211, PT ;  /* 0x000000d32000720c */ /* 0x000fe40003fa6270 */
[C---:B------:R-:W-:Y:S02]  /*7fd0*/  ISETP.GE.AND P1, PT, R34.reuse, R223, PT ;  /* 0x000000df2200720c */ /* 0x040fe40003f26270 */
[----:B------:R-:W-:Y:S01]  /*7fe0*/  HMMA.16816.F32 R156, R140, R6, R156 ;  /* 0x000000068c9c723c */ /* 0x000fe2000000189c */
[----:B------:R-:W3:Y:S01]  /*7ff0*/  I2F R21, R20 ;  /* 0x0000001400157306 */ /* 0x000ee20000201400 */
[----:B------:R-:W5:Y:S01]  /*8000*/  LDSM.16.M88.4 R4, [R184+0x5800] ;  /* 0x00580000b804783b */ /* 0x000f620000000200 */
[----:B------:R-:W-:Y:S01]  /*8010*/  ISETP.GE.AND P6, PT, R34, R211, PT ;  /* 0x000000d32200720c */ /* 0x000fe20003fc6270 */
[----:B------:R-:W-:-:S04]  /*8020*/  DEPBAR.LE SB0, 0x0 ;  /* 0x000080000000791a */ /* 0x000fc80000000000 */
[----:B------:R-:W-:Y:S01]  /*8030*/  FSEL R32, R15, -INF , !P5 ;  /* 0xff8000000f207808 */ /* 0x000fe20006800000 */
[----:B-1----:R-:W-:Y:S01]  /*8040*/  FFMA.FTZ R22, R0, R19, R162 ;  /* 0x0000001300167223 */ /* 0x002fe200000100a2 */
[----:B------:R-:W-:Y:S01]  /*8050*/  IADD3 R34, R138, 0x19, RZ ;  /* 0x000000198a227810 */ /* 0x000fe20007ffe0ff */
[----:B--2---:R-:W-:Y:S01]  /*8060*/  HMMA.16816.F32 R152, R140, R24, R152 ;  /* 0x000000188c98723c */ /* 0x004fe20000001898 */
[----:B------:R-:W-:Y:S01]  /*8070*/  ISETP.GE.AND P5, PT, R20, R223, PT ;  /* 0x000000df1400720c */ /* 0x000fe20003fa6270 */
[----:B------:R-:W-:Y:S01]  /*8080*/  FFMA.FTZ R33, R0, R19, R160 ;  /* 0x0000001300217223 */ /* 0x000fe200000100a0 */
[----:B------:R-:W1:Y:S01]  /*8090*/  I2F R15, R34 ;  /* 0x00000022000f7306 */ /* 0x000e620000201400 */
[----:B------:R-:W-:Y:S01]  /*80a0*/  FSEL R22, R22, -INF , !P6 ;  /* 0xff80000016167808 */ /* 0x000fe20007000000 */
[----:B---3--:R-:W-:Y:S01]  /*80b0*/  FFMA.FTZ R161, R0, R21, R161 ;  /* 0x0000001500a17223 */ /* 0x008fe200000100a1 */
[----:B------:R-:W-:Y:S02]  /*80c0*/  ISETP.GE.AND P6, PT, R136, R223, PT ;  /* 0x000000df8800720c */ /* 0x000fe40003fc6270 */
[----:B----4-:R-:W-:Y:S01]  /*80d0*/  HMMA.16816.F32 R144, R8, R28, R144 ;  /* 0x0000001c0890723c */ /* 0x010fe20000001890 */
[----:B------:R-:W-:Y:S01]  /*80e0*/  IADD3 R24, R138, 0x20, RZ ;  /* 0x000000208a187810 */ /* 0x000fe20007ffe0ff */
[----:B------:R-:W-:Y:S01]  /*80f0*/  FFMA.FTZ R163, R0, R21, R163 ;  /* 0x0000001500a37223 */ /* 0x000fe200000100a3 */
[----:B------:R-:W-:-:S02]  /*8100*/  FSEL R25, R161, -INF , !P5 ;  /* 0xff800000a1197808 */ /* 0x000fc40006800000 */
[----:B------:R-:W-:Y:S01]  /*8110*/  ISETP.GE.AND P5, PT, R136, R211, PT ;  /* 0x000000d38800720c */ /* 0x000fe20003fa6270 */
[----:B------:R-:W2:Y:S01]  /*8120*/  I2F R19, R24 ;  /* 0x0000001800137306 */ /* 0x000ea20000201400 */
[----:B------:R-:W-:Y:S01]  /*8130*/  IADD3 R136, R138, 0x21, RZ ;  /* 0x000000218a887810 */ /* 0x000fe20007ffe0ff */
[----:B------:R-:W-:Y:S01]  /*8140*/  HMMA.16816.F32 R164, R8, R30, R164 ;  /* 0x0000001e08a4723c */ /* 0x000fe200000018a4 */
[----:B------:R-:W-:Y:S01]  /*8150*/  FSEL R33, R33, -INF , !P1 ;  /* 0xff80000021217808 */ /* 0x000fe20004800000 */
[----:B------:R-:W-:Y:S01]  /*8160*/  FFMA.FTZ R23, R0, R35, R156 ;  /* 0x0000002300177223 */ /* 0x000fe2000001009c */
[----:B------:R-:W-:Y:S01]  /*8170*/  ISETP.GE.AND P1, PT, R20, R211, PT ;  /* 0x000000d31400720c */ /* 0x000fe20003f26270 */
[C---:B------:R-:W-:Y:S02]  /*8180*/  FFMA.FTZ R20, R0.reuse, R35, R158 ;  /* 0x0000002300147223 */ /* 0x040fe4000001009e */
[----:B------:R-:W3:Y:S01]  /*8190*/  I2F R29, R136 ;  /* 0x00000088001d7306 */ /* 0x000ee20000201400 */
[----:B------:R-:W-:Y:S01]  /*81a0*/  FSEL R28, R163, -INF , !P1 ;  /* 0xff800000a31c7808 */ /* 0x000fe20004800000 */
[----:B-1----:R-:W-:Y:S01]  /*81b0*/  FFMA.FTZ R21, R0, R15, R157 ;  /* 0x0000000f00157223 */ /* 0x002fe2000001009d */
[----:B------:R-:W-:Y:S01]  /*81c0*/  ISETP.GE.AND P1, PT, R34, R223, PT ;  /* 0x000000df2200720c */ /* 0x000fe20003f26270 */
[----:B------:R-:W-:Y:S01]  /*81d0*/  HMMA.16816.F32 R168, R140, R26, R168 ;  /* 0x0000001a8ca8723c */ /* 0x000fe200000018a8 */
[----:B------:R-:W-:-:S02]  /*81e0*/  FSEL R20, R20, -INF , !P5 ;  /* 0xff80000014147808 */ /* 0x000fc40006800000 */
[----:B------:R-:W-:Y:S01]  /*81f0*/  FSEL R21, R21, -INF , !P1 ;  /* 0xff80000015157808 */ /* 0x000fe20004800000 */
[----:B--2---:R-:W-:Y:S01]  /*8200*/  FFMA.FTZ R154, R0, R19, R154 ;  /* 0x00000013009a7223 */ /* 0x004fe2000001009a */
[----:B------:R-:W-:Y:S01]  /*8210*/  ISETP.GE.AND P5, PT, R24, R223, PT ;  /* 0x000000df1800720c */ /* 0x000fe20003fa6270 */
[----:B------:R-:W-:Y:S01]  /*8220*/  FFMA.FTZ R152, R0, R19, R152 ;  /* 0x0000001300987223 */ /* 0x000fe20000010098 */
[----:B------:R-:W-:Y:S01]  /*8230*/  ISETP.GE.AND P1, PT, R24, R211, PT ;  /* 0x000000d31800720c */ /* 0x000fe20003f26270 */
[----:B------:R-:W-:Y:S01]  /*8240*/  FFMA.FTZ R24, R0, R15, R159 ;  /* 0x0000000f00187223 */ /* 0x000fe2000001009f */
[----:B------:R-:W-:Y:S01]  /*8250*/  FSEL R23, R23, -INF , !P6 ;  /* 0xff80000017177808 */ /* 0x000fe20007000000 */
[----:B-----5:R-:W-:Y:S01]  /*8260*/  HMMA.16816.F32 R144, R140, R4, R144 ;  /* 0x000000048c90723c */ /* 0x020fe20000001890 */
[----:B------:R-:W-:Y:S01]  /*8270*/  ISETP.GE.AND P6, PT, R34, R211, PT ;  /* 0x000000d32200720c */ /* 0x000fe20003fc6270 */
[-C--:B---3--:R-:W-:Y:S01]  /*8280*/  FFMA.FTZ R153, R0, R29.reuse, R153 ;  /* 0x0000001d00997223 */ /* 0x088fe20000010099 */
[----:B------:R-:W-:Y:S01]  /*8290*/  IADD3 R26, R138, 0x28, RZ ;  /* 0x000000288a1a7810 */ /* 0x000fe20007ffe0ff */
[----:B------:R-:W-:Y:S01]  /*82a0*/  FFMA.FTZ R155, R0, R29, R155 ;  /* 0x0000001d009b7223 */ /* 0x000fe2000001009b */
[----:B------:R-:W-:-:S02]  /*82b0*/  FSEL R24, R24, -INF , !P6 ;  /* 0xff80000018187808 */ /* 0x000fc40007000000 */
[----:B------:R-:W1:Y:S01]  /*82c0*/  I2F R15, R26 ;  /* 0x0000001a000f7306 */ /* 0x000e620000201400 */
[-C--:B------:R-:W-:Y:S01]  /*82d0*/  ISETP.GE.AND P6, PT, R136, R223.reuse, PT ;  /* 0x000000df8800720c */ /* 0x080fe20003fc6270 */
[----:B------:R-:W-:Y:S01]  /*82e0*/  HMMA.16816.F32 R164, R140, R6, R164 ;  /* 0x000000068ca4723c */ /* 0x000fe200000018a4 */
[----:B------:R-:W-:Y:S02]  /*82f0*/  IADD3 R10, R138, 0x29, RZ ;  /* 0x000000298a0a7810 */ /* 0x000fe40007ffe0ff */
[----:B------:R-:W-:Y:S02]  /*8300*/  FSEL R174, R154, -INF , !P1 ;  /* 0xff8000009aae7808 */ /* 0x000fe40004800000 */
[----:B------:R-:W-:Y:S01]  /*8310*/  FSEL R225, R153, -INF , !P6 ;  /* 0xff80000099e17808 */ /* 0x000fe20007000000 */
[----:B------:R-:W2:Y:S01]  /*8320*/  I2F R8, R10 ;  /* 0x0000000a00087306 */ /* 0x000ea20000201400 */
[C---:B------:R-:W-:Y:S01]  /*8330*/  ISETP.GE.AND P1, PT, R26.reuse, R223, PT ;  /* 0x000000df1a00720c */ /* 0x040fe20003f26270 */
[----:B------:R-:W-:Y:S01]  /*8340*/  BAR.SYNC.DEFER_BLOCKING 0x0 ;  /* 0x0000000000007b1d */ /* 0x000fe20000010000 */
[----:B------:R-:W-:-:S02]  /*8350*/  ISETP.GE.AND P6, PT, R26, R211, PT ;  /* 0x000000d31a00720c */ /* 0x000fc40003fc6270 */
[C---:B------:R-:W-:Y:S02]  /*8360*/  IADD3 R4, R138.reuse, 0x30, RZ ;  /* 0x000000308a047810 */ /* 0x040fe40007ffe0ff */
[----:B------:R-:W-:Y:S01]  /*8370*/  IADD3 R6, R138, 0x38, RZ ;  /* 0x000000388a067810 */ /* 0x000fe20007ffe0ff */
[-C--:B-1----:R-:W-:Y:S01]  /*8380*/  FFMA.FTZ R168, R0, R15.reuse, R168 ;  /* 0x0000000f00a87223 */ /* 0x082fe200000100a8 */
[----:B------:R-:W-:Y:S01]  /*8390*/  IADD3 R26, R138, 0x31, RZ ;  /* 0x000000318a1a7810 */ /* 0x000fe20007ffe0ff */
[----:B------:R-:W1:Y:S01]  /*83a0*/  I2F R5, R4 ;  /* 0x0000000400057306 */ /* 0x000e620000201400 */
[----:B------:R-:W-:Y:S01]  /*83b0*/  FSEL R173, R152, -INF , !P5 ;  /* 0xff80000098ad7808 */ /* 0x000fe20006800000 */
[----:B------:R-:W-:Y:S01]  /*83c0*/  FFMA.FTZ R170, R0, R15, R170 ;  /* 0x0000000f00aa7223 */ /* 0x000fe200000100aa */
[----:B------:R-:W-:Y:S02]  /*83d0*/  ISETP.GE.AND P5, PT, R136, R211, PT ;  /* 0x000000d38800720c */ /* 0x000fe40003fa6270 */
[----:B------:R-:W-:Y:S01]  /*83e0*/  FSEL R175, R168, -INF , !P1 ;  /* 0xff800000a8af7808 */ /* 0x000fe20004800000 */
[CC--:B--2---:R-:W-:Y:S01]  /*83f0*/  FFMA.FTZ R169, R0.reuse, R8.reuse, R169 ;  /* 0x0000000800a97223 */ /* 0x0c4fe200000100a9 */
[----:B------:R-:W-:Y:S01]  /*8400*/  FSEL R172, R155, -INF , !P5 ;  /* 0xff8000009bac7808 */ /* 0x000fe20006800000 */
[----:B------:R-:W2:Y:S01]  /*8410*/  I2F R9, R26 ;  /* 0x0000001a00097306 */ /* 0x000ea20000201400 */
[----:B------:R-:W-:Y:S01]  /*8420*/  FFMA.FTZ R168, R0, R8, R171 ;  /* 0x0000000800a87223 */ /* 0x000fe200000100ab */
[----:B------:R-:W-:-:S02]  /*8430*/  ISETP.GE.AND P5, PT, R10, R223, PT ;  /* 0x000000df0a00720c */ /* 0x000fc40003fa6270 */
[----:B------:R-:W-:Y:S02]  /*8440*/  ISETP.GE.AND P1, PT, R10, R211, PT ;  /* 0x000000d30a00720c */ /* 0x000fe40003f26270 */
[----:B------:R-:W-:Y:S02]  /*8450*/  FSEL R169, R169, -INF , !P5 ;  /* 0xff800000a9a97808 */ /* 0x000fe40006800000 */
[----:B------:R-:W3:Y:S01]  /*8460*/  I2F R7, R6 ;  /* 0x0000000600077306 */ /* 0x000ee20000201400 */
[-C--:B-1----:R-:W-:Y:S01]  /*8470*/  FFMA.FTZ R146, R0, R5.reuse, R146 ;  /* 0x0000000500927223 */ /* 0x082fe20000010092 */
[----:B------:R-:W-:Y:S01]  /*8480*/  FSEL R168, R168, -INF , !P1 ;  /* 0xff800000a8a87808 */ /* 0x000fe20004800000 */
[----:B------:R-:W-:Y:S01]  /*8490*/  FFMA.FTZ R144, R0, R5, R144 ;  /* 0x0000000500907223 */ /* 0x000fe20000010090 */
[----:B------:R-:W-:Y:S02]  /*84a0*/  ISETP.GE.AND P5, PT, R4, R211, PT ;  /* 0x000000d30400720c */ /* 0x000fe40003fa6270 */
[----:B------:R-:W-:Y:S01]  /*84b0*/  ISETP.GE.AND P1, PT, R26, R223, PT ;  /* 0x000000df1a00720c */ /* 0x000fe20003f26270 */
[----:B--2---:R-:W-:Y:S01]  /*84c0*/  FFMA.FTZ R145, R0, R9, R145 ;  /* 0x0000000900917223 */ /* 0x004fe20000010091 */
[----:B------:R-:W-:Y:S01]  /*84d0*/  FSEL R170, R170, -INF , !P6 ;  /* 0xff800000aaaa7808 */ /* 0x000fe20007000000 */
[----:B------:R-:W1:Y:S01]  /*84e0*/  I2F R5, R138 ;  /* 0x0000008a00057306 */ /* 0x000e620000201400 */
[----:B------:R-:W-:Y:S01]  /*84f0*/  ISETP.GE.AND P6, PT, R4, R223, PT ;  /* 0x000000df0400720c */ /* 0x000fe20003fc6270 */
[----:B------:R-:W-:Y:S01]  /*8500*/  FFMA.FTZ R136, R0, R9, R147 ;  /* 0x0000000900887223 */ /* 0x000fe20000010093 */
[----:B------:R-:W-:-:S02]  /*8510*/  FSEL R152, R146, -INF , !P5 ;  /* 0xff80000092987808 */ /* 0x000fc40006800000 */
[----:B------:R-:W-:Y:S01]  /*8520*/  FSEL R153, R145, -INF , !P1 ;  /* 0xff80000091997808 */ /* 0x000fe20004800000 */
[----:B---3--:R-:W-:Y:S01]  /*8530*/  FFMA.FTZ R137, R0, R7, R164 ;  /* 0x0000000700897223 */ /* 0x008fe200000100a4 */
[----:B------:R-:W-:Y:S01]  /*8540*/  ISETP.GE.AND P5, PT, R6, R223, PT ;  /* 0x000000df0600720c */ /* 0x000fe20003fa6270 */
[----:B------:R-:W-:Y:S01]  /*8550*/  FFMA.FTZ R166, R0, R7, R166 ;  /* 0x0000000700a67223 */ /* 0x000fe200000100a6 */
[-C--:B------:R-:W-:Y:S02]  /*8560*/  ISETP.GE.AND P1, PT, R6, R211.reuse, PT ;  /* 0x000000d30600720c */ /* 0x080fe40003f26270 */
[----:B------:R-:W-:Y:S02]  /*8570*/  IADD3 R6, R138, 0x39, RZ ;  /* 0x000000398a067810 */ /* 0x000fe40007ffe0ff */
[----:B------:R-:W-:Y:S02]  /*8580*/  FSEL R155, R144, -INF , !P6 ;  /* 0xff800000909b7808 */ /* 0x000fe40007000000 */
[----:B------:R-:W-:Y:S01]  /*8590*/  ISETP.GE.AND P6, PT, R26, R211, PT ;  /* 0x000000d31a00720c */ /* 0x000fe20003fc6270 */
[----:B------:R-:W2:Y:S01]  /*85a0*/  I2F R7, R6 ;  /* 0x0000000600077306 */ /* 0x000ea20000201400 */
[----:B------:R-:W-:Y:S01]  /*85b0*/  FSEL R137, R137, -INF , !P5 ;  /* 0xff80000089897808 */ /* 0x000fe20006800000 */
[-C--:B-1----:R-:W-:Y:S01]  /*85c0*/  FFMA.FTZ R16, R0, R5.reuse, R16 ;  /* 0x0000000500107223 */ /* 0x082fe20000010010 */
[----:B------:R-:W-:Y:S01]  /*85d0*/  FSEL R136, R136, -INF , !P6 ;  /* 0xff80000088887808 */ /* 0x000fe20007000000 */
[----:B------:R-:W-:Y:S01]  /*85e0*/  FFMA.FTZ R4, R0, R5, R18 ;  /* 0x0000000500047223 */ /* 0x000fe20000010012 */
[----:B------:R-:W-:-:S02]  /*85f0*/  ISETP.GE.AND P6, PT, R138, R223, PT ;  /* 0x000000df8a00720c */ /* 0x000fc40003fc6270 */
[----:B------:R-:W-:Y:S02]  /*8600*/  ISETP.GE.AND P5, PT, R138, R211, PT ;  /* 0x000000d38a00720c */ /* 0x000fe40003fa6270 */
[----:B------:R-:W-:Y:S02]  /*8610*/  FSEL R138, R166, -INF , !P1 ;  /* 0xff800000a68a7808 */ /* 0x000fe40004800000 */
[----:B------:R-:W-:Y:S02]  /*8620*/  ISETP.GE.AND P1, PT, R134, 0x3, PT ;  /* 0x000000038600780c */ /* 0x000fe40003f26270 */
[----:B------:R-:W-:Y:S02]  /*8630*/  FSEL R5, R16, -INF , !P6 ;  /* 0xff80000010057808 */ /* 0x000fe40007000000 */
[----:B------:R-:W-:Y:S01]  /*8640*/  FSEL R4, R4, -INF , !P5 ;  /* 0xff80000004047808 */ /* 0x000fe20006800000 */
[----:B--2---:R-:W-:Y:S01]  /*8650*/  FFMA.FTZ R139, R0, R7, R165 ;  /* 0x00000007008b7223 */ /* 0x004fe200000100a5 */
[----:B------:R-:W-:Y:S01]  /*8660*/  ISETP.GE.AND P6, PT, R6, R223, PT ;  /* 0x000000df0600720c */ /* 0x000fe20003fc6270 */
[----:B------:R-:W-:Y:S01]  /*8670*/  FFMA.FTZ R150, R0, R7, R167 ;  /* 0x0000000700967223 */ /* 0x000fe200000100a7 */
[----:B------:R-:W-:-:S02]  /*8680*/  ISETP.GE.AND P5, PT, R6, R211, PT ;  /* 0x000000d30600720c */ /* 0x000fc40003fa6270 */
        /* <DEDUP_REMOVED lines=62> */
.L_x_2147:
[----:B------:R-:W-:-:S05]  /*8a70*/  IMAD.MOV.U32 R11, RZ, RZ, c[0x0][0x198] ;  /* 0x00006600ff0b7624 */ /* 0x000fca00078e00ff */
[----:B------:R-:W-:-:S04]  /*8a80*/  LEA R11, -R11, RZ, 0x6 ;  /* 0x000000ff0b0b7211 */ /* 0x000fc800078e31ff */
[----:B------:R-:W-:Y:S02]  /*8a90*/  SHF.R.S32.HI R8, RZ, 0x1f, R11 ;  /* 0x0000001fff087819 */ /* 0x000fe4000001140b */
.L_x_2148:
        /* <DEDUP_REMOVED lines=108> */
.L_x_2150:
[----:B------:R-:W-:Y:S05]  /*9160*/  BSYNC B0 ;  /* 0x0000000000007941 */ /* 0x000fea0003800000 */
.L_x_2149:
[----:B------:R-:W0:Y:S01]  /*9170*/  LDGDEPBAR ;  /* 0x00000000000079af */ /* 0x000e220000000000 */
[----:B------:R-:W-:-:S04]  /*9180*/  LEA R218, P1, R11, R218, 0x1 ;  /* 0x000000da0bda7211 */ /* 0x000fc800078208ff */
[----:B------:R-:W-:Y:S02]  /*9190*/  LEA.HI.X R217, R11, R217, R8, 0x1, P1 ;  /* 0x000000d90bd97211 */ /* 0x000fe400008f0c08 */
.L_x_2146:
        /* <DEDUP_REMOVED lines=32> */
[----:B------:R-:W2:Y:S04]  /*93a0*/  SHFL.BFLY PT, R7, R6, 0x2, 0x1f ;  /* 0x0c401f0006077f89 */ /* 0x000ea800000e0000 */
[----:B------:R-:W3:Y:S01]  /*93b0*/  SHFL.BFLY PT, R2, R9, 0x2, 0x1f ;  /* 0x0c401f0009027f89 */ /* 0x000ee200000e0000 */
[----:B--2---:R-:W-:Y:S02]  /*93c0*/  FMNMX.FTZ R7, R6, R7, !PT ;  /* 0x0000000706077209 */ /* 0x004fe40007810000 */
[----:B---3--:R-:W-:-:S03]  /*93d0*/  FMNMX.FTZ R2, R9, R2, !PT ;  /* 0x0000000209027209 */ /* 0x008fc60007810000 */
[----:B-1----:R-:W1:Y:S04]  /*93e0*/  SHFL.BFLY PT, R146, R7, 0x1, 0x1f ;  /* 0x0c201f0007927f89 */ /* 0x002e6800000e0000 */
[----:B------:R-:W2:Y:S04]  /*93f0*/  SHFL.BFLY PT, R145, R2, 0x1, 0x1f ;  /* 0x0c201f0002917f89 */ /* 0x000ea800000e0000 */
[----:B------:R-:W-:Y:S01]  /*9400*/  LDSM.16.MT88.4 R8, [R189+0xc000] ;  /* 0x00c00000bd08783b */ /* 0x000fe20000004200 */
        /* <DEDUP_REMOVED lines=9> */
[--C-:B------:R-:W-:Y:S02]  /*94a0*/  FFMA.FTZ R141, R13, c[0x0][0x23c], -R154.reuse ;  /* 0x00008f000d8d7a23 */ /* 0x100fe4000001089a */
[--C-:B------:R-:W-:Y:S02]  /*94b0*/  FFMA.FTZ R3, R12, c[0x0][0x23c], -R151.reuse ;  /* 0x00008f000c037a23 */ /* 0x100fe40000010897 */
[--C-:B------:R-:W-:Y:S01]  /*94c0*/  FFMA.FTZ R2, R14, c[0x0][0x23c], -R151.reuse ;  /* 0x00008f000e027a23 */ /* 0x100fe20000010897 */
[----:B------:R-:W-:Y:S01]  /*94d0*/  MUFU.EX2 R143, R143 ;  /* 0x0000008f008f7308 */ /* 0x000fe20000000800 */
[----:B------:R-:W1:Y:S01]  /*94e0*/  LDSM.16.MT88.4 R12, [R190+0xc000] ;  /* 0x00c00000be0c783b */ /* 0x000e620000004200 */
[--C-:B------:R-:W-:Y:S01]  /*94f0*/  FFMA.FTZ R144, R5, c[0x0][0x23c], -R154.reuse ;  /* 0x00008f0005907a23 */ /* 0x100fe2000001089a */
[----:B------:R-:W-:Y:S01]  /*9500*/  FSEL R5, R145, RZ, P1 ;  /* 0x000000ff91057208 */ /* 0x000fe20000800000 */
[----:B------:R-:W-:Y:S01]  /*9510*/  FFMA.FTZ R140, R4, c[0x0][0x23c], -R151 ;  /* 0x00008f00048c7a23 */ /* 0x000fe20000010897 */
[----:B------:R-:W-:Y:S01]  /*9520*/  FSEL R4, R146, RZ, P2 ;  /* 0x000000ff92047208 */ /* 0x000fe20001000000 */
[----:B------:R-:W-:-:S02]  /*9530*/  FFMA.FTZ R142, R17, c[0x0][0x23c], -R154 ;  /* 0x00008f00118e7a23 */ /* 0x000fc4000001089a */
[----:B------:R-:W-:Y:S01]  /*9540*/  FADD.FTZ R5, R132, -R5 ;  /* 0x8000000584057221 */ /* 0x000fe20000010000 */
[----:B------:R-:W2:Y:S01]  /*9550*/  MUFU.EX2 R144, R144 ;  /* 0x0000009000907308 */ /* 0x000ea20000000800 */
[----:B------:R-:W-:Y:S01]  /*9560*/  FADD.FTZ R4, R133, -R4 ;  /* 0x8000000485047221 */ /* 0x000fe20000010000 */
[----:B------:R-:W3:Y:S01]  /*9570*/  LDSM.16.MT88.4 R16, [R192+0xc000] ;  /* 0x00c00000c010783b */ /* 0x000ee20000004200 */
[----:B------:R-:W-:Y:S02]  /*9580*/  FFMA.FTZ R147, R32, c[0x0][0x23c], -R151 ;  /* 0x00008f0020937a23 */ /* 0x000fe40000010897 */
[----:B------:R-:W-:Y:S01]  /*9590*/  FMUL.FTZ R149, R4, c[0x0][0x23c] ;  /* 0x00008f0004957a20 */ /* 0x000fe20000410000 */
[----:B------:R-:W-:Y:S01]  /*95a0*/  LDSM.16.MT88.4 R132, [R190+0xc800] ;  /* 0x00c80000be84783b */ /* 0x000fe20000004200 */
[----:B------:R-:W-:Y:S01]  /*95b0*/  FMUL.FTZ R148, R5, c[0x0][0x23c] ;  /* 0x00008f0005947a20 */ /* 0x000fe20000410000 */
[----:B------:R-:W-:Y:S01]  /*95c0*/  MUFU.EX2 R142, R142 ;  /* 0x0000008e008e7308 */ /* 0x000fe20000000800 */
[----:B------:R-:W-:-:S02]  /*95d0*/  FFMA.FTZ R156, R33, c[0x0][0x23c], -R154 ;  /* 0x00008f00219c7a23 */ /* 0x000fc4000001089a */
[--C-:B------:R-:W-:Y:S01]  /*95e0*/  FFMA.FTZ R157, R25, c[0x0][0x23c], -R154.reuse ;  /* 0x00008f00199d7a23 */ /* 0x100fe2000001089a */
[----:B------:R-:W-:Y:S01]  /*95f0*/  LDSM.16.MT88.4 R32, [R189+0xc800] ;  /* 0x00c80000bd20783b */ /* 0x000fe20000004200 */
[--C-:B------:R-:W-:Y:S02]  /*9600*/  FFMA.FTZ R158, R23, c[0x0][0x23c], -R154.reuse ;  /* 0x00008f00179e7a23 */ /* 0x100fe4000001089a */
[----:B------:R-:W-:Y:S01]  /*9610*/  FFMA.FTZ R159, R21, c[0x0][0x23c], -R154 ;  /* 0x00008f00159f7a23 */ /* 0x000fe2000001089a */
[----:B------:R-:W4:Y:S01]  /*9620*/  MUFU.EX2 R141, R141 ;  /* 0x0000008d008d7308 */ /* 0x000f220000000800 */
[----:B--2---:R-:W-:Y:S01]  /*9630*/  F2FP.PACK_AB R4, R143, R144 ;  /* 0x000000908f04723e */ /* 0x004fe200000000ff */
[--C-:B------:R-:W-:Y:S02]  /*9640*/  FFMA.FTZ R160, R22, c[0x0][0x23c], -R151.reuse ;  /* 0x00008f0016a07a23 */ /* 0x100fe40000010897 */
[--C-:B------:R-:W-:Y:S02]  /*9650*/  FFMA.FTZ R163, R28, c[0x0][0x23c], -R151.reuse ;  /* 0x00008f001ca37a23 */ /* 0x100fe40000010897 */
[--C-:B------:R-:W-:Y:S01]  /*9660*/  FFMA.FTZ R161, R20, c[0x0][0x23c], -R151.reuse ;  /* 0x00008f0014a17a23 */ /* 0x100fe20000010897 */
[----:B------:R-:W-:Y:S01]  /*9670*/  LDSM.16.MT88.4 R28, [R188+0xc800] ;  /* 0x00c80000bc1c783b */ /* 0x000fe20000004200 */
[----:B------:R-:W-:Y:S01]  /*9680*/  MUFU.EX2 R140, R140 ;  /* 0x0000008c008c7308 */ /* 0x000fe20000000800 */
[----:B------:R-:W-:-:S02]  /*9690*/  FFMA.FTZ R162, R24, c[0x0][0x23c], -R151 ;  /* 0x00008f0018a27a23 */ /* 0x000fc40000010897 */
[----:B------:R-:W-:Y:S01]  /*96a0*/  LDSM.16.MT88.4 R24, [R192+0xe800] ;  /* 0x00e80000c018783b */ /* 0x000fe20000004200 */
[--C-:B------:R-:W-:Y:S02]  /*96b0*/  FFMA.FTZ R166, R169, c[0x0][0x23c], -R154.reuse ;  /* 0x00008f00a9a67a23 */ /* 0x100fe4000001089a */
[--C-:B------:R-:W-:Y:S01]  /*96c0*/  FFMA.FTZ R164, R173, c[0x0][0x23c], -R154.reuse ;  /* 0x00008f00ada47a23 */ /* 0x100fe2000001089a */
[----:B------:R-:W-:Y:S01]  /*96d0*/  LDSM.16.MT88.4 R20, [R190+0xe800] ;  /* 0x00e80000be14783b */ /* 0x000fe20000004200 */
[----:B------:R-:W2:Y:S01]  /*96e0*/  MUFU.EX2 R3, R3 ;  /* 0x0000000300037308 */ /* 0x000ea20000000800 */
[----:B----4-:R-:W-:Y:S01]  /*96f0*/  F2FP.PACK_AB R6, R141, R142 ;  /* 0x0000008e8d06723e */ /* 0x010fe200000000ff */
[--C-:B------:R-:W-:Y:S02]  /*9700*/  FFMA.FTZ R167, R225, c[0x0][0x23c], -R154.reuse ;  /* 0x00008f00e1a77a23 */ /* 0x100fe4000001089a */
[----:B------:R-:W-:Y:S02]  /*9710*/  FFMA.FTZ R165, R175, c[0x0][0x23c], -R154 ;  /* 0x00008f00afa57a23 */ /* 0x000fe4000001089a */
        /* <DEDUP_REMOVED lines=13> */
[--C-:B------:R-:W-:Y:S02]  /*97f0*/  FFMA.FTZ R174, R138, c[0x0][0x23c], -R151.reuse ;  /* 0x00008f008aae7a23 */ /* 0x100fe40000010897 */
[----:B------:R-:W-:Y:S02]  /*9800*/  FFMA.FTZ R154, R139, c[0x0][0x23c], -R154 ;  /* 0x00008f008b9a7a23 */ /* 0x000fe4000001089a */
[----:B------:R-:W-:Y:S01]  /*9810*/  FFMA.FTZ R151, R150, c[0x0][0x23c], -R151 ;  /* 0x00008f0096977a23 */ /* 0x000fe20000010897 */
[----:B------:R-:W5:Y:S01]  /*9820*/  MUFU.EX2 R148, R148 ;  /* 0x0000009400947308 */ /* 0x000f620000000800 */
[----:B----4-:R-:W-:Y:S01]  /*9830*/  F2FP.PACK_AB R7, R147, R2 ;  /* 0x000000029307723e */ /* 0x010fe200000000ff */
[----:B------:R-:W-:Y:S01]  /*9840*/  LDSM.16.MT88.4 R136, [R190+0xd800] ;  /* 0x00d80000be88783b */ /* 0x000fe20000004200 */
[----:B--2---:R-:W-:-:S05]  /*9850*/  FMUL.FTZ R36, R36, R149 ;  /* 0x0000009524247220 */ /* 0x004fca0000410000 */
        /* <DEDUP_REMOVED lines=23> */
[C---:B---3--:R-:W-:Y:S01]  /*99d0*/  HMMA.16816.F32 R128, R4.reuse, R16, R128 ;  /* 0x000000100480723c */ /* 0x048fe20000001880 */
        /* <DEDUP_REMOVED lines=28> */
[----:B------:R-:W1:Y:S01]  /*9ba0*/  MUFU.EX2 R164, R164 ;  /* 0x000000a400a47308 */ /* 0x000e620000000800 */
[----:B------:R-:W-:Y:S01]  /*9bb0*/  FMUL.FTZ R55, R55, R148 ;  /* 0x0000009437377220 */ /* 0x000fe20000410000 */
[----:B------:R-:W-:Y:S01]  /*9bc0*/  HMMA.16816.F32 R64, R4, R14, R64 ;  /* 0x0000000e0440723c */ /* 0x000fe20000001840 */
[----:B------:R-:W1:Y:S01]  /*9bd0*/  LDSM.16.MT88.4 R12, [R188+0xe000] ;  /* 0x00e00000bc0c783b */ /* 0x000e620000004200 */
[----:B------:R-:W-:-:S02]  /*9be0*/  FMUL.FTZ R56, R56, R149 ;  /* 0x0000009538387220 */ /* 0x000fc40000410000 */
[-C--:B------:R-:W-:Y:S02]  /*9bf0*/  FMUL.FTZ R57, R57, R149.reuse ;  /* 0x0000009539397220 */ /* 0x080fe40000410000 */
[-C--:B------:R-:W-:Y:S01]  /*9c00*/  FMUL.FTZ R58, R58, R148.reuse ;  /* 0x000000943a3a7220 */ /* 0x080fe20000410000 */
[----:B------:R-:W-:Y:S01]  /*9c10*/  MUFU.EX2 R167, R167 ;  /* 0x000000a700a77308 */ /* 0x000fe20000000800 */
        /* <DEDUP_REMOVED lines=113> */
[C---:B-1----:R-:W-:Y:S01]  /*a330*/  HMMA.16816.F32 R128, R4.reuse, R12, R128 ;  /* 0x0000000c0480723c */ /* 0x042fe20000001880 */
[----:B------:R-:W-:Y:S02]  /*a340*/  FADD.FTZ R159, R159, R158 ;  /* 0x0000009e9f9f7221 */ /* 0x000fe40000010000 */
[----:B------:R-:W-:Y:S02]  /*a350*/  FADD.FTZ R162, R162, R161 ;  /* 0x000000a1a2a27221 */ /* 0x000fe40000010000 */
[----:B------:R-:W-:Y:S02]  /*a360*/  FADD.FTZ R2, R164, R159 ;  /* 0x0000009fa4027221 */ /* 0x000fe40000010000 */
[----:B-----5:R-:W-:Y:S01]  /*a370*/  FADD.FTZ R3, R169, R162 ;  /* 0x000000a2a9037221 */ /* 0x020fe20000010000 */
[----:B------:R-:W-:Y:S01]  /*a380*/  HMMA.16816.F32 R124, R4, R14, R124 ;  /* 0x0000000e047c723c */ /* 0x000fe2000000187c */
[----:B------:R-:W1:Y:S01]  /*a390*/  LDSM.16.MT88.4 R12, [R192+0x10800] ;  /* 0x01080000c00c783b */ /* 0x000e620000004200 */
[----:B------:R-:W-:-:S02]  /*a3a0*/  FADD.FTZ R2, R167, R2 ;  /* 0x00000002a7027221 */ /* 0x000fc40000010000 */
[----:B------:R-:W-:-:S04]  /*a3b0*/  FADD.FTZ R3, R172, R3 ;  /* 0x00000003ac037221 */ /* 0x000fc80000010000 */
        /* <DEDUP_REMOVED lines=37> */
[C---:B------:R-:W-:Y:S01]  /*a610*/  F2FP.PACK_AB R7, R171.reuse, R170 ;  /* 0x000000aaab07723e */ /* 0x040fe200000000ff */
[----:B------:R-:W-:Y:S02]  /*a620*/  FADD.FTZ R170, R170, R3 ;  /* 0x00000003aaaa7221 */ /* 0x000fe40000010000 */
[----:B------:R-:W-:Y:S02]  /*a630*/  FADD.FTZ R166, R166, R165 ;  /* 0x000000a5a6a67221 */ /* 0x000fe40000010000 */
[----:B------:R-:W-:Y:S02]  /*a640*/  FADD.FTZ R171, R171, R170 ;  /* 0x000000aaabab7221 */ /* 0x000fe40000010000 */
[C---:B-1----:R-:W-:Y:S08]  /*a650*/  HMMA.16816.F32 R128, R4.reuse, R12, R128 ;  /* 0x0000000c0480723c */ /* 0x042ff00000001880 */
        /* <DEDUP_REMOVED lines=75> */
[----:B------:R-:W-:Y:S02]  /*ab10*/  MOV R133, R146 ;  /* 0x0000009200857202 */ /* 0x000fe40000000f00 */
.L_x_2143:
        /* <DEDUP_REMOVED lines=13> */
.L_x_2155:
        /* <DEDUP_REMOVED lines=64> */
.L_x_2152:
[----:B------:R-:W-:Y:S02]  /*aff0*/  ISETP.GE.AND P5, PT, R212, c[0x0][0x220], PT ;  /* 0x00008800d4007a0c */ /* 0x000fe40003fa6270 */
[----:B------:R-:W-:Y:S02]  /*b000*/  ISETP.GE.AND P4, PT, R201, c[0x0][0x220], PT ;  /* 0x00008800c9007a0c */ /* 0x000fe40003f86270 */
[----:B------:R-:W-:Y:S02]  /*b010*/  LEA R132, P1, R224, R222, 0x1 ;  /* 0x000000dee0847211 */ /* 0x000fe400078208ff */
[----:B------:R-:W-:Y:S02]  /*b020*/  ISETP.GE.AND P3, PT, R200, c[0x0][0x220], PT ;  /* 0x00008800c8007a0c */ /* 0x000fe40003f66270 */
[-CC-:B------:R-:W-:Y:S02]  /*b030*/  LEA.HI.X R133, R224, R221.reuse, R2.reuse, 0x1, P1 ;  /* 0x000000dde0857211 */ /* 0x180fe400008f0c02 */
[----:B------:R-:W-:Y:S03]  /*b040*/  IADD3 R225, P2, R205, R224, RZ ;  /* 0x000000e0cde17210 */ /* 0x000fe60007f5e0ff */
[----:B------:R-:W-:Y:S01]  /*b050*/  @P5 STS.128 [R208+0xc000], RZ ;  /* 0x00c000ffd0005388 */ /* 0x000fe20000000c00 */
[CC--:B------:R-:W-:Y:S01]  /*b060*/  @!P5 LEA R228, P6, R225.reuse, R222.reuse, 0x1 ;  /* 0x000000dee1e4d211 */ /* 0x0c0fe200078c08ff */
[C---:B------:R-:W-:Y:S01]  /*b070*/  IMAD.X R134, R204.reuse, 0x1, R2, P2 ;  /* 0x00000001cc867824 */ /* 0x040fe200010e0602 */
[CC--:B------:R-:W-:Y:S01]  /*b080*/  @!P4 LEA R226, P2, R225.reuse, R222.reuse, 0x1 ;  /* 0x000000dee1e2c211 */ /* 0x0c0fe200078408ff */
[----:B------:R-:W-:Y:S01]  /*b090*/  @!PT LDS RZ, [RZ] ;  /* 0x00000000fffff984 */ /* 0x000fe20000000800 */
[----:B------:R-:W-:Y:S01]  /*b0a0*/  @!PT LDS RZ, [RZ] ;  /* 0x00000000fffff984 */ /* 0x000fe20000000800 */
[----:B------:R-:W-:Y:S01]  /*b0b0*/  @!PT LDS RZ, [RZ] ;  /* 0x00000000fffff984 */ /* 0x000fe20000000800 */
[----:B------:R1:W-:Y:S02]  /*b0c0*/  @!P5 LDGSTS.E.BYPASS.LTC128B.128 [R208+0xc000], [R132.64] ;  /* 0x0c00000084d0dfae */ /* 0x0003e4000b901d48 */
[CC--:B------:R-:W-:Y:S02]  /*b0d0*/  @!P3 LEA R224, P1, R225.reuse, R222.reuse, 0x1 ;  /* 0x000000dee1e0b211 */ /* 0x0c0fe400078208ff */
[----:B------:R-:W-:Y:S01]  /*b0e0*/  @P4 STS.128 [R208+0xe000], RZ ;  /* 0x00e000ffd0004388 */ /* 0x000fe20000000c00 */
[CCC-:B------:R-:W-:Y:S02]  /*b0f0*/  @!P5 LEA.HI.X R229, R225.reuse, R221.reuse, R134.reuse, 0x1, P6 ;  /* 0x000000dde1e5d211 */ /* 0x1c0fe400030f0c86 */
        /* <DEDUP_REMOVED lines=42> */
[----:B------:R-:W-:Y:S01]  /*b3a0*/  ISETP.GE.AND P1, PT, R207, 0x2, PT ;  /* 0x00000002cf00780c */ /* 0x000fe20003f26270 */
[----:B------:R-:W-:Y:S02]  /*b3b0*/  IMAD.MOV.U32 R221, RZ, RZ, R133 ;  /* 0x000000ffffdd7224 */ /* 0x000fe400078e0085 */
        /* <DEDUP_REMOVED lines=217> */
[C---:B------:R-:W-:Y:S01]  /*c150*/  IMAD R139, R132.reuse, R133, R139 ;  /* 0x00000085848b7224 */ /* 0x040fe200078e028b */
[----:B------:R-:W-:Y:S04]  /*c160*/  LOP3.LUT R133, RZ, c[0x0][0x2d0], RZ, 0x33, !PT ;  /* 0x0000b400ff857a12 */ /* 0x000fe800078e33ff */
[----:B------:R-:W-:Y:S07]  /*c170*/  ISETP.GT.U32.AND P2, PT, R132, R139, PT ;  /* 0x0000008b8400720c */ /* 0x000fee0003f44070 */
[--C-:B------:R-:W-:Y:S01]  /*c180*/  @!P1 IMAD.IADD R137, R137, 0x1, -R132.reuse ;  /* 0x0000000189899824 */ /* 0x100fe200078e0a84 */
[----:B------:R-:W-:Y:S04]  /*c190*/  @!P1 IADD3 R134, R134, 0x1, RZ ;  /* 0x0000000186869810 */ /* 0x000fe80007ffe0ff */
[-C--:B------:R-:W-:Y:S01]  /*c1a0*/  ISETP.GE.U32.AND P6, PT, R137, R132.reuse, PT ;  /* 0x000000848900720c */ /* 0x080fe20003fc6070 */
[----:B------:R-:W-:Y:S01]  /*c1b0*/  @!P2 IMAD.IADD R139, R139, 0x1, -R132 ;  /* 0x000000018b8ba824 */ /* 0x000fe200078e0a84 */
[----:B------:R-:W-:Y:S02]  /*c1c0*/  @!P2 IADD3 R2, R2, 0x1, RZ ;  /* 0x000000010202a810 */ /* 0x000fe40007ffe0ff */
[----:B------:R-:W-:Y:S02]  /*c1d0*/  ISETP.GE.AND P2, PT, R136, RZ, PT ;  /* 0x000000ff8800720c */ /* 0x000fe40003f46270 */
[----:B------:R-:W-:Y:S07]  /*c1e0*/  ISETP.GE.U32.AND P1, PT, R139, R132, PT ;  /* 0x000000848b00720c */ /* 0x000fee0003f26070 */
        /* <DEDUP_REMOVED lines=23> */
[C---:B------:R-:W-:Y:S01]  /*c360*/  IMAD.WIDE.U32 R138, R132.reuse, c[0x0][0x180], R138 ;  /* 0x00006000848a7a25 */ /* 0x040fe200078e008a */
[----:B------:R-:W-:Y:S03]  /*c370*/  SHF.R.S32.HI R133, RZ, 0x1f, R132 ;  /* 0x0000001fff857819 */ /* 0x000fe60000011484 */
[----:B------:R-:W-:Y:S02]  /*c380*/  IMAD.MOV.U32 R134, RZ, RZ, R138 ;  /* 0x000000ffff867224 */ /* 0x000fe400078e008a */
[----:B------:R-:W-:Y:S04]  /*c390*/  IMAD R133, R133, c[0x0][0x180], RZ ;  /* 0x0000600085857a24 */ /* 0x000fe800078e02ff */
[----:B------:R-:W-:Y:S04]  /*c3a0*/  IMAD R133, R132, c[0x0][0x184], R133 ;  /* 0x0000610084857a24 */ /* 0x000fe800078e0285 */
[----:B------:R-:W-:Y:S02]  /*c3b0*/  IMAD.IADD R2, R139, 0x1, R133 ;  /* 0x000000018b027824 */ /* 0x000fe400078e0285 */
.L_x_2154:
        /* <DEDUP_REMOVED lines=89> */
.L_x_2153:
[----:B------:R-:W-:Y:S01]  /*c950*/  IADD3 R133, R207, -0x1, RZ ;  /* 0xffffffffcf857810 */ /* 0x000fe20007ffe0ff */
[----:B-1----:R-:W-:Y:S03]  /*c960*/  LDSM.16.MT88.4 R148, [R192+0xe800] ;  /* 0x00e80000c094783b */ /* 0x002fe60000004200 */
[----:B------:R-:W-:Y:S04]  /*c970*/  LEA R2, R133, R206, 0x6 ;  /* 0x000000ce85027211 */ /* 0x000fe800078e30ff */
[C---:B------:R-:W-:Y:S01]  /*c980*/  IADD3 R142, R2.reuse, 0x1, RZ ;  /* 0x00000001028e7810 */ /* 0x040fe20007ffe0ff */
[----:B------:R-:W-:Y:S01]  /*c990*/  I2F R147, R2 ;  /* 0x0000000200937306 */ /* 0x000fe20000201400 */
[C---:B------:R-:W-:Y:S01]  /*c9a0*/  IADD3 R145, R2.reuse, 0x8, RZ ;  /* 0x0000000802917810 */ /* 0x040fe20007ffe0ff */
[----:B------:R-:W-:Y:S01]  /*c9b0*/  LDSM.16.MT88.4 R152, [R190+0xe800] ;  /* 0x00e80000be98783b */ /* 0x000fe20000004200 */
[C---:B------:R-:W-:Y:S02]  /*c9c0*/  IADD3 R136, R2.reuse, 0x9, RZ ;  /* 0x0000000902887810 */ /* 0x040fe40007ffe0ff */
[C---:B------:R-:W-:Y:S02]  /*c9d0*/  IADD3 R143, R2.reuse, 0x10, RZ ;  /* 0x00000010028f7810 */ /* 0x040fe40007ffe0ff */
[C---:B------:R-:W-:Y:S02]  /*c9e0*/  IADD3 R139, R2.reuse, 0x18, RZ ;  /* 0x00000018028b7810 */ /* 0x040fe40007ffe0ff */
        /* <DEDUP_REMOVED lines=9> */
[----:B------:R-:W-:Y:S09]  /*ca80*/  IADD3 R133, R2, 0x30, RZ ;  /* 0x0000003002857810 */ /* 0x000ff20007ffe0ff */
[----:B------:R-:W-:Y:S10]  /*ca90*/  I2F R136, R136 ;  /* 0x0000008800887306 */ /* 0x000ff40000201400 */
        /* <DEDUP_REMOVED lines=8> */
[----:B------:R-:W1:Y:S02]  /*cb20*/  I2F R133, R133 ;  /* 0x0000008500857306 */ /* 0x000e640000201400 */
[C---:B-1----:R-:W-:Y:S02]  /*cb30*/  FFMA.FTZ R30, R0.reuse, R133, R30 ;  /* 0x00000085001e7223 */ /* 0x042fe4000001001e */
[CC--:B------:R-:W-:Y:S02]  /*cb40*/  FFMA.FTZ R6, R0.reuse, R147.reuse, R6 ;  /* 0x0000009300067223 */ /* 0x0c0fe40000010006 */
[C---:B------:R-:W-:Y:S02]  /*cb50*/  FFMA.FTZ R4, R0.reuse, R147, R4 ;  /* 0x0000009300047223 */ /* 0x040fe40000010004 */
[CC--:B------:R-:W-:Y:S02]  /*cb60*/  FFMA.FTZ R7, R0.reuse, R142.reuse, R7 ;  /* 0x0000008e00077223 */ /* 0x0c0fe40000010007 */
[----:B------:R-:W-:Y:S01]  /*cb70*/  FFMA.FTZ R5, R0, R142, R5 ;  /* 0x0000008e00057223 */ /* 0x000fe20000010005 */
[----:B------:R-:W-:Y:S01]  /*cb80*/  FMNMX.FTZ R142, R6, R135, !PT ;  /* 0x00000087068e7209 */ /* 0x000fe20007810000 */
[CC--:B------:R-:W-:Y:S02]  /*cb90*/  FFMA.FTZ R10, R0.reuse, R145.reuse, R10 ;  /* 0x00000091000a7223 */ /* 0x0c0fe4000001000a */
[C---:B------:R-:W-:Y:S01]  /*cba0*/  FFMA.FTZ R8, R0.reuse, R145, R8 ;  /* 0x0000009100087223 */ /* 0x040fe20000010008 */
[----:B------:R-:W-:Y:S01]  /*cbb0*/  FMNMX.FTZ R145, R7, R142, !PT ;  /* 0x0000008e07917209 */ /* 0x000fe20007810000 */
[----:B------:R-:W-:Y:S01]  /*cbc0*/  FFMA.FTZ R11, R0, R136, R11 ;  /* 0x00000088000b7223 */ /* 0x000fe2000001000b */
[----:B------:R-:W-:Y:S01]  /*cbd0*/  FMNMX.FTZ R142, R4, R3, !PT ;  /* 0x00000003048e7209 */ /* 0x000fe20007810000 */
[----:B------:R-:W-:Y:S01]  /*cbe0*/  FFMA.FTZ R14, R0, R143, R14 ;  /* 0x0000008f000e7223 */ /* 0x000fe2000001000e */
[----:B------:R-:W-:Y:S01]  /*cbf0*/  FMNMX.FTZ R144, R10, R145, !PT ;  /* 0x000000910a907209 */ /* 0x000fe20007810000 */
[C---:B------:R-:W-:Y:S01]  /*cc00*/  FFMA.FTZ R12, R0.reuse, R143, R12 ;  /* 0x0000008f000c7223 */ /* 0x040fe2000001000c */
[----:B------:R-:W-:Y:S01]  /*cc10*/  FMNMX.FTZ R147, R5, R142, !PT ;  /* 0x0000008e05937209 */ /* 0x000fe20007810000 */
[-C--:B------:R-:W-:Y:S01]  /*cc20*/  FFMA.FTZ R16, R0, R139.reuse, R16 ;  /* 0x0000008b00107223 */ /* 0x080fe20000010010 */
[----:B------:R-:W-:Y:S01]  /*cc30*/  IADD3 R143, R2, 0x38, RZ ;  /* 0x00000038028f7810 */ /* 0x000fe20007ffe0ff */
[C---:B------:R-:W-:Y:S01]  /*cc40*/  FFMA.FTZ R18, R0.reuse, R139, R18 ;  /* 0x0000008b00127223 */ /* 0x040fe20000010012 */
[----:B------:R-:W-:Y:S01]  /*cc50*/  FMNMX.FTZ R145, R11, R144, !PT ;  /* 0x000000900b917209 */ /* 0x000fe20007810000 */
[----:B------:R-:W-:Y:S01]  /*cc60*/  FFMA.FTZ R9, R0, R136, R9 ;  /* 0x0000008800097223 */ /* 0x000fe20000010009 */
[----:B------:R-:W-:Y:S01]  /*cc70*/  FMNMX.FTZ R142, R8, R147, !PT ;  /* 0x00000093088e7209 */ /* 0x000fe20007810000 */
[----:B------:R1:W2:Y:S01]  /*cc80*/  I2F R139, R143 ;  /* 0x0000008f008b7306 */ /* 0x0002a20000201400 */
[-C--:B------:R-:W-:Y:S01]  /*cc90*/  FFMA.FTZ R15, R0, R140.reuse, R15 ;  /* 0x0000008c000f7223 */ /* 0x080fe2000001000f */
[----:B------:R-:W-:Y:S01]  /*cca0*/  IADD3 R136, R2, 0x31, RZ ;  /* 0x0000003102887810 */ /* 0x000fe20007ffe0ff */
[----:B------:R-:W-:Y:S01]  /*ccb0*/  FFMA.FTZ R13, R0, R140, R13 ;  /* 0x0000008c000d7223 */ /* 0x000fe2000001000d */
[----:B------:R-:W-:Y:S01]  /*ccc0*/  FMNMX.FTZ R140, R14, R145, !PT ;  /* 0x000000910e8c7209 */ /* 0x000fe20007810000 */
[C---:B------:R-:W-:Y:S01]  /*ccd0*/  FFMA.FTZ R19, R0.reuse, R138, R19 ;  /* 0x0000008a00137223 */ /* 0x040fe20000010013 */
[----:B------:R-:W-:Y:S01]  /*cce0*/  FMNMX.FTZ R145, R9, R142, !PT ;  /* 0x0000008e09917209 */ /* 0x000fe20007810000 */
[C---:B------:R-:W-:Y:S01]  /*ccf0*/  FFMA.FTZ R17, R0.reuse, R138, R17 ;  /* 0x0000008a00117223 */ /* 0x040fe20000010011 */
[----:B------:R-:W-:Y:S01]  /*cd00*/  FMNMX.FTZ R147, R15, R140, !PT ;  /* 0x0000008c0f937209 */ /* 0x000fe20007810000 */
[----:B------:R-:W-:Y:S01]  /*cd10*/  FFMA.FTZ R22, R0, R141, R22 ;  /* 0x0000008d00167223 */ /* 0x000fe20000010016 */
[----:B------:R-:W-:Y:S01]  /*cd20*/  FMNMX.FTZ R138, R12, R145, !PT ;  /* 0x000000910c8a7209 */ /* 0x000fe20007810000 */
[----:B------:R-:W3:Y:S01]  /*cd30*/  I2F R136, R136 ;  /* 0x0000008800887306 */ /* 0x000ee20000201400 */
[----:B------:R-:W-:Y:S01]  /*cd40*/  FMNMX.FTZ R140, R18, R147, !PT ;  /* 0x00000093128c7209 */ /* 0x000fe20007810000 */
[C---:B------:R-:W-:Y:S01]  /*cd50*/  FFMA.FTZ R23, R0.reuse, R134, R23 ;  /* 0x0000008600177223 */ /* 0x040fe20000010017 */
[----:B------:R-:W-:Y:S01]  /*cd60*/  FMNMX.FTZ R145, R13, R138, !PT ;  /* 0x0000008a0d917209 */ /* 0x000fe20007810000 */
[----:B------:R-:W-:Y:S01]  /*cd70*/  FFMA.FTZ R20, R0, R141, R20 ;  /* 0x0000008d00147223 */ /* 0x000fe20000010014 */
[----:B------:R-:W-:Y:S01]  /*cd80*/  IADD3 R2, R2, 0x39, RZ ;  /* 0x0000003902027810 */ /* 0x000fe20007ffe0ff */
[C---:B------:R-:W-:Y:S01]  /*cd90*/  FFMA.FTZ R26, R0.reuse, R137, R26 ;  /* 0x00000089001a7223 */ /* 0x040fe2000001001a */
[----:B------:R-:W-:Y:S01]  /*cda0*/  FMNMX.FTZ R147, R19, R140, !PT ;  /* 0x0000008c13937209 */ /* 0x000fe20007810000 */
[----:B------:R-:W-:Y:S01]  /*cdb0*/  FFMA.FTZ R21, R0, R134, R21 ;  /* 0x0000008600157223 */ /* 0x000fe20000010015 */
[----:B------:R-:W-:Y:S01]  /*cdc0*/  FMNMX.FTZ R138, R16, R145, !PT ;  /* 0x00000091108a7209 */ /* 0x000fe20007810000 */
[----:B------:R-:W-:Y:S01]  /*cdd0*/  FFMA.FTZ R27, R0, R132, R27 ;  /* 0x00000084001b7223 */ /* 0x000fe2000001001b */
[----:B------:R-:W4:Y:S01]  /*cde0*/  I2F R2, R2 ;  /* 0x0000000200027306 */ /* 0x000f220000201400 */
[----:B------:R-:W-:Y:S01]  /*cdf0*/  FMNMX.FTZ R140, R22, R147, !PT ;  /* 0x00000093168c7209 */ /* 0x000fe20007810000 */
[C---:B------:R-:W-:Y:S01]  /*ce00*/  FFMA.FTZ R24, R0.reuse, R137, R24 ;  /* 0x0000008900187223 */ /* 0x040fe20000010018 */
[----:B------:R-:W-:Y:S01]  /*ce10*/  FMNMX.FTZ R141, R17, R138, !PT ;  /* 0x0000008a118d7209 */ /* 0x000fe20007810000 */
[C---:B------:R-:W-:Y:S01]  /*ce20*/  FFMA.FTZ R25, R0.reuse, R132, R25 ;  /* 0x0000008400197223 */ /* 0x040fe20000010019 */
[----:B-1----:R-:W-:Y:S01]  /*ce30*/  FMNMX.FTZ R143, R23, R140, !PT ;  /* 0x0000008c178f7209 */ /* 0x002fe20007810000 */
[----:B------:R-:W-:Y:S01]  /*ce40*/  FFMA.FTZ R28, R0, R133, R28 ;  /* 0x00000085001c7223 */ /* 0x000fe2000001001c */
[----:B------:R-:W-:Y:S01]  /*ce50*/  FMNMX.FTZ R134, R20, R141, !PT ;  /* 0x0000008d14867209 */ /* 0x000fe20007810000 */
[----:B--2---:R-:W-:Y:S01]  /*ce60*/  FFMA.FTZ R34, R0, R139, R34 ;  /* 0x0000008b00227223 */ /* 0x004fe20000010022 */
[----:B------:R-:W-:Y:S01]  /*ce70*/  FMNMX.FTZ R138, R26, R143, !PT ;  /* 0x0000008f1a8a7209 */ /* 0x000fe20007810000 */
[C---:B------:R-:W-:Y:S01]  /*ce80*/  FFMA.FTZ R32, R0.reuse, R139, R32 ;  /* 0x0000008b00207223 */ /* 0x040fe20000010020 */
[----:B------:R-:W-:Y:S01]  /*ce90*/  FMNMX.FTZ R137, R21, R134, !PT ;  /* 0x0000008615897209 */ /* 0x000fe20007810000 */
[----:B------:R-:W-:Y:S01]  /*cea0*/  LDSM.16.MT88.4 R144, [R189+0xc000] ;  /* 0x00c00000bd90783b */ /* 0x000fe20000004200 */
[----:B------:R-:W-:Y:S01]  /*ceb0*/  FMNMX.FTZ R141, R27, R138, !PT ;  /* 0x0000008a1b8d7209 */ /* 0x000fe20007810000 */
[-C--:B---3--:R-:W-:Y:S01]  /*cec0*/  FFMA.FTZ R31, R0, R136.reuse, R31 ;  /* 0x00000088001f7223 */ /* 0x088fe2000001001f */
[----:B------:R-:W-:Y:S01]  /*ced0*/  FMNMX.FTZ R132, R24, R137, !PT ;  /* 0x0000008918847209 */ /* 0x000fe20007810000 */
[----:B------:R-:W-:Y:S01]  /*cee0*/  FFMA.FTZ R29, R0, R136, R29 ;  /* 0x00000088001d7223 */ /* 0x000fe2000001001d */
[----:B------:R-:W-:Y:S02]  /*cef0*/  FMNMX.FTZ R134, R30, R141, !PT ;  /* 0x0000008d1e867209 */ /* 0x000fe40007810000 */
[----:B------:R-:W-:Y:S01]  /*cf00*/  FMNMX.FTZ R137, R25, R132, !PT ;  /* 0x0000008419897209 */ /* 0x000fe20007810000 */
[----:B------:R-:W-:Y:S01]  /*cf10*/  LDSM.16.MT88.4 R140, [R190+0xc000] ;  /* 0x00c00000be8c783b */ /* 0x000fe20000004200 */
[----:B------:R-:W-:Y:S02]  /*cf20*/  FMNMX.FTZ R133, R31, R134, !PT ;  /* 0x000000861f857209 */ /* 0x000fe40007810000 */
[----:B------:R-:W-:Y:S01]  /*cf30*/  FMNMX.FTZ R134, R28, R137, !PT ;  /* 0x000000891c867209 */ /* 0x000fe20007810000 */
[-C--:B----4-:R-:W-:Y:S01]  /*cf40*/  FFMA.FTZ R35, R0, R2.reuse, R35 ;  /* 0x0000000200237223 */ /* 0x090fe20000010023 */
[----:B------:R-:W-:Y:S01]  /*cf50*/  FMNMX.FTZ R132, R34, R133, !PT ;  /* 0x0000008522847209 */ /* 0x000fe20007810000 */
[----:B------:R-:W-:Y:S01]  /*cf60*/  FFMA.FTZ R33, R0, R2, R33 ;  /* 0x0000000200217223 */ /* 0x000fe20000010021 */
[----:B------:R-:W-:Y:S02]  /*cf70*/  FMNMX.FTZ R133, R29, R134, !PT ;  /* 0x000000861d857209 */ /* 0x000fe40007810000 */
[----:B------:R-:W-:Y:S02]  /*cf80*/  FMNMX.FTZ R139, R35, R132, !PT ;  /* 0x00000084238b7209 */ /* 0x000fe40007810000 */
[----:B------:R-:W-:Y:S03]  /*cf90*/  FMNMX.FTZ R132, R32, R133, !PT ;  /* 0x0000008520847209 */ /* 0x000fe60007810000 */
[----:B------:R-:W1:Y:S01]  /*cfa0*/  SHFL.BFLY PT, R2, R139, 0x2, 0x1f ;  /* 0x0c401f008b027f89 */ /* 0x000e6200000e0000 */
[----:B------:R-:W-:Y:S07]  /*cfb0*/  FMNMX.FTZ R138, R33, R132, !PT ;  /* 0x00000084218a7209 */ /* 0x000fee0007810000 */
[----:B------:R-:W2:Y:S01]  /*cfc0*/  SHFL.BFLY PT, R133, R138, 0x2, 0x1f ;  /* 0x0c401f008a857f89 */ /* 0x000ea200000e0000 */
        /* <DEDUP_REMOVED lines=13> */
[----:B------:R-:W1:Y:S01]  /*d0a0*/  LDSM.16.MT88.4 R136, [R192+0xc000] ;  /* 0x00c00000c088783b */ /* 0x000e620000004200 */
[----:B------:R-:W-:Y:S02]  /*d0b0*/  FADD.FTZ R134, -R133, R3 ;  /* 0x0000000385867221 */ /* 0x000fe40000010100 */
[--C-:B------:R-:W-:Y:S01]  /*d0c0*/  FFMA.FTZ R165, R6, c[0x0][0x23c], -R167.reuse ;  /* 0x00008f0006a57a23 */ /* 0x100fe200000108a7 */
[----:B------:R-:W-:Y:S01]  /*d0d0*/  FSEL R166, R166, RZ, P1 ;  /* 0x000000ffa6a67208 */ /* 0x000fe20000800000 */
[--C-:B------:R-:W-:Y:S01]  /*d0e0*/  FFMA.FTZ R160, R7, c[0x0][0x23c], -R167.reuse ;  /* 0x00008f0007a07a23 */ /* 0x100fe200000108a7 */
[----:B------:R-:W2:Y:S01]  /*d0f0*/  MUFU.EX2 R2, R2 ;  /* 0x0000000200027308 */ /* 0x000ea20000000800 */
[--C-:B------:R-:W-:Y:S01]  /*d100*/  FFMA.FTZ R135, R10, c[0x0][0x23c], -R167.reuse ;  /* 0x00008f000a877a23 */ /* 0x100fe200000108a7 */
[----:B------:R-:W-:Y:S01]  /*d110*/  ISETP.GT.AND P1, PT, R207, 0x1, PT ;  /* 0x00000001cf00780c */ /* 0x000fe20003f24270 */
[--C-:B------:R-:W-:Y:S02]  /*d120*/  FFMA.FTZ R164, R4, c[0x0][0x23c], -R166.reuse ;  /* 0x00008f0004a47a23 */ /* 0x100fe400000108a6 */
[--C-:B------:R-:W-:Y:S02]  /*d130*/  FFMA.FTZ R163, R5, c[0x0][0x23c], -R166.reuse ;  /* 0x00008f0005a37a23 */ /* 0x100fe400000108a6 */
[--C-:B------:R-:W-:Y:S02]  /*d140*/  FFMA.FTZ R162, R8, c[0x0][0x23c], -R166.reuse ;  /* 0x00008f0008a27a23 */ /* 0x100fe400000108a6 */
[--C-:B------:R-:W-:Y:S01]  /*d150*/  FFMA.FTZ R161, R9, c[0x0][0x23c], -R166.reuse ;  /* 0x00008f0009a17a23 */ /* 0x100fe200000108a6 */
[----:B------:R-:W-:Y:S01]  /*d160*/  MUFU.EX2 R165, R165 ;  /* 0x000000a500a57308 */ /* 0x000fe20000000800 */
[----:B------:R-:W-:Y:S02]  /*d170*/  FMUL.FTZ R3, R134, c[0x0][0x23c] ;  /* 0x00008f0086037a20 */ /* 0x000fe40000410000 */
[--C-:B------:R-:W-:Y:S02]  /*d180*/  FFMA.FTZ R134, R11, c[0x0][0x23c], -R167.reuse ;  /* 0x00008f000b867a23 */ /* 0x100fe400000108a7 */
[--C-:B------:R-:W-:Y:S02]  /*d190*/  FFMA.FTZ R223, R30, c[0x0][0x23c], -R167.reuse ;  /* 0x00008f001edf7a23 */ /* 0x100fe400000108a7 */
[--C-:B------:R-:W-:Y:S02]  /*d1a0*/  FFMA.FTZ R224, R31, c[0x0][0x23c], -R167.reuse ;  /* 0x00008f001fe07a23 */ /* 0x100fe400000108a7 */
[--C-:B------:R-:W-:Y:S01]  /*d1b0*/  FFMA.FTZ R225, R34, c[0x0][0x23c], -R167.reuse ;  /* 0x00008f0022e17a23 */ /* 0x100fe200000108a7 */
[----:B------:R-:W3:Y:S01]  /*d1c0*/  MUFU.EX2 R3, R3 ;  /* 0x0000000300037308 */ /* 0x000ee20000000800 */
[--C-:B------:R-:W-:Y:S02]  /*d1d0*/  FFMA.FTZ R227, R28, c[0x0][0x23c], -R166.reuse ;  /* 0x00008f001ce37a23 */ /* 0x100fe400000108a6 */
[--C-:B------:R-:W-:Y:S02]  /*d1e0*/  FFMA.FTZ R228, R29, c[0x0][0x23c], -R166.reuse ;  /* 0x00008f001de47a23 */ /* 0x100fe400000108a6 */
[C---:B--2---:R-:W-:Y:S01]  /*d1f0*/  FMUL.FTZ R6, R2.reuse, R130 ;  /* 0x0000008202067220 */ /* 0x044fe20000410000 */
[----:B------:R-:W-:Y:S01]  /*d200*/  LDSM.16.MT88.4 R28, [R190+0xd800] ;  /* 0x00d80000be1c783b */ /* 0x000fe20000004200 */
[C---:B------:R-:W-:Y:S02]  /*d210*/  FMUL.FTZ R7, R2.reuse, R131 ;  /* 0x0000008302077220 */ /* 0x040fe40000410000 */
[C---:B------:R-:W-:Y:S01]  /*d220*/  FMUL.FTZ R10, R2.reuse, R126 ;  /* 0x0000007e020a7220 */ /* 0x040fe20000410000 */
[----:B------:R-:W2:Y:S01]  /*d230*/  MUFU.EX2 R160, R160 ;  /* 0x000000a000a07308 */ /* 0x000ea20000000800 */
[C---:B------:R-:W-:Y:S02]  /*d240*/  FMUL.FTZ R11, R2.reuse, R127 ;  /* 0x0000007f020b7220 */ /* 0x040fe40000410000 */
[C---:B------:R-:W-:Y:S02]  /*d250*/  FMUL.FTZ R38, R2.reuse, R38 ;  /* 0x0000002602267220 */ /* 0x040fe40000410000 */
[C---:B------:R-:W-:Y:S02]  /*d260*/  FMUL.FTZ R39, R2.reuse, R39 ;  /* 0x0000002702277220 */ /* 0x040fe40000410000 */
[C---:B------:R-:W-:Y:S02]  /*d270*/  FMUL.FTZ R42, R2.reuse, R42 ;  /* 0x0000002a022a7220 */ /* 0x040fe40000410000 */
[----:B------:R-:W-:Y:S01]  /*d280*/  FMUL.FTZ R43, R2, R43 ;  /* 0x0000002b022b7220 */ /* 0x000fe20000410000 */
[----:B------:R-:W-:Y:S01]  /*d290*/  MUFU.EX2 R135, R135 ;  /* 0x0000008700877308 */ /* 0x000fe20000000800 */
[--C-:B------:R-:W-:Y:S02]  /*d2a0*/  FFMA.FTZ R229, R32, c[0x0][0x23c], -R166.reuse ;  /* 0x00008f0020e57a23 */ /* 0x100fe400000108a6 */
[----:B------:R-:W-:Y:S02]  /*d2b0*/  FMUL.FTZ R46, R2, R46 ;  /* 0x0000002e022e7220 */ /* 0x000fe40000410000 */
[C---:B---3--:R-:W-:Y:S02]  /*d2c0*/  FMUL.FTZ R4, R3.reuse, R128 ;  /* 0x0000008003047220 */ /* 0x048fe40000410000 */
[C---:B------:R-:W-:Y:S02]  /*d2d0*/  FMUL.FTZ R5, R3.reuse, R129 ;  /* 0x0000008103057220 */ /* 0x040fe40000410000 */
[C---:B------:R-:W-:Y:S01]  /*d2e0*/  FMUL.FTZ R8, R3.reuse, R124 ;  /* 0x0000007c03087220 */ /* 0x040fe20000410000 */
[----:B------:R-:W3:Y:S01]  /*d2f0*/  MUFU.EX2 R134, R134 ;  /* 0x0000008600867308 */ /* 0x000ee20000000800 */
[C---:B------:R-:W-:Y:S02]  /*d300*/  FMUL.FTZ R9, R3.reuse, R125 ;  /* 0x0000007d03097220 */ /* 0x040fe40000410000 */
[----:B------:R-:W4:Y:S01]  /*d310*/  LDSM.16.MT88.4 R124, [R188+0xc000] ;  /* 0x00c00000bc7c783b */ /* 0x000f220000004200 */
[----:B--2---:R-:W-:Y:S01]  /*d320*/  F2FP.PACK_AB R129, R160, R165 ;  /* 0x000000a5a081723e */ /* 0x004fe200000000ff */
[C---:B------:R-:W-:Y:S02]  /*d330*/  FMUL.FTZ R36, R3.reuse, R36 ;  /* 0x0000002403247220 */ /* 0x040fe40000410000 */
[C---:B------:R-:W-:Y:S02]  /*d340*/  FMUL.FTZ R37, R3.reuse, R37 ;  /* 0x0000002503257220 */ /* 0x040fe40000410000 */
[C---:B------:R-:W-:Y:S01]  /*d350*/  FMUL.FTZ R40, R3.reuse, R40 ;  /* 0x0000002803287220 */ /* 0x040fe20000410000 */
[----:B------:R-:W-:Y:S01]  /*d360*/  MUFU.EX2 R164, R164 ;  /* 0x000000a400a47308 */ /* 0x000fe20000000800 */
[C---:B------:R-:W-:Y:S02]  /*d370*/  FMUL.FTZ R41, R3.reuse, R41 ;  /* 0x0000002903297220 */ /* 0x040fe40000410000 */
[C---:B------:R-:W-:Y:S02]  /*d380*/  FMUL.FTZ R47, R2.reuse, R47 ;  /* 0x0000002f022f7220 */ /* 0x040fe40000410000 */
[C---:B------:R-:W-:Y:S02]  /*d390*/  FMUL.FTZ R44, R3.reuse, R44 ;  /* 0x0000002c032c7220 */ /* 0x040fe40000410000 */
[C---:B------:R-:W-:Y:S02]  /*d3a0*/  FMUL.FTZ R45, R3.reuse, R45 ;  /* 0x0000002d032d7220 */ /* 0x040fe40000410000 */
[C---:B------:R-:W-:Y:S01]  /*d3b0*/  FMUL.FTZ R50, R2.reuse, R50 ;  /* 0x0000003202327220 */ /* 0x040fe20000410000 */
[----:B------:R-:W2:Y:S01]  /*d3c0*/  MUFU.EX2 R163, R163 ;  /* 0x000000a300a37308 */ /* 0x000ea20000000800 */
[----:B------:R-:W-:Y:S02]  /*d3d0*/  FMUL.FTZ R51, R2, R51 ;  /* 0x0000003302337220 */ /* 0x000fe40000410000 */
[C---:B------:R-:W-:Y:S01]  /*d3e0*/  FMUL.FTZ R48, R3.reuse, R48 ;  /* 0x0000003003307220 */ /* 0x040fe20000410000 */
[----:B---3--:R-:W-:Y:S01]  /*d3f0*/  F2FP.PACK_AB R131, R134, R135 ;  /* 0x000000878683723e */ /* 0x008fe200000000ff */
        /* <DEDUP_REMOVED lines=9> */
[----:B------:R-:W3:Y:S01]  /*d490*/  MUFU.EX2 R161, R161 ;  /* 0x000000a100a17308 */ /* 0x000ee20000000800 */
[----:B------:R-:W-:Y:S02]  /*d4a0*/  FMUL.FTZ R57, R3, R57 ;  /* 0x0000003903397220 */ /* 0x000fe40000410000 */
[C---:B------:R-:W-:Y:S01]  /*d4b0*/  FMUL.FTZ R62, R2.reuse, R62 ;  /* 0x0000003e023e7220 */ /* 0x040fe20000410000 */
        /* <DEDUP_REMOVED lines=13> */
[----:B---3--:R-:W-:Y:S01]  /*d590*/  F2FP.PACK_AB R130, R161, R162 ;  /* 0x000000a2a182723e */ /* 0x008fe200000000ff */
[C---:B------:R-:W-:Y:S02]  /*d5a0*/  FMUL.FTZ R69, R3.reuse, R69 ;  /* 0x0000004503457220 */ /* 0x040fe40000410000 */
[C---:B------:R-:W-:Y:S02]  /*d5b0*/  FMUL.FTZ R74, R2.reuse, R74 ;  /* 0x0000004a024a7220 */ /* 0x040fe40000410000 */
[C---:B------:R-:W-:Y:S01]  /*d5c0*/  FMUL.FTZ R75, R2.reuse, R75 ;  /* 0x0000004b024b7220 */ /* 0x040fe20000410000 */
[----:B------:R-:W-:Y:S01]  /*d5d0*/  MUFU.EX2 R225, R225 ;  /* 0x000000e100e17308 */ /* 0x000fe20000000800 */
[C---:B-1----:R-:W-:Y:S05]  /*d5e0*/  HMMA.16816.F32 R4, R128.reuse, R136, R4 ;  /* 0x000000888004723c */ /* 0x042fea0000001804 */
[C---:B------:R-:W-:Y:S02]  /*d5f0*/  FMUL.FTZ R72, R3.reuse, R72 ;  /* 0x0000004803487220 */ /* 0x040fe40000410000 */
[C---:B------:R-:W-:Y:S01]  /*d600*/  FMUL.FTZ R73, R3.reuse, R73 ;  /* 0x0000004903497220 */ /* 0x040fe20000410000 */
[C---:B------:R-:W-:Y:S01]  /*d610*/  HMMA.16816.F32 R8, R128.reuse, R138, R8 ;  /* 0x0000008a8008723c */ /* 0x040fe20000001808 */
[----:B------:R-:W1:Y:S01]  /*d620*/  LDSM.16.MT88.4 R136, [R192+0xe000] ;  /* 0x00e00000c088783b */ /* 0x000e620000004200 */
[----:B------:R-:W-:Y:S02]  /*d630*/  MUFU.EX2 R227, R227 ;  /* 0x000000e300e37308 */ /* 0x000fe40000000800 */
[C---:B------:R-:W-:Y:S02]  /*d640*/  FMUL.FTZ R78, R2.reuse, R78 ;  /* 0x0000004e024e7220 */ /* 0x040fe40000410000 */
[C---:B------:R-:W-:Y:S02]  /*d650*/  FMUL.FTZ R79, R2.reuse, R79 ;  /* 0x0000004f024f7220 */ /* 0x040fe40000410000 */
[C---:B------:R-:W-:Y:S04]  /*d660*/  HMMA.16816.F32 R36, R128.reuse, R140, R36 ;  /* 0x0000008c8024723c */ /* 0x040fe80000001824 */
[C---:B------:R-:W-:Y:S01]  /*d670*/  FMUL.FTZ R76, R3.reuse, R76 ;  /* 0x0000004c034c7220 */ /* 0x040fe20000410000 */
[----:B------:R-:W-:Y:S01]  /*d680*/  MUFU.EX2 R228, R228 ;  /* 0x000000e400e47308 */ /* 0x000fe20000000800 */
[C---:B------:R-:W-:Y:S02]  /*d690*/  FMUL.FTZ R77, R3.reuse, R77 ;  /* 0x0000004d034d7220 */ /* 0x040fe40000410000 */
[C---:B------:R-:W-:Y:S01]  /*d6a0*/  HMMA.16816.F32 R40, R128.reuse, R142, R40 ;  /* 0x0000008e8028723c */ /* 0x040fe20000001828 */
[----:B------:R-:W2:Y:S03]  /*d6b0*/  LDSM.16.MT88.4 R140, [R190+0xe000] ;  /* 0x00e00000be8c783b */ /* 0x000ea60000004200 */
[C---:B------:R-:W-:Y:S02]  /*d6c0*/  FMUL.FTZ R82, R2.reuse, R82 ;  /* 0x0000005202527220 */ /* 0x040fe40000410000 */
[C---:B------:R-:W-:Y:S01]  /*d6d0*/  FMUL.FTZ R83, R2.reuse, R83 ;  /* 0x0000005302537220 */ /* 0x040fe20000410000 */
[----:B------:R-:W-:Y:S01]  /*d6e0*/  MUFU.EX2 R229, R229 ;  /* 0x000000e500e57308 */ /* 0x000fe20000000800 */
[C---:B------:R-:W-:Y:S04]  /*d6f0*/  HMMA.16816.F32 R44, R128.reuse, R144, R44 ;  /* 0x00000090802c723c */ /* 0x040fe8000000182c */
[C---:B------:R-:W-:Y:S02]  /*d700*/  FMUL.FTZ R80, R3.reuse, R80 ;  /* 0x0000005003507220 */ /* 0x040fe40000410000 */
[C---:B------:R-:W-:Y:S02]  /*d710*/  FMUL.FTZ R81, R3.reuse, R81 ;  /* 0x0000005103517220 */ /* 0x040fe40000410000 */
[C---:B------:R-:W-:Y:S01]  /*d720*/  HMMA.16816.F32 R48, R128.reuse, R146, R48 ;  /* 0x000000928030723c */ /* 0x040fe20000001830 */
[----:B------:R-:W-:Y:S03]  /*d730*/  LDSM.16.MT88.4 R144, [R188+0xc800] ;  /* 0x00c80000bc90783b */ /* 0x000fe60000004200 */
[C---:B------:R-:W-:Y:S02]  /*d740*/  FMUL.FTZ R86, R2.reuse, R86 ;  /* 0x0000005602567220 */ /* 0x040fe40000410000 */
[C---:B------:R-:W-:Y:S02]  /*d750*/  FMUL.FTZ R87, R2.reuse, R87 ;  /* 0x0000005702577220 */ /* 0x040fe40000410000 */
[C---:B----4-:R-:W-:Y:S04]  /*d760*/  HMMA.16816.F32 R52, R128.reuse, R124, R52 ;  /* 0x0000007c8034723c */ /* 0x050fe80000001834 */
[C---:B------:R-:W-:Y:S02]  /*d770*/  FMUL.FTZ R84, R3.reuse, R84 ;  /* 0x0000005403547220 */ /* 0x040fe40000410000 */
[C---:B------:R-:W-:Y:S02]  /*d780*/  FMUL.FTZ R85, R3.reuse, R85 ;  /* 0x0000005503557220 */ /* 0x040fe40000410000 */
[C---:B------:R-:W-:Y:S01]  /*d790*/  HMMA.16816.F32 R56, R128.reuse, R126, R56 ;  /* 0x0000007e8038723c */ /* 0x040fe20000001838 */
[----:B------:R-:W3:Y:S03]  /*d7a0*/  LDSM.16.MT88.4 R124, [R189+0xe000] ;  /* 0x00e00000bd7c783b */ /* 0x000ee60000004200 */
[C---:B------:R-:W-:Y:S02]  /*d7b0*/  FMUL.FTZ R90, R2.reuse, R90 ;  /* 0x0000005a025a7220 */ /* 0x040fe40000410000 */
[C---:B------:R-:W-:Y:S02]  /*d7c0*/  FMUL.FTZ R91, R2.reuse, R91 ;  /* 0x0000005b025b7220 */ /* 0x040fe40000410000 */
[C---:B-1----:R-:W-:Y:S04]  /*d7d0*/  HMMA.16816.F32 R60, R128.reuse, R136, R60 ;  /* 0x00000088803c723c */ /* 0x042fe8000000183c */
[C---:B------:R-:W-:Y:S02]  /*d7e0*/  FMUL.FTZ R88, R3.reuse, R88 ;  /* 0x0000005803587220 */ /* 0x040fe40000410000 */
[C---:B------:R-:W-:Y:S02]  /*d7f0*/  FMUL.FTZ R89, R3.reuse, R89 ;  /* 0x0000005903597220 */ /* 0x040fe40000410000 */
[C---:B------:R-:W-:Y:S01]  /*d800*/  HMMA.16816.F32 R64, R128.reuse, R138, R64 ;  /* 0x0000008a8040723c */ /* 0x040fe20000001840 */
[----:B------:R-:W1:Y:S03]  /*d810*/  LDSM.16.MT88.4 R136, [R188+0xe000] ;  /* 0x00e00000bc88783b */ /* 0x000e660000004200 */
[C---:B------:R-:W-:Y:S02]  /*d820*/  FMUL.FTZ R94, R2.reuse, R94 ;  /* 0x0000005e025e7220 */ /* 0x040fe40000410000 */
[C---:B------:R-:W-:Y:S02]  /*d830*/  FMUL.FTZ R95, R2.reuse, R95 ;  /* 0x0000005f025f7220 */ /* 0x040fe40000410000 */
[C---:B--2---:R-:W-:Y:S04]  /*d840*/  HMMA.16816.F32 R68, R128.reuse, R140, R68 ;  /* 0x0000008c8044723c */ /* 0x044fe80000001844 */
[C---:B------:R-:W-:Y:S02]  /*d850*/  FMUL.FTZ R92, R3.reuse, R92 ;  /* 0x0000005c035c7220 */ /* 0x040fe40000410000 */
[C---:B------:R-:W-:Y:S02]  /*d860*/  FMUL.FTZ R93, R3.reuse, R93 ;  /* 0x0000005d035d7220 */ /* 0x040fe40000410000 */
[C---:B------:R-:W-:Y:S01]  /*d870*/  HMMA.16816.F32 R72, R128.reuse, R142, R72 ;  /* 0x0000008e8048723c */ /* 0x040fe20000001848 */
[----:B------:R-:W2:Y:S03]  /*d880*/  LDSM.16.MT88.4 R140, [R192+0x10000] ;  /* 0x01000000c08c783b */ /* 0x000ea60000004200 */
[C---:B------:R-:W-:Y:S02]  /*d890*/  FMUL.FTZ R98, R2.reuse, R98 ;  /* 0x0000006202627220 */ /* 0x040fe40000410000 */
[C---:B------:R-:W-:Y:S02]  /*d8a0*/  FMUL.FTZ R99, R2.reuse, R99 ;  /* 0x0000006302637220 */ /* 0x040fe40000410000 */
[C---:B------:R-:W-:Y:S01]  /*d8b0*/  FMUL.FTZ R96, R3.reuse, R96 ;  /* 0x0000006003607220 */ /* 0x040fe20000410000 */
[C---:B---3--:R-:W-:Y:S03]  /*d8c0*/  HMMA.16816.F32 R76, R128.reuse, R124, R76 ;  /* 0x0000007c804c723c */ /* 0x048fe6000000184c */
[C---:B------:R-:W-:Y:S02]  /*d8d0*/  FMUL.FTZ R97, R3.reuse, R97 ;  /* 0x0000006103617220 */ /* 0x040fe40000410000 */
[C---:B------:R-:W-:Y:S02]  /*d8e0*/  FMUL.FTZ R102, R2.reuse, R102 ;  /* 0x0000006602667220 */ /* 0x040fe40000410000 */
[C---:B------:R-:W-:Y:S01]  /*d8f0*/  FMUL.FTZ R103, R2.reuse, R103 ;  /* 0x0000006702677220 */ /* 0x040fe20000410000 */
[C---:B------:R-:W-:Y:S01]  /*d900*/  HMMA.16816.F32 R80, R128.reuse, R126, R80 ;  /* 0x0000007e8050723c */ /* 0x040fe20000001850 */
[----:B------:R-:W3:Y:S03]  /*d910*/  LDSM.16.MT88.4 R124, [R190+0x10000] ;  /* 0x01000000be7c783b */ /* 0x000ee60000004200 */
[C---:B------:R-:W-:Y:S02]  /*d920*/  FMUL.FTZ R100, R3.reuse, R100 ;  /* 0x0000006403647220 */ /* 0x040fe40000410000 */
[C---:B------:R-:W-:Y:S02]  /*d930*/  FMUL.FTZ R101, R3.reuse, R101 ;  /* 0x0000006503657220 */ /* 0x040fe40000410000 */
[C---:B-1----:R-:W-:Y:S04]  /*d940*/  HMMA.16816.F32 R84, R128.reuse, R136, R84 ;  /* 0x000000888054723c */ /* 0x042fe80000001854 */
[C---:B------:R-:W-:Y:S02]  /*d950*/  FMUL.FTZ R106, R2.reuse, R106 ;  /* 0x0000006a026a7220 */ /* 0x040fe40000410000 */
[----:B------:R-:W-:Y:S02]  /*d960*/  FMUL.FTZ R107, R2, R107 ;  /* 0x0000006b026b7220 */ /* 0x000fe40000410000 */
[C---:B------:R-:W-:Y:S01]  /*d970*/  HMMA.16816.F32 R88, R128.reuse, R138, R88 ;  /* 0x0000008a8058723c */ /* 0x040fe20000001858 */
[----:B------:R-:W1:Y:S03]  /*d980*/  LDSM.16.MT88.4 R136, [R189+0x10000] ;  /* 0x01000000bd88783b */ /* 0x000e660000004200 */
[C---:B------:R-:W-:Y:S02]  /*d990*/  FMUL.FTZ R104, R3.reuse, R104 ;  /* 0x0000006803687220 */ /* 0x040fe40000410000 */
[----:B------:R-:W-:Y:S02]  /*d9a0*/  FMUL.FTZ R105, R3, R105 ;  /* 0x0000006903697220 */ /* 0x000fe40000410000 */
[C---:B--2---:R-:W-:Y:S04]  /*d9b0*/  HMMA.16816.F32 R92, R128.reuse, R140, R92 ;  /* 0x0000008c805c723c */ /* 0x044fe8000000185c */
[--C-:B------:R-:W-:Y:S02]  /*d9c0*/  FFMA.FTZ R168, R14, c[0x0][0x23c], -R167.reuse ;  /* 0x00008f000ea87a23 */ /* 0x100fe400000108a7 */
[C---:B------:R-:W-:Y:S02]  /*d9d0*/  FMUL.FTZ R14, R2.reuse, R122 ;  /* 0x0000007a020e7220 */ /* 0x040fe40000410000 */
[C---:B------:R-:W-:Y:S01]  /*d9e0*/  HMMA.16816.F32 R96, R128.reuse, R142, R96 ;  /* 0x0000008e8060723c */ /* 0x040fe20000001860 */
[----:B------:R-:W2:Y:S01]  /*d9f0*/  LDSM.16.MT88.4 R140, [R188+0x10000] ;  /* 0x01000000bc8c783b */ /* 0x000ea20000004200 */
[----:B------:R-:W-:Y:S02]  /*da00*/  MUFU.EX2 R168, R168 ;  /* 0x000000a800a87308 */ /* 0x000fe40000000800 */
[--C-:B------:R-:W-:Y:S02]  /*da10*/  FFMA.FTZ R169, R15, c[0x0][0x23c], -R167.reuse ;  /* 0x00008f000fa97a23 */ /* 0x100fe400000108a7 */
[----:B------:R-:W-:Y:S02]  /*da20*/  FMUL.FTZ R15, R2, R123 ;  /* 0x0000007b020f7220 */ /* 0x000fe40000410000 */
[--C-:B------:R-:W-:Y:S01]  /*da30*/  FFMA.FTZ R172, R12, c[0x0][0x23c], -R166.reuse ;  /* 0x00008f000cac7a23 */ /* 0x100fe200000108a6 */
[C---:B---3--:R-:W-:Y:S03]  /*da40*/  HMMA.16816.F32 R100, R128.reuse, R124, R100 ;  /* 0x0000007c8064723c */ /* 0x048fe60000001864 */
[----:B------:R-:W-:Y:S01]  /*da50*/  FMUL.FTZ R12, R3, R120 ;  /* 0x00000078030c7220 */ /* 0x000fe20000410000 */
[----:B------:R-:W3:Y:S01]  /*da60*/  MUFU.EX2 R169, R169 ;  /* 0x000000a900a97308 */ /* 0x000ee20000000800 */
[--C-:B------:R-:W-:Y:S02]  /*da70*/  FFMA.FTZ R173, R13, c[0x0][0x23c], -R166.reuse ;  /* 0x00008f000dad7a23 */ /* 0x100fe400000108a6 */
[C---:B------:R-:W-:Y:S01]  /*da80*/  FMUL.FTZ R13, R3.reuse, R121 ;  /* 0x00000079030d7220 */ /* 0x040fe20000410000 */
[C---:B------:R-:W-:Y:S01]  /*da90*/  HMMA.16816.F32 R104, R128.reuse, R126, R104 ;  /* 0x0000007e8068723c */ /* 0x040fe20000001868 */
[----:B------:R-:W4:Y:S03]  /*daa0*/  LDSM.16.MT88.4 R120, [R192+0xc800] ;  /* 0x00c80000c078783b */ /* 0x000f260000004200 */
[C---:B------:R-:W-:Y:S02]  /*dab0*/  FMUL.FTZ R110, R2.reuse, R110 ;  /* 0x0000006e026e7220 */ /* 0x040fe40000410000 */
[----:B------:R-:W-:Y:S01]  /*dac0*/  FMUL.FTZ R111, R2, R111 ;  /* 0x0000006f026f7220 */ /* 0x000fe20000410000 */
[----:B------:R-:W-:Y:S01]  /*dad0*/  MUFU.EX2 R172, R172 ;  /* 0x000000ac00ac7308 */ /* 0x000fe20000000800 */
[C---:B------:R-:W-:Y:S01]  /*dae0*/  FMUL.FTZ R108, R3.reuse, R108 ;  /* 0x0000006c036c7220 */ /* 0x040fe20000410000 */
[----:B------:R-:W5:Y:S03]  /*daf0*/  LDSM.16.MT88.4 R124, [R190+0xc800] ;  /* 0x00c80000be7c783b */ /* 0x000f660000004200 */
[----:B------:R-:W-:Y:S02]  /*db00*/  FMUL.FTZ R109, R3, R109 ;  /* 0x0000006d036d7220 */ /* 0x000fe40000410000 */
[--C-:B------:R-:W-:Y:S02]  /*db10*/  FFMA.FTZ R170, R18, c[0x0][0x23c], -R167.reuse ;  /* 0x00008f0012aa7a23 */ /* 0x100fe400000108a7 */
[----:B------:R-:W-:Y:S01]  /*db20*/  FFMA.FTZ R171, R19, c[0x0][0x23c], -R167 ;  /* 0x00008f0013ab7a23 */ /* 0x000fe200000108a7 */
[----:B------:R-:W4:Y:S01]  /*db30*/  MUFU.EX2 R173, R173 ;  /* 0x000000ad00ad7308 */ /* 0x000f220000000800 */
[--C-:B------:R-:W-:Y:S01]  /*db40*/  FFMA.FTZ R174, R16, c[0x0][0x23c], -R166.reuse ;  /* 0x00008f0010ae7a23 */ /* 0x100fe200000108a6 */
[C---:B-1----:R-:W-:Y:S03]  /*db50*/  HMMA.16816.F32 R108, R128.reuse, R136, R108 ;  /* 0x00000088806c723c */ /* 0x042fe6000000186c */
[----:B------:R-:W-:Y:S02]  /*db60*/  FFMA.FTZ R175, R17, c[0x0][0x23c], -R166 ;  /* 0x00008f0011af7a23 */ /* 0x000fe400000108a6 */
[C---:B------:R-:W-:Y:S02]  /*db70*/  FMUL.FTZ R18, R2.reuse, R118 ;  /* 0x0000007602127220 */ /* 0x040fe40000410000 */
[C---:B------:R-:W-:Y:S01]  /*db80*/  FMUL.FTZ R19, R2.reuse, R119 ;  /* 0x0000007702137220 */ /* 0x040fe20000410000 */
[C---:B------:R-:W-:Y:S01]  /*db90*/  HMMA.16816.F32 R12, R128.reuse, R138, R12 ;  /* 0x0000008a800c723c */ /* 0x040fe2000000180c */
[----:B------:R-:W-:Y:S01]  /*dba0*/  MUFU.EX2 R170, R170 ;  /* 0x000000aa00aa7308 */ /* 0x000fe20000000800 */
[----:B------:R-:W1:Y:S02]  /*dbb0*/  LDSM.16.MT88.4 R136, [R189+0xc800] ;  /* 0x00c80000bd88783b */ /* 0x000e640000004200 */
[C---:B------:R-:W-:Y:S02]  /*dbc0*/  FMUL.FTZ R16, R3.reuse, R116 ;  /* 0x0000007403107220 */ /* 0x040fe40000410000 */
[----:B------:R-:W-:Y:S01]  /*dbd0*/  FMUL.FTZ R17, R3, R117 ;  /* 0x0000007503117220 */ /* 0x000fe20000410000 */
[----:B---3--:R-:W-:Y:S01]  /*dbe0*/  F2FP.PACK_AB R117, R169, R168 ;  /* 0x000000a8a975723e */ /* 0x008fe200000000ff */
[C---:B------:R-:W-:Y:S03]  /*dbf0*/  FMUL.FTZ R114, R2.reuse, R114 ;  /* 0x0000007202727220 */ /* 0x040fe60000410000 */
[----:B------:R-:W3:Y:S01]  /*dc00*/  MUFU.EX2 R171, R171 ;  /* 0x000000ab00ab7308 */ /* 0x000ee20000000800 */
[C---:B------:R-:W-:Y:S01]  /*dc10*/  FMUL.FTZ R115, R2.reuse, R115 ;  /* 0x0000007302737220 */ /* 0x040fe20000410000 */
[C---:B--2---:R-:W-:Y:S03]  /*dc20*/  HMMA.16816.F32 R16, R128.reuse, R140, R16 ;  /* 0x0000008c8010723c */ /* 0x044fe60000001810 */
[----:B------:R-:W-:Y:S01]  /*dc30*/  FMUL.FTZ R112, R3, R112 ;  /* 0x0000007003707220 */ /* 0x000fe20000410000 */
[----:B----4-:R-:W-:Y:S01]  /*dc40*/  F2FP.PACK_AB R116, R173, R172 ;  /* 0x000000acad74723e */ /* 0x010fe200000000ff */
[C---:B------:R-:W-:Y:S02]  /*dc50*/  FMUL.FTZ R113, R3.reuse, R113 ;  /* 0x0000007103717220 */ /* 0x040fe40000410000 */
[----:B------:R-:W-:Y:S01]  /*dc60*/  FFMA.FTZ R165, R2, R219, R165 ;  /* 0x000000db02a57223 */ /* 0x000fe200000100a5 */
[----:B------:R-:W-:Y:S01]  /*dc70*/  MUFU.EX2 R174, R174 ;  /* 0x000000ae00ae7308 */ /* 0x000fe20000000800 */
[----:B------:R-:W-:Y:S03]  /*dc80*/  FFMA.FTZ R164, R3, R220, R164 ;  /* 0x000000dc03a47223 */ /* 0x000fe600000100a4 */
[----:B------:R-:W-:Y:S01]  /*dc90*/  HMMA.16816.F32 R112, R128, R142, R112 ;  /* 0x0000008e8070723c */ /* 0x000fe20000001870 */
[----:B------:R-:W-:Y:S02]  /*dca0*/  LDSM.16.MT88.4 R128, [R190+0x10800] ;  /* 0x01080000be80783b */ /* 0x000fe40000004200 */
[----:B------:R-:W-:Y:S01]  /*dcb0*/  MOV R3, R133 ;  /* 0x0000008500037202 */ /* 0x000fe20000000f00 */
[----:B------:R-:W-:Y:S02]  /*dcc0*/  FADD.FTZ R160, R160, R165 ;  /* 0x000000a5a0a07221 */ /* 0x000fe40000010000 */
[----:B------:R-:W2:Y:S01]  /*dcd0*/  MUFU.EX2 R175, R175 ;  /* 0x000000af00af7308 */ /* 0x000ea20000000800 */
[----:B------:R-:W-:Y:S02]  /*dce0*/  FADD.FTZ R163, R163, R164 ;  /* 0x000000a4a3a37221 */ /* 0x000fe40000010000 */
[----:B------:R-:W-:Y:S03]  /*dcf0*/  LDSM.16.MT88.4 R140, [R190+0xd000] ;  /* 0x00d00000be8c783b */ /* 0x000fe60000004200 */
[----:B---3--:R-:W-:Y:S01]  /*dd00*/  F2FP.PACK_AB R119, R171, R170 ;  /* 0x000000aaab77723e */ /* 0x008fe200000000ff */
[----:B------:R-:W-:Y:S02]  /*dd10*/  FADD.FTZ R135, R135, R160 ;  /* 0x000000a087877221 */ /* 0x000fe40000010000 */
[----:B------:R-:W-:Y:S02]  /*dd20*/  FADD.FTZ R162, R162, R163 ;  /* 0x000000a3a2a27221 */ /* 0x000fe40000010000 */
[----:B------:R-:W-:Y:S02]  /*dd30*/  FADD.FTZ R135, R134, R135 ;  /* 0x0000008786877221 */ /* 0x000fe40000010000 */
[----:B------:R-:W-:Y:S02]  /*dd40*/  FADD.FTZ R161, R161, R162 ;  /* 0x000000a2a1a17221 */ /* 0x000fe40000010000 */
[----:B------:R-:W-:Y:S01]  /*dd50*/  FADD.FTZ R168, R168, R135 ;  /* 0x00000087a8a87221 */ /* 0x000fe20000010000 */
[----:B------:R-:W-:Y:S01]  /*dd60*/  MOV R135, R132 ;  /* 0x0000008400877202 */ /* 0x000fe20000000f00 */
[----:B------:R-:W-:Y:S02]  /*dd70*/  FADD.FTZ R172, R172, R161 ;  /* 0x000000a1acac7221 */ /* 0x000fe40000010000 */
[----:B------:R-:W-:Y:S02]  /*dd80*/  FADD.FTZ R169, R169, R168 ;  /* 0x000000a8a9a97221 */ /* 0x000fe40000010000 */
[----:B------:R-:W-:Y:S02]  /*dd90*/  FADD.FTZ R173, R173, R172 ;  /* 0x000000acadad7221 */ /* 0x000fe40000010000 */
[----:B------:R-:W-:Y:S01]  /*dda0*/  FADD.FTZ R170, R170, R169 ;  /* 0x000000a9aaaa7221 */ /* 0x000fe20000010000 */
[----:B--2---:R-:W-:Y:S01]  /*ddb0*/  F2FP.PACK_AB R118, R175, R174 ;  /* 0x000000aeaf76723e */ /* 0x004fe200000000ff */
[----:B------:R-:W-:Y:S02]  /*ddc0*/  FADD.FTZ R174, R174, R173 ;  /* 0x000000adaeae7221 */ /* 0x000fe40000010000 */
[----:B------:R-:W-:Y:S02]  /*ddd0*/  FADD.FTZ R171, R171, R170 ;  /* 0x000000aaabab7221 */ /* 0x000fe40000010000 */
[----:B------:R-:W-:Y:S02]  /*dde0*/  FADD.FTZ R175, R175, R174 ;  /* 0x000000aeafaf7221 */ /* 0x000fe40000010000 */
[C---:B------:R-:W-:Y:S08]  /*ddf0*/  HMMA.16816.F32 R4, R116.reuse, R120, R4 ;  /* 0x000000787404723c */ /* 0x040ff00000001804 */
[C---:B------:R-:W-:Y:S01]  /*de00*/  HMMA.16816.F32 R8, R116.reuse, R122, R8 ;  /* 0x0000007a7408723c */ /* 0x040fe20000001808 */
[----:B------:R-:W2:Y:S07]  /*de10*/  LDSM.16.MT88.4 R120, [R188+0xe800] ;  /* 0x00e80000bc78783b */ /* 0x000eae0000004200 */
[C---:B-----5:R-:W-:Y:S08]  /*de20*/  HMMA.16816.F32 R36, R116.reuse, R124, R36 ;  /* 0x0000007c7424723c */ /* 0x060ff00000001824 */
        /* <DEDUP_REMOVED lines=19> */
[----:B------:R-:W-:Y:S01]  /*df60*/  FFMA.FTZ R167, R35, c[0x0][0x23c], -R167 ;  /* 0x00008f0023a77a23 */ /* 0x000fe200000108a7 */
[----:B------:R-:W4:Y:S01]  /*df70*/  MUFU.EX2 R153, R153 ;  /* 0x0000009900997308 */ /* 0x000f220000000800 */
[C---:B------:R-:W-:Y:S04]  /*df80*/  HMMA.16816.F32 R80, R116.reuse, R158, R80 ;  /* 0x0000009e7450723c */ /* 0x040fe80000001850 */
[--C-:B------:R-:W-:Y:S02]  /*df90*/  FFMA.FTZ R156, R20, c[0x0][0x23c], -R166.reuse ;  /* 0x00008f00149c7a23 */ /* 0x100fe400000108a6 */
[--C-:B------:R-:W-:Y:S02]  /*dfa0*/  FFMA.FTZ R157, R21, c[0x0][0x23c], -R166.reuse ;  /* 0x00008f00159d7a23 */ /* 0x100fe400000108a6 */
[C---:B--2---:R-:W-:Y:S01]  /*dfb0*/  HMMA.16816.F32 R84, R116.reuse, R120, R84 ;  /* 0x000000787454723c */ /* 0x044fe20000001854 */
[----:B------:R-:W-:Y:S03]  /*dfc0*/  MUFU.EX2 R154, R154 ;  /* 0x0000009a009a7308 */ /* 0x000fe60000000800 */
[--C-:B------:R-:W-:Y:S02]  /*dfd0*/  FFMA.FTZ R158, R24, c[0x0][0x23c], -R166.reuse ;  /* 0x00008f00189e7a23 */ /* 0x100fe400000108a6 */
[--C-:B------:R-:W-:Y:S02]  /*dfe0*/  FFMA.FTZ R159, R25, c[0x0][0x23c], -R166.reuse ;  /* 0x00008f00199f7a23 */ /* 0x100fe400000108a6 */
[C---:B------:R-:W-:Y:S01]  /*dff0*/  HMMA.16816.F32 R88, R116.reuse, R122, R88 ;  /* 0x0000007a7458723c */ /* 0x040fe20000001858 */
[----:B------:R-:W2:Y:S02]  /*e000*/  LDSM.16.MT88.4 R120, [R188+0x10800] ;  /* 0x01080000bc78783b */ /* 0x000ea40000004200 */
[----:B------:R-:W5:Y:S01]  /*e010*/  MUFU.EX2 R155, R155 ;  /* 0x0000009b009b7308 */ /* 0x000f620000000800 */
[----:B------:R-:W-:Y:S01]  /*e020*/  FFMA.FTZ R166, R33, c[0x0][0x23c], -R166 ;  /* 0x00008f0021a67a23 */ /* 0x000fe200000108a6 */
[C---:B----4-:R-:W-:Y:S03]  /*e030*/  F2FP.PACK_AB R21, R153.reuse, R152 ;  /* 0x000000989915723e */ /* 0x050fe600000000ff */
[C---:B---3--:R-:W-:Y:S01]  /*e040*/  HMMA.16816.F32 R92, R116.reuse, R124, R92 ;  /* 0x0000007c745c723c */ /* 0x048fe2000000185c */
[----:B------:R-:W-:Y:S03]  /*e050*/  LDSM.16.MT88.4 R24, [R189+0xd000] ;  /* 0x00d00000bd18783b */ /* 0x000fe60000004200 */
[----:B------:R-:W-:Y:S01]  /*e060*/  FADD.FTZ R152, R152, R171 ;  /* 0x000000ab98987221 */ /* 0x000fe20000010000 */
[----:B------:R-:W-:Y:S03]  /*e070*/  MUFU.EX2 R156, R156 ;  /* 0x0000009c009c7308 */ /* 0x000fe60000000800 */
[C---:B------:R-:W-:Y:S01]  /*e080*/  HMMA.16816.F32 R96, R116.reuse, R126, R96 ;  /* 0x0000007e7460723c */ /* 0x040fe20000001860 */
[----:B------:R-:W3:Y:S03]  /*e090*/  LDSM.16.MT88.4 R124, [R192+0xd000] ;  /* 0x00d00000c07c783b */ /* 0x000ee60000004200 */
[----:B------:R-:W-:Y:S03]  /*e0a0*/  FADD.FTZ R153, R153, R152 ;  /* 0x0000009899997221 */ /* 0x000fe60000010000 */
[----:B------:R-:W4:Y:S01]  /*e0b0*/  MUFU.EX2 R157, R157 ;  /* 0x0000009d009d7308 */ /* 0x000f220000000800 */
[C---:B------:R-:W-:Y:S01]  /*e0c0*/  HMMA.16816.F32 R100, R116.reuse, R128, R100 ;  /* 0x000000807464723c */ /* 0x040fe20000001864 */
[----:B------:R-:W-:Y:S03]  /*e0d0*/  LDSM.16.MT88.4 R32, [R189+0xd800] ;  /* 0x00d80000bd20783b */ /* 0x000fe60000004200 */
[C---:B-----5:R-:W-:Y:S01]  /*e0e0*/  F2FP.PACK_AB R23, R155.reuse, R154 ;  /* 0x0000009a9b17723e */ /* 0x060fe200000000ff */
[----:B------:R-:W-:Y:S03]  /*e0f0*/  FADD.FTZ R154, R154, R153 ;  /* 0x000000999a9a7221 */ /* 0x000fe60000010000 */
[C---:B------:R-:W-:Y:S01]  /*e100*/  HMMA.16816.F32 R104, R116.reuse, R130, R104 ;  /* 0x000000827468723c */ /* 0x040fe20000001868 */
[----:B------:R-:W5:Y:S01]  /*e110*/  LDSM.16.MT88.4 R128, [R188+0xd000] ;  /* 0x00d00000bc80783b */ /* 0x000f620000004200 */
[----:B------:R-:W-:Y:S02]  /*e120*/  MUFU.EX2 R158, R158 ;  /* 0x0000009e009e7308 */ /* 0x000fe40000000800 */
[----:B------:R-:W-:Y:S04]  /*e130*/  FADD.FTZ R154, R155, R154 ;  /* 0x0000009a9b9a7221 */ /* 0x000fe80000010000 */
[C---:B-1----:R-:W-:Y:S04]  /*e140*/  HMMA.16816.F32 R108, R116.reuse, R136, R108 ;  /* 0x00000088746c723c */ /* 0x042fe8000000186c */
[----:B------:R-:W1:Y:S01]  /*e150*/  MUFU.EX2 R159, R159 ;  /* 0x0000009f009f7308 */ /* 0x000e620000000800 */
[C---:B----4-:R-:W-:Y:S03]  /*e160*/  F2FP.PACK_AB R20, R157.reuse, R156 ;  /* 0x0000009c9d14723e */ /* 0x050fe600000000ff */
[C---:B------:R-:W-:Y:S01]  /*e170*/  HMMA.16816.F32 R12, R116.reuse, R138, R12 ;  /* 0x0000008a740c723c */ /* 0x040fe2000000180c */
[----:B------:R-:W4:Y:S03]  /*e180*/  LDSM.16.MT88.4 R136, [R192+0xf000] ;  /* 0x00f00000c088783b */ /* 0x000f260000004200 */
[----:B------:R-:W-:Y:S02]  /*e190*/  FADD.FTZ R156, R156, R175 ;  /* 0x000000af9c9c7221 */ /* 0x000fe40000010000 */
[----:B------:R-:W4:Y:S02]  /*e1a0*/  MUFU.EX2 R226, R167 ;  /* 0x000000a700e27308 */ /* 0x000f240000000800 */
[C---:B--2---:R-:W-:Y:S04]  /*e1b0*/  HMMA.16816.F32 R16, R116.reuse, R120, R16 ;  /* 0x000000787410723c */ /* 0x044fe80000001810 */
[----:B------:R-:W-:Y:S04]  /*e1c0*/  FADD.FTZ R157, R157, R156 ;  /* 0x0000009c9d9d7221 */ /* 0x000fe80000010000 */
[----:B------:R-:W-:Y:S01]  /*e1d0*/  HMMA.16816.F32 R112, R116, R122, R112 ;  /* 0x0000007a7470723c */ /* 0x000fe20000001870 */
[----:B------:R-:W2:Y:S01]  /*e1e0*/  LDSM.16.MT88.4 R116, [R188+0xf000] ;  /* 0x00f00000bc74783b */ /* 0x000ea20000004200 */
[----:B------:R-:W2:Y:S02]  /*e1f0*/  MUFU.EX2 R166, R166 ;  /* 0x000000a600a67308 */ /* 0x000ea40000000800 */
[C---:B-1----:R-:W-:Y:S01]  /*e200*/  F2FP.PACK_AB R22, R159.reuse, R158 ;  /* 0x0000009e9f16723e */ /* 0x042fe200000000ff */
[----:B------:R-:W-:Y:S04]  /*e210*/  FADD.FTZ R2, R158, R157 ;  /* 0x0000009d9e027221 */ /* 0x000fe80000010000 */
[----:B------:R-:W-:Y:S02]  /*e220*/  LDSM.16.MT88.4 R120, [R190+0x11000] ;  /* 0x01100000be78783b */ /* 0x000fe40000004200 */
[C---:B---3--:R-:W-:Y:S05]  /*e230*/  HMMA.16816.F32 R4, R20.reuse, R124, R4 ;  /* 0x0000007c1404723c */ /* 0x048fea0000001804 */
[----:B------:R-:W-:Y:S03]  /*e240*/  FADD.FTZ R2, R159, R2 ;  /* 0x000000029f027221 */ /* 0x000fe60000010000 */
        /* <DEDUP_REMOVED lines=8> */
[C---:B-----5:R-:W-:Y:S08]  /*e2d0*/  HMMA.16816.F32 R52, R20.reuse, R128, R52 ;  /* 0x000000801434723c */ /* 0x060ff00000001834 */
[C---:B------:R-:W-:Y:S08]  /*e2e0*/  HMMA.16816.F32 R56, R20.reuse, R130, R56 ;  /* 0x000000821438723c */ /* 0x040ff00000001838 */
[C---:B----4-:R-:W-:Y:S08]  /*e2f0*/  HMMA.16816.F32 R60, R20.reuse, R136, R60 ;  /* 0x00000088143c723c */ /* 0x050ff0000000183c */
        /* <DEDUP_REMOVED lines=17> */
[C---:B------:R-:W-:Y:S08]  /*e410*/  HMMA.16816.F32 R108, R20.reuse, R124, R108 ;  /* 0x0000007c146c723c */ /* 0x040ff0000000186c */
[C---:B------:R-:W-:Y:S08]  /*e420*/  HMMA.16816.F32 R12, R20.reuse, R126, R12 ;  /* 0x0000007e140c723c */ /* 0x040ff0000000180c */
[C---:B--2---:R-:W-:Y:S08]  /*e430*/  HMMA.16816.F32 R16, R20.reuse, R116, R16 ;  /* 0x000000741410723c */ /* 0x044ff00000001810 */
[----:B------:R-:W-:Y:S01]  /*e440*/  HMMA.16816.F32 R112, R20, R118, R112 ;  /* 0x000000761470723c */ /* 0x000fe20000001870 */
[----:B------:R-:W2:Y:S06]  /*e450*/  LDSM.16.MT88.4 R116, [R189+0xf800] ;  /* 0x00f80000bd74783b */ /* 0x000eac0000004200 */
[----:B------:R-:W-:Y:S01]  /*e460*/  F2FP.PACK_AB R21, R224, R223 ;  /* 0x000000dfe015723e */ /* 0x000fe200000000ff */
[----:B------:R-:W-:Y:S01]  /*e470*/  FADD.FTZ R223, R223, R154 ;  /* 0x0000009adfdf7221 */ /* 0x000fe20000010000 */
[----:B------:R-:W-:Y:S03]  /*e480*/  F2FP.PACK_AB R23, R226, R225 ;  /* 0x000000e1e217723e */ /* 0x000fe600000000ff */
[----:B------:R-:W-:Y:S01]  /*e490*/  F2FP.PACK_AB R20, R228, R227 ;  /* 0x000000e3e414723e */ /* 0x000fe200000000ff */
[----:B------:R-:W-:Y:S01]  /*e4a0*/  FADD.FTZ R227, R227, R2 ;  /* 0x00000002e3e37221 */ /* 0x000fe20000010000 */
[----:B------:R-:W-:Y:S01]  /*e4b0*/  F2FP.PACK_AB R22, R166, R229 ;  /* 0x000000e5a616723e */ /* 0x000fe200000000ff */
[----:B------:R-:W-:Y:S01]  /*e4c0*/  FADD.FTZ R224, R224, R223 ;  /* 0x000000dfe0e07221 */ /* 0x000fe20000010000 */
[----:B------:R-:W-:Y:S01]  /*e4d0*/  IADD3 R2, R207, -0x1, RZ ;  /* 0xffffffffcf027810 */ /* 0x000fe20007ffe0ff */
[----:B------:R-:W-:Y:S02]  /*e4e0*/  FADD.FTZ R228, R228, R227 ;  /* 0x000000e3e4e47221 */ /* 0x000fe40000010000 */
[----:B------:R-:W-:Y:S01]  /*e4f0*/  FADD.FTZ R219, R225, R224 ;  /* 0x000000e0e1db7221 */ /* 0x000fe20000010000 */
[----:B------:R-:W-:Y:S01]  /*e500*/  MOV R207, R2 ;  /* 0x0000000200cf7202 */ /* 0x000fe20000000f00 */
[C---:B-1----:R-:W-:Y:S01]  /*e510*/  HMMA.16816.F32 R128, R20.reuse, R24, R4 ;  /* 0x000000181480723c */ /* 0x042fe20000001804 */
[----:B------:R-:W1:Y:S02]  /*e520*/  LDSM.16.MT88.4 R4, [R190+0x11800] ;  /* 0x01180000be04783b */ /* 0x000e640000004200 */
[----:B------:R-:W-:Y:S02]  /*e530*/  FADD.FTZ R229, R229, R228 ;  /* 0x000000e4e5e57221 */ /* 0x000fe40000010000 */
[----:B------:R-:W-:Y:S02]  /*e540*/  FADD.FTZ R219, R226, R219 ;  /* 0x000000dbe2db7221 */ /* 0x000fe40000010000 */
[----:B------:R-:W-:Y:S01]  /*e550*/  FADD.FTZ R220, R166, R229 ;  /* 0x000000e5a6dc7221 */ /* 0x000fe20000010000 */
[C---:B------:R-:W-:Y:S01]  /*e560*/  HMMA.16816.F32 R124, R20.reuse, R26, R8 ;  /* 0x0000001a147c723c */ /* 0x040fe20000001808 */
[----:B------:R-:W-:Y:S07]  /*e570*/  LDSM.16.MT88.4 R8, [R188+0x11800] ;  /* 0x01180000bc08783b */ /* 0x000fee0000004200 */
[C---:B------:R-:W-:Y:S08]  /*e580*/  HMMA.16816.F32 R36, R20.reuse, R28, R36 ;  /* 0x0000001c1424723c */ /* 0x040ff00000001824 */
[C---:B------:R-:W-:Y:S08]  /*e590*/  HMMA.16816.F32 R40, R20.reuse, R30, R40 ;  /* 0x0000001e1428723c */ /* 0x040ff00000001828 */
[C---:B------:R-:W-:Y:S08]  /*e5a0*/  HMMA.16816.F32 R44, R20.reuse, R32, R44 ;  /* 0x00000020142c723c */ /* 0x040ff0000000182c */
[C---:B------:R-:W-:Y:S08]  /*e5b0*/  HMMA.16816.F32 R48, R20.reuse, R34, R48 ;  /* 0x000000221430723c */ /* 0x040ff00000001830 */
[C---:B---3--:R-:W-:Y:S08]  /*e5c0*/  HMMA.16816.F32 R52, R20.reuse, R120, R52 ;  /* 0x000000781434723c */ /* 0x048ff00000001834 */
        /* <DEDUP_REMOVED lines=16> */
[C---:B------:R-:W-:Y:S08]  /*e6d0*/  HMMA.16816.F32 R116, R20.reuse, R8, R16 ;  /* 0x000000081474723c */ /* 0x040ff00000001810 */
[----:B------:R-:W-:Y:S01]  /*e6e0*/  HMMA.16816.F32 R112, R20, R10, R112 ;  /* 0x0000000a1470723c */ /* 0x000fe20000001870 */
[----:B------:R-:W-:-:S07]  /*e6f0*/  @P1 BRA `(.L_x_2155) ;  /* 0xffffc4f000001947 */ /* 0x000fce000383ffff */
.L_x_2151:
        /* <DEDUP_REMOVED lines=9> */
[----:B-1----:R-:W-:-:S03]  /*e790*/  FADD.FTZ R0, R5, R0 ;  /* 0x0000000005007221 */ /* 0x002fc60000010000 */
[----:B------:R-:W1:Y:S01]  /*e7a0*/  S2R R5, SR_TID.X ;  /* 0x0000000000057919 */ /* 0x000e620000002100 */
[----:B--2---:R-:W-:Y:S01]  /*e7b0*/  FADD.FTZ R2, R7, R2 ;  /* 0x0000000207027221 */ /* 0x004fe20000010000 */
[----:B------:R-:W-:-:S04]  /*e7c0*/  FSETP.NE.FTZ.AND P3, PT, R0, RZ, PT ;  /* 0x000000ff0000720b */ /* 0x000fc80003f75000 */
[----:B------:R-:W-:-:S09]  /*e7d0*/  FSETP.NE.FTZ.AND P4, PT, R2, RZ, PT ;  /* 0x000000ff0200720b */ /* 0x000fd20003f95000 */
[----:B------:R-:W2:Y:S01]  /*e7e0*/  @P3 MUFU.RCP R4, R0 ;  /* 0x0000000000043308 */ /* 0x000ea20000001000 */
[----:B-1----:R-:W-:-:S07]  /*e7f0*/  SHF.R.S32.HI R6, RZ, 0x1f, R5 ;  /* 0x0000001fff067819 */ /* 0x002fce0000011405 */
[----:B------:R-:W1:Y:S01]  /*e800*/  @P4 MUFU.RCP R3, R2 ;  /* 0x0000000200034308 */ /* 0x000e620000001000 */
[----:B------:R-:W-:-:S04]  /*e810*/  LEA.HI R7, R6, R5, RZ, 0x2 ;  /* 0x0000000506077211 */ /* 0x000fc800078f10ff */
[--C-:B------:R-:W-:Y:S01]  /*e820*/  SHF.R.S32.HI R9, RZ, 0x2, R7.reuse ;  /* 0x00000002ff097819 */ /* 0x100fe20000011407 */
[C---:B--2---:R-:W-:Y:S01]  /*e830*/  FMUL.FTZ R131, R4.reuse, R131 ;  /* 0x0000008304837220 */ /* 0x044fe20000410000 */
[----:B------:R-:W-:Y:S01]  /*e840*/  SHF.R.S32.HI R8, RZ, 0x1f, R7 ;  /* 0x0000001fff087819 */ /* 0x000fe20000011407 */
[C---:B------:R-:W-:Y:S01]  /*e850*/  FMUL.FTZ R130, R4.reuse, R130 ;  /* 0x0000008204827220 */ /* 0x040fe20000410000 */
[----:B------:R-:W-:Y:S01]  /*e860*/  LOP3.LUT R10, R7, 0x3ffffffc, RZ, 0xc0, !PT ;  /* 0x3ffffffc070a7812 */ /* 0x000fe200078ec0ff */
[----:B------:R-:W-:Y:S01]  /*e870*/  FMUL.FTZ R127, R4, R127 ;  /* 0x0000007f047f7220 */ /* 0x000fe20000410000 */
[----:B------:R-:W-:Y:S01]  /*e880*/  LEA.HI R8, R8, R9, RZ, 0x3 ;  /* 0x0000000908087211 */ /* 0x000fe200078f18ff */
[----:B------:R-:W-:Y:S01]  /*e890*/  FMUL.FTZ R126, R4, R126 ;  /* 0x0000007e047e7220 */ /* 0x000fe20000410000 */
[----:B------:R-:W-:Y:S01]  /*e8a0*/  IADD3 R10, -R10, R5, RZ ;  /* 0x000000050a0a7210 */ /* 0x000fe20007ffe1ff */
[C---:B-1----:R-:W-:Y:S01]  /*e8b0*/  FMUL.FTZ R128, R3.reuse, R128 ;  /* 0x0000008003807220 */ /* 0x042fe20000410000 */
[----:B------:R-:W-:Y:S01]  /*e8c0*/  LOP3.LUT R8, R8, 0xfffffff8, RZ, 0xc0, !PT ;  /* 0xfffffff808087812 */ /* 0x000fe200078ec0ff */
[----:B------:R-:W-:Y:S01]  /*e8d0*/  FMUL.FTZ R129, R3, R129 ;  /* 0x0000008103817220 */ /* 0x000fe20000410000 */
[----:B------:R-:W-:Y:S01]  /*e8e0*/  F2FP.PACK_AB R130, R131, R130 ;  /* 0x000000828382723e */ /* 0x000fe200000000ff */
[----:B------:R-:W-:Y:S01]  /*e8f0*/  FMUL.FTZ R124, R3, R124 ;  /* 0x0000007c037c7220 */ /* 0x000fe20000410000 */
[----:B------:R-:W-:Y:S01]  /*e900*/  IADD3 R8, R9, -R8, RZ ;  /* 0x8000000809087210 */ /* 0x000fe20007ffe0ff */
[C---:B------:R-:W-:Y:S01]  /*e910*/  FMUL.FTZ R125, R3.reuse, R125 ;  /* 0x0000007d037d7220 */ /* 0x040fe20000410000 */
[----:B------:R-:W-:Y:S01]  /*e920*/  LEA.HI R9, R6, R5, RZ, 0x5 ;  /* 0x0000000506097211 */ /* 0x000fe200078f28ff */
[C---:B------:R-:W-:Y:S01]  /*e930*/  FMUL.FTZ R36, R3.reuse, R36 ;  /* 0x0000002403247220 */ /* 0x040fe20000410000 */
[C---:B------:R-:W-:Y:S01]  /*e940*/  SHF.L.U32 R11, R8.reuse, 0x6, RZ ;  /* 0x00000006080b7819 */ /* 0x040fe200000006ff */
[C---:B------:R-:W-:Y:S01]  /*e950*/  FMUL.FTZ R37, R3.reuse, R37 ;  /* 0x0000002503257220 */ /* 0x040fe20000410000 */
[----:B------:R-:W-:Y:S01]  /*e960*/  SHF.R.S32.HI R7, RZ, 0x5, R9 ;  /* 0x00000005ff077819 */ /* 0x000fe20000011409 */
[----:B------:R-:W-:Y:S01]  /*e970*/  FMUL.FTZ R40, R3, R40 ;  /* 0x0000002803287220 */ /* 0x000fe20000410000 */
[----:B------:R-:W-:Y:S01]  /*e980*/  LOP3.LUT R11, R11, 0x1c0, RZ, 0xc0, !PT ;  /* 0x000001c00b0b7812 */ /* 0x000fe200078ec0ff */
[C---:B------:R-:W-:Y:S01]  /*e990*/  FMUL.FTZ R41, R3.reuse, R41 ;  /* 0x0000002903297220 */ /* 0x040fe20000410000 */
[----:B------:R-:W-:Y:S01]  /*e9a0*/  LOP3.LUT R12, R8, 0x1, RZ, 0xc0, !PT ;  /* 0x00000001080c7812 */ /* 0x000fe200078ec0ff */
[----:B------:R-:W-:Y:S01]  /*e9b0*/  FMUL.FTZ R44, R3, R44 ;  /* 0x0000002c032c7220 */ /* 0x000fe20000410000 */
[----:B------:R-:W-:Y:S01]  /*e9c0*/  LEA R10, R7, R10, 0x9 ;  /* 0x0000000a070a7211 */ /* 0x000fe200078e48ff */
[----:B------:R-:W-:Y:S01]  /*e9d0*/  FMUL.FTZ R45, R3, R45 ;  /* 0x0000002d032d7220 */ /* 0x000fe20000410000 */
[----:B------:R-:W-:Y:S01]  /*e9e0*/  LEA.HI R11, R11, R11, RZ, 0x1d ;  /* 0x0000000b0b0b7211 */ /* 0x000fe200078fe8ff */
[C---:B------:R-:W-:Y:S01]  /*e9f0*/  FMUL.FTZ R48, R3.reuse, R48 ;  /* 0x0000003003307220 */ /* 0x040fe20000410000 */
[----:B------:R-:W-:Y:S01]  /*ea00*/  ISETP.NE.U32.AND P0, PT, R12, 0x1, PT ;  /* 0x000000010c00780c */ /* 0x000fe20003f05070 */
[C---:B------:R-:W-:Y:S01]  /*ea10*/  FMUL.FTZ R49, R3.reuse, R49 ;  /* 0x0000003103317220 */ /* 0x040fe20000410000 */
[----:B------:R-:W-:Y:S01]  /*ea20*/  LEA R10, R10, R11, 0x1 ;  /* 0x0000000b0a0a7211 */ /* 0x000fe200078e08ff */
[C---:B------:R-:W-:Y:S01]  /*ea30*/  FMUL.FTZ R52, R3.reuse, R52 ;  /* 0x0000003403347220 */ /* 0x040fe20000410000 */
[----:B------:R-:W-:Y:S01]  /*ea40*/  R2P PR, R8, 0x6 ;  /* 0x0000000608007804 */ /* 0x000fe20000000000 */
[C---:B------:R-:W-:Y:S01]  /*ea50*/  FMUL.FTZ R53, R3.reuse, R53 ;  /* 0x0000003503357220 */ /* 0x040fe20000410000 */
[----:B------:R-:W-:Y:S01]  /*ea60*/  SHF.L.U32 R11, R10, 0x1, RZ ;  /* 0x000000010a0b7819 */ /* 0x000fe200000006ff */
[C---:B------:R-:W-:Y:S01]  /*ea70*/  FMUL.FTZ R56, R3.reuse, R56 ;  /* 0x0000003803387220 */ /* 0x040fe20000410000 */
[----:B------:R-:W-:Y:S01]  /*ea80*/  MOV R8, 0x20 ;  /* 0x0000002000087802 */ /* 0x000fe20000000f00 */
[----:B------:R-:W-:Y:S01]  /*ea90*/  FMUL.FTZ R57, R3, R57 ;  /* 0x0000003903397220 */ /* 0x000fe20000410000 */
[----:B------:R-:W-:Y:S01]  /*eaa0*/  IADD3 R13, R11, -0x10, RZ ;  /* 0xfffffff00b0d7810 */ /* 0x000fe20007ffe0ff */
[C---:B------:R-:W-:Y:S01]  /*eab0*/  FMUL.FTZ R60, R3.reuse, R60 ;  /* 0x0000003c033c7220 */ /* 0x040fe20000410000 */
[----:B------:R-:W-:Y:S01]  /*eac0*/  SEL R8, R8, 0xffffffe0, !P1 ;  /* 0xffffffe008087807 */ /* 0x000fe20004800000 */
[----:B------:R-:W-:Y:S01]  /*ead0*/  FMUL.FTZ R61, R3, R61 ;  /* 0x0000003d033d7220 */ /* 0x000fe20000410000 */
[----:B------:R-:W-:Y:S01]  /*eae0*/  @P0 IADD3 R13, R11, 0x10, RZ ;  /* 0x000000100b0d0810 */ /* 0x000fe20007ffe0ff */
        /* <DEDUP_REMOVED lines=9> */
[----:B------:R-:W-:Y:S01]  /*eb80*/  IADD3 R15, R11, R8, RZ ;  /* 0x000000080b0f7210 */ /* 0x000fe20007ffe0ff */
[----:B------:R-:W-:Y:S01]  /*eb90*/  FMUL.FTZ R73, R3, R73 ;  /* 0x0000004903497220 */ /* 0x000fe20000410000 */
[----:B------:R-:W-:Y:S01]  /*eba0*/  F2FP.PACK_AB R40, R41, R40 ;  /* 0x000000282928723e */ /* 0x000fe200000000ff */
        /* <DEDUP_REMOVED lines=49> */
[----:B------:R-:W-:Y:S01]  /*eec0*/  @P3 MUFU.LG2 R0, R0 ;  /* 0x0000000000003308 */ /* 0x000fe20000000c00 */
[C---:B------:R-:W-:Y:S01]  /*eed0*/  FMUL.FTZ R38, R4.reuse, R38 ;  /* 0x0000002604267220 */ /* 0x040fe20000410000 */
[----:B------:R-:W-:Y:S01]  /*eee0*/  F2FP.PACK_AB R112, R3, R112 ;  /* 0x000000700370723e */ /* 0x000fe200000000ff */
[C---:B------:R-:W-:Y:S01]  /*eef0*/  FMUL.FTZ R43, R4.reuse, R43 ;  /* 0x0000002b042b7220 */ /* 0x040fe20000410000 */
[----:B------:R-:W-:Y:S01]  /*ef00*/  MOV R3, 0x40 ;  /* 0x0000004000037802 */ /* 0x000fe20000000f00 */
[C---:B------:R-:W-:Y:S01]  /*ef10*/  FMUL.FTZ R42, R4.reuse, R42 ;  /* 0x0000002a042a7220 */ /* 0x040fe20000410000 */
[----:B------:R-:W-:Y:S01]  /*ef20*/  F2FP.PACK_AB R38, R39, R38 ;  /* 0x000000262726723e */ /* 0x000fe200000000ff */
[C---:B------:R-:W-:Y:S01]  /*ef30*/  FMUL.FTZ R47, R4.reuse, R47 ;  /* 0x0000002f042f7220 */ /* 0x040fe20000410000 */
[----:B------:R-:W-:Y:S01]  /*ef40*/  SEL R10, R3, 0xffffffc0, !P2 ;  /* 0xffffffc0030a7807 */ /* 0x000fe20005000000 */
[C---:B------:R-:W-:Y:S01]  /*ef50*/  FMUL.FTZ R46, R4.reuse, R46 ;  /* 0x0000002e042e7220 */ /* 0x040fe20000410000 */
[----:B------:R-:W-:Y:S01]  /*ef60*/  F2FP.PACK_AB R42, R43, R42 ;  /* 0x0000002a2b2a723e */ /* 0x000fe200000000ff */
[----:B------:R-:W-:Y:S01]  /*ef70*/  FMUL.FTZ R51, R4, R51 ;  /* 0x0000003304337220 */ /* 0x000fe20000410000 */
[----:B------:R-:W-:Y:S01]  /*ef80*/  IADD3 R3, R8, R13, RZ ;  /* 0x0000000d08037210 */ /* 0x000fe20007ffe0ff */
[C---:B------:R-:W-:Y:S01]  /*ef90*/  FMUL.FTZ R50, R4.reuse, R50 ;  /* 0x0000003204327220 */ /* 0x040fe20000410000 */
[----:B------:R-:W-:Y:S01]  /*efa0*/  F2FP.PACK_AB R46, R47, R46 ;  /* 0x0000002e2f2e723e */ /* 0x000fe200000000ff */
[C---:B------:R-:W-:Y:S01]  /*efb0*/  FMUL.FTZ R55, R4.reuse, R55 ;  /* 0x0000003704377220 */ /* 0x040fe20000410000 */
[----:B------:R-:W-:Y:S01]  /*efc0*/  IADD3 R17, R11, R10, RZ ;  /* 0x0000000a0b117210 */ /* 0x000fe20007ffe0ff */
        /* <DEDUP_REMOVED lines=10> */
[C---:B------:R-:W-:Y:S01]  /*f070*/  FMUL.FTZ R67, R4.reuse, R67 ;  /* 0x0000004304437220 */ /* 0x040fe20000410000 */
[----:B------:R-:W-:Y:S01]  /*f080*/  STS [R15+0x400], R38 ;  /* 0x000400260f007388 */ /* 0x000fe20000000800 */
[C---:B------:R-:W-:Y:S01]  /*f090*/  FMUL.FTZ R66, R4.reuse, R66 ;  /* 0x0000004204427220 */ /* 0x040fe20000410000 */
[----:B------:R-:W-:Y:S01]  /*f0a0*/  IADD3 R23, R3, R10, RZ ;  /* 0x0000000a03177210 */ /* 0x000fe20007ffe0ff */
[C---:B------:R-:W-:Y:S01]  /*f0b0*/  FMUL.FTZ R71, R4.reuse, R71 ;  /* 0x0000004704477220 */ /* 0x040fe20000410000 */
[----:B------:R-:W-:Y:S01]  /*f0c0*/  F2FP.PACK_AB R62, R63, R62 ;  /* 0x0000003e3f3e723e */ /* 0x000fe200000000ff */
[C---:B------:R-:W-:Y:S01]  /*f0d0*/  FMUL.FTZ R70, R4.reuse, R70 ;  /* 0x0000004604467220 */ /* 0x040fe20000410000 */
[----:B------:R-:W-:Y:S01]  /*f0e0*/  STS [R3], R40 ;  /* 0x0000002803007388 */ /* 0x000fe20000000800 */
[C---:B------:R-:W-:Y:S01]  /*f0f0*/  FMUL.FTZ R75, R4.reuse, R75 ;  /* 0x0000004b044b7220 */ /* 0x040fe20000410000 */
[----:B------:R-:W-:Y:S01]  /*f100*/  F2FP.PACK_AB R66, R67, R66 ;  /* 0x000000424342723e */ /* 0x000fe200000000ff */
[C---:B------:R-:W-:Y:S01]  /*f110*/  FMUL.FTZ R74, R4.reuse, R74 ;  /* 0x0000004a044a7220 */ /* 0x040fe20000410000 */
[----:B------:R-:W-:Y:S01]  /*f120*/  STS [R3+0x400], R42 ;  /* 0x0004002a03007388 */ /* 0x000fe20000000800 */
        /* <DEDUP_REMOVED lines=46> */
[----:B------:R-:W-:Y:S01]  /*f410*/  FMUL.FTZ R4, R4, R114 ;  /* 0x0000007204047220 */ /* 0x000fe20000410000 */
[----:B------:R-:W-:Y:S01]  /*f420*/  STS [R13+0x2400], R66 ;  /* 0x002400420d007388 */ /* 0x000fe20000000800 */
[----:B------:R-:W-:Y:S01]  /*f430*/  F2FP.PACK_AB R118, R119, R118 ;  /* 0x000000767776723e */ /* 0x000fe200000000ff */
[----:B------:R-:W1:Y:S01]  /*f440*/  @P4 MUFU.LG2 R8, R2 ;  /* 0x0000000200084308 */ /* 0x000e620000000c00 */
[----:B------:R-:W-:Y:S01]  /*f450*/  ISETP.NE.AND P0, PT, RZ, UR4, PT ;  /* 0x00000004ff007c0c */ /* 0x000fe2000bf05270 */
[----:B------:R-:W-:Y:S01]  /*f460*/  STS [R15+0x2000], R68 ;  /* 0x002000440f007388 */ /* 0x000fe20000000800 */
[----:B------:R-:W-:-:S03]  /*f470*/  F2FP.PACK_AB R4, R115, R4 ;  /* 0x000000047304723e */ /* 0x000fc600000000ff */
[----:B------:R-:W-:Y:S04]  /*f480*/  STS [R15+0x2400], R70 ;  /* 0x002400460f007388 */ /* 0x000fe80000000800 */
[----:B------:R-:W-:Y:S04]  /*f490*/  STS [R3+0x2000], R72 ;  /* 0x0020004803007388 */ /* 0x000fe80000000800 */
[----:B------:R-:W-:Y:S01]  /*f4a0*/  STS [R3+0x2400], R74 ;  /* 0x0024004a03007388 */ /* 0x000fe20000000800 */
[----:B-1----:R-:W-:Y:S01]  /*f4b0*/  @P4 FMUL.FTZ R8, R8, 0.69314718246459960938 ;  /* 0x3f31721808084820 */ /* 0x002fe20000410000 */
[----:B------:R-:W-:-:S02]  /*f4c0*/  MOV R2, 0x7f800000 ;  /* 0x7f80000000027802 */ /* 0x000fc40000000f00 */
[----:B------:R-:W-:Y:S01]  /*f4d0*/  STS [R17+0x2000], R76 ;  /* 0x0020004c11007388 */ /* 0x000fe20000000800 */
[----:B------:R-:W-:-:S03]  /*f4e0*/  @P4 FFMA.FTZ R2, R133, c[0x0][0x238], R8 ;  /* 0x00008e0085024a23 */ /* 0x000fc60000010008 */
        /* <DEDUP_REMOVED lines=14> */
[----:B------:R2:W-:Y:S01]  /*f5d0*/  STS [R3+0x4400], R106 ;  /* 0x0044006a03007388 */ /* 0x0005e20000000800 */
[----:B-1----:R-:W-:-:S03]  /*f5e0*/  @P3 FMUL.FTZ R11, R0, 0.69314718246459960938 ;  /* 0x3f317218000b3820 */ /* 0x002fc60000410000 */
[----:B------:R1:W-:Y:S04]  /*f5f0*/  STS [R17+0x4000], R108 ;  /* 0x0040006c11007388 */ /* 0x0003e80000000800 */
[----:B------:R1:W-:Y:S04]  /*f600*/  STS [R17+0x4400], R110 ;  /* 0x0044006e11007388 */ /* 0x0003e80000000800 */
[----:B------:R1:W-:Y:S04]  /*f610*/  STS [R19+0x4000], R120 ;  /* 0x0040007813007388 */ /* 0x0003e80000000800 */
[----:B------:R1:W-:Y:S04]  /*f620*/  STS [R19+0x4400], R122 ;  /* 0x0044007a13007388 */ /* 0x0003e80000000800 */
[----:B------:R1:W-:Y:S04]  /*f630*/  STS [R21+0x4000], R116 ;  /* 0x0040007415007388 */ /* 0x0003e80000000800 */
[----:B------:R1:W-:Y:S01]  /*f640*/  STS [R21+0x4400], R118 ;  /* 0x0044007615007388 */ /* 0x0003e20000000800 */
[----:B--2---:R-:W-:Y:S01]  /*f650*/  MOV R3, 0x7f800000 ;  /* 0x7f80000000037802 */ /* 0x004fe20000000f00 */
[----:B------:R-:W-:-:S02]  /*f660*/  @P3 FFMA.FTZ R3, R132, c[0x0][0x238], R11 ;  /* 0x00008e0084033a23 */ /* 0x000fc4000001000b */
[----:B------:R1:W-:Y:S04]  /*f670*/  STS [R23+0x4000], R112 ;  /* 0x0040007017007388 */ /* 0x0003e80000000800 */
[----:B------:R1:W-:Y:S01]  /*f680*/  STS [R23+0x4400], R4 ;  /* 0x0044000417007388 */ /* 0x0003e20000000800 */
[----:B------:R-:W-:Y:S05]  /*f690*/  @!P0 BRA `(.L_x_2156) ;  /* 0x0000007000008947 */ /* 0x000fea0003800000 */
[----:B-1----:R-:W1:Y:S01]  /*f6a0*/  S2R R4, SR_CTAID.Y ;  /* 0x0000000000047919 */ /* 0x002e620000002600 */
[----:B------:R-:W-:-:S03]  /*f6b0*/  ISETP.NE.AND P0, PT, R210, -0x1, PT ;  /* 0xffffffffd200780c */ /* 0x000fc60003f05270 */
[----:B------:R-:W2:Y:S01]  /*f6c0*/  S2R R11, SR_CTAID.Z ;  /* 0x00000000000b7919 */ /* 0x000ea20000002700 */
[----:B-1----:R-:W-:-:S05]  /*f6d0*/  IMAD R13, R4, c[0x0][0x214], RZ ;  /* 0x00008500040d7a24 */ /* 0x002fca00078e02ff */
[----:B------:R-:W-:-:S05]  /*f6e0*/  SEL R8, R13, R210, !P0 ;  /* 0x000000d20d087207 */ /* 0x000fca0004000000 */
[----:B--2---:R-:W-:Y:S01]  /*f6f0*/  IMAD R8, R11, c[0x0][0x234], R8 ;  /* 0x00008d000b087a24 */ /* 0x004fe200078e0208 */
[----:B------:R-:W-:Y:S05]  /*f700*/  BRA `(.L_x_2157) ;  /* 0x0000004000007947 */ /* 0x000fea0003800000 */
.L_x_2156:
[----:B------:R-:W2:Y:S04]  /*f710*/  S2R R11, SR_CTAID.Z ;  /* 0x00000000000b7919 */ /* 0x000ea80000002700 */
[----:B-1----:R-:W2:Y:S02]  /*f720*/  S2R R4, SR_CTAID.Y ;  /* 0x0000000000047919 */ /* 0x002ea40000002600 */
[----:B--2---:R-:W-:-:S04]  /*f730*/  IMAD R8, R4, c[0x0][0x1c0], R11 ;  /* 0x0000700004087a24 */ /* 0x004fc800078e020b */
[----:B------:R-:W-:Y:S02]  /*f740*/  IMAD R8, R8, c[0x0][0x214], RZ ;  /* 0x0000850008087a24 */ /* 0x000fe400078e02ff */
.L_x_2157:
[----:B------:R-:W-:Y:S01]  /*f750*/  BAR.SYNC.DEFER_BLOCKING 0x0 ;  /* 0x0000000000007b1d */ /* 0x000fe20000010000 */
[----:B------:R-:W-:Y:S01]  /*f760*/  LOP3.LUT R10, R9, 0xffffffe0, RZ, 0xc0, !PT ;  /* 0xffffffe0090a7812 */ /* 0x000fe200078ec0ff */
[C---:B------:R-:W-:Y:S01]  /*f770*/  IMAD.WIDE.U32 R64, R210.reuse, c[0x0][0x1e8], RZ ;  /* 0x00007a00d2407a25 */ /* 0x040fe200078e00ff */
[----:B------:R-:W-:Y:S02]  /*f780*/  SHF.R.S32.HI R60, RZ, 0x1f, R7 ;  /* 0x0000001fff3c7819 */ /* 0x000fe40000011407 */
[----:B------:R-:W-:Y:S01]  /*f790*/  ISETP.NE.AND P0, PT, R210, -0x1, PT ;  /* 0xffffffffd200780c */ /* 0x000fe20003f05270 */
[----:B------:R-:W1:Y:S01]  /*f7a0*/  S2R R0, SR_TID.X ;  /* 0x0000000000007919 */ /* 0x000e620000002100 */
[----:B------:R-:W-:Y:S01]  /*f7b0*/  IMAD.IADD R9, R5, 0x1, -R10 ;  /* 0x0000000105097824 */ /* 0x000fe200078e0a0a */
[----:B------:R-:W-:Y:S01]  /*f7c0*/  LEA.HI R60, R60, R7, RZ, 0x2 ;  /* 0x000000073c3c7211 */ /* 0x000fe200078f10ff */
[----:B------:R-:W-:Y:S01]  /*f7d0*/  IMAD.WIDE.U32 R66, R4, c[0x0][0x1e0], RZ ;  /* 0x0000780004427a25 */ /* 0x000fe200078e00ff */
[----:B------:R-:W-:Y:S01]  /*f7e0*/  ULDC.64 UR4, c[0x0][0x118] ;  /* 0x0000460000047ab9 */ /* 0x000fe20000000a00 */
[----:B------:R-:W-:Y:S01]  /*f7f0*/  BSSY B0, `(.L_x_2158) ;  /* 0x000002b000007945 */ /* 0x000fe20003800000 */
[----:B------:R-:W-:Y:S01]  /*f800*/  LOP3.LUT P1, RZ, R9, 0x3, RZ, 0xc0, !PT ;  /* 0x0000000309ff7812 */ /* 0x000fe2000782c0ff */
[----:B------:R-:W-:Y:S01]  /*f810*/  IMAD R210, R210, c[0x0][0x1ec], R65 ;  /* 0x00007b00d2d27a24 */ /* 0x000fe200078e0241 */
[----:B------:R-:W-:-:S05]  /*f820*/  LOP3.LUT R60, R60, 0xffffffc, RZ, 0xc0, !PT ;  /* 0x0ffffffc3c3c7812 */ /* 0x000fca00078ec0ff */
[----:B------:R-:W-:Y:S01]  /*f830*/  IMAD.IADD R60, R7, 0x1, -R60 ;  /* 0x00000001073c7824 */ /* 0x000fe200078e0a3c */
[----:B------:R2:W3:Y:S04]  /*f840*/  LDS.128 R52, [R208] ;  /* 0x00000000d0347984 */ /* 0x0004e80000000c00 */
[----:B------:R2:W4:Y:S01]  /*f850*/  LDS.128 R48, [R208+0x800] ;  /* 0x00080000d0307984 */ /* 0x0005220000000c00 */
[----:B-1----:R-:W-:-:S03]  /*f860*/  SHF.R.S32.HI R61, RZ, 0x1f, R0 ;  /* 0x0000001fff3d7819 */ /* 0x002fc60000011400 */
[----:B------:R2:W1:Y:S01]  /*f870*/  LDS.128 R44, [R208+0x1000] ;  /* 0x00100000d02c7984 */ /* 0x0004620000000c00 */
        /* <DEDUP_REMOVED lines=10> */
[----:B------:R2:W1:Y:S01]  /*f920*/  LDS.128 R24, [R208+0x3800] ;  /* 0x00380000d0187984 */ /* 0x0004620000000c00 */
[----:B------:R-:W-:Y:S01]  /*f930*/  LEA.HI R9, R9, R10, RZ, 0x2 ;  /* 0x0000000a09097211 */ /* 0x000fe200078f10ff */
[----:B------:R-:W-:Y:S01]  /*f940*/  IMAD R63, R4, c[0x0][0x1e4], R63 ;  /* 0x00007900043f7a24 */ /* 0x000fe200078e023f */
[----:B------:R-:W-:Y:S01]  /*f950*/  SEL R4, R66, R64, !P0 ;  /* 0x0000004042047207 */ /* 0x000fe20004000000 */
[----:B------:R2:W1:Y:S01]  /*f960*/  LDS.128 R20, [R208+0x4000] ;  /* 0x00400000d0147984 */ /* 0x0004620000000c00 */
[----:B------:R-:W-:Y:S01]  /*f970*/  SHF.R.S32.HI R9, RZ, 0x2, R9 ;  /* 0x00000002ff097819 */ /* 0x000fe20000011409 */
[----:B------:R-:W-:-:S02]  /*f980*/  @!P0 IMAD.IADD R210, R67, 0x1, R63 ;  /* 0x0000000143d28824 */ /* 0x000fc400078e023f */
[----:B------:R2:W1:Y:S02]  /*f990*/  LDS.128 R16, [R208+0x4800] ;  /* 0x00480000d0107984 */ /* 0x0004640000000c00 */
[----:B------:R-:W-:Y:S02]  /*f9a0*/  IMAD R60, R60, 0x10, R9 ;  /* 0x000000103c3c7824 */ /* 0x000fe400078e0209 */
[----:B------:R2:W1:Y:S04]  /*f9b0*/  LDS.128 R12, [R208+0x5000] ;  /* 0x00500000d00c7984 */ /* 0x0004680000000c00 */
[----:B------:R2:W1:Y:S01]  /*f9c0*/  LDS.128 R56, [R208+0x5800] ;  /* 0x00580000d0387984 */ /* 0x0004620000000c00 */
[----:B------:R-:W-:Y:S05]  /*f9d0*/  @P1 BRA `(.L_x_2159) ;  /* 0x000000c000001947 */ /* 0x000fea0003800000 */
[----:B---34-:R-:W3:Y:S01]  /*f9e0*/  S2R R7, SR_CTAID.X ;  /* 0x0000000000077919 */ /* 0x018ee20000002500 */
[C---:B------:R-:W-:Y:S01]  /*f9f0*/  ISETP.GE.AND P2, PT, R60.reuse, R199, PT ;  /* 0x000000c73c00720c */ /* 0x040fe20003f46270 */
[----:B---3--:R-:W-:Y:S01]  /*fa00*/  IMAD R7, R7, 0x40, R8 ;  /* 0x0000004007077824 */ /* 0x008fe200078e0208 */
[----:B------:R-:W-:-:S04]  /*fa10*/  IADD3 R8, R60, 0x8, RZ ;  /* 0x000000083c087810 */ /* 0x000fc80007ffe0ff */
[----:B------:R-:W-:Y:S02]  /*fa20*/  SHF.R.S32.HI R9, RZ, 0x1f, R7 ;  /* 0x0000001fff097819 */ /* 0x000fe40000011407 */
[----:B------:R-:W-:Y:S02]  /*fa30*/  IADD3 R7, P0, R60, R7, RZ ;  /* 0x000000073c077210 */ /* 0x000fe40007f1e0ff */
[----:B------:R-:W-:Y:S02]  /*fa40*/  ISETP.GE.AND P1, PT, R8, R199, PT ;  /* 0x000000c70800720c */ /* 0x000fe40003f26270 */
[----:B------:R-:W-:Y:S02]  /*fa50*/  LEA.HI.X.SX32 R60, R60, R9, 0x1, P0 ;  /* 0x000000093c3c7211 */ /* 0x000fe400000f0eff */
[----:B------:R-:W-:-:S04]  /*fa60*/  LEA R8, P0, R7, c[0x0][0x200], 0x2 ;  /* 0x0000800007087a11 */ /* 0x000fc800078010ff */
[----:B------:R-:W-:-:S05]  /*fa70*/  LEA.HI.X R9, R7, c[0x0][0x204], R60, 0x2, P0 ;  /* 0x0000810007097a11 */ /* 0x000fca00000f143c */
[----:B------:R3:W-:Y:S04]  /*fa80*/  @!P2 STG.E [R8.64], R2 ;  /* 0x000000020800a986 */ /* 0x0007e8000c101904 */
[----:B------:R3:W-:Y:S02]  /*fa90*/  @!P1 STG.E [R8.64+0x20], R3 ;  /* 0x0000200308009986 */ /* 0x0007e4000c101904 */
.L_x_2159:
[----:B---34-:R-:W-:Y:S05]  /*faa0*/  BSYNC B0 ;  /* 0x0000000000007941 */ /* 0x018fea0003800000 */
.L_x_2158:
[----:B------:R-:W3:Y:S01]  /*fab0*/  S2R R3, SR_CTAID.X ;  /* 0x0000000000037919 */ /* 0x000ee20000002500 */
[----:B------:R-:W-:Y:S01]  /*fac0*/  SHF.R.S32.HI R213, RZ, 0x1f, R212 ;  /* 0x0000001fffd57819 */ /* 0x000fe200000114d4 */
[----:B------:R-:W-:Y:S01]  /*fad0*/  BSSY B0, `(.L_x_2160) ;  /* 0x0000022000007945 */ /* 0x000fe20003800000 */
[----:B------:R-:W-:Y:S02]  /*fae0*/  LEA.HI R5, R6, R5, RZ, 0x3 ;  /* 0x0000000506057211 */ /* 0x000fe400078f18ff */
[----:B------:R-:W-:-:S04]  /*faf0*/  LEA.HI R0, R61, R0, RZ, 0x3 ;  /* 0x000000003d007211 */ /* 0x000fc800078f18ff */
[----:B------:R-:W-:-:S04]  /*fb00*/  SHF.R.S32.HI R0, RZ, 0x3, R0 ;  /* 0x00000003ff007819 */ /* 0x000fc80000011400 */
[----:B------:R-:W-:Y:S01]  /*fb10*/  SHF.R.S32.HI R0, RZ, 0x1f, R0 ;  /* 0x0000001fff007819 */ /* 0x000fe20000011400 */
[----:B---3--:R-:W-:-:S04]  /*fb20*/  IMAD.SHL.U32 R3, R3, 0x40, RZ ;  /* 0x0000004003037824 */ /* 0x008fc800078e00ff */
[----:B------:R-:W-:Y:S01]  /*fb30*/  IMAD.WIDE.U32 R8, R3, c[0x0][0x1e8], R212 ;  /* 0x00007a0003087a25 */ /* 0x000fe200078e00d4 */
[----:B------:R-:W-:-:S04]  /*fb40*/  SHF.R.S32.HI R2, RZ, 0x1f, R3 ;  /* 0x0000001fff027819 */ /* 0x000fc80000011403 */
[----:B------:R-:W-:Y:S01]  /*fb50*/  IADD3 R6, P0, R4, R8, RZ ;  /* 0x0000000804067210 */ /* 0x000fe20007f1e0ff */
[----:B------:R-:W-:Y:S01]  /*fb60*/  IMAD R2, R2, c[0x0][0x1e8], RZ ;  /* 0x00007a0002027a24 */ /* 0x000fe200078e02ff */
[----:B------:R-:W-:-:S03]  /*fb70*/  SHF.R.S32.HI R4, RZ, 0x3, R5 ;  /* 0x00000003ff047819 */ /* 0x000fc60000011405 */
        /* <DEDUP_REMOVED lines=20> */
[----:B------:R3:W-:Y:S04]  /*fcc0*/  @!P2 STG.E.128 [R60.64], R52 ;  /* 0x000000343c00a986 */ /* 0x0007e8000c101d04 */
[----:B-1----:R3:W-:Y:S04]  /*fcd0*/  @!P1 STG.E.128 [R60.64+0x80], R36 ;  /* 0x000080243c009986 */ /* 0x0027e8000c101d04 */
[----:B------:R3:W-:Y:S02]  /*fce0*/  @!P0 STG.E.128 [R60.64+0x100], R20 ;  /* 0x000100143c008986 */ /* 0x0007e4000c101d04 */
.L_x_2161:
[----:B------:R-:W-:Y:S05]  /*fcf0*/  BSYNC B0 ;  /* 0x0000000000007941 */ /* 0x000fea0003800000 */
.L_x_2160:
        /* <DEDUP_REMOVED lines=13> */
[----:B-1-3--:R-:W-:-:S03]  /*fdd0*/  LEA R20, P3, R10, c[0x0][0x1d0], 0x1 ;  /* 0x000074000a147a11 */ /* 0x00afc600078608ff */
[----:B------:R-:W-:-:S04]  /*fde0*/  IMAD R2, R3, c[0x0][0x1ec], R2 ;  /* 0x00007b0003027a24 */ /* 0x000fc800078e0202 */
[----:B------:R-:W-:-:S05]  /*fdf0*/  IMAD.IADD R2, R2, 0x1, R11 ;  /* 0x0000000102027824 */ /* 0x000fca00078e020b */
[----:B------:R-:W-:-:S05]  /*fe00*/  LEA.HI.X R21, R10, c[0x0][0x1d4], R2, 0x1, P3 ;  /* 0x000075000a157a11 */ /* 0x000fca00018f0c02 */
[----:B------:R1:W-:Y:S04]  /*fe10*/  @!P2 STG.E.128 [R20.64], R48 ;  /* 0x000000301400a986 */ /* 0x0003e8000c101d04 */
[----:B------:R1:W-:Y:S04]  /*fe20*/  @!P1 STG.E.128 [R20.64+0x80], R32 ;  /* 0x0000802014009986 */ /* 0x0003e8000c101d04 */
[----:B------:R1:W-:Y:S02]  /*fe30*/  @!P0 STG.E.128 [R20.64+0x100], R16 ;  /* 0x0001001014008986 */ /* 0x0003e4000c101d04 */
.L_x_2163:
[----:B------:R-:W-:Y:S05]  /*fe40*/  BSYNC B0 ;  /* 0x0000000000007941 */ /* 0x000fea0003800000 */
.L_x_2162:
        /* <DEDUP_REMOVED lines=17> */
[----:B------:R1:W-:Y:S04]  /*ff60*/  @!P2 STG.E.128 [R16.64], R44 ;  /* 0x0000002c1000a986 */ /* 0x0003e8000c101d04 */
[----:B------:R1:W-:Y:S04]  /*ff70*/  @!P1 STG.E.128 [R16.64+0x80], R28 ;  /* 0x0000801c10009986 */ /* 0x0003e8000c101d04 */
[----:B------:R1:W-:Y:S02]  /*ff80*/  @!P0 STG.E.128 [R16.64+0x100], R12 ;  /* 0x0001000c10008986 */ /* 0x0003e4000c101d04 */
.L_x_2165:
[----:B------:R-:W-:Y:S05]  /*ff90*/  BSYNC B0 ;  /* 0x0000000000007941 */ /* 0x000fea0003800000 */
.L_x_2164:
        /* <DEDUP_REMOVED lines=20> */
.L_x_2166:
        /* <DEDUP_REMOVED lines=10> */
.L_x_4108:


//--------------------- .text._ZN5flash24flash_fwd_splitkv_kernelI23Flash_fwd_kernel_traitsILi192ELi64ELi64ELi4ELb0ELb0EN7cutlass6half_tE19Flash_kernel_traitsILi192ELi64ELi64ELi4ES3_EELb1ELb0ELb1ELb0ELb0ELb1ELb0ELb0EEEvNS_16Flash_fwd_paramsE --------------------------
	.section	.text._ZN5flash24flash_fwd_splitkv_kernelI23Flash_fwd_kernel_traitsILi192ELi64ELi64ELi4ELb0ELb0EN7cutlass6half_tE19Flash_kernel_traitsILi192ELi64ELi64ELi4ES3_EELb1ELb0ELb1ELb0ELb0ELb1ELb0ELb0EEEvNS_16Flash_fwd_paramsE,"ax",@progbits
	.sectioninfo	@"SHI_REGISTERS=254"
	.align	128
        .global         _ZN5flash24flash_fwd_splitkv_kernelI23Flash_fwd_kernel_traitsILi192ELi64ELi64ELi4ELb0ELb0EN7cutlass6half_tE19Flash_kernel_traitsILi192ELi64ELi64ELi4ES3_EELb1ELb0ELb1ELb0ELb0ELb1ELb0ELb0EEEvNS_16Flash_fwd_paramsE
        .type           _ZN5flash24flash_fwd_splitkv_kernelI23Flash_fwd_kernel_traitsILi192ELi64ELi64ELi4ELb0ELb0EN7cutlass6half_tE19Flash_kernel_traitsILi192ELi64ELi64ELi4ES3_EELb1ELb0ELb1ELb0ELb0ELb1ELb0ELb0EEEvNS_16Flash_fwd_paramsE,@function
        .size           _ZN5flash24flash_fwd_splitkv_kernelI23Flash_fwd_kernel_traitsILi192ELi64ELi64ELi4ELb0ELb0EN7cutlass6half_tE19Flash_kernel_traitsILi192ELi64ELi64ELi4ES3_EELb1ELb0ELb1ELb0ELb0ELb1ELb0ELb0EEEvNS_16Flash_fwd_paramsE,(.L_x_4109 - _ZN5flash24flash_fwd_splitkv_kernelI23Flash_fwd_kernel_traitsILi192ELi64ELi64ELi4ELb0ELb0EN7cutlass6half_tE19Flash_kernel_traitsILi192ELi64ELi64ELi4ES3_EELb1ELb0ELb1ELb0ELb0ELb1ELb0ELb0EEEvNS_16Flash_fwd_paramsE)
        .other          _ZN5flash24flash_fwd_splitkv_kernelI23Flash_fwd_kernel_traitsILi192ELi64ELi64ELi4ELb0ELb0EN7cutlass6half_tE19Flash_kernel_traitsILi192ELi64ELi64ELi4ES3_EELb1ELb0ELb1ELb0ELb0ELb1ELb0ELb0EEEvNS_16Flash_fwd_paramsE,@"STO_CUDA_ENTRY STV_DEFAULT"
_ZN5flash24flash_fwd_splitkv_kernelI23Flash_fwd_kernel_traitsILi192ELi64ELi64ELi4ELb0ELb0EN7cutlass6half_tE19Flash_kernel_traitsILi192ELi64ELi64ELi4ES3_EELb1ELb0ELb1ELb0ELb0ELb1ELb0ELb0EEEvNS_16Flash_fwd_paramsE:
.text._ZN5flash24flash_fwd_splitkv_kernelI23Flash_fwd_kernel_traitsILi192ELi64ELi64ELi4ELb0ELb0EN7cutlass6half_tE19Flash_kernel_traitsILi192ELi64ELi64ELi4ES3_EELb1ELb0ELb1ELb0ELb0ELb1ELb0ELb0EEEvNS_16Flash_fwd_paramsE:
        /* <DEDUP_REMOVED lines=33> */
.L_x_2167:
[----:B-1-34-:R-:W-:Y:S02]  /*0210*/  MOV R2, c[0x0][0x218] ;  /* 0x0000860000027a02 */ /* 0x01afe40000000f00 */
.L_x_2168:
        /* <DEDUP_REMOVED lines=80> */
.L_x_2171:
[----:B------:R-:W-:Y:S05]  /*0720*/  BSYNC B0 ;  /* 0x0000000000007941 */ /* 0x000fea0003800000 */
.L_x_2170:
        /* <DEDUP_REMOVED lines=20> */
.L_x_2173:
[----:B------:R-:W-:Y:S05]  /*0870*/  BSYNC B0 ;  /* 0x0000000000007941 */ /* 0x000fea0003800000 */
.L_x_2172:
        /* <DEDUP_REMOVED lines=20> */
.L_x_2175:
[----:B------:R-:W-:Y:S05]  /*09c0*/  BSYNC B0 ;  /* 0x0000000000007941 */ /* 0x000fea0003800000 */
.L_x_2174:
        /* <DEDUP_REMOVED lines=19> */
.L_x_2177:
[----:B------:R-:W-:Y:S05]  /*0b00*/  BSYNC B0 ;  /* 0x0000000000007941 */ /* 0x000fea0003800000 */
.L_x_2176:
        /* <DEDUP_REMOVED lines=19> */
.L_x_2169:
        /* <DEDUP_REMOVED lines=92> */
.L_x_2178:
        /* <DEDUP_REMOVED lines=16> */
.L_x_2180:
        /* <DEDUP_REMOVED lines=49> */
.L_x_2179:
        /* <DEDUP_REMOVED lines=116> */
.L_x_2182:
[----:B------:R-:W-:Y:S05]  /*1d50*/  BSYNC B0 ;  /* 0x0000000000007941 */ /* 0x000fea0003800000 */
.L_x_2181:
        /* <DEDUP_REMOVED lines=37> */
.L_x_2184:
[----:B------:R-:W-:Y:S05]  /*1fb0*/  BSYNC B0 ;  /* 0x0000000000007941 */ /* 0x000fea0003800000 */
.L_x_2183:
        /* <DEDUP_REMOVED lines=37> */
.L_x_2186:
[----:B------:R-:W-:Y:S05]  /*2210*/  BSYNC B0 ;  /* 0x0000000000007941 */ /* 0x000fea0003800000 */
.L_x_2185:
        /* <DEDUP_REMOVED lines=36> */
.L_x_2188:
[----:B------:R-:W-:Y:S05]  /*2460*/  BSYNC B0 ;  /* 0x0000000000007941 */ /* 0x000fea0003800000 */
.L_x_2187:
        /* <DEDUP_REMOVED lines=31> */
.L_x_2190:
[----:B------:R-:W-:Y:S05]  /*2660*/  BSYNC B0 ;  /* 0x0000000000007941 */ /* 0x000fea0003800000 */
.L_x_2189:
        /* <DEDUP_REMOVED lines=33> */
.L_x_2192:
[----:B------:R-:W-:Y:S05]  /*2880*/  BSYNC B0 ;  /* 0x0000000000007941 */ /* 0x000fea0003800000 */
.L_x_2191:
        /* <DEDUP_REMOVED lines=31> */
.L_x_2194:
[----:B------:R-:W-:Y:S05]  /*2a80*/  BSYNC B0 ;  /* 0x0000000000007941 */ /* 0x000fea0003800000 */
.L_x_2193:
        /* <DEDUP_REMOVED lines=32> */
.L_x_2196:
[----:B------:R-:W-:Y:S05]  /*2c90*/  BSYNC B0 ;  /* 0x0000000000007941 */ /* 0x000fea0003800000 */
.L_x_2195:
        /* <DEDUP_REMOVED lines=48> */
.L_x_2198:
[----:B-1----:R-:W-:Y:S05]  /*2fa0*/  BSYNC B0 ;  /* 0x0000000000007941 */ /* 0x002fea0003800000 */
.L_x_2197:
        /* <DEDUP_REMOVED lines=34> */
.L_x_2200:
[----:B------:R-:W-:Y:S05]  /*31d0*/  BSYNC B0 ;  /* 0x0000000000007941 */ /* 0x000fea0003800000 */
.L_x_2199:
        /* <DEDUP_REMOVED lines=34> */
.L_x_2202:
[----:B------:R-:W-:Y:S05]  /*3400*/  BSYNC B0 ;  /* 0x0000000000007941 */ /* 0x000fea0003800000 */
.L_x_2201:
        /* <DEDUP_REMOVED lines=40> */
.L_x_2204:
[----:B------:R-:W-:Y:S05]  /*3690*/  BSYNC B0 ;  /* 0x0000000000007941 */ /* 0x000fea0003800000 */
.L_x_2203:
        /* <DEDUP_REMOVED lines=18> */
[----:B------:R-:W-:Y:S03]  /*37c0*/  LDSM.16.M88.4 R44, [R206] ;  /* 0x00000000ce2c783b */ /* 0x000fe60000000200 */
[----:B------:R-:W-:Y:S01]  /*37d0*/  IMAD.SHL.U32 R209, R209, 0x2, RZ ;  /* 0x00000002d1d17824 */ /* 0x000fe200078e00ff */
[----:B------:R-:W-:Y:S04]  /*37e0*/  LDSM.16.M88.4 R72, [R205] ;  /* 0x00000000cd48783b */ /* 0x000fe80000000200 */
[----:B------:R-:W2:Y:S01]  /*37f0*/  LDSM.16.M88.4 R20, [R209+0x6000] ;  /* 0x00600000d114783b */ /* 0x000ea20000000200 */
[----:B------:R-:W-:-:S02]  /*3800*/  IADD3 R4, R209, 0x6000, RZ ;  /* 0x00006000d1047810 */ /* 0x000fc40007ffe0ff */
[----:B------:R-:W-:Y:S01]  /*3810*/  IADD3 R207, R209, 0x6020, RZ ;  /* 0x00006020d1cf7810 */ /* 0x000fe20007ffe0ff */
[----:B-1----:R-:W1:Y:S01]  /*3820*/  LDSM.16.M88.4 R12, [R209+0x6800] ;  /* 0x00680000d10c783b */ /* 0x002e620000000200 */
[----:B------:R-:W-:Y:S01]  /*3830*/  @P1 IADD3 R207, R4, -0x20, RZ ;  /* 0xffffffe004cf1810 */ /* 0x000fe20007ffe0ff */
[----:B------:R-:W-:Y:S02]  /*3840*/  IMAD.MOV.U32 R4, RZ, RZ, 0x40 ;  /* 0x00000040ff047424 */ /* 0x000fe400078e00ff */
[----:B------:R-:W5:Y:S01]  /*3850*/  LDSM.16.M88.4 R76, [R209+0x7000] ;  /* 0x00700000d14c783b */ /* 0x000f620000000200 */
[C---:B------:R-:W-:Y:S02]  /*3860*/  IADD3 R199, R207.reuse, 0x800, RZ ;  /* 0x00000800cfc77810 */ /* 0x040fe40007ffe0ff */
[----:B------:R-:W-:Y:S01]  /*3870*/  SEL R4, R4, 0xffffffc0, !P2 ;  /* 0xffffffc004047807 */ /* 0x000fe20005000000 */
[----:B------:R-:W3:Y:S01]  /*3880*/  LDSM.16.M88.4 R36, [R209+0x7800] ;  /* 0x00780000d124783b */ /* 0x000ee20000000200 */
[----:B------:R-:W-:-:S02]  /*3890*/  IADD3 R198, R207, 0x1000, RZ ;  /* 0x00001000cfc67810 */ /* 0x000fc40007ffe0ff */
[----:B------:R-:W-:Y:S01]  /*38a0*/  IADD3 R197, R207, 0x1800, RZ ;  /* 0x00001800cfc57810 */ /* 0x000fe20007ffe0ff */
[----:B------:R-:W4:Y:S01]  /*38b0*/  LDSM.16.M88.4 R32, [R207] ;  /* 0x00000000cf20783b */ /* 0x000f220000000200 */
[----:B------:R-:W-:Y:S01]  /*38c0*/  IMAD.IADD R203, R209, 0x1, R4 ;  /* 0x00000001d1cb7824 */ /* 0x000fe200078e0204 */
[----:B------:R-:W-:Y:S01]  /*38d0*/  IADD3 R195, R207, 0x2000, RZ ;  /* 0x00002000cfc37810 */ /* 0x000fe20007ffe0ff */
[----:B------:R-:W-:Y:S01]  /*38e0*/  IMAD.IADD R196, R4, 0x1, R207 ;  /* 0x0000000104c47824 */ /* 0x000fe200078e02cf */
[----:B------:R-:W3:Y:S01]  /*38f0*/  LDSM.16.M88.4 R28, [R207+0x800] ;  /* 0x00080000cf1c783b */ /* 0x000ee20000000200 */
[----:B------:R-:W-:Y:S01]  /*3900*/  IMAD.IADD R4, R7, 0x1, R218 ;  /* 0x0000000107047824 */ /* 0x000fe200078e02da */
[----:B------:R-:W-:Y:S02]  /*3910*/  IADD3 R194, R207, 0x2800, RZ ;  /* 0x00002800cfc27810 */ /* 0x000fe40007ffe0ff */
[----:B------:R-:W3:Y:S01]  /*3920*/  LDSM.16.M88.4 R64, [R207+0x1000] ;  /* 0x00100000cf40783b */ /* 0x000ee20000000200 */
[----:B------:R-:W-:Y:S01]  /*3930*/  I2F R89, R4 ;  /* 0x0000000400597306 */ /* 0x000fe20000201400 */
[----:B------:R-:W-:-:S02]  /*3940*/  IADD3 R90, R4, 0x1, RZ ;  /* 0x00000001045a7810 */ /* 0x000fc40007ffe0ff */
[----:B------:R-:W3:Y:S01]  /*3950*/  LDSM.16.M88.4 R56, [R207+0x1800] ;  /* 0x00180000cf38783b */ /* 0x000ee20000000200 */
[C---:B------:R-:W-:Y:S02]  /*3960*/  IADD3 R92, R4.reuse, 0x8, RZ ;  /* 0x00000008045c7810 */ /* 0x040fe40007ffe0ff */
[C---:B------:R-:W-:Y:S01]  /*3970*/  IADD3 R96, R4.reuse, 0x10, RZ ;  /* 0x0000001004607810 */ /* 0x040fe20007ffe0ff */
[----:B------:R-:W3:Y:S01]  /*3980*/  LDSM.16.M88.4 R40, [R203+0x6000] ;  /* 0x00600000cb28783b */ /* 0x000ee20000000200 */
[----:B------:R-:W-:Y:S01]  /*3990*/  I2F R91, R90 ;  /* 0x0000005a005b7306 */ /* 0x000fe20000201400 */
[C---:B------:R-:W-:Y:S02]  /*39a0*/  IADD3 R98, R4.reuse, 0x11, RZ ;  /* 0x0000001104627810 */ /* 0x040fe40007ffe0ff */
[----:B------:R-:W-:Y:S01]  /*39b0*/  LDSM.16.M88.4 R68, [R196] ;  /* 0x00000000c444783b */ /* 0x000fe20000000200 */
[C---:B------:R-:W-:Y:S02]  /*39c0*/  IADD3 R106, R4.reuse, 0x21, RZ ;  /* 0x00000021046a7810 */ /* 0x040fe40007ffe0ff */
[C---:B------:R-:W-:Y:S01]  /*39d0*/  IADD3 R100, R4.reuse, 0x18, RZ ;  /* 0x0000001804647810 */ /* 0x040fe20007ffe0ff */
[----:B--2---:R-:W-:Y:S01]  /*39e0*/  HMMA.16816.F32 R24, R48, R20, RZ ;  /* 0x000000143018723c */ /* 0x004fe200000018ff */
[----:B------:R-:W-:Y:S01]  /*39f0*/  LDSM.16.M88.4 R84, [R209+0xb000] ;  /* 0x00b00000d154783b */ /* 0x000fe20000000200 */
[----:B------:R-:W-:Y:S01]  /*3a00*/  I2F R93, R92 ;  /* 0x0000005c005d7306 */ /* 0x000fe20000201400 */
[----:B------:R-:W-:-:S02]  /*3a10*/  IADD3 R102, R4, 0x19, RZ ;  /* 0x0000001904667810 */ /* 0x000fc40007ffe0ff */
[C---:B------:R-:W-:Y:S02]  /*3a20*/  IADD3 R104, R4.reuse, 0x20, RZ ;  /* 0x0000002004687810 */ /* 0x040fe40007ffe0ff */
[C---:B------:R-:W-:Y:S01]  /*3a30*/  IADD3 R94, R4.reuse, 0x9, RZ ;  /* 0x00000009045e7810 */ /* 0x040fe20007ffe0ff */
[C---:B------:R-:W-:Y:S01]  /*3a40*/  HMMA.16816.F32 R20, R48.reuse, R22, RZ ;  /* 0x000000163014723c */ /* 0x040fe200000018ff */
[C---:B------:R-:W-:Y:S01]  /*3a50*/  IADD3 R110, R4.reuse, 0x29, RZ ;  /* 0x00000029046e7810 */ /* 0x040fe20007ffe0ff */
[----:B------:R-:W-:Y:S01]  /*3a60*/  I2F R97, R96 ;  /* 0x0000006000617306 */ /* 0x000fe20000201400 */
[C---:B------:R-:W-:Y:S02]  /*3a70*/  IADD3 R116, R4.reuse, 0x38, RZ ;  /* 0x0000003804747810 */ /* 0x040fe40007ffe0ff */
[C---:B------:R-:W-:Y:S02]  /*3a80*/  IADD3 R108, R4.reuse, 0x28, RZ ;  /* 0x00000028046c7810 */ /* 0x040fe40007ffe0ff */
[C---:B------:R-:W-:Y:S01]  /*3a90*/  IADD3 R112, R4.reuse, 0x30, RZ ;  /* 0x0000003004707810 */ /* 0x040fe20007ffe0ff */
[----:B-1----:R-:W-:Y:S01]  /*3aa0*/  HMMA.16816.F32 R16, R48, R12, RZ ;  /* 0x0000000c3010723c */ /* 0x002fe200000018ff */
[----:B------:R-:W-:Y:S01]  /*3ab0*/  IADD3 R114, R4, 0x31, RZ ;  /* 0x0000003104727810 */ /* 0x000fe20007ffe0ff */
[----:B------:R-:W-:Y:S01]  /*3ac0*/  I2F R99, R98 ;  /* 0x0000006200637306 */ /* 0x000fe20000201400 */
[----:B------:R-:W-:-:S02]  /*3ad0*/  IADD3 R193, R207, 0x3000, RZ ;  /* 0x00003000cfc17810 */ /* 0x000fc40007ffe0ff */
[C---:B------:R-:W-:Y:S02]  /*3ae0*/  IADD3 R192, R207.reuse, 0x3800, RZ ;  /* 0x00003800cfc07810 */ /* 0x040fe40007ffe0ff */
[C---:B------:R-:W-:Y:S01]  /*3af0*/  IADD3 R191, R207.reuse, 0x4000, RZ ;  /* 0x00004000cfbf7810 */ /* 0x040fe20007ffe0ff */
[----:B------:R-:W-:Y:S01]  /*3b00*/  HMMA.16816.F32 R12, R48, R14, RZ ;  /* 0x0000000e300c723c */ /* 0x000fe200000018ff */
[C---:B------:R-:W-:Y:S01]  /*3b10*/  IADD3 R190, R207.reuse, 0x4800, RZ ;  /* 0x00004800cfbe7810 */ /* 0x040fe20007ffe0ff */
[----:B------:R-:W-:Y:S01]  /*3b20*/  I2F R107, R106 ;  /* 0x0000006a006b7306 */ /* 0x000fe20000201400 */
[C---:B------:R-:W-:Y:S02]  /*3b30*/  IADD3 R189, R207.reuse, 0x5000, RZ ;  /* 0x00005000cfbd7810 */ /* 0x040fe40007ffe0ff */
[----:B------:R-:W-:-:S03]  /*3b40*/  IADD3 R188, R207, 0x5800, RZ ;  /* 0x00005800cfbc7810 */ /* 0x000fc60007ffe0ff */
[C---:B-----5:R-:W-:Y:S02]  /*3b50*/  HMMA.16816.F32 R8, R48.reuse, R76, RZ ;  /* 0x0000004c3008723c */ /* 0x060fe400000018ff */
[----:B------:R-:W-:Y:S06]  /*3b60*/  I2F R101, R100 ;  /* 0x0000006400657306 */ /* 0x000fec0000201400 */
[C---:B------:R-:W-:Y:S02]  /*3b70*/  HMMA.16816.F32 R76, R48.reuse, R78, RZ ;  /* 0x0000004e304c723c */ /* 0x040fe400000018ff */
[----:B------:R-:W-:Y:S06]  /*3b80*/  I2F R103, R102 ;  /* 0x0000006600677306 */ /* 0x000fec0000201400 */
[C---:B---3--:R-:W-:Y:S02]  /*3b90*/  HMMA.16816.F32 R52, R48.reuse, R36, RZ ;  /* 0x000000243034723c */ /* 0x048fe400000018ff */
[----:B------:R-:W-:Y:S06]  /*3ba0*/  I2F R105, R104 ;  /* 0x0000006800697306 */ /* 0x000fec0000201400 */
[----:B------:R-:W-:Y:S01]  /*3bb0*/  HMMA.16816.F32 R48, R48, R38, RZ ;  /* 0x000000263030723c */ /* 0x000fe200000018ff */
[----:B------:R-:W1:Y:S01]  /*3bc0*/  LDSM.16.M88.4 R36, [R203+0x6800] ;  /* 0x00680000cb24783b */ /* 0x000e620000000200 */
[----:B------:R-:W-:Y:S06]  /*3bd0*/  I2F R95, R94 ;  /* 0x0000005e005f7306 */ /* 0x000fec0000201400 */
[C---:B----4-:R-:W-:Y:S02]  /*3be0*/  HMMA.16816.F32 R24, R60.reuse, R32, R24 ;  /* 0x000000203c18723c */ /* 0x050fe40000001818 */
[----:B------:R-:W-:Y:S06]  /*3bf0*/  I2F R111, R110 ;  /* 0x0000006e006f7306 */ /* 0x000fec0000201400 */
[C---:B------:R-:W-:Y:S01]  /*3c00*/  HMMA.16816.F32 R20, R60.reuse, R34, R20 ;  /* 0x000000223c14723c */ /* 0x040fe20000001814 */
[----:B------:R-:W2:Y:S01]  /*3c10*/  LDSM.16.M88.4 R32, [R203+0x7000] ;  /* 0x00700000cb20783b */ /* 0x000ea20000000200 */
[----:B------:R-:W-:Y:S06]  /*3c20*/  I2F R117, R116 ;  /* 0x0000007400757306 */ /* 0x000fec0000201400 */
[C---:B------:R-:W-:Y:S02]  /*3c30*/  HMMA.16816.F32 R16, R60.reuse, R28, R16 ;  /* 0x0000001c3c10723c */ /* 0x040fe40000001810 */
[----:B------:R-:W-:Y:S06]  /*3c40*/  I2F R109, R108 ;  /* 0x0000006c006d7306 */ /* 0x000fec0000201400 */
[C---:B------:R-:W-:Y:S01]  /*3c50*/  HMMA.16816.F32 R12, R60.reuse, R30, R12 ;  /* 0x0000001e3c0c723c */ /* 0x040fe2000000180c */
[----:B------:R-:W3:Y:S01]  /*3c60*/  LDSM.16.M88.4 R28, [R203+0x7800] ;  /* 0x00780000cb1c783b */ /* 0x000ee20000000200 */
[----:B------:R-:W-:Y:S06]  /*3c70*/  I2F R113, R112 ;  /* 0x0000007000717306 */ /* 0x000fec0000201400 */
[C---:B------:R-:W-:Y:S02]  /*3c80*/  HMMA.16816.F32 R8, R60.reuse, R64, R8 ;  /* 0x000000403c08723c */ /* 0x040fe40000001808 */
[----:B------:R-:W-:Y:S06]  /*3c90*/  I2F R115, R114 ;  /* 0x0000007200737306 */ /* 0x000fec0000201400 */
[C---:B------:R-:W-:Y:S01]  /*3ca0*/  HMMA.16816.F32 R76, R60.reuse, R66, R76 ;  /* 0x000000423c4c723c */ /* 0x040fe2000000184c */
[----:B------:R-:W4:Y:S07]  /*3cb0*/  LDSM.16.M88.4 R64, [R196+0x800] ;  /* 0x00080000c440783b */ /* 0x000f2e0000000200 */
[C---:B------:R-:W-:Y:S08]  /*3cc0*/  HMMA.16816.F32 R52, R60.reuse, R56, R52 ;  /* 0x000000383c34723c */ /* 0x040ff00000001834 */
[----:B------:R-:W-:Y:S01]  /*3cd0*/  HMMA.16816.F32 R48, R60, R58, R48 ;  /* 0x0000003a3c30723c */ /* 0x000fe20000001830 */
[----:B------:R-:W-:Y:S04]  /*3ce0*/  LDSM.16.M88.4 R56, [R210+0x2000] ;  /* 0x00200000d238783b */ /* 0x000fe80000000200 */
[----:B------:R-:W-:Y:S03]  /*3cf0*/  LDSM.16.M88.4 R60, [R209+0x9800] ;  /* 0x00980000d13c783b */ /* 0x000fe60000000200 */
[C---:B------:R-:W-:Y:S08]  /*3d00*/  HMMA.16816.F32 R24, R44.reuse, R40, R24 ;  /* 0x000000282c18723c */ /* 0x040ff00000001818 */
[C---:B------:R-:W-:Y:S01]  /*3d10*/  HMMA.16816.F32 R20, R44.reuse, R42, R20 ;  /* 0x0000002a2c14723c */ /* 0x040fe20000001814 */
[----:B------:R-:W5:Y:S07]  /*3d20*/  LDSM.16.M88.4 R40, [R196+0x1000] ;  /* 0x00100000c428783b */ /* 0x000f6e0000000200 */
[C---:B-1----:R-:W-:Y:S08]  /*3d30*/  HMMA.16816.F32 R16, R44.reuse, R36, R16 ;  /* 0x000000242c10723c */ /* 0x042ff00000001810 */
[C---:B------:R-:W-:Y:S01]  /*3d40*/  HMMA.16816.F32 R12, R44.reuse, R38, R12 ;  /* 0x000000262c0c723c */ /* 0x040fe2000000180c */
[----:B------:R-:W1:Y:S07]  /*3d50*/  LDSM.16.M88.4 R36, [R196+0x1800] ;  /* 0x00180000c424783b */ /* 0x000e6e0000000200 */
[C---:B--2---:R-:W-:Y:S08]  /*3d60*/  HMMA.16816.F32 R8, R44.reuse, R32, R8 ;  /* 0x000000202c08723c */ /* 0x044ff00000001808 */
[C---:B------:R-:W-:Y:S01]  /*3d70*/  HMMA.16816.F32 R76, R44.reuse, R34, R76 ;  /* 0x000000222c4c723c */ /* 0x040fe2000000184c */
[----:B------:R-:W2:Y:S07]  /*3d80*/  LDSM.16.M88.4 R32, [R209+0x8000] ;  /* 0x00800000d120783b */ /* 0x000eae0000000200 */
[C---:B---3--:R-:W-:Y:S08]  /*3d90*/  HMMA.16816.F32 R52, R44.reuse, R28, R52 ;  /* 0x0000001c2c34723c */ /* 0x048ff00000001834 */
[----:B------:R-:W-:Y:S01]  /*3da0*/  HMMA.16816.F32 R48, R44, R30, R48 ;  /* 0x0000001e2c30723c */ /* 0x000fe20000001830 */
[----:B------:R-:W3:Y:S04]  /*3db0*/  LDSM.16.M88.4 R44, [R209+0x8800] ;  /* 0x00880000d12c783b */ /* 0x000ee80000000200 */
[----:B------:R-:W1:Y:S03]  /*3dc0*/  LDSM.16.M88.4 R28, [R209+0x9000] ;  /* 0x00900000d11c783b */ /* 0x000e660000000200 */
[C---:B------:R-:W-:Y:S08]  /*3dd0*/  HMMA.16816.F32 R24, R72.reuse, R68, R24 ;  /* 0x000000444818723c */ /* 0x040ff00000001818 */
[C---:B------:R-:W-:Y:S01]  /*3de0*/  HMMA.16816.F32 R20, R72.reuse, R70, R20 ;  /* 0x000000464814723c */ /* 0x040fe20000001814 */
[----:B------:R-:W-:Y:S07]  /*3df0*/  LDSM.16.M88.4 R68, [R203+0x9000] ;  /* 0x00900000cb44783b */ /* 0x000fee0000000200 */
[C---:B----4-:R-:W-:Y:S08]  /*3e00*/  HMMA.16816.F32 R16, R72.reuse, R64, R16 ;  /* 0x000000404810723c */ /* 0x050ff00000001810 */
[C---:B------:R-:W-:Y:S08]  /*3e10*/  HMMA.16816.F32 R12, R72.reuse, R66, R12 ;  /* 0x00000042480c723c */ /* 0x040ff0000000180c */
[C---:B-----5:R-:W-:Y:S08]  /*3e20*/  HMMA.16816.F32 R8, R72.reuse, R40, R8 ;  /* 0x000000284808723c */ /* 0x060ff00000001808 */
[C---:B------:R-:W-:Y:S01]  /*3e30*/  HMMA.16816.F32 R76, R72.reuse, R42, R76 ;  /* 0x0000002a484c723c */ /* 0x040fe2000000184c */
[----:B------:R-:W-:Y:S07]  /*3e40*/  LDSM.16.M88.4 R40, [R207+0x2000] ;  /* 0x00200000cf28783b */ /* 0x000fee0000000200 */
[C---:B-1----:R-:W-:Y:S01]  /*3e50*/  HMMA.16816.F32 R64, R72.reuse, R36, R52 ;  /* 0x000000244840723c */ /* 0x042fe20000001834 */
[----:B------:R-:W1:Y:S07]  /*3e60*/  LDSM.16.M88.4 R52, [R208+0x2000] ;  /* 0x00200000d034783b */ /* 0x000e6e0000000200 */
[----:B------:R-:W-:Y:S01]  /*3e70*/  HMMA.16816.F32 R48, R72, R38, R48 ;  /* 0x000000264830723c */ /* 0x000fe20000001830 */
[----:B------:R-:W4:Y:S04]  /*3e80*/  LDSM.16.M88.4 R36, [R207+0x2800] ;  /* 0x00280000cf24783b */ /* 0x000f280000000200 */
[----:B------:R-:W-:Y:S03]  /*3e90*/  LDSM.16.M88.4 R72, [R203+0x9800] ;  /* 0x00980000cb48783b */ /* 0x000fe60000000200 */
        /* <DEDUP_REMOVED lines=12> */
[----:B------:R-:W5:Y:S03]  /*3f60*/  LDSM.16.M88.4 R60, [R207+0x3800] ;  /* 0x00380000cf3c783b */ /* 0x000f660000000200 */
[C---:B-1----:R-:W-:Y:S08]  /*3f70*/  HMMA.16816.F32 R24, R52.reuse, R40, R24 ;  /* 0x000000283418723c */ /* 0x042ff00000001818 */
[C---:B------:R-:W-:Y:S08]  /*3f80*/  HMMA.16816.F32 R20, R52.reuse, R42, R20 ;  /* 0x0000002a3414723c */ /* 0x040ff00000001814 */
[C---:B----4-:R-:W-:Y:S08]  /*3f90*/  HMMA.16816.F32 R16, R52.reuse, R36, R16 ;  /* 0x000000243410723c */ /* 0x050ff00000001810 */
[C---:B------:R-:W-:Y:S01]  /*3fa0*/  HMMA.16816.F32 R12, R52.reuse, R38, R12 ;  /* 0x00000026340c723c */ /* 0x040fe2000000180c */
[----:B------:R-:W-:Y:S07]  /*3fb0*/  LDSM.16.M88.4 R36, [R205+0x2000] ;  /* 0x00200000cd24783b */ /* 0x000fee0000000200 */
[----:B--2---:R-:W-:Y:S01]  /*3fc0*/  HMMA.16816.F32 R40, R52, R32, R8 ;  /* 0x000000203428723c */ /* 0x004fe20000001808 */
[----:B------:R-:W1:Y:S07]  /*3fd0*/  LDSM.16.M88.4 R8, [R196+0x2000] ;  /* 0x00200000c408783b */ /* 0x000e6e0000000200 */
[C---:B---3--:R-:W-:Y:S08]  /*3fe0*/  HMMA.16816.F32 R24, R48.reuse, R44, R24 ;  /* 0x0000002c3018723c */ /* 0x048ff00000001818 */
[C---:B------:R-:W-:Y:S08]  /*3ff0*/  HMMA.16816.F32 R20, R48.reuse, R46, R20 ;  /* 0x0000002e3014723c */ /* 0x040ff00000001814 */
[C---:B------:R-:W-:Y:S08]  /*4000*/  HMMA.16816.F32 R16, R48.reuse, R28, R16 ;  /* 0x0000001c3010723c */ /* 0x040ff00000001810 */
[----:B------:R-:W-:Y:S01]  /*4010*/  HMMA.16816.F32 R12, R48, R30, R12 ;  /* 0x0000001e300c723c */ /* 0x000fe2000000180c */
[----:B------:R-:W2:Y:S07]  /*4020*/  LDSM.16.M88.4 R28, [R196+0x2800] ;  /* 0x00280000c41c783b */ /* 0x000eae0000000200 */
[----:B------:R-:W-:Y:S01]  /*4030*/  HMMA.16816.F32 R76, R52, R34, R76 ;  /* 0x00000022344c723c */ /* 0x000fe2000000184c */
[----:B------:R-:W-:Y:S07]  /*4040*/  LDSM.16.M88.4 R32, [R209+0xa000] ;  /* 0x00a00000d120783b */ /* 0x000fee0000000200 */
[----:B------:R-:W-:Y:S01]  /*4050*/  HMMA.16816.F32 R44, R48, R68, R40 ;  /* 0x00000044302c723c */ /* 0x000fe20000001828 */
[----:B------:R-:W3:Y:S07]  /*4060*/  LDSM.16.M88.4 R40, [R210+0x4000] ;  /* 0x00400000d228783b */ /* 0x000eee0000000200 */
[C---:B-----5:R-:W-:Y:S08]  /*4070*/  HMMA.16816.F32 R64, R52.reuse, R60, R64 ;  /* 0x0000003c3440723c */ /* 0x060ff00000001840 */
[----:B------:R-:W-:Y:S01]  /*4080*/  HMMA.16816.F32 R56, R52, R62, R56 ;  /* 0x0000003e3438723c */ /* 0x000fe20000001838 */
[----:B------:R-:W-:Y:S07]  /*4090*/  LDSM.16.M88.4 R52, [R196+0x3000] ;  /* 0x00300000c434783b */ /* 0x000fee0000000200 */
[C---:B-1----:R-:W-:Y:S08]  /*40a0*/  HMMA.16816.F32 R24, R36.reuse, R8, R24 ;  /* 0x000000082418723c */ /* 0x042ff00000001818 */
[C---:B------:R-:W-:Y:S01]  /*40b0*/  HMMA.16816.F32 R20, R36.reuse, R10, R20 ;  /* 0x0000000a2414723c */ /* 0x040fe20000001814 */
[----:B------:R-:W1:Y:S07]  /*40c0*/  LDSM.16.M88.4 R8, [R209+0xa800] ;  /* 0x00a80000d108783b */ /* 0x000e6e0000000200 */
[C---:B--2---:R-:W-:Y:S08]  /*40d0*/  HMMA.16816.F32 R16, R36.reuse, R28, R16 ;  /* 0x0000001c2410723c */ /* 0x044ff00000001810 */
[----:B------:R-:W-:Y:S01]  /*40e0*/  HMMA.16816.F32 R12, R36, R30, R12 ;  /* 0x0000001e240c723c */ /* 0x000fe2000000180c */
[----:B------:R-:W-:Y:S07]  /*40f0*/  LDSM.16.M88.4 R28, [R206+0x4000] ;  /* 0x00400000ce1c783b */ /* 0x000fee0000000200 */
[C---:B------:R-:W-:Y:S08]  /*4100*/  HMMA.16816.F32 R64, R48.reuse, R72, R64 ;  /* 0x000000483040723c */ /* 0x040ff00000001840 */
[C---:B------:R-:W-:Y:S01]  /*4110*/  HMMA.16816.F32 R76, R48.reuse, R70, R76 ;  /* 0x00000046304c723c */ /* 0x040fe2000000184c */
[----:B------:R-:W-:Y:S07]  /*4120*/  LDSM.16.M88.4 R68, [R196+0x4000] ;  /* 0x00400000c444783b */ /* 0x000fee0000000200 */
[----:B------:R-:W-:Y:S01]  /*4130*/  HMMA.16816.F32 R72, R48, R74, R56 ;  /* 0x0000004a3048723c */ /* 0x000fe20000001838 */
[----:B------:R-:W-:Y:S04]  /*4140*/  LDSM.16.M88.4 R56, [R208+0x4000] ;  /* 0x00400000d038783b */ /* 0x000fe80000000200 */
[----:B------:R-:W2:Y:S03]  /*4150*/  LDSM.16.M88.4 R48, [R207+0x4000] ;  /* 0x00400000cf30783b */ /* 0x000ea60000000200 */
[C---:B---3--:R-:W-:Y:S08]  /*4160*/  HMMA.16816.F32 R24, R40.reuse, R32, R24 ;  /* 0x000000202818723c */ /* 0x048ff00000001818 */
[C---:B------:R-:W-:Y:S01]  /*4170*/  HMMA.16816.F32 R20, R40.reuse, R34, R20 ;  /* 0x000000222814723c */ /* 0x040fe20000001814 */
[----:B------:R-:W3:Y:S07]  /*4180*/  LDSM.16.M88.4 R32, [R207+0x4800] ;  /* 0x00480000cf20783b */ /* 0x000eee0000000200 */
[C---:B-1----:R-:W-:Y:S08]  /*4190*/  HMMA.16816.F32 R16, R40.reuse, R8, R16 ;  /* 0x000000082810723c */ /* 0x042ff00000001810 */
[----:B------:R-:W-:Y:S01]  /*41a0*/  HMMA.16816.F32 R12, R40, R10, R12 ;  /* 0x0000000a280c723c */ /* 0x000fe2000000180c */
[----:B------:R-:W-:Y:S07]  /*41b0*/  LDSM.16.M88.4 R8, [R207+0x5000] ;  /* 0x00500000cf08783b */ /* 0x000fee0000000200 */
[----:B------:R-:W-:Y:S01]  /*41c0*/  HMMA.16816.F32 R60, R36, R52, R44 ;  /* 0x00000034243c723c */ /* 0x000fe2000000182c */
[----:B------:R-:W1:Y:S07]  /*41d0*/  LDSM.16.M88.4 R44, [R203+0xa000] ;  /* 0x00a00000cb2c783b */ /* 0x000e6e0000000200 */
[C---:B--2---:R-:W-:Y:S08]  /*41e0*/  HMMA.16816.F32 R20, R56.reuse, R50, R20 ;  /* 0x000000323814723c */ /* 0x044ff00000001814 */
[----:B------:R-:W-:Y:S01]  /*41f0*/  HMMA.16816.F32 R24, R56, R48, R24 ;  /* 0x000000303818723c */ /* 0x000fe20000001818 */
[----:B------:R-:W2:Y:S07]  /*4200*/  LDSM.16.M88.4 R48, [R203+0xa800] ;  /* 0x00a80000cb30783b */ /* 0x000eae0000000200 */
[----:B------:R-:W-:Y:S01]  /*4210*/  HMMA.16816.F32 R76, R36, R54, R76 ;  /* 0x00000036244c723c */ /* 0x000fe2000000184c */
[----:B------:R-:W-:Y:S07]  /*4220*/  LDSM.16.M88.4 R52, [R205+0x4000] ;  /* 0x00400000cd34783b */ /* 0x000fee0000000200 */
[C---:B---3--:R-:W-:Y:S08]  /*4230*/  HMMA.16816.F32 R16, R56.reuse, R32, R16 ;  /* 0x000000203810723c */ /* 0x048ff00000001810 */
[----:B------:R-:W-:Y:S01]  /*4240*/  HMMA.16816.F32 R12, R56, R34, R12 ;  /* 0x00000022380c723c */ /* 0x000fe2000000180c */
[----:B------:R-:W3:Y:S07]  /*4250*/  LDSM.16.M88.4 R32, [R196+0x3800] ;  /* 0x00380000c420783b */ /* 0x000eee0000000200 */
[C---:B-1----:R-:W-:Y:S08]  /*4260*/  HMMA.16816.F32 R20, R28.reuse, R46, R20 ;  /* 0x0000002e1c14723c */ /* 0x042ff00000001814 */
[----:B------:R-:W-:Y:S01]  /*4270*/  HMMA.16816.F32 R24, R28, R44, R24 ;  /* 0x0000002c1c18723c */ /* 0x000fe20000001818 */
[----:B------:R-:W-:Y:S07]  /*4280*/  LDSM.16.M88.4 R44, [R196+0x4800] ;  /* 0x00480000c42c783b */ /* 0x000fee0000000200 */
[C---:B------:R-:W-:Y:S08]  /*4290*/  HMMA.16816.F32 R60, R40.reuse, R84, R60 ;  /* 0x00000054283c723c */ /* 0x040ff0000000183c */
[----:B------:R-:W-:Y:S01]  /*42a0*/  HMMA.16816.F32 R76, R40, R86, R76 ;  /* 0x00000056284c723c */ /* 0x000fe2000000184c */
[----:B------:R-:W1:Y:S07]  /*42b0*/  LDSM.16.M88.4 R84, [R209+0xb800] ;  /* 0x00b80000d154783b */ /* 0x000e6e0000000200 */
[----:B--2---:R-:W-:Y:S07]  /*42c0*/  HMMA.16816.F32 R16, R28, R48, R16 ;  /* 0x000000301c10723c */ /* 0x004fee0000001810 */
[----:B------:R-:W-:Y:S01]  /*42d0*/  IADD3 R48, R4, 0x39, RZ ;  /* 0x0000003904307810 */ /* 0x000fe20007ffe0ff */
[----:B---3--:R-:W-:Y:S03]  /*42e0*/  HMMA.16816.F32 R72, R36, R34, R72 ;  /* 0x000000222448723c */ /* 0x008fe60000001848 */
[----:B------:R-:W-:Y:S05]  /*42f0*/  I2F R49, R48 ;  /* 0x0000003000317306 */ /* 0x000fea0000201400 */
[C---:B------:R-:W-:Y:S08]  /*4300*/  HMMA.16816.F32 R20, R52.reuse, R70, R20 ;  /* 0x000000463414723c */ /* 0x040ff00000001814 */
[----:B------:R-:W-:Y:S01]  /*4310*/  HMMA.16816.F32 R24, R52, R68, R24 ;  /* 0x000000443418723c */ /* 0x000fe20000001818 */
[----:B------:R-:W-:Y:S07]  /*4320*/  LDSM.16.M88.4 R68, [R203+0xb000] ;  /* 0x00b00000cb44783b */ /* 0x000fee0000000200 */
[----:B------:R-:W-:Y:S08]  /*4330*/  HMMA.16816.F32 R60, R56, R8, R60 ;  /* 0x00000008383c723c */ /* 0x000ff0000000183c */
[----:B------:R-:W-:Y:S01]  /*4340*/  HMMA.16816.F32 R64, R36, R32, R64 ;  /* 0x000000202440723c */ /* 0x000fe20000001840 */
[----:B------:R-:W-:-:S02]  /*4350*/  FMUL.FTZ R20, R20, c[0x0][0x2ec] ;  /* 0x0000bb0014147a20 */ /* 0x000fc40000410000 */
[----:B------:R-:W-:Y:S02]  /*4360*/  FMUL.FTZ R21, R21, c[0x0][0x2ec] ;  /* 0x0000bb0015157a20 */ /* 0x000fe40000410000 */
[----:B------:R-:W-:Y:S02]  /*4370*/  FMUL.FTZ R22, R22, c[0x0][0x2ec] ;  /* 0x0000bb0016167a20 */ /* 0x000fe40000410000 */
[----:B------:R-:W-:Y:S01]  /*4380*/  MUFU.TANH R32, R21 ;  /* 0x0000001500207308 */ /* 0x000fe20000002400 */
[----:B------:R-:W-:Y:S01]  /*4390*/  HMMA.16816.F32 R76, R56, R10, R76 ;  /* 0x0000000a384c723c */ /* 0x000fe2000000184c */
[----:B------:R-:W2:Y:S01]  /*43a0*/  LDSM.16.M88.4 R8, [R207+0x5800] ;  /* 0x00580000cf08783b */ /* 0x000ea20000000200 */
[----:B------:R-:W-:Y:S02]  /*43b0*/  FMUL.FTZ R24, R24, c[0x0][0x2ec] ;  /* 0x0000bb0018187a20 */ /* 0x000fe40000410000 */
[----:B------:R-:W-:Y:S02]  /*43c0*/  FMUL.FTZ R25, R25, c[0x0][0x2ec] ;  /* 0x0000bb0019197a20 */ /* 0x000fe40000410000 */
[----:B------:R-:W-:Y:S01]  /*43d0*/  FMUL.FTZ R119, R26, c[0x0][0x2ec] ;  /* 0x0000bb001a777a20 */ /* 0x000fe20000410000 */
[----:B------:R-:W-:Y:S01]  /*43e0*/  MUFU.TANH R33, R22 ;  /* 0x0000001600217308 */ /* 0x000fe20000002400 */
[----:B-1----:R-:W-:Y:S07]  /*43f0*/  HMMA.16816.F32 R72, R40, R86, R72 ;  /* 0x000000562848723c */ /* 0x002fee0000001848 */
[----:B------:R-:W-:Y:S01]  /*4400*/  MUFU.TANH R118, R24 ;  /* 0x0000001800767308 */ /* 0x000fe20000002400 */
[----:B------:R-:W-:Y:S07]  /*4410*/  HMMA.16816.F32 R16, R52, R44, R16 ;  /* 0x0000002c3410723c */ /* 0x000fee0000001810 */
[----:B------:R1:W-:Y:S01]  /*4420*/  MUFU.TANH R44, R20 ;  /* 0x00000014002c7308 */ /* 0x0003e20000002400 */
[----:B------:R-:W-:Y:S01]  /*4430*/  HMMA.16816.F32 R12, R28, R50, R12 ;  /* 0x000000321c0c723c */ /* 0x000fe2000000180c */
[----:B------:R-:W-:-:S06]  /*4440*/  FMUL.FTZ R45, R23, c[0x0][0x2ec] ;  /* 0x0000bb00172d7a20 */ /* 0x000fcc0000410000 */
[----:B------:R3:W4:Y:S01]  /*4450*/  MUFU.TANH R120, R25 ;  /* 0x0000001900787308 */ /* 0x0007220000002400 */
[----:B------:R-:W-:Y:S01]  /*4460*/  HMMA.16816.F32 R64, R40, R84, R64 ;  /* 0x000000542840723c */ /* 0x000fe20000001840 */
[----:B------:R-:W-:Y:S01]  /*4470*/  FMUL.FTZ R50, R27, c[0x0][0x2ec] ;  /* 0x0000bb001b327a20 */ /* 0x000fe20000410000 */
[----:B-1----:R-:W1:Y:S06]  /*4480*/  LDSM.16.M88.4 R20, [R203+0xb800] ;  /* 0x00b80000cb14783b */ /* 0x002e6c0000000200 */
[----:B------:R-:W-:Y:S01]  /*4490*/  FMUL.FTZ R16, R16, c[0x0][0x2ec] ;  /* 0x0000bb0010107a20 */ /* 0x000fe20000410000 */
[----:B--2---:R-:W-:Y:S01]  /*44a0*/  HMMA.16816.F32 R72, R56, R10, R72 ;  /* 0x0000000a3848723c */ /* 0x004fe20000001848 */
[----:B------:R-:W-:Y:S01]  /*44b0*/  FMUL.FTZ R17, R17, c[0x0][0x2ec] ;  /* 0x0000bb0011117a20 */ /* 0x000fe20000410000 */
[----:B------:R-:W-:Y:S01]  /*44c0*/  MUFU.TANH R50, R50 ;  /* 0x0000003200327308 */ /* 0x000fe20000002400 */
[----:B------:R-:W-:-:S02]  /*44d0*/  FMUL.FTZ R18, R18, c[0x0][0x2ec] ;  /* 0x0000bb0012127a20 */ /* 0x000fc40000410000 */
[----:B------:R-:W-:Y:S01]  /*44e0*/  FMUL.FTZ R35, R19, c[0x0][0x2ec] ;  /* 0x0000bb0013237a20 */ /* 0x000fe20000410000 */
[----:B---3--:R-:W2:Y:S01]  /*44f0*/  LDSM.16.M88.4 R24, [R196+0x5000] ;  /* 0x00500000c418783b */ /* 0x008ea20000000200 */
[C---:B----4-:R-:W-:Y:S01]  /*4500*/  FFMA.FTZ R120, R0.reuse, R91, R120 ;  /* 0x0000005b00787223 */ /* 0x050fe20000010078 */
[----:B------:R-:W-:Y:S01]  /*4510*/  HMMA.16816.F32 R60, R28, R68, R60 ;  /* 0x000000441c3c723c */ /* 0x000fe2000000183c */
[C---:B------:R-:W-:Y:S01]  /*4520*/  FFMA.FTZ R44, R0.reuse, R93, R44 ;  /* 0x0000005d002c7223 */ /* 0x040fe2000001002c */
[----:B------:R-:W-:Y:S06]  /*4530*/  MUFU.TANH R34, R18 ;  /* 0x0000001200227308 */ /* 0x000fec0000002400 */
[----:B------:R-:W-:Y:S02]  /*4540*/  HMMA.16816.F32 R12, R52, R46, R12 ;  /* 0x0000002e340c723c */ /* 0x000fe4000000180c */
[----:B------:R-:W3:Y:S06]  /*4550*/  MUFU.TANH R46, R16 ;  /* 0x00000010002e7308 */ /* 0x000eec0000002400 */
[----:B------:R-:W-:Y:S02]  /*4560*/  HMMA.16816.F32 R64, R56, R8, R64 ;  /* 0x000000083840723c */ /* 0x000fe40000001840 */
[----:B------:R4:W-:Y:S06]  /*4570*/  MUFU.TANH R47, R17 ;  /* 0x00000011002f7308 */ /* 0x0009ec0000002400 */
[----:B------:R-:W-:Y:S02]  /*4580*/  HMMA.16816.F32 R76, R28, R70, R76 ;  /* 0x000000461c4c723c */ /* 0x000fe4000000184c */
[----:B------:R-:W5:Y:S01]  /*4590*/  MUFU.TANH R45, R45 ;  /* 0x0000002d002d7308 */ /* 0x000f620000002400 */
[----:B---3--:R-:W-:-:S05]  /*45a0*/  FFMA.FTZ R8, R0, R97, R46 ;  /* 0x0000006100087223 */ /* 0x008fca000001002e */
[----:B-1----:R-:W-:Y:S01]  /*45b0*/  HMMA.16816.F32 R72, R28, R22, R72 ;  /* 0x000000161c48723c */ /* 0x002fe20000001848 */
[----:B------:R-:W-:Y:S01]  /*45c0*/  FMUL.FTZ R13, R13, c[0x0][0x2ec] ;  /* 0x0000bb000d0d7a20 */ /* 0x000fe20000410000 */
[----:B----4-:R-:W1:Y:S01]  /*45d0*/  LDSM.16.M88.4 R16, [R196+0x5800] ;  /* 0x00580000c410783b */ /* 0x010e620000000200 */
[----:B------:R-:W-:Y:S01]  /*45e0*/  FMUL.FTZ R14, R14, c[0x0][0x2ec] ;  /* 0x0000bb000e0e7a20 */ /* 0x000fe20000410000 */
[----:B------:R-:W-:Y:S01]  /*45f0*/  MUFU.TANH R35, R35 ;  /* 0x0000002300237308 */ /* 0x000fe20000002400 */
[----:B------:R-:W-:Y:S01]  /*4600*/  FMUL.FTZ R15, R15, c[0x0][0x2ec] ;  /* 0x0000bb000f0f7a20 */ /* 0x000fe20000410000 */
[----:B------:R-:W-:-:S04]  /*4610*/  DEPBAR.LE SB0, 0x0 ;  /* 0x000080000000791a */ /* 0x000fc80000000000 */
[----:B--2---:R-:W-:Y:S01]  /*4620*/  HMMA.16816.F32 R60, R52, R24, R60 ;  /* 0x00000018343c723c */ /* 0x004fe2000000183c */
[----:B------:R-:W-:Y:S01]  /*4630*/  FMUL.FTZ R12, R12, c[0x0][0x2ec] ;  /* 0x0000bb000c0c7a20 */ /* 0x000fe20000410000 */
[----:B------:R2:W3:Y:S01]  /*4640*/  MUFU.TANH R9, R13 ;  /* 0x0000000d00097308 */ /* 0x0004e20000002400 */
[----:B------:R-:W-:-:S05]  /*4650*/  FFMA.FTZ R23, R0, R93, R33 ;  /* 0x0000005d00177223 */ /* 0x000fca0000010021 */
[----:B------:R-:W-:Y:S02]  /*4660*/  HMMA.16816.F32 R64, R28, R20, R64 ;  /* 0x000000141c40723c */ /* 0x000fe40000001840 */
[----:B------:R4:W-:Y:S05]  /*4670*/  MUFU.TANH R24, R14 ;  /* 0x0000000e00187308 */ /* 0x0009ea0000002400 */
[CC--:B------:R-:W-:Y:S01]  /*4680*/  FFMA.FTZ R28, R0.reuse, R95.reuse, R32 ;  /* 0x0000005f001c7223 */ /* 0x0c0fe20000010020 */
[----:B------:R-:W-:Y:S01]  /*4690*/  HMMA.16816.F32 R76, R52, R26, R76 ;  /* 0x0000001a344c723c */ /* 0x000fe2000000184c */
[----:B-----5:R-:W-:Y:S01]  /*46a0*/  FFMA.FTZ R21, R0, R95, R45 ;  /* 0x0000005f00157223 */ /* 0x020fe2000001002d */
[----:B--2---:R-:W-:Y:S01]  /*46b0*/  IADD3 R13, R82, R81, -R221 ;  /* 0x00000051520d7210 */ /* 0x004fe20007ffe8dd */
[----:B------:R-:W-:Y:S01]  /*46c0*/  MUFU.TANH R25, R15 ;  /* 0x0000000f00197308 */ /* 0x000fe20000002400 */
[----:B---3--:R-:W-:-:S02]  /*46d0*/  FFMA.FTZ R9, R0, R103, R9 ;  /* 0x0000006700097223 */ /* 0x008fc40000010009 */
[----:B------:R-:W-:Y:S02]  /*46e0*/  IADD3 R13, R13, c[0x0][0x2e8], RZ ;  /* 0x0000ba000d0d7a10 */ /* 0x000fe40007ffe0ff */
[----:B------:R-:W-:Y:S02]  /*46f0*/  FMUL.FTZ R20, R61, c[0x0][0x2ec] ;  /* 0x0000bb003d147a20 */ /* 0x000fe40000410000 */
[----:B------:R-:W-:Y:S01]  /*4700*/  FMUL.FTZ R26, R60, c[0x0][0x2ec] ;  /* 0x0000bb003c1a7a20 */ /* 0x000fe20000410000 */
[----:B------:R-:W-:Y:S01]  /*4710*/  IADD3 R181, R13, 0x8, RZ ;  /* 0x000000080db57810 */ /* 0x000fe20007ffe0ff */
[----:B------:R-:W-:Y:S01]  /*4720*/  FMUL.FTZ R36, R63, c[0x0][0x2ec] ;  /* 0x0000bb003f247a20 */ /* 0x000fe20000410000 */
[-C--:B------:R-:W-:Y:S01]  /*4730*/  IMNMX R182, R13, R82.reuse, PT ;  /* 0x000000520db67217 */ /* 0x080fe20003800200 */
[----:B------:R-:W2:Y:S01]  /*4740*/  MUFU.TANH R20, R20 ;  /* 0x0000001400147308 */ /* 0x000ea20000002400 */
[----:B------:R-:W-:Y:S01]  /*4750*/  IMNMX R181, R181, R82, PT ;  /* 0x00000052b5b57217 */ /* 0x000fe20003800200 */
[C---:B-1----:R-:W-:Y:S01]  /*4760*/  HMMA.16816.F32 R72, R52.reuse, R18, R72 ;  /* 0x000000123448723c */ /* 0x042fe20000001848 */
[-C--:B------:R-:W-:Y:S01]  /*4770*/  ISETP.GE.AND P4, PT, R90, R182.reuse, PT ;  /* 0x000000b65a00720c */ /* 0x080fe20003f86270 */
[----:B----4-:R-:W-:Y:S01]  /*4780*/  FFMA.FTZ R14, R0, R99, R47 ;  /* 0x00000063000e7223 */ /* 0x010fe2000001002f */
[-C--:B------:R-:W-:Y:S01]  /*4790*/  ISETP.GE.AND P6, PT, R92, R182.reuse, PT ;  /* 0x000000b65c00720c */ /* 0x080fe20003fc6270 */
[----:B------:R-:W-:Y:S01]  /*47a0*/  FMUL.FTZ R27, R62, c[0x0][0x2ec] ;  /* 0x0000bb003e1b7a20 */ /* 0x000fe20000410000 */
[----:B------:R-:W-:Y:S01]  /*47b0*/  ISETP.GE.AND P1, PT, R90, R181, PT ;  /* 0x000000b55a00720c */ /* 0x000fe20003f26270 */
[----:B------:R-:W1:Y:S01]  /*47c0*/  MUFU.TANH R26, R26 ;  /* 0x0000001a001a7308 */ /* 0x000e620000002400 */
[----:B------:R-:W-:Y:S01]  /*47d0*/  FSEL R22, R44, -INF , !P6 ;  /* 0xff8000002c167808 */ /* 0x000fe20007000000 */
[----:B------:R-:W-:Y:S01]  /*47e0*/  HMMA.16816.F32 R64, R52, R16, R64 ;  /* 0x000000103440723c */ /* 0x000fe20000001840 */
[----:B------:R-:W-:Y:S01]  /*47f0*/  FMUL.FTZ R77, R77, c[0x0][0x2ec] ;  /* 0x0000bb004d4d7a20 */ /* 0x000fe20000410000 */
[-C--:B------:R-:W-:Y:S01]  /*4800*/  ISETP.GE.AND P6, PT, R98, R182.reuse, PT ;  /* 0x000000b66200720c */ /* 0x080fe20003fc6270 */
[----:B------:R-:W-:Y:S01]  /*4810*/  FMUL.FTZ R37, R76, c[0x0][0x2ec] ;  /* 0x0000bb004c257a20 */ /* 0x000fe20000410000 */
[-C--:B------:R-:W-:Y:S01]  /*4820*/  ISETP.GE.AND P5, PT, R94, R182.reuse, PT ;  /* 0x000000b65e00720c */ /* 0x080fe20003fa6270 */
[----:B------:R-:W-:Y:S01]  /*4830*/  FMUL.FTZ R30, R78, c[0x0][0x2ec] ;  /* 0x0000bb004e1e7a20 */ /* 0x000fe20000410000 */
[----:B------:R-:W3:Y:S01]  /*4840*/  MUFU.TANH R29, R77 ;  /* 0x0000004d001d7308 */ /* 0x000ee20000002400 */
[----:B------:R-:W-:Y:S01]  /*4850*/  FFMA.FTZ R17, R0, R91, R50 ;  /* 0x0000005b00117223 */ /* 0x000fe20000010032 */
[----:B------:R-:W-:Y:S01]  /*4860*/  FSEL R16, R120, -INF , !P4 ;  /* 0xff80000078107808 */ /* 0x000fe20006000000 */
[----:B--2---:R-:W-:Y:S01]  /*4870*/  FFMA.FTZ R164, R0, R107, R20 ;  /* 0x0000006b00a47223 */ /* 0x004fe20000010014 */
[-C--:B------:R-:W-:Y:S01]  /*4880*/  ISETP.GE.AND P4, PT, R96, R182.reuse, PT ;  /* 0x000000b66000720c */ /* 0x080fe20003f86270 */
[C---:B------:R-:W-:Y:S01]  /*4890*/  FFMA.FTZ R13, R0.reuse, R97, R34 ;  /* 0x00000061000d7223 */ /* 0x040fe20000010022 */
[----:B------:R-:W-:Y:S01]  /*48a0*/  FSEL R17, R17, -INF , !P1 ;  /* 0xff80000011117808 */ /* 0x000fe20004800000 */
[----:B------:R-:W-:Y:S01]  /*48b0*/  FFMA.FTZ R11, R0, R101, R24 ;  /* 0x00000065000b7223 */ /* 0x000fe20000010018 */
[----:B------:R-:W2:Y:S01]  /*48c0*/  MUFU.TANH R12, R12 ;  /* 0x0000000c000c7308 */ /* 0x000ea20000002400 */
[----:B------:R-:W-:Y:S01]  /*48d0*/  ISETP.GE.AND P1, PT, R96, R181, PT ;  /* 0x000000b56000720c */ /* 0x000fe20003f26270 */
[----:B------:R-:W-:Y:S01]  /*48e0*/  FMUL.FTZ R72, R72, c[0x0][0x2ec] ;  /* 0x0000bb0048487a20 */ /* 0x000fe20000410000 */
[----:B------:R-:W-:Y:S01]  /*48f0*/  FSEL R8, R8, -INF , !P4 ;  /* 0xff80000008087808 */ /* 0x000fe20006000000 */
[----:B-1----:R-:W-:Y:S01]  /*4900*/  FFMA.FTZ R26, R0, R105, R26 ;  /* 0x00000069001a7223 */ /* 0x002fe2000001001a */
[----:B------:R-:W-:Y:S01]  /*4910*/  FSEL R14, R14, -INF , !P6 ;  /* 0xff8000000e0e7808 */ /* 0x000fe20007000000 */
[----:B------:R-:W-:Y:S01]  /*4920*/  FMUL.FTZ R31, R79, c[0x0][0x2ec] ;  /* 0x0000bb004f1f7a20 */ /* 0x000fe20000410000 */
[-C--:B------:R-:W-:Y:S01]  /*4930*/  ISETP.GE.AND P4, PT, R102, R182.reuse, PT ;  /* 0x000000b66600720c */ /* 0x080fe20003f86270 */
[----:B------:R-:W1:Y:S01]  /*4940*/  MUFU.TANH R20, R72 ;  /* 0x0000004800147308 */ /* 0x000e620000002400 */
[----:B------:R-:W-:Y:S01]  /*4950*/  FSEL R13, R13, -INF , !P1 ;  /* 0xff8000000d0d7808 */ /* 0x000fe20004800000 */
[----:B------:R-:W-:Y:S01]  /*4960*/  FMUL.FTZ R24, R66, c[0x0][0x2ec] ;  /* 0x0000bb0042187a20 */ /* 0x000fe20000410000 */
[-C--:B------:R-:W-:Y:S01]  /*4970*/  ISETP.GE.AND P6, PT, R104, R182.reuse, PT ;  /* 0x000000b66800720c */ /* 0x080fe20003fc6270 */
[----:B------:R-:W-:Y:S01]  /*4980*/  FMUL.FTZ R64, R64, c[0x0][0x2ec] ;  /* 0x0000bb0040407a20 */ /* 0x000fe20000410000 */
[----:B------:R-:W-:Y:S01]  /*4990*/  ISETP.GE.AND P1, PT, R102, R181, PT ;  /* 0x000000b56600720c */ /* 0x000fe20003f26270 */
[----:B------:R-:W-:Y:S01]  /*49a0*/  FMUL.FTZ R19, R65, c[0x0][0x2ec] ;  /* 0x0000bb0041137a20 */ /* 0x000fe20000410000 */
[----:B------:R-:W-:Y:S01]  /*49b0*/  FSEL R10, R9, -INF , !P4 ;  /* 0xff800000090a7808 */ /* 0x000fe20006000000 */
[----:B------:R-:W4:Y:S01]  /*49c0*/  MUFU.TANH R36, R36 ;  /* 0x0000002400247308 */ /* 0x000f220000002400 */
[----:B------:R-:W-:Y:S01]  /*49d0*/  FFMA.FTZ R25, R0, R103, R25 ;  /* 0x0000006700197223 */ /* 0x000fe20000010019 */
[----:B------:R-:W-:Y:S01]  /*49e0*/  FSEL R170, R26, -INF , !P6 ;  /* 0xff8000001aaa7808 */ /* 0x000fe20007000000 */
[----:B------:R-:W-:Y:S01]  /*49f0*/  FMUL.FTZ R67, R67, c[0x0][0x2ec] ;  /* 0x0000bb0043437a20 */ /* 0x000fe20000410000 */
[----:B------:R-:W-:Y:S01]  /*4a00*/  ISETP.GE.AND P3, PT, R94, R181, PT ;  /* 0x000000b55e00720c */ /* 0x000fe20003f66270 */
[----:B------:R-:W-:Y:S01]  /*4a10*/  FMUL.FTZ R26, R73, c[0x0][0x2ec] ;  /* 0x0000bb00491a7a20 */ /* 0x000fe20000410000 */
[----:B------:R-:W-:Y:S01]  /*4a20*/  FSEL R9, R25, -INF , !P1 ;  /* 0xff80000019097808 */ /* 0x000fe20004800000 */
[----:B---3--:R-:W-:Y:S01]  /*4a30*/  FFMA.FTZ R29, R0, R111, R29 ;  /* 0x0000006f001d7223 */ /* 0x008fe2000001001d */
[----:B------:R-:W3:Y:S01]  /*4a40*/  MUFU.TANH R27, R27 ;  /* 0x0000001b001b7308 */ /* 0x000ee20000002400 */
[-C--:B------:R-:W-:Y:S01]  /*4a50*/  ISETP.GE.AND P6, PT, R110, R182.reuse, PT ;  /* 0x000000b66e00720c */ /* 0x080fe20003fc6270 */
[----:B------:R-:W-:Y:S01]  /*4a60*/  FMUL.FTZ R74, R74, c[0x0][0x2ec] ;  /* 0x0000bb004a4a7a20 */ /* 0x000fe20000410000 */
[----:B------:R-:W-:Y:S01]  /*4a70*/  ISETP.GE.AND P2, PT, R92, R181, PT ;  /* 0x000000b55c00720c */ /* 0x000fe20003f46270 */
[----:B------:R-:W-:Y:S01]  /*4a80*/  FMUL.FTZ R75, R75, c[0x0][0x2ec] ;  /* 0x0000bb004b4b7a20 */ /* 0x000fe20000410000 */
[----:B------:R-:W-:Y:S01]  /*4a90*/  FSEL R28, R28, -INF , !P5 ;  /* 0xff8000001c1c7808 */ /* 0x000fe20006800000 */
[----:B--2---:R-:W-:Y:S01]  /*4aa0*/  FFMA.FTZ R12, R0, R101, R12 ;  /* 0x00000065000c7223 */ /* 0x004fe2000001000c */
[----:B------:R-:W-:Y:S01]  /*4ab0*/  FSEL R21, R21, -INF , !P3 ;  /* 0xff80000015157808 */ /* 0x000fe20005800000 */
[----:B------:R-:W2:Y:S01]  /*4ac0*/  MUFU.TANH R37, R37 ;  /* 0x0000002500257308 */ /* 0x000ea20000002400 */
[-C--:B------:R-:W-:Y:S01]  /*4ad0*/  ISETP.GE.AND P5, PT, R100, R182.reuse, PT ;  /* 0x000000b66400720c */ /* 0x080fe20003fa6270 */
[----:B-1----:R-:W-:Y:S01]  /*4ae0*/  FFMA.FTZ R20, R0, R117, R20 ;  /* 0x0000007500147223 */ /* 0x002fe20000010014 */
[----:B------:R-:W-:Y:S01]  /*4af0*/  ISETP.GE.AND P3, PT, R100, R181, PT ;  /* 0x000000b56400720c */ /* 0x000fe20003f66270 */
[C---:B------:R-:W-:Y:S01]  /*4b00*/  FFMA.FTZ R15, R0.reuse, R99, R35 ;  /* 0x00000063000f7223 */ /* 0x040fe20000010023 */
[----:B------:R-:W-:Y:S01]  /*4b10*/  FSEL R168, R29, -INF , !P6 ;  /* 0xff8000001da87808 */ /* 0x000fe20007000000 */
[----:B----4-:R-:W-:Y:S01]  /*4b20*/  FFMA.FTZ R36, R0, R107, R36 ;  /* 0x0000006b00247223 */ /* 0x010fe20000010024 */
[----:B------:R-:W-:Y:S01]  /*4b30*/  FSEL R23, R23, -INF , !P2 ;  /* 0xff80000017177808 */ /* 0x000fe20005000000 */
[----:B------:R-:W1:Y:S01]  /*4b40*/  MUFU.TANH R30, R30 ;  /* 0x0000001e001e7308 */ /* 0x000e620000002400 */
[----:B------:R-:W-:Y:S01]  /*4b50*/  ISETP.GE.AND P6, PT, R116, R182, PT ;  /* 0x000000b67400720c */ /* 0x000fe20003fc6270 */
[----:B---3--:R-:W-:Y:S01]  /*4b60*/  FFMA.FTZ R27, R0, R105, R27 ;  /* 0x00000069001b7223 */ /* 0x008fe2000001001b */
[----:B------:R-:W-:-:S02]  /*4b70*/  ISETP.GE.AND P2, PT, R98, R181, PT ;  /* 0x000000b56200720c */ /* 0x000fc40003f46270 */
[----:B------:R-:W-:Y:S02]  /*4b80*/  FSEL R12, R12, -INF , !P5 ;  /* 0xff8000000c0c7808 */ /* 0x000fe40006800000 */
[----:B------:R-:W-:Y:S01]  /*4b90*/  FSEL R11, R11, -INF , !P3 ;  /* 0xff8000000b0b7808 */ /* 0x000fe20005800000 */
[----:B------:R-:W3:Y:S01]  /*4ba0*/  MUFU.TANH R18, R64 ;  /* 0x0000004000127308 */ /* 0x000ee20000002400 */
[----:B------:R-:W-:Y:S01]  /*4bb0*/  ISETP.GE.AND P5, PT, R106, R182, PT ;  /* 0x000000b66a00720c */ /* 0x000fe20003fa6270 */
[----:B--2---:R-:W-:Y:S01]  /*4bc0*/  FFMA.FTZ R37, R0, R109, R37 ;  /* 0x0000006d00257223 */ /* 0x004fe20000010025 */
[----:B------:R-:W-:Y:S02]  /*4bd0*/  ISETP.GE.AND P3, PT, R106, R181, PT ;  /* 0x000000b56a00720c */ /* 0x000fe40003f66270 */
[----:B------:R-:W-:Y:S02]  /*4be0*/  FSEL R142, R20, -INF , !P6 ;  /* 0xff800000148e7808 */ /* 0x000fe40007000000 */
[----:B------:R-:W-:Y:S01]  /*4bf0*/  FSEL R15, R15, -INF , !P2 ;  /* 0xff8000000f0f7808 */ /* 0x000fe20005000000 */
[----:B------:R-:W2:Y:S01]  /*4c00*/  MUFU.TANH R24, R24 ;  /* 0x0000001800187308 */ /* 0x000ea20000002400 */
[----:B-1----:R-:W-:Y:S01]  /*4c10*/  FFMA.FTZ R30, R0, R109, R30 ;  /* 0x0000006d001e7223 */ /* 0x002fe2000001001e */
[----:B------:R-:W-:-:S02]  /*4c20*/  ISETP.GE.AND P6, PT, R134, 0x2, PT ;  /* 0x000000028600780c */ /* 0x000fc40003fc6270 */
[-C--:B------:R-:W-:Y:S02]  /*4c30*/  ISETP.GE.AND P2, PT, R104, R181.reuse, PT ;  /* 0x000000b56800720c */ /* 0x080fe40003f46270 */
[CC--:B------:R-:W-:Y:S02]  /*4c40*/  ISETP.GE.AND P4, PT, R108.reuse, R182.reuse, PT ;  /* 0x000000b66c00720c */ /* 0x0c0fe40003f86270 */
[----:B------:R-:W1:Y:S01]  /*4c50*/  MUFU.TANH R31, R31 ;  /* 0x0000001f001f7308 */ /* 0x000e620000002400 */
[----:B------:R-:W-:Y:S01]  /*4c60*/  ISETP.GE.AND P1, PT, R108, R181, PT ;  /* 0x000000b56c00720c */ /* 0x000fe20003f26270 */
[-C--:B---3--:R-:W-:Y:S01]  /*4c70*/  FFMA.FTZ R18, R0, R113.reuse, R18 ;  /* 0x0000007100127223 */ /* 0x088fe20000010012 */
[----:B------:R-:W-:Y:S02]  /*4c80*/  FSEL R164, R164, -INF , !P5 ;  /* 0xff800000a4a47808 */ /* 0x000fe40006800000 */
[----:B------:R-:W-:Y:S02]  /*4c90*/  FSEL R177, R36, -INF , !P3 ;  /* 0xff80000024b17808 */ /* 0x000fe40005800000 */
[----:B------:R-:W-:Y:S01]  /*4ca0*/  ISETP.GE.AND P5, PT, R112, R182, PT ;  /* 0x000000b67000720c */ /* 0x000fe20003fa6270 */
[----:B------:R-:W3:Y:S01]  /*4cb0*/  MUFU.TANH R19, R19 ;  /* 0x0000001300137308 */ /* 0x000ee20000002400 */
[----:B--2---:R-:W-:Y:S01]  /*4cc0*/  FFMA.FTZ R24, R0, R113, R24 ;  /* 0x0000007100187223 */ /* 0x004fe20000010018 */
[----:B------:R-:W-:-:S02]  /*4cd0*/  ISETP.GE.AND P3, PT, R112, R181, PT ;  /* 0x000000b57000720c */ /* 0x000fc40003f66270 */
[----:B------:R-:W-:Y:S02]  /*4ce0*/  FSEL R167, R27, -INF , !P2 ;  /* 0xff8000001ba77808 */ /* 0x000fe40005000000 */
[----:B------:R-:W-:Y:S02]  /*4cf0*/  FSEL R162, R37, -INF , !P4 ;  /* 0xff80000025a27808 */ /* 0x000fe40006000000 */
[----:B------:R-:W2:Y:S01]  /*4d00*/  MUFU.TANH R25, R67 ;  /* 0x0000004300197308 */ /* 0x000ea20000002400 */
[----:B------:R-:W-:Y:S01]  /*4d10*/  FSEL R175, R30, -INF , !P1 ;  /* 0xff8000001eaf7808 */ /* 0x000fe20004800000 */
[----:B-1----:R-:W-:Y:S01]  /*4d20*/  FFMA.FTZ R31, R0, R111, R31 ;  /* 0x0000006f001f7223 */ /* 0x002fe2000001001f */
[-C--:B------:R-:W-:Y:S02]  /*4d30*/  ISETP.GE.AND P2, PT, R110, R181.reuse, PT ;  /* 0x000000b56e00720c */ /* 0x080fe40003f46270 */
[C---:B------:R-:W-:Y:S02]  /*4d40*/  ISETP.GE.AND P4, PT, R114.reuse, R182, PT ;  /* 0x000000b67200720c */ /* 0x040fe40003f86270 */
[----:B------:R-:W-:Y:S01]  /*4d50*/  ISETP.GE.AND P1, PT, R114, R181, PT ;  /* 0x000000b57200720c */ /* 0x000fe20003f26270 */
[----:B------:R-:W1:Y:S01]  /*4d60*/  MUFU.TANH R119, R119 ;  /* 0x0000007700777308 */ /* 0x000e620000002400 */
[----:B---3--:R-:W-:Y:S01]  /*4d70*/  FFMA.FTZ R19, R0, R115, R19 ;  /* 0x0000007300137223 */ /* 0x008fe20000010013 */
[----:B------:R-:W-:Y:S01]  /*4d80*/  FSEL R174, R18, -INF , !P5 ;  /* 0xff80000012ae7808 */ /* 0x000fe20006800000 */
[----:B------:R-:W-:Y:S01]  /*4d90*/  FFMA.FTZ R18, R0, R89, R118 ;  /* 0x0000005900127223 */ /* 0x000fe20000010076 */
[----:B------:R-:W-:-:S02]  /*4da0*/  FSEL R169, R24, -INF , !P3 ;  /* 0xff80000018a97808 */ /* 0x000fc40005800000 */
[-C--:B------:R-:W-:Y:S02]  /*4db0*/  ISETP.GE.AND P5, PT, R4, R182.reuse, PT ;  /* 0x000000b60400720c */ /* 0x080fe40003fa6270 */
[----:B------:R-:W3:Y:S01]  /*4dc0*/  MUFU.TANH R26, R26 ;  /* 0x0000001a001a7308 */ /* 0x000ee20000002400 */
[----:B--2---:R-:W-:Y:S01]  /*4dd0*/  FFMA.FTZ R25, R0, R115, R25 ;  /* 0x0000007300197223 */ /* 0x004fe20000010019 */
[----:B------:R-:W-:Y:S02]  /*4de0*/  ISETP.GE.AND P3, PT, R4, R181, PT ;  /* 0x000000b50400720c */ /* 0x000fe40003f66270 */
[----:B------:R-:W-:Y:S02]  /*4df0*/  FSEL R173, R31, -INF , !P2 ;  /* 0xff8000001fad7808 */ /* 0x000fe40005000000 */
[----:B------:R-:W-:Y:S02]  /*4e00*/  FSEL R172, R19, -INF , !P4 ;  /* 0xff80000013ac7808 */ /* 0x000fe40006000000 */
[----:B------:R-:W2:Y:S01]  /*4e10*/  MUFU.TANH R141, R74 ;  /* 0x0000004a008d7308 */ /* 0x000ea20000002400 */
[----:B------:R-:W-:Y:S01]  /*4e20*/  FSEL R143, R25, -INF , !P1 ;  /* 0xff800000198f7808 */ /* 0x000fe20004800000 */
[----:B-1----:R-:W-:Y:S01]  /*4e30*/  FFMA.FTZ R4, R0, R89, R119 ;  /* 0x0000005900047223 */ /* 0x002fe20000010077 */
[----:B------:R-:W-:Y:S01]  /*4e40*/  ISETP.GE.AND P2, PT, R116, R181, PT ;  /* 0x000000b57400720c */ /* 0x000fe20003f46270 */
[----:B------:R-:W-:Y:S01]  /*4e50*/  BAR.SYNC.DEFER_BLOCKING 0x0 ;  /* 0x0000000000007b1d */ /* 0x000fe20000010000 */
[----:B------:R-:W-:-:S02]  /*4e60*/  ISETP.GE.AND P4, PT, R48, R182, PT ;  /* 0x000000b63000720c */ /* 0x000fc40003f86270 */
[----:B------:R-:W-:Y:S01]  /*4e70*/  ISETP.GE.AND P1, PT, R48, R181, PT ;  /* 0x000000b53000720c */ /* 0x000fe20003f26270 */
[----:B---3--:R-:W-:Y:S01]  /*4e80*/  FFMA.FTZ R26, R0, R49, R26 ;  /* 0x00000031001a7223 */ /* 0x008fe2000001001a */
[----:B------:R-:W-:Y:S01]  /*4e90*/  FSEL R18, R18, -INF , !P5 ;  /* 0xff80000012127808 */ /* 0x000fe20006800000 */
[----:B------:R-:W1:Y:S01]  /*4ea0*/  MUFU.TANH R165, R75 ;  /* 0x0000004b00a57308 */ /* 0x000e620000002400 */
[----:B------:R-:W-:Y:S02]  /*4eb0*/  FSEL R4, R4, -INF , !P3 ;  /* 0xff80000004047808 */ /* 0x000fe40005800000 */
[----:B------:R-:W-:Y:S01]  /*4ec0*/  FSEL R140, R26, -INF , !P4 ;  /* 0xff8000001a8c7808 */ /* 0x000fe20006000000 */
[----:B--2---:R-:W-:-:S05]  /*4ed0*/  FFMA.FTZ R141, R0, R117, R141 ;  /* 0x00000075008d7223 */ /* 0x004fca000001008d */
[----:B------:R-:W-:Y:S01]  /*4ee0*/  FSEL R141, R141, -INF , !P2 ;  /* 0xff8000008d8d7808 */ /* 0x000fe20005000000 */
[----:B-1----:R-:W-:-:S05]  /*4ef0*/  FFMA.FTZ R165, R0, R49, R165 ;  /* 0x0000003100a57223 */ /* 0x002fca00000100a5 */
[----:B------:R-:W-:Y:S01]  /*4f00*/  FSEL R165, R165, -INF , !P1 ;  /* 0xff800000a5a57808 */ /* 0x000fe20004800000 */
[----:B------:R-:W-:Y:S05]  /*4f10*/  @!P6 BRA `(.L_x_2205) ;  /* 0x00000b700000e947 */ /* 0x000fea0003800000 */
[----:B------:R-:W-:Y:S05]  /*4f20*/  @!P0 BRA `(.L_x_2206) ;  /* 0x0000039000008947 */ /* 0x000fea0003800000 */
[----:B------:R-:W1:Y:S01]  /*4f30*/  I2F.RP R27, R80 ;  /* 0x00000050001b7306 */ /* 0x000e620000209400 */
[C---:B------:R-:W-:Y:S02]  /*4f40*/  IADD3 R26, R7.reuse, -0x40, RZ ;  /* 0xffffffc0071a7810 */ /* 0x040fe40007ffe0ff */
[----:B------:R-:W-:Y:S02]  /*4f50*/  IABS R20, R7 ;  /* 0x0000000700147213 */ /* 0x000fe40000000000 */
[----:B------:R-:W-:Y:S02]  /*4f60*/  IABS R6, R26 ;  /* 0x0000001a00067213 */ /* 0x000fe40000000000 */
[----:B------:R-:W-:Y:S02]  /*4f70*/  LOP3.LUT R7, R7, c[0x0][0x2d0], RZ, 0x3c, !PT ;  /* 0x0000b40007077a12 */ /* 0x000fe400078e3cff */
[----:B------:R-:W-:-:S02]  /*4f80*/  LOP3.LUT R26, R26, c[0x0][0x2d0], RZ, 0x3c, !PT ;  /* 0x0000b4001a1a7a12 */ /* 0x000fc400078e3cff */
        /* <DEDUP_REMOVED lines=51> */
.L_x_2206:
[----:B------:R-:W-:-:S04]  /*52c0*/  LEA R25, -R6, RZ, 0x6 ;  /* 0x000000ff06197211 */ /* 0x000fc800078e31ff */
[----:B------:R-:W-:Y:S02]  /*52d0*/  SHF.R.S32.HI R26, RZ, 0x1f, R25 ;  /* 0x0000001fff1a7819 */ /* 0x000fe40000011419 */
.L_x_2207:
        /* <DEDUP_REMOVED lines=119> */
.L_x_2209:
[----:B------:R-:W-:Y:S05]  /*5a50*/  BSYNC B0 ;  /* 0x0000000000007941 */ /* 0x000fea0003800000 */
.L_x_2208:
[----:B------:R-:W0:Y:S01]  /*5a60*/  LDGDEPBAR ;  /* 0x00000000000079af */ /* 0x000e220000000000 */
[----:B------:R-:W-:-:S04]  /*5a70*/  IADD3 R180, P1, R25, R180, RZ ;  /* 0x000000b419b47210 */ /* 0x000fc80007f3e0ff */
[----:B------:R-:W-:Y:S02]  /*5a80*/  IADD3.X R135, R26, R135, RZ, P1, !PT ;  /* 0x000000871a877210 */ /* 0x000fe40000ffe4ff */
.L_x_2205:
        /* <DEDUP_REMOVED lines=31> */
[----:B--2---:R-:W2:Y:S03]  /*5c80*/  SHFL.BFLY PT, R6, R19, 0x2, 0x1f ;  /* 0x0c401f0013067f89 */ /* 0x004ea600000e0000 */
[-C--:B------:R-:W-:Y:S01]  /*5c90*/  LEA R202, R5, R204.reuse, 0x1 ;  /* 0x000000cc05ca7211 */ /* 0x080fe200078e08ff */
[----:B------:R-:W3:Y:S01]  /*5ca0*/  SHFL.BFLY PT, R7, R20, 0x2, 0x1f ;  /* 0x0c401f0014077f89 */ /* 0x000ee200000e0000 */
[C---:B------:R-:W-:Y:S02]  /*5cb0*/  LEA R201, R3.reuse, R204, 0x1 ;  /* 0x000000cc03c97211 */ /* 0x040fe400078e08ff */
[----:B------:R-:W-:Y:S01]  /*5cc0*/  LEA R200, R3, R202, 0x1 ;  /* 0x000000ca03c87211 */ /* 0x000fe200078e08ff */
[----:B-1----:R-:W-:Y:S04]  /*5cd0*/  LDSM.16.MT88.4 R40, [R204+0xe000] ;  /* 0x00e00000cc28783b */ /* 0x002fe80000004200 */
[----:B------:R-:W-:Y:S04]  /*5ce0*/  LDSM.16.MT88.4 R124, [R204+0xc000] ;  /* 0x00c00000cc7c783b */ /* 0x000fe80000004200 */
[----:B------:R-:W-:Y:S04]  /*5cf0*/  LDSM.16.MT88.4 R116, [R202+0xc000] ;  /* 0x00c00000ca74783b */ /* 0x000fe80000004200 */
[----:B------:R-:W-:Y:S01]  /*5d00*/  LDSM.16.MT88.4 R108, [R201+0xc000] ;  /* 0x00c00000c96c783b */ /* 0x000fe20000004200 */
[----:B--2---:R-:W-:-:S03]  /*5d10*/  FMNMX.FTZ R6, R19, R6, !PT ;  /* 0x0000000613067209 */ /* 0x004fc60007810000 */
[----:B------:R-:W-:Y:S01]  /*5d20*/  LDSM.16.MT88.4 R100, [R200+0xc000] ;  /* 0x00c00000c864783b */ /* 0x000fe20000004200 */
[----:B---3--:R-:W-:-:S03]  /*5d30*/  FMNMX.FTZ R7, R20, R7, !PT ;  /* 0x0000000714077209 */ /* 0x008fc60007810000 */
        /* <DEDUP_REMOVED lines=21> */
[----:B------:R-:W-:Y:S01]  /*5e90*/  LEA R230, P1, R180, c[0x0][0x168], 0x1 ;  /* 0x00005a00b4e67a11 */ /* 0x000fe200078208ff */
[----:B------:R-:W-:Y:S01]  /*5ea0*/  FFMA.FTZ R154, R28, c[0x0][0x23c], -R171 ;  /* 0x00008f001c9a7a23 */ /* 0x000fe200000108ab */
[----:B------:R-:W-:Y:S01]  /*5eb0*/  MUFU.EX2 R160, R160 ;  /* 0x000000a000a07308 */ /* 0x000fe20000000800 */
[--C-:B------:R-:W-:Y:S01]  /*5ec0*/  FFMA.FTZ R156, R4, c[0x0][0x23c], -R166.reuse ;  /* 0x00008f00049c7a23 */ /* 0x100fe200000108a6 */
[----:B------:R-:W-:Y:S01]  /*5ed0*/  LDSM.16.MT88.4 R28, [R200+0xc800] ;  /* 0x00c80000c81c783b */ /* 0x000fe20000004200 */
[--C-:B------:R-:W-:Y:S01]  /*5ee0*/  FFMA.FTZ R157, R17, c[0x0][0x23c], -R166.reuse ;  /* 0x00008f00119d7a23 */ /* 0x100fe200000108a6 */
[----:B------:R-:W-:Y:S01]  /*5ef0*/  LEA.HI.X R229, R180, c[0x0][0x16c], R135, 0x1, P1 ;  /* 0x00005b00b4e57a11 */ /* 0x000fe200008f0c87 */
[--C-:B------:R-:W-:Y:S01]  /*5f00*/  FFMA.FTZ R158, R23, c[0x0][0x23c], -R166.reuse ;  /* 0x00008f00179e7a23 */ /* 0x100fe200000108a6 */
[----:B------:R-:W1:Y:S01]  /*5f10*/  LDSM.16.MT88.4 R4, [R200+0x10000] ;  /* 0x01000000c804783b */ /* 0x000e620000004200 */
[----:B------:R-:W-:Y:S01]  /*5f20*/  FFMA.FTZ R151, R21, c[0x0][0x23c], -R166 ;  /* 0x00008f0015977a23 */ /* 0x000fe200000108a6 */
[----:B------:R-:W2:Y:S01]  /*5f30*/  MUFU.EX2 R159, R159 ;  /* 0x0000009f009f7308 */ /* 0x000ea20000000800 */
[--C-:B------:R-:W-:Y:S01]  /*5f40*/  FFMA.FTZ R153, R8, c[0x0][0x23c], -R171.reuse ;  /* 0x00008f0008997a23 */ /* 0x100fe200000108ab */
[----:B------:R-:W-:Y:S01]  /*5f50*/  LDSM.16.MT88.4 R16, [R201+0xe800] ;  /* 0x00e80000c910783b */ /* 0x000fe20000004200 */
[----:B------:R-:W-:-:S02]  /*5f60*/  FFMA.FTZ R145, R10, c[0x0][0x23c], -R171 ;  /* 0x00008f000a917a23 */ /* 0x000fc400000108ab */
[--C-:B------:R-:W-:Y:S01]  /*5f70*/  FFMA.FTZ R149, R11, c[0x0][0x23c], -R166.reuse ;  /* 0x00008f000b957a23 */ /* 0x100fe200000108a6 */
[----:B------:R-:W-:Y:S01]  /*5f80*/  LDSM.16.MT88.4 R20, [R204+0xc800] ;  /* 0x00c80000cc14783b */ /* 0x000fe20000004200 */
[--C-:B------:R-:W-:Y:S01]  /*5f90*/  FFMA.FTZ R2, R9, c[0x0][0x23c], -R166.reuse ;  /* 0x00008f0009027a23 */ /* 0x100fe200000108a6 */
[----:B------:R-:W-:Y:S01]  /*5fa0*/  MUFU.EX2 R155, R155 ;  /* 0x0000009b009b7308 */ /* 0x000fe20000000800 */
[--C-:B------:R-:W-:Y:S01]  /*5fb0*/  FFMA.FTZ R152, R14, c[0x0][0x23c], -R171.reuse ;  /* 0x00008f000e987a23 */ /* 0x100fe200000108ab */
[----:B------:R-:W1:Y:S01]  /*5fc0*/  LDSM.16.MT88.4 R8, [R204+0xe800] ;  /* 0x00e80000cc08783b */ /* 0x000e620000004200 */
[--C-:B------:R-:W-:Y:S02]  /*5fd0*/  FFMA.FTZ R148, R12, c[0x0][0x23c], -R171.reuse ;  /* 0x00008f000c947a23 */ /* 0x100fe400000108ab */
[--C-:B------:R-:W-:Y:S01]  /*5fe0*/  FFMA.FTZ R150, R13, c[0x0][0x23c], -R166.reuse ;  /* 0x00008f000d967a23 */ /* 0x100fe200000108a6 */
[----:B------:R-:W-:Y:S01]  /*5ff0*/  LDSM.16.MT88.4 R24, [R202+0xe800] ;  /* 0x00e80000ca18783b */ /* 0x000fe20000004200 */
[----:B------:R-:W-:Y:S01]  /*6000*/  FFMA.FTZ R3, R15, c[0x0][0x23c], -R166 ;  /* 0x00008f000f037a23 */ /* 0x000fe200000108a6 */
[----:B------:R-:W3:Y:S01]  /*6010*/  MUFU.EX2 R154, R154 ;  /* 0x0000009a009a7308 */ /* 0x000ee20000000800 */
[----:B--2---:R-:W-:Y:S01]  /*6020*/  F2FP.PACK_AB R96, R159, R160 ;  /* 0x000000a09f60723e */ /* 0x004fe200000000ff */
[----:B------:R-:W2:Y:S01]  /*6030*/  LDSM.16.MT88.4 R12, [R200+0xe800] ;  /* 0x00e80000c80c783b */ /* 0x000ea20000004200 */
[----:B------:R-:W-:-:S02]  /*6040*/  FFMA.FTZ R161, R170, c[0x0][0x23c], -R171 ;  /* 0x00008f00aaa17a23 */ /* 0x000fc400000108ab */
[--C-:B------:R-:W-:Y:S02]  /*6050*/  FFMA.FTZ R163, R168, c[0x0][0x23c], -R171.reuse ;  /* 0x00008f00a8a37a23 */ /* 0x100fe400000108ab */
[--C-:B------:R-:W-:Y:S01]  /*6060*/  FFMA.FTZ R164, R164, c[0x0][0x23c], -R171.reuse ;  /* 0x00008f00a4a47a23 */ /* 0x100fe200000108ab */
[----:B------:R-:W-:Y:S01]  /*6070*/  MUFU.EX2 R156, R156 ;  /* 0x0000009c009c7308 */ /* 0x000fe20000000800 */
[----:B------:R-:W-:Y:S02]  /*6080*/  FFMA.FTZ R162, R162, c[0x0][0x23c], -R171 ;  /* 0x00008f00a2a27a23 */ /* 0x000fe400000108ab */
[--C-:B------:R-:W-:Y:S02]  /*6090*/  FFMA.FTZ R167, R167, c[0x0][0x23c], -R166.reuse ;  /* 0x00008f00a7a77a23 */ /* 0x100fe400000108a6 */
[--C-:B------:R-:W-:Y:S02]  /*60a0*/  FFMA.FTZ R168, R177, c[0x0][0x23c], -R166.reuse ;  /* 0x00008f00b1a87a23 */ /* 0x100fe400000108a6 */
[--C-:B------:R-:W-:Y:S01]  /*60b0*/  FFMA.FTZ R170, R175, c[0x0][0x23c], -R166.reuse ;  /* 0x00008f00afaa7a23 */ /* 0x100fe200000108a6 */
[----:B------:R-:W4:Y:S01]  /*60c0*/  MUFU.EX2 R157, R157 ;  /* 0x0000009d009d7308 */ /* 0x000f220000000800 */
        /* <DEDUP_REMOVED lines=43> */
[C---:B-1----:R-:W-:Y:S02]  /*6380*/  HMMA.16816.F32 R76, R96.reuse, R80, RZ ;  /* 0x00000050604c723c */ /* 0x042fe400000018ff */
[----:B------:R-:W-:Y:S06]  /*6390*/  MUFU.EX2 R167, R167 ;  /* 0x000000a700a77308 */ /* 0x000fec0000000800 */
[C---:B------:R-:W-:Y:S02]  /*63a0*/  HMMA.16816.F32 R84, R96.reuse, R88, RZ ;  /* 0x000000586054723c */ /* 0x040fe400000018ff */
[----:B------:R-:W1:Y:S06]  /*63b0*/  MUFU.EX2 R168, R168 ;  /* 0x000000a800a87308 */ /* 0x000e6c0000000800 */
        /* <DEDUP_REMOVED lines=27> */
[----:B------:R-:W-:Y:S01]  /*6570*/  F2FP.PACK_AB R7, R2, R149 ;  /* 0x000000950207723e */ /* 0x000fe200000000ff */
[----:B------:R-:W-:-:S04]  /*6580*/  FADD.FTZ R149, R149, R150 ;  /* 0x0000009695957221 */ /* 0x000fc80000010000 */
[----:B------:R-:W-:Y:S02]  /*6590*/  FADD.FTZ R2, R2, R149 ;  /* 0x0000009502027221 */ /* 0x000fe40000010000 */
        /* <DEDUP_REMOVED lines=32> */
[----:B------:R-:W-:Y:S07]  /*67a0*/  LDSM.16.MT88.4 R20, [R204+0x11000] ;  /* 0x01100000cc14783b */ /* 0x000fee0000004200 */
[C---:B--2---:R-:W-:Y:S08]  /*67b0*/  HMMA.16816.F32 R92, R4.reuse, R12, R92 ;  /* 0x0000000c045c723c */ /* 0x044ff0000000185c */
[----:B------:R-:W-:Y:S01]  /*67c0*/  HMMA.16816.F32 R96, R4, R14, R96 ;  /* 0x0000000e0460723c */ /* 0x000fe20000001860 */
[----:B------:R-:W1:Y:S06]  /*67d0*/  LDSM.16.MT88.4 R12, [R204+0xf000] ;  /* 0x00f00000cc0c783b */ /* 0x000e6c0000004200 */
[----:B------:R-:W-:-:S02]  /*67e0*/  F2FP.PACK_AB R4, R164, R161 ;  /* 0x000000a1a404723e */ /* 0x000fc400000000ff */
[C---:B------:R-:W-:Y:S01]  /*67f0*/  F2FP.PACK_AB R5, R168.reuse, R167 ;  /* 0x000000a7a805723e */ /* 0x040fe200000000ff */
[----:B------:R-:W-:Y:S01]  /*6800*/  FADD.FTZ R167, R167, R2 ;  /* 0x00000002a7a77221 */ /* 0x000fe20000010000 */
[----:B------:R-:W-:Y:S02]  /*6810*/  F2FP.PACK_AB R6, R163, R162 ;  /* 0x000000a2a306723e */ /* 0x000fe400000000ff */
[----:B-----5:R-:W-:Y:S01]  /*6820*/  F2FP.PACK_AB R7, R173, R170 ;  /* 0x000000aaad07723e */ /* 0x020fe200000000ff */
[----:B------:R-:W-:-:S04]  /*6830*/  FADD.FTZ R167, R168, R167 ;  /* 0x000000a7a8a77221 */ /* 0x000fc80000010000 */
[----:B------:R-:W-:Y:S02]  /*6840*/  FADD.FTZ R170, R170, R167 ;  /* 0x000000a7aaaa7221 */ /* 0x000fe40000010000 */
[----:B---3--:R-:W-:Y:S02]  /*6850*/  HMMA.16816.F32 R128, R4, R8, R128 ;  /* 0x000000080480723c */ /* 0x008fe40000001880 */
[----:B------:R-:W-:-:S06]  /*6860*/  FADD.FTZ R170, R173, R170 ;  /* 0x000000aaadaa7221 */ /* 0x000fcc0000010000 */
[C---:B------:R-:W-:Y:S01]  /*6870*/  HMMA.16816.F32 R124, R4.reuse, R10, R124 ;  /* 0x0000000a047c723c */ /* 0x040fe2000000187c */
[----:B------:R-:W2:Y:S07]  /*6880*/  LDSM.16.MT88.4 R8, [R201+0xf000] ;  /* 0x00f00000c908783b */ /* 0x000eae0000004200 */
[C---:B----4-:R-:W-:Y:S08]  /*6890*/  HMMA.16816.F32 R120, R4.reuse, R16, R120 ;  /* 0x000000100478723c */ /* 0x050ff00000001878 */
[C---:B------:R-:W-:Y:S01]  /*68a0*/  HMMA.16816.F32 R116, R4.reuse, R18, R116 ;  /* 0x000000120474723c */ /* 0x040fe20000001874 */
[----:B------:R-:W3:Y:S07]  /*68b0*/  LDSM.16.MT88.4 R16, [R200+0xf000] ;  /* 0x00f00000c810783b */ /* 0x000eee0000004200 */
[C---:B-1----:R-:W-:Y:S08]  /*68c0*/  HMMA.16816.F32 R36, R4.reuse, R12, R36 ;  /* 0x0000000c0424723c */ /* 0x042ff00000001824 */
[C---:B------:R-:W-:Y:S01]  /*68d0*/  HMMA.16816.F32 R40, R4.reuse, R14, R40 ;  /* 0x0000000e0428723c */ /* 0x040fe20000001828 */
[----:B------:R-:W1:Y:S07]  /*68e0*/  LDSM.16.MT88.4 R12, [R202+0x11000] ;  /* 0x01100000ca0c783b */ /* 0x000e6e0000004200 */
[C---:B------:R-:W-:Y:S08]  /*68f0*/  HMMA.16816.F32 R112, R4.reuse, R32, R112 ;  /* 0x000000200470723c */ /* 0x040ff00000001870 */
        /* <DEDUP_REMOVED lines=8> */
[----:B------:R-:W1:Y:S07]  /*6980*/  LDSM.16.MT88.4 R12, [R204+0xd800] ;  /* 0x00d80000cc0c783b */ /* 0x000e6e0000004200 */
[C---:B------:R-:W-:Y:S01]  /*6990*/  HMMA.16816.F32 R108, R4.reuse, R34, R108 ;  /* 0x00000022046c723c */ /* 0x040fe2000000186c */
[----:B------:R-:W-:Y:S07]  /*69a0*/  LDSM.16.MT88.4 R32, [R200+0xd800] ;  /* 0x00d80000c820783b */ /* 0x000fee0000004200 */
        /* <DEDUP_REMOVED lines=20> */
[----:B------:R-:W-:-:S04]  /*6af0*/  FADD.FTZ R176, R176, R169 ;  /* 0x000000a9b0b07221 */ /* 0x000fc80000010000 */
[----:B------:R-:W-:Y:S02]  /*6b00*/  FADD.FTZ R177, R177, R176 ;  /* 0x000000b0b1b17221 */ /* 0x000fe40000010000 */
[----:B-1----:R-:W-:Y:S02]  /*6b10*/  HMMA.16816.F32 R128, R4, R12, R128 ;  /* 0x0000000c0480723c */ /* 0x002fe40000001880 */
[----:B------:R-:W-:-:S06]  /*6b20*/  FADD.FTZ R231, R166, R177 ;  /* 0x000000b1a6e77221 */ /* 0x000fcc0000010000 */
        /* <DEDUP_REMOVED lines=9> */
[C---:B-1----:R-:W-:Y:S07]  /*6bc0*/  HMMA.16816.F32 R76, R4.reuse, R12, R76 ;  /* 0x0000000c044c723c */ /* 0x042fee000000184c */
[----:B------:R-:W-:Y:S01]  /*6bd0*/  FADD.FTZ R13, R153, R154 ;  /* 0x0000009a990d7221 */ /* 0x000fe20000010000 */
[----:B------:R-:W-:Y:S03]  /*6be0*/  HMMA.16816.F32 R116, R4, R142, R116 ;  /* 0x0000008e0474723c */ /* 0x000fe60000001874 */
[----:B------:R-:W-:-:S05]  /*6bf0*/  FADD.FTZ R13, R152, R13 ;  /* 0x0000000d980d7221 */ /* 0x000fca0000010000 */
[C---:B--2---:R-:W-:Y:S07]  /*6c00*/  HMMA.16816.F32 R84, R4.reuse, R8, R84 ;  /* 0x000000080454723c */ /* 0x044fee0000001854 */
        /* <DEDUP_REMOVED lines=88> */
.L_x_2211:
[----:B------:R-:W-:-:S05]  /*7190*/  IMAD.MOV.U32 R8, RZ, RZ, c[0x0][0x1a0] ;  /* 0x00006800ff087624 */ /* 0x000fca00078e00ff */
[----:B------:R-:W-:-:S04]  /*71a0*/  LEA R8, -R8, RZ, 0x6 ;  /* 0x000000ff08087211 */ /* 0x000fc800078e31ff */
[----:B------:R-:W-:Y:S02]  /*71b0*/  SHF.R.S32.HI R5, RZ, 0x1f, R8 ;  /* 0x0000001fff057819 */ /* 0x000fe40000011408 */
.L_x_2212:
        /* <DEDUP_REMOVED lines=62> */
[--C-:B------:R-:W-:Y:S01]  /*75a0*/  @!P4 LEA.HI.X R23, R6, R233, R5.reuse, 0x1, P5 ;  /* 0x000000e90617c211 */ /* 0x100fe200028f0c05 */
        /* <DEDUP_REMOVED lines=10> */
[----:B------:R-:W-:-:S02]  /*7650*/  @!P3 LEA R30, P5, R3, c[0x0][0x170], 0x1 ;  /* 0x00005c00031eba11 */ /* 0x000fc400078a08ff */
[----:B------:R-:W-:Y:S01]  /*7660*/  @!P4 LEA.HI.X R7, R7, R233, R5, 0x1, P6 ;  /* 0x000000e90707c211 */ /* 0x000fe200030f0c05 */
[----:B------:R-:W-:Y:S01]  /*7670*/  @P4 STS.128 [R220+0xd000], RZ ;  /* 0x00d000ffdc004388 */ /* 0x000fe20000000c00 */
[----:B------:R-:W-:Y:S01]  /*7680*/  @!P2 IMAD.X R5, R5, 0x1, R144, P1 ;  /* 0x000000010505a824 */ /* 0x000fe200008e0690 */
[C---:B------:R-:W-:Y:S02]  /*7690*/  @!P2 LEA R28, P1, R146.reuse, c[0x0][0x170], 0x1 ;  /* 0x00005c00921caa11 */ /* 0x040fe400078208ff */
[----:B------:R-:W-:Y:S01]  /*76a0*/  @!PT LDS RZ, [RZ] ;  /* 0x00000000fffff984 */ /* 0x000fe20000000800 */
[----:B------:R-:W-:Y:S01]  /*76b0*/  @!PT LDS RZ, [RZ] ;  /* 0x00000000fffff984 */ /* 0x000fe20000000800 */
[----:B------:R-:W-:Y:S01]  /*76c0*/  @!PT LDS RZ, [RZ] ;  /* 0x00000000fffff984 */ /* 0x000fe20000000800 */
[----:B------:R5:W-:Y:S01]  /*76d0*/  @!P4 LDGSTS.E.BYPASS.LTC128B.128 [R220+0xd000], [R22.64] ;  /* 0x0d00000016dccfae */ /* 0x000be2000b901d44 */
[----:B------:R-:W-:Y:S02]  /*76e0*/  @!P3 LEA.HI.X R31, R3, c[0x0][0x174], R4, 0x1, P5 ;  /* 0x00005d00031fba11 */ /* 0x000fe400028f0c04 */
        /* <DEDUP_REMOVED lines=27> */
[----:B------:R-:W5:Y:S04]  /*78a0*/  LDSM.16.M88.4 R140, [R209+0x6000] ;  /* 0x00600000d18c783b */ /* 0x000f680000000200 */
[----:B------:R-:W5:Y:S04]  /*78b0*/  LDSM.16.M88.4 R32, [R209+0x6800] ;  /* 0x00680000d120783b */ /* 0x000f680000000200 */
[----:B------:R-:W5:Y:S04]  /*78c0*/  LDSM.16.M88.4 R24, [R209+0x7000] ;  /* 0x00700000d118783b */ /* 0x000f680000000200 */
[----:B------:R-:W5:Y:S04]  /*78d0*/  LDSM.16.M88.4 R148, [R209+0x7800] ;  /* 0x00780000d194783b */ /* 0x000f680000000200 */
[----:B------:R-:W-:Y:S04]  /*78e0*/  LDSM.16.M88.4 R164, [R208] ;  /* 0x00000000d0a4783b */ /* 0x000fe80000000200 */
[----:B----4-:R-:W4:Y:S04]  /*78f0*/  LDSM.16.M88.4 R12, [R207] ;  /* 0x00000000cf0c783b */ /* 0x010f280000000200 */
[----:B---3--:R-:W3:Y:S04]  /*7900*/  LDSM.16.M88.4 R8, [R199] ;  /* 0x00000000c708783b */ /* 0x008ee80000000200 */
[----:B-1----:R-:W1:Y:S04]  /*7910*/  LDSM.16.M88.4 R4, [R198] ;  /* 0x00000000c604783b */ /* 0x002e680000000200 */
[----:B------:R-:W1:Y:S04]  /*7920*/  LDSM.16.M88.4 R176, [R197] ;  /* 0x00000000c5b0783b */ /* 0x000e680000000200 */
[----:B--2---:R-:W-:Y:S01]  /*7930*/  LDSM.16.M88.4 R16, [R206] ;  /* 0x00000000ce10783b */ /* 0x004fe20000000200 */
[C---:B-----5:R-:W-:Y:S03]  /*7940*/  HMMA.16816.F32 R144, R168.reuse, R140, RZ ;  /* 0x0000008ca890723c */ /* 0x060fe600000018ff */
[----:B------:R-:W2:Y:S04]  /*7950*/  LDSM.16.M88.4 R160, [R203+0x6000] ;  /* 0x00600000cba0783b */ /* 0x000ea80000000200 */
[----:B------:R-:W5:Y:S01]  /*7960*/  LDSM.16.M88.4 R156, [R203+0x6800] ;  /* 0x00680000cb9c783b */ /* 0x000f620000000200 */
[C---:B------:R-:W-:Y:S03]  /*7970*/  HMMA.16816.F32 R136, R168.reuse, R32, RZ ;  /* 0x00000020a888723c */ /* 0x040fe600000018ff */
[----:B------:R-:W1:Y:S04]  /*7980*/  LDSM.16.M88.4 R152, [R203+0x7000] ;  /* 0x00700000cb98783b */ /* 0x000e680000000200 */
[----:B------:R-:W-:Y:S01]  /*7990*/  LDSM.16.M88.4 R172, [R205] ;  /* 0x00000000cdac783b */ /* 0x000fe20000000200 */
[C---:B------:R-:W-:Y:S03]  /*79a0*/  HMMA.16816.F32 R28, R168.reuse, R24, RZ ;  /* 0x00000018a81c723c */ /* 0x040fe600000018ff */
[----:B------:R-:W0:Y:S05]  /*79b0*/  LDGDEPBAR ;  /* 0x00000000000079af */ /* 0x000e2a0000000000 */
[C---:B------:R-:W-:Y:S08]  /*79c0*/  HMMA.16816.F32 R140, R168.reuse, R142, RZ ;  /* 0x0000008ea88c723c */ /* 0x040ff000000018ff */
[C---:B------:R-:W-:Y:S08]  /*79d0*/  HMMA.16816.F32 R32, R168.reuse, R34, RZ ;  /* 0x00000022a820723c */ /* 0x040ff000000018ff */
[C---:B------:R-:W-:Y:S08]  /*79e0*/  HMMA.16816.F32 R24, R168.reuse, R26, RZ ;  /* 0x0000001aa818723c */ /* 0x040ff000000018ff */
[C---:B------:R-:W-:Y:S08]  /*79f0*/  HMMA.16816.F32 R20, R168.reuse, R148, RZ ;  /* 0x00000094a814723c */ /* 0x040ff000000018ff */
[----:B------:R-:W-:Y:S01]  /*7a00*/  HMMA.16816.F32 R168, R168, R150, RZ ;  /* 0x00000096a8a8723c */ /* 0x000fe200000018ff */
[----:B------:R-:W2:Y:S07]  /*7a10*/  LDSM.16.M88.4 R148, [R203+0x7800] ;  /* 0x00780000cb94783b */ /* 0x000eae0000000200 */
[C---:B----4-:R-:W-:Y:S08]  /*7a20*/  HMMA.16816.F32 R144, R164.reuse, R12, R144 ;  /* 0x0000000ca490723c */ /* 0x050ff00000001890 */
[C---:B------:R-:W-:Y:S01]  /*7a30*/  HMMA.16816.F32 R140, R164.reuse, R14, R140 ;  /* 0x0000000ea48c723c */ /* 0x040fe2000000188c */
[----:B------:R-:W4:Y:S07]  /*7a40*/  LDSM.16.M88.4 R12, [R196] ;  /* 0x00000000c40c783b */ /* 0x000f2e0000000200 */
[C---:B---3--:R-:W-:Y:S08]  /*7a50*/  HMMA.16816.F32 R136, R164.reuse, R8, R136 ;  /* 0x00000008a488723c */ /* 0x048ff00000001888 */
        /* <DEDUP_REMOVED lines=12> */
[C---:B-----5:R-:W-:Y:S08]  /*7b20*/  HMMA.16816.F32 R136, R16.reuse, R156, R136 ;  /* 0x0000009c1088723c */ /* 0x060ff00000001888 */
[C---:B------:R-:W-:Y:S01]  /*7b30*/  HMMA.16816.F32 R32, R16.reuse, R158, R32 ;  /* 0x0000009e1020723c */ /* 0x040fe20000001820 */
[----:B------:R-:W5:Y:S07]  /*7b40*/  LDSM.16.M88.4 R156, [R209+0x8800] ;  /* 0x00880000d19c783b */ /* 0x000f6e0000000200 */
[C---:B------:R-:W-:Y:S08]  /*7b50*/  HMMA.16816.F32 R28, R16.reuse, R152, R28 ;  /* 0x00000098101c723c */ /* 0x040ff0000000181c */
[C---:B------:R-:W-:Y:S01]  /*7b60*/  HMMA.16816.F32 R24, R16.reuse, R154, R24 ;  /* 0x0000009a1018723c */ /* 0x040fe20000001818 */
[----:B------:R-:W1:Y:S07]  /*7b70*/  LDSM.16.M88.4 R152, [R209+0x9000] ;  /* 0x00900000d198783b */ /* 0x000e6e0000000200 */
[C---:B------:R-:W-:Y:S08]  /*7b80*/  HMMA.16816.F32 R20, R16.reuse, R148, R20 ;  /* 0x000000941014723c */ /* 0x040ff00000001814 */
[----:B------:R-:W-:Y:S01]  /*7b90*/  HMMA.16816.F32 R168, R16, R150, R168 ;  /* 0x0000009610a8723c */ /* 0x000fe200000018a8 */
[----:B------:R-:W2:Y:S04]  /*7ba0*/  LDSM.16.M88.4 R148, [R209+0x9800] ;  /* 0x00980000d194783b */ /* 0x000ea80000000200 */
[----:B------:R-:W-:Y:S03]  /*7bb0*/  LDSM.16.M88.4 R16, [R208+0x2000] ;  /* 0x00200000d010783b */ /* 0x000fe60000000200 */
[C---:B----4-:R-:W-:Y:S08]  /*7bc0*/  HMMA.16816.F32 R144, R172.reuse, R12, R144 ;  /* 0x0000000cac90723c */ /* 0x050ff00000001890 */
[C---:B------:R-:W-:Y:S01]  /*7bd0*/  HMMA.16816.F32 R140, R172.reuse, R14, R140 ;  /* 0x0000000eac8c723c */ /* 0x040fe2000000188c */
[----:B------:R-:W4:Y:S07]  /*7be0*/  LDSM.16.M88.4 R12, [R195] ;  /* 0x00000000c30c783b */ /* 0x000f2e0000000200 */
[C---:B---3--:R-:W-:Y:S08]  /*7bf0*/  HMMA.16816.F32 R136, R172.reuse, R8, R136 ;  /* 0x00000008ac88723c */ /* 0x048ff00000001888 */
[C---:B------:R-:W-:Y:S01]  /*7c00*/  HMMA.16816.F32 R32, R172.reuse, R10, R32 ;  /* 0x0000000aac20723c */ /* 0x040fe20000001820 */
[----:B------:R-:W3:Y:S07]  /*7c10*/  LDSM.16.M88.4 R8, [R194] ;  /* 0x00000000c208783b */ /* 0x000eee0000000200 */
[C---:B-1----:R-:W-:Y:S08]  /*7c20*/  HMMA.16816.F32 R28, R172.reuse, R4, R28 ;  /* 0x00000004ac1c723c */ /* 0x042ff0000000181c */
[C---:B------:R-:W-:Y:S01]  /*7c30*/  HMMA.16816.F32 R24, R172.reuse, R6, R24 ;  /* 0x00000006ac18723c */ /* 0x040fe20000001818 */
[----:B------:R-:W1:Y:S07]  /*7c40*/  LDSM.16.M88.4 R4, [R193] ;  /* 0x00000000c104783b */ /* 0x000e6e0000000200 */
[C---:B------:R-:W-:Y:S08]  /*7c50*/  HMMA.16816.F32 R20, R172.reuse, R176, R20 ;  /* 0x000000b0ac14723c */ /* 0x040ff00000001814 */
[----:B------:R-:W-:Y:S07]  /*7c60*/  HMMA.16816.F32 R168, R172, R178, R168 ;  /* 0x000000b2aca8723c */ /* 0x000fee00000018a8 */
[----:B------:R-:W-:Y:S01]  /*7c70*/  IMAD R174, R219, 0x40, R218 ;  /* 0x00000040dbae7824 */ /* 0x000fe200078e02da */
[----:B--2---:R-:W-:Y:S03]  /*7c80*/  HMMA.16816.F32 R144, R164, R160, R144 ;  /* 0x000000a0a490723c */ /* 0x004fe60000001890 */
[----:B------:R-:W-:Y:S01]  /*7c90*/  I2F R3, R174 ;  /* 0x000000ae00037306 */ /* 0x000fe20000201400 */
[----:B------:R-:W-:-:S02]  /*7ca0*/  IADD3 R172, R174, 0x1, RZ ;  /* 0x00000001aeac7810 */ /* 0x000fc40007ffe0ff */
[C---:B------:R-:W-:Y:S02]  /*7cb0*/  IADD3 R176, R174.reuse, 0x8, RZ ;  /* 0x00000008aeb07810 */ /* 0x040fe40007ffe0ff */
[C---:B------:R-:W-:Y:S01]  /*7cc0*/  HMMA.16816.F32 R140, R164.reuse, R162, R140 ;  /* 0x000000a2a48c723c */ /* 0x040fe2000000188c */
[----:B------:R-:W-:Y:S01]  /*7cd0*/  LDSM.16.M88.4 R160, [R203+0x9000] ;  /* 0x00900000cba0783b */ /* 0x000fe20000000200 */
[C---:B------:R-:W-:Y:S01]  /*7ce0*/  IADD3 R183, R174.reuse, 0x10, RZ ;  /* 0x00000010aeb77810 */ /* 0x040fe20007ffe0ff */
[----:B------:R-:W-:Y:S01]  /*7cf0*/  I2F R173, R172 ;  /* 0x000000ac00ad7306 */ /* 0x000fe20000201400 */
[C---:B------:R-:W-:Y:S02]  /*7d00*/  IADD3 R178, R174.reuse, 0x9, RZ ;  /* 0x00000009aeb27810 */ /* 0x040fe40007ffe0ff */
[C---:B------:R-:W-:Y:S02]  /*7d10*/  IADD3 R186, R174.reuse, 0x11, RZ ;  /* 0x00000011aeba7810 */ /* 0x040fe40007ffe0ff */
[----:B-----5:R-:W-:Y:S01]  /*7d20*/  HMMA.16816.F32 R136, R164, R156, R136 ;  /* 0x0000009ca488723c */ /* 0x020fe20000001888 */
[----:B------:R-:W-:-:S02]  /*7d30*/  IADD3 R236, R174, 0x19, RZ ;  /* 0x00000019aeec7810 */ /* 0x000fc40007ffe0ff */
[----:B------:R-:W-:Y:S01]  /*7d40*/  I2F R175, R176 ;  /* 0x000000b000af7306 */ /* 0x000fe20000201400 */
[-C--:B------:R-:W-:Y:S02]  /*7d50*/  ISETP.GE.AND P1, PT, R172, R182.reuse, PT ;  /* 0x000000b6ac00720c */ /* 0x080fe40003f26270 */
[C---:B------:R-:W-:Y:S02]  /*7d60*/  IADD3 R228, R174.reuse, 0x18, RZ ;  /* 0x00000018aee47810 */ /* 0x040fe40007ffe0ff */
[----:B------:R-:W-:Y:S01]  /*7d70*/  HMMA.16816.F32 R32, R164, R158, R32 ;  /* 0x0000009ea420723c */ /* 0x000fe20000001820 */
[----:B------:R-:W-:Y:S01]  /*7d80*/  LDSM.16.M88.4 R156, [R206+0x2000] ;  /* 0x00200000ce9c783b */ /* 0x000fe20000000200 */
[C---:B------:R-:W-:Y:S01]  /*7d90*/  IADD3 R234, R174.reuse, 0x20, RZ ;  /* 0x00000020aeea7810 */ /* 0x040fe20007ffe0ff */
[----:B------:R-:W-:Y:S01]  /*7da0*/  I2F R179, R183 ;  /* 0x000000b700b37306 */ /* 0x000fe20000201400 */
[----:B------:R-:W-:Y:S02]  /*7db0*/  IADD3 R240, R174, 0x28, RZ ;  /* 0x00000028aef07810 */ /* 0x000fe40007ffe0ff */
[----:B------:R-:W-:-:S02]  /*7dc0*/  ISETP.GE.AND P5, PT, R176, R182, PT ;  /* 0x000000b6b000720c */ /* 0x000fc40003fa6270 */
[C---:B------:R-:W-:Y:S01]  /*7dd0*/  HMMA.16816.F32 R28, R164.reuse, R152, R28 ;  /* 0x00000098a41c723c */ /* 0x040fe2000000181c */
[----:B------:R-:W-:Y:S02]  /*7de0*/  IADD3 R238, R174, 0x21, RZ ;  /* 0x00000021aeee7810 */ /* 0x000fe40007ffe0ff */
[----:B------:R-:W-:Y:S01]  /*7df0*/  I2F R177, R178 ;  /* 0x000000b200b17306 */ /* 0x000fe20000201400 */
[----:B------:R-:W-:Y:S02]  /*7e00*/  ISETP.GE.AND P6, PT, R172, R181, PT ;  /* 0x000000b5ac00720c */ /* 0x000fe40003fc6270 */
[C---:B------:R-:W-:Y:S02]  /*7e10*/  IADD3 R242, R174.reuse, 0x31, RZ ;  /* 0x00000031aef27810 */ /* 0x040fe40007ffe0ff */
[C---:B------:R-:W-:Y:S01]  /*7e20*/  HMMA.16816.F32 R24, R164.reuse, R154, R24 ;  /* 0x0000009aa418723c */ /* 0x040fe20000001818 */
[----:B------:R-:W2:Y:S01]  /*7e30*/  LDSM.16.M88.4 R152, [R192] ;  /* 0x00000000c098783b */ /* 0x000ea20000000200 */
[C---:B------:R-:W-:Y:S01]  /*7e40*/  IADD3 R244, R174.reuse, 0x38, RZ ;  /* 0x00000038aef47810 */ /* 0x040fe20007ffe0ff */
[----:B------:R-:W-:Y:S05]  /*7e50*/  I2F R187, R186 ;  /* 0x000000ba00bb7306 */ /* 0x000fea0000201400 */
[C---:B------:R-:W-:Y:S03]  /*7e60*/  HMMA.16816.F32 R20, R164.reuse, R148, R20 ;  /* 0x00000094a414723c */ /* 0x040fe60000001814 */
[----:B------:R-:W-:Y:S05]  /*7e70*/  I2F R233, R236 ;  /* 0x000000ec00e97306 */ /* 0x000fea0000201400 */
[----:B------:R-:W-:Y:S01]  /*7e80*/  HMMA.16816.F32 R168, R164, R150, R168 ;  /* 0x00000096a4a8723c */ /* 0x000fe200000018a8 */
[----:B------:R-:W5:Y:S02]  /*7e90*/  LDSM.16.M88.4 R148, [R203+0x8000] ;  /* 0x00800000cb94783b */ /* 0x000f640000000200 */
[----:B------:R-:W-:Y:S05]  /*7ea0*/  I2F R223, R228 ;  /* 0x000000e400df7306 */ /* 0x000fea0000201400 */
[C---:B----4-:R-:W-:Y:S03]  /*7eb0*/  HMMA.16816.F32 R144, R16.reuse, R12, R144 ;  /* 0x0000000c1090723c */ /* 0x050fe60000001890 */
[----:B------:R-:W-:Y:S05]  /*7ec0*/  I2F R235, R234 ;  /* 0x000000ea00eb7306 */ /* 0x000fea0000201400 */
[C---:B------:R-:W-:Y:S01]  /*7ed0*/  HMMA.16816.F32 R140, R16.reuse, R14, R140 ;  /* 0x0000000e108c723c */ /* 0x040fe2000000188c */
[----:B------:R-:W-:Y:S02]  /*7ee0*/  LDSM.16.M88.4 R12, [R203+0x9800] ;  /* 0x00980000cb0c783b */ /* 0x000fe40000000200 */
[----:B------:R-:W-:Y:S05]  /*7ef0*/  I2F R239, R240 ;  /* 0x000000f000ef7306 */ /* 0x000fea0000201400 */
[C---:B---3--:R-:W-:Y:S03]  /*7f00*/  HMMA.16816.F32 R136, R16.reuse, R8, R136 ;  /* 0x000000081088723c */ /* 0x048fe60000001888 */
[----:B------:R-:W-:Y:S05]  /*7f10*/  I2F R237, R238 ;  /* 0x000000ee00ed7306 */ /* 0x000fea0000201400 */
[C---:B------:R-:W-:Y:S01]  /*7f20*/  HMMA.16816.F32 R32, R16.reuse, R10, R32 ;  /* 0x0000000a1020723c */ /* 0x040fe20000001820 */
[----:B------:R-:W3:Y:S02]  /*7f30*/  LDSM.16.M88.4 R8, [R203+0x8800] ;  /* 0x00880000cb08783b */ /* 0x000ee40000000200 */
[----:B------:R-:W-:Y:S05]  /*7f40*/  I2F R241, R242 ;  /* 0x000000f200f17306 */ /* 0x000fea0000201400 */
[C---:B-1----:R-:W-:Y:S03]  /*7f50*/  HMMA.16816.F32 R28, R16.reuse, R4, R28 ;  /* 0x00000004101c723c */ /* 0x042fe6000000181c */
[----:B------:R-:W-:Y:S05]  /*7f60*/  I2F R243, R244 ;  /* 0x000000f400f37306 */ /* 0x000fea0000201400 */
[C---:B------:R-:W-:Y:S01]  /*7f70*/  HMMA.16816.F32 R164, R16.reuse, R6, R24 ;  /* 0x0000000610a4723c */ /* 0x040fe20000001818 */
[----:B------:R-:W-:Y:S04]  /*7f80*/  LDSM.16.M88.4 R24, [R205+0x2000] ;  /* 0x00200000cd18783b */ /* 0x000fe80000000200 */
[----:B------:R-:W1:Y:S03]  /*7f90*/  LDSM.16.M88.4 R4, [R196+0x2000] ;  /* 0x00200000c404783b */ /* 0x000e660000000200 */
[C---:B--2---:R-:W-:Y:S08]  /*7fa0*/  HMMA.16816.F32 R20, R16.reuse, R152, R20 ;  /* 0x000000981014723c */ /* 0x044ff00000001814 */
[----:B------:R-:W-:Y:S01]  /*7fb0*/  HMMA.16816.F32 R168, R16, R154, R168 ;  /* 0x0000009a10a8723c */ /* 0x000fe200000018a8 */
[----:B------:R-:W2:Y:S04]  /*7fc0*/  LDSM.16.M88.4 R16, [R196+0x2800] ;  /* 0x00280000c410783b */ /* 0x000ea80000000200 */
[----:B------:R-:W-:Y:S03]  /*7fd0*/  LDSM.16.M88.4 R152, [R210+0x4000] ;  /* 0x00400000d298783b */ /* 0x000fe60000000200 */
        /* <DEDUP_REMOVED lines=8> */
[----:B------:R-:W3:Y:S07]  /*8060*/  LDSM.16.M88.4 R12, [R196+0x3000] ;  /* 0x00300000c40c783b */ /* 0x000eee0000000200 */
[C---:B-1----:R-:W-:Y:S08]  /*8070*/  HMMA.16816.F32 R144, R24.reuse, R4, R144 ;  /* 0x000000041890723c */ /* 0x042ff00000001890 */
[----:B------:R-:W-:Y:S01]  /*8080*/  HMMA.16816.F32 R140, R24, R6, R140 ;  /* 0x00000006188c723c */ /* 0x000fe2000000188c */
[----:B------:R-:W1:Y:S07]  /*8090*/  LDSM.16.M88.4 R4, [R209+0xa800] ;  /* 0x00a80000d104783b */ /* 0x000e6e0000000200 */
[C---:B------:R-:W-:Y:S08]  /*80a0*/  HMMA.16816.F32 R28, R156.reuse, R160, R28 ;  /* 0x000000a09c1c723c */ /* 0x040ff0000000181c */
[----:B------:R-:W-:Y:S01]  /*80b0*/  HMMA.16816.F32 R164, R156, R162, R164 ;  /* 0x000000a29ca4723c */ /* 0x000fe200000018a4 */
[----:B------:R-:W-:Y:S07]  /*80c0*/  LDSM.16.M88.4 R156, [R209+0xb000] ;  /* 0x00b00000d19c783b */ /* 0x000fee0000000200 */
[C---:B--2---:R-:W-:Y:S08]  /*80d0*/  HMMA.16816.F32 R136, R24.reuse, R16, R136 ;  /* 0x000000101888723c */ /* 0x044ff00000001888 */
[C---:B------:R-:W-:Y:S01]  /*80e0*/  HMMA.16816.F32 R160, R24.reuse, R18, R32 ;  /* 0x0000001218a0723c */ /* 0x040fe20000001820 */
[----:B------:R-:W-:Y:S04]  /*80f0*/  LDSM.16.M88.4 R32, [R208+0x4000] ;  /* 0x00400000d020783b */ /* 0x000fe80000000200 */
[----:B------:R-:W2:Y:S03]  /*8100*/  LDSM.16.M88.4 R16, [R191] ;  /* 0x00000000bf10783b */ /* 0x000ea60000000200 */
[C---:B---3--:R-:W-:Y:S08]  /*8110*/  HMMA.16816.F32 R28, R24.reuse, R12, R28 ;  /* 0x0000000c181c723c */ /* 0x048ff0000000181c */
[C---:B------:R-:W-:Y:S01]  /*8120*/  HMMA.16816.F32 R164, R24.reuse, R14, R164 ;  /* 0x0000000e18a4723c */ /* 0x040fe200000018a4 */
[----:B------:R-:W-:Y:S07]  /*8130*/  LDSM.16.M88.4 R12, [R206+0x4000] ;  /* 0x00400000ce0c783b */ /* 0x000fee0000000200 */
[C---:B------:R-:W-:Y:S08]  /*8140*/  HMMA.16816.F32 R20, R24.reuse, R8, R20 ;  /* 0x000000081814723c */ /* 0x040ff00000001814 */
[----:B------:R-:W-:Y:S01]  /*8150*/  HMMA.16816.F32 R168, R24, R10, R168 ;  /* 0x0000000a18a8723c */ /* 0x000fe200000018a8 */
[----:B------:R-:W3:Y:S04]  /*8160*/  LDSM.16.M88.4 R24, [R190] ;  /* 0x00000000be18783b */ /* 0x000ee80000000200 */
[----:B------:R-:W4:Y:S03]  /*8170*/  LDSM.16.M88.4 R8, [R209+0xb800] ;  /* 0x00b80000d108783b */ /* 0x000f260000000200 */
[C---:B------:R-:W-:Y:S08]  /*8180*/  HMMA.16816.F32 R144, R152.reuse, R148, R144 ;  /* 0x000000949890723c */ /* 0x040ff00000001890 */
[C---:B------:R-:W-:Y:S01]  /*8190*/  HMMA.16816.F32 R140, R152.reuse, R150, R140 ;  /* 0x00000096988c723c */ /* 0x040fe2000000188c */
[----:B------:R-:W-:Y:S07]  /*81a0*/  LDSM.16.M88.4 R148, [R205+0x4000] ;  /* 0x00400000cd94783b */ /* 0x000fee0000000200 */
[C---:B-1----:R-:W-:Y:S08]  /*81b0*/  HMMA.16816.F32 R136, R152.reuse, R4, R136 ;  /* 0x000000049888723c */ /* 0x042ff00000001888 */
[----:B------:R-:W-:Y:S01]  /*81c0*/  HMMA.16816.F32 R160, R152, R6, R160 ;  /* 0x0000000698a0723c */ /* 0x000fe200000018a0 */
[----:B------:R-:W1:Y:S07]  /*81d0*/  LDSM.16.M88.4 R4, [R203+0xa000] ;  /* 0x00a00000cb04783b */ /* 0x000e6e0000000200 */
[C---:B--2---:R-:W-:Y:S08]  /*81e0*/  HMMA.16816.F32 R144, R32.reuse, R16, R144 ;  /* 0x000000102090723c */ /* 0x044ff00000001890 */
[C---:B------:R-:W-:Y:S01]  /*81f0*/  HMMA.16816.F32 R140, R32.reuse, R18, R140 ;  /* 0x00000012208c723c */ /* 0x040fe2000000188c */
[----:B------:R-:W2:Y:S07]  /*8200*/  LDSM.16.M88.4 R16, [R203+0xa800] ;  /* 0x00a80000cb10783b */ /* 0x000eae0000000200 */
[C---:B---3--:R-:W-:Y:S08]  /*8210*/  HMMA.16816.F32 R136, R32.reuse, R24, R136 ;  /* 0x000000182088723c */ /* 0x048ff00000001888 */
[----:B------:R-:W-:Y:S08]  /*8220*/  HMMA.16816.F32 R160, R32, R26, R160 ;  /* 0x0000001a20a0723c */ /* 0x000ff000000018a0 */
[C---:B------:R-:W-:Y:S08]  /*8230*/  HMMA.16816.F32 R28, R152.reuse, R156, R28 ;  /* 0x0000009c981c723c */ /* 0x040ff0000000181c */
[C---:B------:R-:W-:Y:S08]  /*8240*/  HMMA.16816.F32 R164, R152.reuse, R158, R164 ;  /* 0x0000009e98a4723c */ /* 0x040ff000000018a4 */
[----:B----4-:R-:W-:Y:S01]  /*8250*/  HMMA.16816.F32 R156, R152, R8, R20 ;  /* 0x00000008989c723c */ /* 0x010fe20000001814 */
[----:B------:R-:W3:Y:S07]  /*8260*/  LDSM.16.M88.4 R20, [R196+0x4000] ;  /* 0x00400000c414783b */ /* 0x000eee0000000200 */
[C---:B-1----:R-:W-:Y:S08]  /*8270*/  HMMA.16816.F32 R144, R12.reuse, R4, R144 ;  /* 0x000000040c90723c */ /* 0x042ff00000001890 */
[----:B------:R-:W-:Y:S01]  /*8280*/  HMMA.16816.F32 R140, R12, R6, R140 ;  /* 0x000000060c8c723c */ /* 0x000fe2000000188c */
[----:B------:R-:W1:Y:S07]  /*8290*/  LDSM.16.M88.4 R4, [R189] ;  /* 0x00000000bd04783b */ /* 0x000e6e0000000200 */
[----:B------:R-:W-:Y:S01]  /*82a0*/  HMMA.16816.F32 R168, R152, R10, R168 ;  /* 0x0000000a98a8723c */ /* 0x000fe200000018a8 */
[----:B------:R-:W4:Y:S06]  /*82b0*/  LDSM.16.M88.4 R8, [R196+0x4800] ;  /* 0x00480000c408783b */ /* 0x000f2c0000000200 */
[C---:B------:R-:W-:Y:S01]  /*82c0*/  IADD3 R152, R174.reuse, 0x29, RZ ;  /* 0x00000029ae987810 */ /* 0x040fe20007ffe0ff */
[----:B--2---:R-:W-:Y:S01]  /*82d0*/  HMMA.16816.F32 R136, R12, R16, R136 ;  /* 0x000000100c88723c */ /* 0x004fe20000001888 */
[----:B------:R-:W-:-:S02]  /*82e0*/  IADD3 R154, R174, 0x30, RZ ;  /* 0x00000030ae9a7810 */ /* 0x000fc40007ffe0ff */
[----:B------:R-:W-:Y:S05]  /*82f0*/  I2F R153, R152 ;  /* 0x0000009800997306 */ /* 0x000fea0000201400 */
[----:B------:R-:W-:Y:S01]  /*8300*/  HMMA.16816.F32 R160, R12, R18, R160 ;  /* 0x000000120ca0723c */ /* 0x000fe200000018a0 */
[----:B------:R-:W2:Y:S02]  /*8310*/  LDSM.16.M88.4 R16, [R203+0xb000] ;  /* 0x00b00000cb10783b */ /* 0x000ea40000000200 */
[----:B------:R-:W-:Y:S05]  /*8320*/  I2F R155, R154 ;  /* 0x0000009a009b7306 */ /* 0x000fea0000201400 */
[C---:B---3--:R-:W-:Y:S08]  /*8330*/  HMMA.16816.F32 R144, R148.reuse, R20, R144 ;  /* 0x000000149490723c */ /* 0x048ff00000001890 */
[----:B------:R-:W-:Y:S08]  /*8340*/  HMMA.16816.F32 R140, R148, R22, R140 ;  /* 0x00000016948c723c */ /* 0x000ff0000000188c */
[----:B-1----:R-:W-:Y:S08]  /*8350*/  HMMA.16816.F32 R28, R32, R4, R28 ;  /* 0x00000004201c723c */ /* 0x002ff0000000181c */
[----:B----4-:R-:W-:Y:S01]  /*8360*/  HMMA.16816.F32 R136, R148, R8, R136 ;  /* 0x000000089488723c */ /* 0x010fe20000001888 */
[----:B------:R-:W-:-:S02]  /*8370*/  FMUL.FTZ R20, R145, c[0x0][0x2ec] ;  /* 0x0000bb0091147a20 */ /* 0x000fc40000410000 */
[----:B------:R-:W-:Y:S02]  /*8380*/  FMUL.FTZ R21, R147, c[0x0][0x2ec] ;  /* 0x0000bb0093157a20 */ /* 0x000fe40000410000 */
[----:B------:R-:W-:Y:S02]  /*8390*/  FMUL.FTZ R144, R144, c[0x0][0x2ec] ;  /* 0x0000bb0090907a20 */ /* 0x000fe40000410000 */
[----:B------:R-:W-:Y:S01]  /*83a0*/  MUFU.TANH R20, R20 ;  /* 0x0000001400147308 */ /* 0x000fe20000002400 */
[----:B------:R-:W-:Y:S01]  /*83b0*/  HMMA.16816.F32 R164, R32, R6, R164 ;  /* 0x0000000620a4723c */ /* 0x000fe200000018a4 */
[----:B------:R-:W1:Y:S01]  /*83c0*/  LDSM.16.M88.4 R4, [R196+0x5000] ;  /* 0x00500000c404783b */ /* 0x000e620000000200 */
[----:B------:R-:W-:Y:S02]  /*83d0*/  FMUL.FTZ R24, R142, c[0x0][0x2ec] ;  /* 0x0000bb008e187a20 */ /* 0x000fe40000410000 */
[----:B------:R-:W-:Y:S02]  /*83e0*/  FMUL.FTZ R22, R140, c[0x0][0x2ec] ;  /* 0x0000bb008c167a20 */ /* 0x000fe40000410000 */
[----:B------:R-:W-:Y:S01]  /*83f0*/  FMUL.FTZ R25, R143, c[0x0][0x2ec] ;  /* 0x0000bb008f197a20 */ /* 0x000fe20000410000 */
[----:B------:R-:W-:Y:S01]  /*8400*/  MUFU.TANH R21, R21 ;  /* 0x0000001500157308 */ /* 0x000fe20000002400 */
[----:B------:R-:W-:Y:S01]  /*8410*/  HMMA.16816.F32 R160, R148, R10, R160 ;  /* 0x0000000a94a0723c */ /* 0x000fe200000018a0 */
[----:B------:R-:W3:Y:S01]  /*8420*/  LDSM.16.M88.4 R8, [R188] ;  /* 0x00000000bc08783b */ /* 0x000ee20000000200 */
[----:B------:R-:W-:-:S02]  /*8430*/  FMUL.FTZ R23, R141, c[0x0][0x2ec] ;  /* 0x0000bb008d177a20 */ /* 0x000fc40000410000 */
[----:B------:R-:W-:-:S03]  /*8440*/  FMUL.FTZ R146, R146, c[0x0][0x2ec] ;  /* 0x0000bb0092927a20 */ /* 0x000fc60000410000 */
[----:B------:R-:W4:Y:S01]  /*8450*/  MUFU.TANH R24, R24 ;  /* 0x0000001800187308 */ /* 0x000f220000002400 */
[C---:B--2---:R-:W-:Y:S01]  /*8460*/  HMMA.16816.F32 R28, R12.reuse, R16, R28 ;  /* 0x000000100c1c723c */ /* 0x044fe2000000181c */
[----:B------:R-:W-:Y:S02]  /*8470*/  FMUL.FTZ R27, R136, c[0x0][0x2ec] ;  /* 0x0000bb00881b7a20 */ /* 0x000fe40000410000 */
[----:B------:R-:W-:Y:S02]  /*8480*/  FMUL.FTZ R136, R138, c[0x0][0x2ec] ;  /* 0x0000bb008a887a20 */ /* 0x000fe40000410000 */
[----:B------:R-:W-:Y:S02]  /*8490*/  FMUL.FTZ R138, R139, c[0x0][0x2ec] ;  /* 0x0000bb008b8a7a20 */ /* 0x000fe40000410000 */
[----:B------:R-:W-:Y:S01]  /*84a0*/  MUFU.TANH R22, R22 ;  /* 0x0000001600167308 */ /* 0x000fe20000002400 */
[----:B------:R-:W-:Y:S01]  /*84b0*/  HMMA.16816.F32 R164, R12, R18, R164 ;  /* 0x000000120ca4723c */ /* 0x000fe200000018a4 */
[----:B------:R-:W2:Y:S01]  /*84c0*/  LDSM.16.M88.4 R16, [R203+0xb800] ;  /* 0x00b80000cb10783b */ /* 0x000ea20000000200 */
[----:B------:R-:W-:-:S05]  /*84d0*/  FMUL.FTZ R26, R137, c[0x0][0x2ec] ;  /* 0x0000bb00891a7a20 */ /* 0x000fca0000410000 */
[----:B------:R-:W5:Y:S01]  /*84e0*/  MUFU.TANH R27, R27 ;  /* 0x0000001b001b7308 */ /* 0x000f620000002400 */
[----:B------:R-:W-:Y:S02]  /*84f0*/  FMUL.FTZ R137, R161, c[0x0][0x2ec] ;  /* 0x0000bb00a1897a20 */ /* 0x000fe40000410000 */
[----:B------:R-:W-:Y:S02]  /*8500*/  FMUL.FTZ R139, R162, c[0x0][0x2ec] ;  /* 0x0000bb00a28b7a20 */ /* 0x000fe40000410000 */
[----:B----4-:R-:W-:Y:S02]  /*8510*/  FFMA.FTZ R24, R0, R175, R24 ;  /* 0x000000af00187223 */ /* 0x010fe40000010018 */
[----:B------:R-:W-:Y:S01]  /*8520*/  FMUL.FTZ R140, R160, c[0x0][0x2ec] ;  /* 0x0000bb00a08c7a20 */ /* 0x000fe20000410000 */
[----:B------:R-:W4:Y:S01]  /*8530*/  MUFU.TANH R25, R25 ;  /* 0x0000001900197308 */ /* 0x000f220000002400 */
[----:B------:R-:W-:Y:S01]  /*8540*/  FMUL.FTZ R141, R163, c[0x0][0x2ec] ;  /* 0x0000bb00a38d7a20 */ /* 0x000fe20000410000 */
[----:B-1----:R-:W-:Y:S06]  /*8550*/  HMMA.16816.F32 R28, R148, R4, R28 ;  /* 0x00000004941c723c */ /* 0x002fec000000181c */
[----:B------:R-:W-:Y:S01]  /*8560*/  MUFU.TANH R138, R138 ;  /* 0x0000008a008a7308 */ /* 0x000fe20000002400 */
[C---:B-----5:R-:W-:Y:S01]  /*8570*/  FFMA.FTZ R27, R0.reuse, R179, R27 ;  /* 0x000000b3001b7223 */ /* 0x060fe2000001001b */
[C---:B---3--:R-:W-:Y:S06]  /*8580*/  HMMA.16816.F32 R156, R32.reuse, R8, R156 ;  /* 0x00000008209c723c */ /* 0x048fec000000189c */
[----:B------:R-:W1:Y:S01]  /*8590*/  MUFU.TANH R23, R23 ;  /* 0x0000001700177308 */ /* 0x000e620000002400 */
[----:B----4-:R-:W-:Y:S01]  /*85a0*/  FFMA.FTZ R25, R0, R177, R25 ;  /* 0x000000b100197223 */ /* 0x010fe20000010019 */
[----:B------:R-:W-:Y:S01]  /*85b0*/  HMMA.16816.F32 R168, R32, R10, R168 ;  /* 0x0000000a20a8723c */ /* 0x000fe200000018a8 */
[----:B------:R-:W-:-:S05]  /*85c0*/  IADD3 R8, R174, 0x39, RZ ;  /* 0x00000039ae087810 */ /* 0x000fca0007ffe0ff */
[----:B------:R-:W-:Y:S01]  /*85d0*/  MUFU.TANH R26, R26 ;  /* 0x0000001a001a7308 */ /* 0x000fe20000002400 */
[----:B------:R-:W-:Y:S01]  /*85e0*/  FFMA.FTZ R11, R0, R173, R20 ;  /* 0x000000ad000b7223 */ /* 0x000fe20000010014 */
[----:B------:R-:W-:Y:S01]  /*85f0*/  HMMA.16816.F32 R164, R148, R6, R164 ;  /* 0x0000000694a4723c */ /* 0x000fe200000018a4 */
[----:B------:R-:W3:Y:S01]  /*8600*/  LDSM.16.M88.4 R4, [R196+0x5800] ;  /* 0x00580000c404783b */ /* 0x000ee20000000200 */
[----:B------:R-:W-:Y:S01]  /*8610*/  FMUL.FTZ R142, R28, c[0x0][0x2ec] ;  /* 0x0000bb001c8e7a20 */ /* 0x000fe20000410000 */
[----:B------:R-:W-:-:S04]  /*8620*/  DEPBAR.LE SB0, 0x0 ;  /* 0x000080000000791a */ /* 0x000fc80000000000 */
[----:B------:R-:W4:Y:S01]  /*8630*/  MUFU.TANH R137, R137 ;  /* 0x0000008900897308 */ /* 0x000f220000002400 */
[C---:B--2---:R-:W-:Y:S01]  /*8640*/  HMMA.16816.F32 R156, R12.reuse, R16, R156 ;  /* 0x000000100c9c723c */ /* 0x044fe2000000189c */
[----:B------:R-:W-:Y:S01]  /*8650*/  FSEL R11, R11, -INF , !P1 ;  /* 0xff8000000b0b7808 */ /* 0x000fe20004800000 */
[----:B------:R-:W-:Y:S01]  /*8660*/  FMUL.FTZ R28, R29, c[0x0][0x2ec] ;  /* 0x0000bb001d1c7a20 */ /* 0x000fe20000410000 */
[----:B------:R-:W-:Y:S01]  /*8670*/  ISETP.GE.AND P1, PT, R176, R181, PT ;  /* 0x000000b5b000720c */ /* 0x000fe20003f26270 */
[----:B------:R-:W-:Y:S02]  /*8680*/  FMUL.FTZ R29, R31, c[0x0][0x2ec] ;  /* 0x0000bb001f1d7a20 */ /* 0x000fe40000410000 */
[----:B------:R-:W-:Y:S01]  /*8690*/  FFMA.FTZ R10, R0, R173, R21 ;  /* 0x000000ad000a7223 */ /* 0x000fe20000010015 */
[----:B------:R-:W2:Y:S01]  /*86a0*/  MUFU.TANH R136, R136 ;  /* 0x0000008800887308 */ /* 0x000ea20000002400 */
[----:B------:R-:W-:Y:S01]  /*86b0*/  HMMA.16816.F32 R168, R12, R18, R168 ;  /* 0x000000120ca8723c */ /* 0x000fe200000018a8 */
[----:B------:R-:W-:-:S02]  /*86c0*/  FMUL.FTZ R16, R30, c[0x0][0x2ec] ;  /* 0x0000bb001e107a20 */ /* 0x000fc40000410000 */
[----:B------:R-:W-:Y:S01]  /*86d0*/  FFMA.FTZ R17, R0, R175, R22 ;  /* 0x000000af00117223 */ /* 0x000fe20000010016 */
[----:B------:R-:W-:Y:S01]  /*86e0*/  FSEL R10, R10, -INF , !P6 ;  /* 0xff8000000a0a7808 */ /* 0x000fe20007000000 */
[----:B-1----:R-:W-:Y:S01]  /*86f0*/  FFMA.FTZ R23, R0, R177, R23 ;  /* 0x000000b100177223 */ /* 0x002fe20000010017 */
[-C--:B------:R-:W-:Y:S01]  /*8700*/  ISETP.GE.AND P6, PT, R178, R182.reuse, PT ;  /* 0x000000b6b200720c */ /* 0x080fe20003fc6270 */
[----:B------:R-:W1:Y:S01]  /*8710*/  MUFU.TANH R139, R139 ;  /* 0x0000008b008b7308 */ /* 0x000e620000002400 */
[----:B------:R-:W-:Y:S01]  /*8720*/  FMUL.FTZ R13, R166, c[0x0][0x2ec] ;  /* 0x0000bb00a60d7a20 */ /* 0x000fe20000410000 */
[----:B------:R-:W-:Y:S01]  /*8730*/  FSEL R17, R17, -INF , !P5 ;  /* 0xff80000011117808 */ /* 0x000fe20006800000 */
[----:B------:R-:W-:Y:S01]  /*8740*/  FMUL.FTZ R30, R164, c[0x0][0x2ec] ;  /* 0x0000bb00a41e7a20 */ /* 0x000fe20000410000 */
[----:B------:R-:W-:Y:S01]  /*8750*/  ISETP.GE.AND P5, PT, R178, R181, PT ;  /* 0x000000b5b200720c */ /* 0x000fe20003fa6270 */
[----:B------:R-:W-:Y:S02]  /*8760*/  FMUL.FTZ R14, R167, c[0x0][0x2ec] ;  /* 0x0000bb00a70e7a20 */ /* 0x000fe40000410000 */
[C---:B----4-:R-:W-:Y:S01]  /*8770*/  FFMA.FTZ R21, R0.reuse, R233, R137 ;  /* 0x000000e900157223 */ /* 0x050fe20000010089 */
[----:B------:R-:W4:Y:S01]  /*8780*/  MUFU.TANH R16, R16 ;  /* 0x0000001000107308 */ /* 0x000f220000002400 */
[----:B------:R-:W-:Y:S01]  /*8790*/  FSEL R12, R25, -INF , !P5 ;  /* 0xff800000190c7808 */ /* 0x000fe20006800000 */
[----:B------:R-:W-:Y:S01]  /*87a0*/  FFMA.FTZ R25, R0, R187, R26 ;  /* 0x000000bb00197223 */ /* 0x000fe2000001001a */
[----:B------:R-:W-:Y:S01]  /*87b0*/  ISETP.GE.AND P5, PT, R186, R182, PT ;  /* 0x000000b6ba00720c */ /* 0x000fe20003fa6270 */
[----:B------:R-:W-:-:S02]  /*87c0*/  FMUL.FTZ R31, R165, c[0x0][0x2ec] ;  /* 0x0000bb00a51f7a20 */ /* 0x000fc40000410000 */
[C---:B--2---:R-:W-:Y:S01]  /*87d0*/  FFMA.FTZ R136, R0.reuse, R179, R136 ;  /* 0x000000b300887223 */ /* 0x044fe20000010088 */
[----:B------:R-:W-:Y:S01]  /*87e0*/  FSEL R25, R25, -INF , !P5 ;  /* 0xff80000019197808 */ /* 0x000fe20006800000 */
[----:B------:R-:W2:Y:S01]  /*87f0*/  MUFU.TANH R140, R140 ;  /* 0x0000008c008c7308 */ /* 0x000ea20000002400 */
[----:B-1----:R-:W-:Y:S01]  /*8800*/  FFMA.FTZ R22, R0, R223, R139 ;  /* 0x000000df00167223 */ /* 0x002fe2000001008b */
[----:B---3--:R-:W-:Y:S01]  /*8810*/  HMMA.16816.F32 R156, R148, R4, R156 ;  /* 0x00000004949c723c */ /* 0x008fe2000000189c */
[----:B------:R-:W-:-:S04]  /*8820*/  ISETP.GE.AND P5, PT, R228, R181, PT ;  /* 0x000000b5e400720c */ /* 0x000fc80003fa6270 */
[----:B------:R-:W-:Y:S01]  /*8830*/  FSEL R22, R22, -INF , !P5 ;  /* 0xff80000016167808 */ /* 0x000fe20006800000 */
[----:B------:R-:W1:Y:S01]  /*8840*/  MUFU.TANH R142, R142 ;  /* 0x0000008e008e7308 */ /* 0x000e620000002400 */
[----:B------:R-:W-:Y:S01]  /*8850*/  FSEL R4, R24, -INF , !P1 ;  /* 0xff80000018047808 */ /* 0x000fe20004800000 */
[----:B------:R-:W-:Y:S01]  /*8860*/  HMMA.16816.F32 R168, R148, R6, R168 ;  /* 0x0000000694a8723c */ /* 0x000fe200000018a8 */
[----:B------:R-:W-:Y:S01]  /*8870*/  ISETP.GE.AND P1, PT, R183, R182, PT ;  /* 0x000000b6b700720c */ /* 0x000fe20003f26270 */
[C---:B------:R-:W-:Y:S01]  /*8880*/  FFMA.FTZ R24, R0.reuse, R187, R138 ;  /* 0x000000bb00187223 */ /* 0x040fe2000001008a */
[----:B------:R-:W-:Y:S01]  /*8890*/  FSEL R5, R23, -INF , !P6 ;  /* 0xff80000017057808 */ /* 0x000fe20007000000 */
[----:B----4-:R-:W-:Y:S01]  /*88a0*/  FFMA.FTZ R16, R0, R235, R16 ;  /* 0x000000eb00107223 */ /* 0x010fe20000010010 */
[----:B------:R-:W-:Y:S01]  /*88b0*/  FSEL R27, R27, -INF , !P1 ;  /* 0xff8000001b1b7808 */ /* 0x000fe20004800000 */
[----:B------:R-:W3:Y:S01]  /*88c0*/  MUFU.TANH R13, R13 ;  /* 0x0000000d000d7308 */ /* 0x000ee20000002400 */
[----:B------:R-:W-:Y:S01]  /*88d0*/  ISETP.GE.AND P1, PT, R186, R181, PT ;  /* 0x000000b5ba00720c */ /* 0x000fe20003f26270 */
[----:B--2---:R-:W-:Y:S01]  /*88e0*/  FFMA.FTZ R23, R0, R223, R140 ;  /* 0x000000df00177223 */ /* 0x004fe2000001008c */
[----:B------:R-:W-:-:S02]  /*88f0*/  ISETP.GE.AND P6, PT, R183, R181, PT ;  /* 0x000000b5b700720c */ /* 0x000fc40003fc6270 */
[----:B------:R-:W-:Y:S02]  /*8900*/  FSEL R24, R24, -INF , !P1 ;  /* 0xff80000018187808 */ /* 0x000fe40004800000 */
[-C--:B------:R-:W-:Y:S01]  /*8910*/  ISETP.GE.AND P1, PT, R236, R182.reuse, PT ;  /* 0x000000b6ec00720c */ /* 0x080fe20003f26270 */
[----:B------:R-:W2:Y:S01]  /*8920*/  MUFU.TANH R30, R30 ;  /* 0x0000001e001e7308 */ /* 0x000ea20000002400 */
[----:B------:R-:W-:Y:S01]  /*8930*/  FSEL R26, R136, -INF , !P6 ;  /* 0xff800000881a7808 */ /* 0x000fe20007000000 */
[----:B------:R-:W-:Y:S01]  /*8940*/  FMUL.FTZ R7, R158, c[0x0][0x2ec] ;  /* 0x0000bb009e077a20 */ /* 0x000fe20000410000 */
[----:B------:R-:W-:Y:S01]  /*8950*/  FSEL R21, R21, -INF , !P1 ;  /* 0xff80000015157808 */ /* 0x000fe20004800000 */
[----:B------:R-:W-:Y:S01]  /*8960*/  FMUL.FTZ R6, R157, c[0x0][0x2ec] ;  /* 0x0000bb009d067a20 */ /* 0x000fe20000410000 */
[----:B------:R-:W-:Y:S01]  /*8970*/  ISETP.GE.AND P1, PT, R234, R181, PT ;  /* 0x000000b5ea00720c */ /* 0x000fe20003f26270 */
[----:B------:R-:W-:Y:S01]  /*8980*/  FMUL.FTZ R15, R156, c[0x0][0x2ec] ;  /* 0x0000bb009c0f7a20 */ /* 0x000fe20000410000 */
[-C--:B------:R-:W-:Y:S01]  /*8990*/  ISETP.GE.AND P6, PT, R228, R182.reuse, PT ;  /* 0x000000b6e400720c */ /* 0x080fe20003fc6270 */
[----:B------:R-:W4:Y:S01]  /*89a0*/  MUFU.TANH R141, R141 ;  /* 0x0000008d008d7308 */ /* 0x000f220000002400 */
[----:B-1----:R-:W-:Y:S01]  /*89b0*/  FFMA.FTZ R142, R0, R235, R142 ;  /* 0x000000eb008e7223 */ /* 0x002fe2000001008e */
[-C--:B------:R-:W-:Y:S01]  /*89c0*/  ISETP.GE.AND P5, PT, R234, R182.reuse, PT ;  /* 0x000000b6ea00720c */ /* 0x080fe20003fa6270 */
[----:B------:R-:W-:Y:S01]  /*89d0*/  FMUL.FTZ R19, R170, c[0x0][0x2ec] ;  /* 0x0000bb00aa137a20 */ /* 0x000fe20000410000 */
[----:B------:R-:W-:Y:S01]  /*89e0*/  FSEL R172, R16, -INF , !P1 ;  /* 0xff80000010ac7808 */ /* 0x000fe20004800000 */
[----:B------:R-:W-:Y:S01]  /*89f0*/  FMUL.FTZ R18, R168, c[0x0][0x2ec] ;  /* 0x0000bb00a8127a20 */ /* 0x000fe20000410000 */
[----:B------:R-:W-:Y:S01]  /*8a00*/  ISETP.GE.AND P1, PT, R240, R182, PT ;  /* 0x000000b6f000720c */ /* 0x000fe20003f26270 */
[CC--:B---3--:R-:W-:Y:S01]  /*8a10*/  FFMA.FTZ R166, R0.reuse, R239.reuse, R13 ;  /* 0x000000ef00a67223 */ /* 0x0c8fe2000001000d */
[----:B------:R-:W1:Y:S01]  /*8a20*/  MUFU.TANH R29, R29 ;  /* 0x0000001d001d7308 */ /* 0x000e620000002400 */
[----:B--2---:R-:W-:Y:S01]  /*8a30*/  FFMA.FTZ R30, R0, R239, R30 ;  /* 0x000000ef001e7223 */ /* 0x004fe2000001001e */
[----:B------:R-:W-:Y:S01]  /*8a40*/  FSEL R23, R23, -INF , !P6 ;  /* 0xff80000017177808 */ /* 0x000fe20007000000 */
[----:B------:R-:W-:Y:S01]  /*8a50*/  FMUL.FTZ R159, R159, c[0x0][0x2ec] ;  /* 0x0000bb009f9f7a20 */ /* 0x000fe20000410000 */
[----:B------:R-:W-:Y:S01]  /*8a60*/  ISETP.GE.AND P6, PT, R236, R181, PT ;  /* 0x000000b5ec00720c */ /* 0x000fe20003fc6270 */
[----:B------:R-:W-:Y:S01]  /*8a70*/  FMUL.FTZ R171, R171, c[0x0][0x2ec] ;  /* 0x0000bb00abab7a20 */ /* 0x000fe20000410000 */
[----:B------:R-:W-:Y:S01]  /*8a80*/  FSEL R173, R142, -INF , !P5 ;  /* 0xff8000008ead7808 */ /* 0x000fe20006800000 */
[----:B------:R-:W-:Y:S01]  /*8a90*/  IMAD.MOV.U32 R234, RZ, RZ, R184 ;  /* 0x000000ffffea7224 */ /* 0x000fe200078e00b8 */
[----:B------:R-:W2:Y:S01]  /*8aa0*/  MUFU.TANH R14, R14 ;  /* 0x0000000e000e7308 */ /* 0x000ea20000002400 */
[----:B----4-:R-:W-:Y:S01]  /*8ab0*/  FFMA.FTZ R20, R0, R233, R141 ;  /* 0x000000e900147223 */ /* 0x010fe2000001008d */
[----:B------:R-:W-:Y:S01]  /*8ac0*/  ISETP.GE.AND P5, PT, R238, R181, PT ;  /* 0x000000b5ee00720c */ /* 0x000fe20003fa6270 */
[----:B------:R-:W-:Y:S01]  /*8ad0*/  IMAD.MOV.U32 R233, RZ, RZ, R185 ;  /* 0x000000ffffe97224 */ /* 0x000fe200078e00b9 */
[----:B------:R-:W-:-:S02]  /*8ae0*/  FSEL R167, R30, -INF , !P1 ;  /* 0xff8000001ea77808 */ /* 0x000fc40004800000 */
[----:B------:R-:W-:Y:S02]  /*8af0*/  ISETP.GE.AND P1, PT, R152, R181, PT ;  /* 0x000000b59800720c */ /* 0x000fe40003f26270 */
[----:B------:R-:W3:Y:S01]  /*8b00*/  MUFU.TANH R28, R28 ;  /* 0x0000001c001c7308 */ /* 0x000ee20000002400 */
[----:B-1----:R-:W-:Y:S01]  /*8b10*/  FFMA.FTZ R29, R0, R237, R29 ;  /* 0x000000ed001d7223 */ /* 0x002fe2000001001d */
[----:B------:R-:W-:Y:S02]  /*8b20*/  FSEL R20, R20, -INF , !P6 ;  /* 0xff80000014147808 */ /* 0x000fe40007000000 */
[-C--:B------:R-:W-:Y:S02]  /*8b30*/  ISETP.GE.AND P6, PT, R238, R182.reuse, PT ;  /* 0x000000b6ee00720c */ /* 0x080fe40003fc6270 */
[----:B------:R-:W-:Y:S02]  /*8b40*/  FSEL R168, R29, -INF , !P5 ;  /* 0xff8000001da87808 */ /* 0x000fe40006800000 */
[----:B------:R-:W1:Y:S01]  /*8b50*/  MUFU.TANH R7, R7 ;  /* 0x0000000700077308 */ /* 0x000e620000002400 */
[----:B--2---:R-:W-:Y:S01]  /*8b60*/  FFMA.FTZ R14, R0, R153, R14 ;  /* 0x00000099000e7223 */ /* 0x004fe2000001000e */
[----:B------:R-:W-:-:S04]  /*8b70*/  ISETP.GE.AND P5, PT, R152, R182, PT ;  /* 0x000000b69800720c */ /* 0x000fc80003fa6270 */
[----:B------:R-:W-:Y:S01]  /*8b80*/  FSEL R164, R14, -INF , !P1 ;  /* 0xff8000000ea47808 */ /* 0x000fe20004800000 */
[----:B------:R-:W-:Y:S01]  /*8b90*/  FMUL.FTZ R14, R169, c[0x0][0x2ec] ;  /* 0x0000bb00a90e7a20 */ /* 0x000fe20000410000 */
[----:B------:R-:W2:Y:S01]  /*8ba0*/  MUFU.TANH R6, R6 ;  /* 0x0000000600067308 */ /* 0x000ea20000002400 */
[----:B---3--:R-:W-:Y:S01]  /*8bb0*/  FFMA.FTZ R28, R0, R237, R28 ;  /* 0x000000ed001c7223 */ /* 0x008fe2000001001c */
[----:B------:R-:W-:-:S04]  /*8bc0*/  ISETP.GE.AND P1, PT, R242, R182, PT ;  /* 0x000000b6f200720c */ /* 0x000fc80003f26270 */
[----:B------:R-:W-:Y:S02]  /*8bd0*/  FSEL R175, R28, -INF , !P6 ;  /* 0xff8000001caf7808 */ /* 0x000fe40007000000 */
[----:B------:R-:W3:Y:S01]  /*8be0*/  MUFU.TANH R31, R31 ;  /* 0x0000001f001f7308 */ /* 0x000ee20000002400 */
[----:B-1----:R-:W-:Y:S01]  /*8bf0*/  FFMA.FTZ R152, R0, R155, R7 ;  /* 0x0000009b00987223 */ /* 0x002fe20000010007 */
[----:B------:R-:W-:-:S04]  /*8c00*/  ISETP.GE.AND P6, PT, R240, R181, PT ;  /* 0x000000b5f000720c */ /* 0x000fc80003fc6270 */
[----:B------:R-:W-:Y:S02]  /*8c10*/  FSEL R166, R166, -INF , !P6 ;  /* 0xff800000a6a67808 */ /* 0x000fe40007000000 */
[----:B------:R-:W1:Y:S01]  /*8c20*/  MUFU.TANH R13, R18 ;  /* 0x00000012000d7308 */ /* 0x000e620000002400 */
[----:B--2---:R-:W-:Y:S01]  /*8c30*/  FFMA.FTZ R6, R0, R241, R6 ;  /* 0x000000f100067223 */ /* 0x004fe20000010006 */
[----:B------:R-:W-:-:S06]  /*8c40*/  ISETP.GE.AND P6, PT, R154, R182, PT ;  /* 0x000000b69a00720c */ /* 0x000fcc0003fc6270 */
[----:B------:R-:W2:Y:S01]  /*8c50*/  MUFU.TANH R19, R19 ;  /* 0x0000001300137308 */ /* 0x000ea20000002400 */
[----:B---3--:R-:W-:Y:S01]  /*8c60*/  FFMA.FTZ R31, R0, R153, R31 ;  /* 0x00000099001f7223 */ /* 0x008fe2000001001f */
[----:B------:R-:W-:Y:S02]  /*8c70*/  FSEL R153, R6, -INF , !P1 ;  /* 0xff80000006997808 */ /* 0x000fe40004800000 */
[----:B------:R-:W-:Y:S02]  /*8c80*/  ISETP.GE.AND P1, PT, R244, R181, PT ;  /* 0x000000b5f400720c */ /* 0x000fe40003f26270 */
[----:B------:R-:W-:Y:S02]  /*8c90*/  FSEL R165, R31, -INF , !P5 ;  /* 0xff8000001fa57808 */ /* 0x000fe40006800000 */
[----:B------:R-:W3:Y:S01]  /*8ca0*/  MUFU.TANH R15, R15 ;  /* 0x0000000f000f7308 */ /* 0x000ee20000002400 */
[----:B-1----:R-:W-:Y:S01]  /*8cb0*/  FFMA.FTZ R137, R0, R243, R13 ;  /* 0x000000f300897223 */ /* 0x002fe2000001000d */
[----:B------:R-:W-:-:S04]  /*8cc0*/  ISETP.GE.AND P5, PT, R154, R181, PT ;  /* 0x000000b59a00720c */ /* 0x000fc80003fa6270 */
[----:B------:R-:W-:Y:S02]  /*8cd0*/  FSEL R152, R152, -INF , !P5 ;  /* 0xff80000098987808 */ /* 0x000fe40006800000 */
[----:B------:R-:W1:Y:S01]  /*8ce0*/  MUFU.TANH R16, R159 ;  /* 0x0000009f00107308 */ /* 0x000e620000002400 */
[----:B--2---:R-:W-:Y:S01]  /*8cf0*/  FFMA.FTZ R19, R0, R243, R19 ;  /* 0x000000f300137223 */ /* 0x004fe20000010013 */
[----:B------:R-:W-:-:S04]  /*8d00*/  ISETP.GE.AND P5, PT, R244, R182, PT ;  /* 0x000000b6f400720c */ /* 0x000fc80003fa6270 */
[----:B------:R-:W-:Y:S02]  /*8d10*/  FSEL R136, R19, -INF , !P1 ;  /* 0xff80000013887808 */ /* 0x000fe40004800000 */
[----:B------:R-:W2:Y:S01]  /*8d20*/  MUFU.TANH R144, R144 ;  /* 0x0000009000907308 */ /* 0x000ea20000002400 */
[----:B---3--:R-:W-:Y:S01]  /*8d30*/  FFMA.FTZ R15, R0, R155, R15 ;  /* 0x0000009b000f7223 */ /* 0x008fe2000001000f */
[----:B------:R-:W-:Y:S02]  /*8d40*/  ISETP.GE.AND P1, PT, R134, 0x3, PT ;  /* 0x000000038600780c */ /* 0x000fe40003f26270 */
[----:B------:R-:W-:Y:S02]  /*8d50*/  FSEL R137, R137, -INF , !P5 ;  /* 0xff80000089897808 */ /* 0x000fe40006800000 */
[----:B------:R-:W-:Y:S02]  /*8d60*/  FSEL R155, R15, -INF , !P6 ;  /* 0xff8000000f9b7808 */ /* 0x000fe40007000000 */
[----:B------:R-:W3:Y:S01]  /*8d70*/  MUFU.TANH R7, R146 ;  /* 0x0000009200077308 */ /* 0x000ee20000002400 */
[----:B-1----:R-:W-:Y:S01]  /*8d80*/  FFMA.FTZ R16, R0, R241, R16 ;  /* 0x000000f100107223 */ /* 0x002fe20000010010 */
[----:B------:R-:W-:Y:S01]  /*8d90*/  BAR.SYNC.DEFER_BLOCKING 0x0 ;  /* 0x0000000000007b1d */ /* 0x000fe20000010000 */
[----:B------:R-:W-:-:S02]  /*8da0*/  ISETP.GE.AND P6, PT, R242, R181, PT ;  /* 0x000000b5f200720c */ /* 0x000fc40003fc6270 */
[----:B------:R-:W-:Y:S02]  /*8db0*/  ISETP.GE.AND P5, PT, R174, R181, PT ;  /* 0x000000b5ae00720c */ /* 0x000fe40003fa6270 */
[----:B------:R-:W-:Y:S01]  /*8dc0*/  FSEL R138, R16, -INF , !P6 ;  /* 0xff800000108a7808 */ /* 0x000fe20007000000 */
[----:B------:R-:W-:Y:S01]  /*8dd0*/  I2F R9, R8 ;  /* 0x0000000800097306 */ /* 0x000fe20000201400 */
[----:B--2---:R-:W-:Y:S01]  /*8de0*/  FFMA.FTZ R6, R0, R3, R144 ;  /* 0x0000000300067223 */ /* 0x004fe20000010090 */
[----:B------:R-:W-:-:S04]  /*8df0*/  ISETP.GE.AND P6, PT, R174, R182, PT ;  /* 0x000000b6ae00720c */ /* 0x000fc80003fc6270 */
[----:B------:R-:W-:Y:S02]  /*8e00*/  FSEL R6, R6, -INF , !P6 ;  /* 0xff80000006067808 */ /* 0x000fe40007000000 */
[----:B------:R-:W1:Y:S01]  /*8e10*/  MUFU.TANH R14, R14 ;  /* 0x0000000e000e7308 */ /* 0x000e620000002400 */
[----:B---3--:R-:W-:Y:S01]  /*8e20*/  FFMA.FTZ R3, R0, R3, R7 ;  /* 0x0000000300037223 */ /* 0x008fe20000010007 */
[----:B------:R-:W-:-:S04]  /*8e30*/  ISETP.GE.AND P6, PT, R8, R182, PT ;  /* 0x000000b60800720c */ /* 0x000fc80003fc6270 */
[----:B------:R-:W-:Y:S02]  /*8e40*/  FSEL R3, R3, -INF , !P5 ;  /* 0xff80000003037808 */ /* 0x000fe40006800000 */
[----:B------:R-:W2:Y:S01]  /*8e50*/  MUFU.TANH R13, R171 ;  /* 0x000000ab000d7308 */ /* 0x000ea20000002400 */
[----:B------:R-:W-:Y:S01]  /*8e60*/  ISETP.GE.AND P5, PT, R8, R181, PT ;  /* 0x000000b50800720c */ /* 0x000fe20003fa6270 */
[----:B-1----:R-:W-:-:S05]  /*8e70*/  FFMA.FTZ R14, R0, R9, R14 ;  /* 0x00000009000e7223 */ /* 0x002fca000001000e */
[----:B------:R-:W-:Y:S01]  /*8e80*/  FSEL R139, R14, -INF , !P6 ;  /* 0xff8000000e8b7808 */ /* 0x000fe20007000000 */
[----:B--2---:R-:W-:-:S05]  /*8e90*/  FFMA.FTZ R13, R0, R9, R13 ;  /* 0x00000009000d7223 */ /* 0x004fca000001000d */
        /* <DEDUP_REMOVED lines=61> */
.L_x_2214:
[----:B------:R-:W-:-:S05]  /*9270*/  IMAD.MOV.U32 R13, RZ, RZ, c[0x0][0x198] ;  /* 0x00006600ff0d7624 */ /* 0x000fca00078e00ff */
[----:B------:R-:W-:-:S04]  /*9280*/  LEA R13, -R13, RZ, 0x6 ;  /* 0x000000ff0d0d7211 */ /* 0x000fc800078e31ff */
[----:B------:R-:W-:Y:S02]  /*9290*/  SHF.R.S32.HI R14, RZ, 0x1f, R13 ;  /* 0x0000001fff0e7819 */ /* 0x000fe4000001140d */
.L_x_2215:
[CC--:B------:R-:W-:Y:S01]  /*92a0*/  @!P3 IADD3 R8, P1, R180.reuse, R13.reuse, RZ ;  /* 0x0000000db408b210 */ /* 0x0c0fe20007f3e0ff */
[----:B------:R1:W-:Y:S01]  /*92b0*/  @P4 STS.128 [R220+0x6000], RZ ;  /* 0x006000ffdc004388 */ /* 0x0003e20000000c00 */
[----:B------:R-:W-:Y:S01]  /*92c0*/  @!P2 IADD3 R9, P5, R180, R13, RZ ;  /* 0x0000000db409a210 */ /* 0x000fe20007fbe0ff */
[----:B------:R-:W-:Y:S02]  /*92d0*/  BSSY B0, `(.L_x_2216) ;  /* 0x0000069000007945 */ /* 0x000fe40003800000 */
[C-C-:B------:R-:W-:Y:S01]  /*92e0*/  @!P3 IMAD.X R7, R135.reuse, 0x1, R14.reuse, P1 ;  /* 0x000000018707b824 */ /* 0x140fe200008e060e */
[C---:B------:R-:W-:Y:S01]  /*92f0*/  @!P3 LEA R34, P1, R8.reuse, c[0x0][0x168], 0x1 ;  /* 0x00005a000822ba11 */ /* 0x040fe200078208ff */
        /* <DEDUP_REMOVED lines=42> */
[C---:B------:R-:W-:Y:S02]  /*95a0*/  @!P2 LEA R146, P5, R7.reuse, c[0x0][0x168], 0x1 ;  /* 0x00005a000792aa11 */ /* 0x040fe400078a08ff */
        /* <DEDUP_REMOVED lines=59> */
.L_x_2217:
[----:B------:R-:W-:Y:S05]  /*9960*/  BSYNC B0 ;  /* 0x0000000000007941 */ /* 0x000fea0003800000 */
.L_x_2216:
[----:B------:R-:W0:Y:S01]  /*9970*/  LDGDEPBAR ;  /* 0x00000000000079af */ /* 0x000e220000000000 */
[----:B------:R-:W-:-:S04]  /*9980*/  LEA R230, P1, R13, R230, 0x1 ;  /* 0x000000e60de67211 */ /* 0x000fc800078208ff */
[----:B------:R-:W-:Y:S02]  /*9990*/  LEA.HI.X R229, R13, R229, R14, 0x1, P1 ;  /* 0x000000e50de57211 */ /* 0x000fe400008f0c0e */
.L_x_2213:
        /* <DEDUP_REMOVED lines=62> */
[----:B------:R-:W-:Y:S02]  /*9d80*/  FFMA.FTZ R142, R17, c[0x0][0x23c], -R154 ;  /* 0x00008f00118e7a23 */ /* 0x000fe4000001089a */
[----:B------:R-:W-:Y:S01]  /*9d90*/  FFMA.FTZ R3, R10, c[0x0][0x23c], -R151 ;  /* 0x00008f000a037a23 */ /* 0x000fe20000010897 */
[----:B------:R-:W2:Y:S01]  /*9da0*/  LDSM.16.MT88.4 R16, [R204+0xc000] ;  /* 0x00c00000cc10783b */ /* 0x000ea20000004200 */
[----:B------:R-:W-:-:S02]  /*9db0*/  FMUL.FTZ R149, R4, c[0x0][0x23c] ;  /* 0x00008f0004957a20 */ /* 0x000fc40000410000 */
[----:B------:R-:W-:Y:S01]  /*9dc0*/  FMUL.FTZ R148, R5, c[0x0][0x23c] ;  /* 0x00008f0005947a20 */ /* 0x000fe20000410000 */
[----:B------:R-:W-:Y:S01]  /*9dd0*/  MUFU.EX2 R144, R144 ;  /* 0x0000009000907308 */ /* 0x000fe20000000800 */
[----:B------:R-:W3:Y:S01]  /*9de0*/  LDSM.16.MT88.4 R8, [R201+0xc000] ;  /* 0x00c00000c908783b */ /* 0x000ee20000004200 */
[--C-:B------:R-:W-:Y:S02]  /*9df0*/  FFMA.FTZ R156, R27, c[0x0][0x23c], -R154.reuse ;  /* 0x00008f001b9c7a23 */ /* 0x100fe4000001089a */
[--C-:B------:R-:W-:Y:S02]  /*9e00*/  FFMA.FTZ R157, R25, c[0x0][0x23c], -R154.reuse ;  /* 0x00008f00199d7a23 */ /* 0x100fe4000001089a */
[--C-:B------:R-:W-:Y:S02]  /*9e10*/  FFMA.FTZ R158, R23, c[0x0][0x23c], -R154.reuse ;  /* 0x00008f00179e7a23 */ /* 0x100fe4000001089a */
[----:B------:R-:W4:Y:S01]  /*9e20*/  MUFU.EX2 R143, R143 ;  /* 0x0000008f008f7308 */ /* 0x000f220000000800 */
[----:B------:R-:W-:-:S02]  /*9e30*/  FFMA.FTZ R159, R21, c[0x0][0x23c], -R154 ;  /* 0x00008f00159f7a23 */ /* 0x000fc4000001089a */
[--C-:B------:R-:W-:Y:S02]  /*9e40*/  FFMA.FTZ R160, R26, c[0x0][0x23c], -R151.reuse ;  /* 0x00008f001aa07a23 */ /* 0x100fe40000010897 */
[--C-:B------:R-:W-:Y:S02]  /*9e50*/  FFMA.FTZ R163, R24, c[0x0][0x23c], -R151.reuse ;  /* 0x00008f0018a37a23 */ /* 0x100fe40000010897 */
[--C-:B------:R-:W-:Y:S01]  /*9e60*/  FFMA.FTZ R161, R22, c[0x0][0x23c], -R151.reuse ;  /* 0x00008f0016a17a23 */ /* 0x100fe20000010897 */
[----:B------:R-:W5:Y:S01]  /*9e70*/  MUFU.EX2 R142, R142 ;  /* 0x0000008e008e7308 */ /* 0x000f620000000800 */
[----:B------:R-:W-:Y:S01]  /*9e80*/  FFMA.FTZ R162, R20, c[0x0][0x23c], -R151 ;  /* 0x00008f0014a27a23 */ /* 0x000fe20000010897 */
[----:B------:R-:W-:Y:S01]  /*9e90*/  LDSM.16.MT88.4 R24, [R204+0xe800] ;  /* 0x00e80000cc18783b */ /* 0x000fe20000004200 */
[--C-:B------:R-:W-:Y:S02]  /*9ea0*/  FFMA.FTZ R174, R165, c[0x0][0x23c], -R154.reuse ;  /* 0x00008f00a5ae7a23 */ /* 0x100fe4000001089a */
[--C-:B------:R-:W-:Y:S01]  /*9eb0*/  FFMA.FTZ R169, R173, c[0x0][0x23c], -R154.reuse ;  /* 0x00008f00ada97a23 */ /* 0x100fe2000001089a */
[----:B------:R-:W-:Y:S01]  /*9ec0*/  LDSM.16.MT88.4 R20, [R202+0xe800] ;  /* 0x00e80000ca14783b */ /* 0x000fe20000004200 */
[--C-:B------:R-:W-:Y:S01]  /*9ed0*/  FFMA.FTZ R170, R175, c[0x0][0x23c], -R154.reuse ;  /* 0x00008f00afaa7a23 */ /* 0x100fe2000001089a */
[----:B------:R-:W-:Y:S01]  /*9ee0*/  MUFU.EX2 R140, R140 ;  /* 0x0000008c008c7308 */ /* 0x000fe20000000800 */
[----:B----4-:R-:W-:Y:S01]  /*9ef0*/  F2FP.PACK_AB R4, R143, R144 ;  /* 0x000000908f04723e */ /* 0x010fe200000000ff */
[----:B------:R-:W-:-:S02]  /*9f00*/  FFMA.FTZ R167, R167, c[0x0][0x23c], -R154 ;  /* 0x00008f00a7a77a23 */ /* 0x000fc4000001089a */
[--C-:B------:R-:W-:Y:S02]  /*9f10*/  FFMA.FTZ R165, R172, c[0x0][0x23c], -R151.reuse ;  /* 0x00008f00aca57a23 */ /* 0x100fe40000010897 */
[--C-:B------:R-:W-:Y:S02]  /*9f20*/  FFMA.FTZ R168, R168, c[0x0][0x23c], -R151.reuse ;  /* 0x00008f00a8a87a23 */ /* 0x100fe40000010897 */
[----:B------:R-:W4:Y:S01]  /*9f30*/  MUFU.EX2 R3, R3 ;  /* 0x0000000300037308 */ /* 0x000f220000000800 */
[----:B-----5:R-:W-:Y:S01]  /*9f40*/  F2FP.PACK_AB R6, R141, R142 ;  /* 0x0000008e8d06723e */ /* 0x020fe200000000ff */
[--C-:B------:R-:W-:Y:S02]  /*9f50*/  FFMA.FTZ R166, R166, c[0x0][0x23c], -R151.reuse ;  /* 0x00008f00a6a67a23 */ /* 0x100fe40000010897 */
[----:B------:R-:W-:Y:S02]  /*9f60*/  FFMA.FTZ R171, R164, c[0x0][0x23c], -R151 ;  /* 0x00008f00a4ab7a23 */ /* 0x000fe40000010897 */
[----:B------:R-:W-:-:S02]  /*9f70*/  FFMA.FTZ R164, R153, c[0x0][0x23c], -R154 ;  /* 0x00008f0099a47a23 */ /* 0x000fc4000001089a */
[----:B------:R-:W5:Y:S01]  /*9f80*/  MUFU.EX2 R2, R2 ;  /* 0x0000000200027308 */ /* 0x000f620000000800 */
[--C-:B------:R-:W-:Y:S02]  /*9f90*/  FFMA.FTZ R155, R155, c[0x0][0x23c], -R154.reuse ;  /* 0x00008f009b9b7a23 */ /* 0x100fe4000001089a */
[----:B------:R-:W-:Y:S02]  /*9fa0*/  FFMA.FTZ R153, R137, c[0x0][0x23c], -R154 ;  /* 0x00008f0089997a23 */ /* 0x000fe4000001089a */
[--C-:B------:R-:W-:Y:S02]  /*9fb0*/  FFMA.FTZ R152, R152, c[0x0][0x23c], -R151.reuse ;  /* 0x00008f0098987a23 */ /* 0x100fe40000010897 */
[--C-:B------:R-:W-:Y:S01]  /*9fc0*/  FFMA.FTZ R173, R138, c[0x0][0x23c], -R151.reuse ;  /* 0x00008f008aad7a23 */ /* 0x100fe20000010897 */
[----:B------:R-:W1:Y:S01]  /*9fd0*/  MUFU.EX2 R149, R149 ;  /* 0x0000009500957308 */ /* 0x000e620000000800 */
[----:B----4-:R-:W-:Y:S01]  /*9fe0*/  F2FP.PACK_AB R5, R3, R140 ;  /* 0x0000008c0305723e */ /* 0x010fe200000000ff */
[----:B------:R-:W-:-:S02]  /*9ff0*/  FFMA.FTZ R172, R136, c[0x0][0x23c], -R151 ;  /* 0x00008f0088ac7a23 */ /* 0x000fc40000010897 */
[----:B------:R-:W-:Y:S02]  /*a000*/  FFMA.FTZ R154, R139, c[0x0][0x23c], -R154 ;  /* 0x00008f008b9a7a23 */ /* 0x000fe4000001089a */
[----:B------:R-:W-:Y:S01]  /*a010*/  FFMA.FTZ R151, R150, c[0x0][0x23c], -R151 ;  /* 0x00008f0096977a23 */ /* 0x000fe20000010897 */
[----:B------:R-:W-:Y:S01]  /*a020*/  LDSM.16.MT88.4 R136, [R202+0xd800] ;  /* 0x00d80000ca88783b */ /* 0x000fe20000004200 */
[----:B------:R-:W4:Y:S01]  /*a030*/  MUFU.EX2 R148, R148 ;  /* 0x0000009400947308 */ /* 0x000f220000000800 */
[----:B-----5:R-:W-:Y:S01]  /*a040*/  F2FP.PACK_AB R7, R147, R2 ;  /* 0x000000029307723e */ /* 0x020fe200000000ff */
[----:B-1----:R-:W-:-:S06]  /*a050*/  FMUL.FTZ R120, R120, R149 ;  /* 0x0000009578787220 */ /* 0x002fcc0000410000 */
[----:B------:R-:W-:Y:S01]  /*a060*/  MUFU.EX2 R156, R156 ;  /* 0x0000009c009c7308 */ /* 0x000fe20000000800 */
[-C--:B------:R-:W-:Y:S02]  /*a070*/  FMUL.FTZ R121, R121, R149.reuse ;  /* 0x0000009579797220 */ /* 0x080fe40000410000 */
[-C--:B------:R-:W-:Y:S02]  /*a080*/  FMUL.FTZ R116, R116, R149.reuse ;  /* 0x0000009574747220 */ /* 0x080fe40000410000 */
[----:B------:R-:W-:Y:S02]  /*a090*/  FMUL.FTZ R117, R117, R149 ;  /* 0x0000009575757220 */ /* 0x000fe40000410000 */
[-C--:B----4-:R-:W-:Y:S01]  /*a0a0*/  FMUL.FTZ R122, R122, R148.reuse ;  /* 0x000000947a7a7220 */ /* 0x090fe20000410000 */
        /* <DEDUP_REMOVED lines=294> */
[----:B------:R-:W-:Y:S02]  /*b310*/  MOV R133, R146 ;  /* 0x0000009200857202 */ /* 0x000fe40000000f00 */
.L_x_2210:
        /* <DEDUP_REMOVED lines=13> */
.L_x_2222:
        /* <DEDUP_REMOVED lines=64> */
.L_x_2219:
[----:B------:R-:W-:Y:S02]  /*b7f0*/  ISETP.GE.AND P5, PT, R224, c[0x0][0x220], PT ;  /* 0x00008800e0007a0c */ /* 0x000fe40003fa6270 */
[C---:B------:R-:W-:Y:S02]  /*b800*/  LEA R138, P1, R134.reuse, R234, 0x1 ;  /* 0x000000ea868a7211 */ /* 0x040fe400078208ff */
[----:B------:R-:W-:Y:S02]  /*b810*/  ISETP.GE.AND P4, PT, R213, c[0x0][0x220], PT ;  /* 0x00008800d5007a0c */ /* 0x000fe40003f86270 */
[-C--:B------:R-:W-:Y:S02]  /*b820*/  LEA.HI.X R139, R134, R233.reuse, R2, 0x1, P1 ;  /* 0x000000e9868b7211 */ /* 0x080fe400008f0c02 */
[----:B------:R-:W-:Y:S02]  /*b830*/  ISETP.GE.AND P3, PT, R212, c[0x0][0x220], PT ;  /* 0x00008800d4007a0c */ /* 0x000fe40003f66270 */
[----:B------:R-:W-:Y:S03]  /*b840*/  IADD3 R135, P2, R217, R134, RZ ;  /* 0x00000086d9877210 */ /* 0x000fe60007f5e0ff */
[----:B------:R-:W-:Y:S01]  /*b850*/  @P5 STS.128 [R220+0xc000], RZ ;  /* 0x00c000ffdc005388 */ /* 0x000fe20000000c00 */
[C---:B------:R-:W-:Y:S02]  /*b860*/  @!P5 LEA R238, P6, R135.reuse, R234, 0x1 ;  /* 0x000000ea87eed211 */ /* 0x040fe400078c08ff */
[C---:B------:R-:W-:Y:S02]  /*b870*/  IADD3.X R132, R216.reuse, R2, RZ, P2, !PT ;  /* 0x00000002d8847210 */ /* 0x040fe400017fe4ff */
[CC--:B------:R-:W-:Y:S01]  /*b880*/  @!P4 LEA R236, P2, R135.reuse, R234.reuse, 0x1 ;  /* 0x000000ea87ecc211 */ /* 0x0c0fe200078408ff */
[----:B------:R-:W-:Y:S01]  /*b890*/  @!PT LDS RZ, [RZ] ;  /* 0x00000000fffff984 */ /* 0x000fe20000000800 */
[----:B------:R-:W-:Y:S01]  /*b8a0*/  @!PT LDS RZ, [RZ] ;  /* 0x00000000fffff984 */ /* 0x000fe20000000800 */
[----:B------:R-:W-:Y:S01]  /*b8b0*/  @!PT LDS RZ, [RZ] ;  /* 0x00000000fffff984 */ /* 0x000fe20000000800 */
[----:B------:R1:W-:Y:S01]  /*b8c0*/  @!P5 LDGSTS.E.BYPASS.LTC128B.128 [R220+0xc000], [R138.64] ;  /* 0x0c0000008adcdfae */ /* 0x0003e2000b901d48 */
[CCC-:B------:R-:W-:Y:S02]  /*b8d0*/  @!P5 LEA.HI.X R239, R135.reuse, R233.reuse, R132.reuse, 0x1, P6 ;  /* 0x000000e987efd211 */ /* 0x1c0fe400030f0c84 */
[C-C-:B------:R-:W-:Y:S02]  /*b8e0*/  @!P4 LEA.HI.X R237, R135.reuse, R233, R132.reuse, 0x1, P2 ;  /* 0x000000e987edc211 */ /* 0x140fe400010f0c84 */
[----:B------:R-:W-:Y:S01]  /*b8f0*/  @!P3 LEA R134, P1, R135, R234, 0x1 ;  /* 0x000000ea8786b211 */ /* 0x000fe200078208ff */
[----:B------:R-:W-:Y:S01]  /*b900*/  @P4 STS.128 [R220+0xe000], RZ ;  /* 0x00e000ffdc004388 */ /* 0x000fe20000000c00 */
[----:B------:R-:W-:Y:S02]  /*b910*/  IADD3 R133, P6, R217, R135, RZ ;  /* 0x00000087d9857210 */ /* 0x000fe40007fde0ff */
[-C--:B------:R-:W-:Y:S02]  /*b920*/  @!P3 LEA.HI.X R135, R135, R233.reuse, R132, 0x1, P1 ;  /* 0x000000e98787b211 */ /* 0x080fe400008f0c84 */
[C---:B------:R-:W-:Y:S01]  /*b930*/  IADD3.X R132, R216.reuse, R132, RZ, P6, !PT ;  /* 0x00000084d8847210 */ /* 0x040fe200037fe4ff */
[----:B------:R-:W-:Y:S01]  /*b940*/  @!PT LDS RZ, [RZ] ;  /* 0x00000000fffff984 */ /* 0x000fe20000000800 */
[----:B------:R-:W-:Y:S01]  /*b950*/  @!PT LDS RZ, [RZ] ;  /* 0x00000000fffff984 */ /* 0x000fe20000000800 */
[----:B------:R-:W-:Y:S01]  /*b960*/  @!PT LDS RZ, [RZ] ;  /* 0x00000000fffff984 */ /* 0x000fe20000000800 */
[----:B------:R1:W-:Y:S01]  /*b970*/  @!P4 LDGSTS.E.BYPASS.LTC128B.128 [R220+0xe000], [R138.64+0x80] ;  /* 0x0e0000808adccfae */ /* 0x0003e2000b901d48 */
[CC--:B------:R-:W-:Y:S02]  /*b980*/  @!P5 LEA R244, P6, R133.reuse, R234.reuse, 0x1 ;  /* 0x000000ea85f4d211 */ /* 0x0c0fe400078c08ff */
        /* <DEDUP_REMOVED lines=65> */
[----:B------:R-:W1:Y:S06]  /*bda0*/  LDSM.16.M88.4 R144, [R209+0x6000] ;  /* 0x00600000d190783b */ /* 0x000e6c0000000200 */
[----:B------:R-:W2:Y:S06]  /*bdb0*/  LDSM.16.M88.4 R148, [R209+0x6800] ;  /* 0x00680000d194783b */ /* 0x000eac0000000200 */
[----:B------:R-:W2:Y:S06]  /*bdc0*/  LDSM.16.M88.4 R152, [R209+0x7000] ;  /* 0x00700000d198783b */ /* 0x000eac0000000200 */
[----:B------:R-:W0:Y:S06]  /*bdd0*/  LDGDEPBAR ;  /* 0x00000000000079af */ /* 0x000e2c0000000000 */
[----:B------:R-:W3:Y:S06]  /*bde0*/  LDSM.16.M88.4 R156, [R209+0x7800] ;  /* 0x00780000d19c783b */ /* 0x000eec0000000200 */
[----:B------:R-:W-:Y:S06]  /*bdf0*/  LDSM.16.M88.4 R160, [R208] ;  /* 0x00000000d0a0783b */ /* 0x000fec0000000200 */
[----:B------:R-:W3:Y:S01]  /*be00*/  LDSM.16.M88.4 R164, [R207] ;  /* 0x00000000cfa4783b */ /* 0x000ee20000000200 */
[C---:B-1----:R-:W-:Y:S05]  /*be10*/  HMMA.16816.F32 R4, R140.reuse, R144, RZ ;  /* 0x000000908c04723c */ /* 0x042fea00000018ff */
[----:B------:R-:W1:Y:S03]  /*be20*/  LDSM.16.M88.4 R168, [R199] ;  /* 0x00000000c7a8783b */ /* 0x000e660000000200 */
[C---:B------:R-:W-:Y:S03]  /*be30*/  HMMA.16816.F32 R8, R140.reuse, R146, RZ ;  /* 0x000000928c08723c */ /* 0x040fe600000018ff */
[----:B------:R-:W1:Y:S06]  /*be40*/  LDSM.16.M88.4 R172, [R198] ;  /* 0x00000000c6ac783b */ /* 0x000e6c0000000200 */
[----:B------:R-:W1:Y:S01]  /*be50*/  LDSM.16.M88.4 R176, [R197] ;  /* 0x00000000c5b0783b */ /* 0x000e620000000200 */
[C---:B--2---:R-:W-:Y:S05]  /*be60*/  HMMA.16816.F32 R12, R140.reuse, R148, RZ ;  /* 0x000000948c0c723c */ /* 0x044fea00000018ff */
[----:B------:R-:W-:Y:S03]  /*be70*/  LDSM.16.M88.4 R180, [R206] ;  /* 0x00000000ceb4783b */ /* 0x000fe60000000200 */
[C---:B------:R-:W-:Y:S03]  /*be80*/  HMMA.16816.F32 R16, R140.reuse, R150, RZ ;  /* 0x000000968c10723c */ /* 0x040fe600000018ff */
[----:B------:R-:W2:Y:S05]  /*be90*/  LDSM.16.M88.4 R184, [R203+0x6000] ;  /* 0x00600000cbb8783b */ /* 0x000eaa0000000200 */
[C---:B------:R-:W-:Y:S01]  /*bea0*/  HMMA.16816.F32 R20, R140.reuse, R152, RZ ;  /* 0x000000988c14723c */ /* 0x040fe200000018ff */
[----:B------:R-:W-:Y:S06]  /*beb0*/  LDSM.16.M88.4 R144, [R203+0x7000] ;  /* 0x00700000cb90783b */ /* 0x000fec0000000200 */
[----:B------:R-:W-:Y:S01]  /*bec0*/  LDSM.16.M88.4 R148, [R203+0x7800] ;  /* 0x00780000cb94783b */ /* 0x000fe20000000200 */
[C---:B------:R-:W-:Y:S05]  /*bed0*/  HMMA.16816.F32 R24, R140.reuse, R154, RZ ;  /* 0x0000009a8c18723c */ /* 0x040fea00000018ff */
[----:B------:R-:W-:Y:S03]  /*bee0*/  LDSM.16.M88.4 R152, [R205] ;  /* 0x00000000cd98783b */ /* 0x000fe60000000200 */
[C---:B---3--:R-:W-:Y:S03]  /*bef0*/  HMMA.16816.F32 R28, R140.reuse, R156, RZ ;  /* 0x0000009c8c1c723c */ /* 0x048fe600000018ff */
[----:B----4-:R-:W-:Y:S05]  /*bf00*/  LDSM.16.M88.4 R132, [R196+0x800] ;  /* 0x00080000c484783b */ /* 0x010fea0000000200 */
[----:B------:R-:W-:Y:S01]  /*bf10*/  HMMA.16816.F32 R32, R140, R158, RZ ;  /* 0x0000009e8c20723c */ /* 0x000fe200000018ff */
[----:B------:R-:W3:Y:S06]  /*bf20*/  LDSM.16.M88.4 R140, [R203+0x6800] ;  /* 0x00680000cb8c783b */ /* 0x000eec0000000200 */
[----:B------:R-:W4:Y:S01]  /*bf30*/  LDSM.16.M88.4 R156, [R196] ;  /* 0x00000000c49c783b */ /* 0x000f220000000200 */
[C---:B------:R-:W-:Y:S08]  /*bf40*/  HMMA.16816.F32 R4, R160.reuse, R164, R4 ;  /* 0x000000a4a004723c */ /* 0x040ff00000001804 */
[C---:B------:R-:W-:Y:S01]  /*bf50*/  HMMA.16816.F32 R8, R160.reuse, R166, R8 ;  /* 0x000000a6a008723c */ /* 0x040fe20000001808 */
[----:B------:R-:W-:Y:S07]  /*bf60*/  LDSM.16.M88.4 R164, [R196+0x1800] ;  /* 0x00180000c4a4783b */ /* 0x000fee0000000200 */
[C---:B-1----:R-:W-:Y:S08]  /*bf70*/  HMMA.16816.F32 R12, R160.reuse, R168, R12 ;  /* 0x000000a8a00c723c */ /* 0x042ff0000000180c */
[C---:B------:R-:W-:Y:S01]  /*bf80*/  HMMA.16816.F32 R16, R160.reuse, R170, R16 ;  /* 0x000000aaa010723c */ /* 0x040fe20000001810 */
[----:B------:R-:W-:Y:S07]  /*bf90*/  LDSM.16.M88.4 R168, [R210+0x2000] ;  /* 0x00200000d2a8783b */ /* 0x000fee0000000200 */
[C---:B------:R-:W-:Y:S08]  /*bfa0*/  HMMA.16816.F32 R20, R160.reuse, R172, R20 ;  /* 0x000000aca014723c */ /* 0x040ff00000001814 */
[C---:B------:R-:W-:Y:S01]  /*bfb0*/  HMMA.16816.F32 R24, R160.reuse, R174, R24 ;  /* 0x000000aea018723c */ /* 0x040fe20000001818 */
[----:B------:R-:W-:Y:S07]  /*bfc0*/  LDSM.16.M88.4 R172, [R209+0x8000] ;  /* 0x00800000d1ac783b */ /* 0x000fee0000000200 */
[C---:B------:R-:W-:Y:S08]  /*bfd0*/  HMMA.16816.F32 R28, R160.reuse, R176, R28 ;  /* 0x000000b0a01c723c */ /* 0x040ff0000000181c */
[----:B------:R-:W-:Y:S01]  /*bfe0*/  HMMA.16816.F32 R32, R160, R178, R32 ;  /* 0x000000b2a020723c */ /* 0x000fe20000001820 */
[----:B------:R-:W1:Y:S06]  /*bff0*/  LDSM.16.M88.4 R160, [R196+0x1000] ;  /* 0x00100000c4a0783b */ /* 0x000e6c0000000200 */
[----:B------:R-:W-:Y:S01]  /*c000*/  LDSM.16.M88.4 R176, [R208+0x2000] ;  /* 0x00200000d0b0783b */ /* 0x000fe20000000200 */
[C---:B--2---:R-:W-:Y:S08]  /*c010*/  HMMA.16816.F32 R4, R180.reuse, R184, R4 ;  /* 0x000000b8b404723c */ /* 0x044ff00000001804 */
[C---:B------:R-:W-:Y:S08]  /*c020*/  HMMA.16816.F32 R8, R180.reuse, R186, R8 ;  /* 0x000000bab408723c */ /* 0x040ff00000001808 */
        /* <DEDUP_REMOVED lines=8> */
[----:B------:R-:W2:Y:S06]  /*c0b0*/  LDSM.16.M88.4 R148, [R209+0x9800] ;  /* 0x00980000d194783b */ /* 0x000eac0000000200 */
[----:B------:R-:W2:Y:S01]  /*c0c0*/  LDSM.16.M88.4 R180, [R195] ;  /* 0x00000000c3b4783b */ /* 0x000ea20000000200 */
[C---:B----4-:R-:W-:Y:S08]  /*c0d0*/  HMMA.16816.F32 R4, R152.reuse, R156, R4 ;  /* 0x0000009c9804723c */ /* 0x050ff00000001804 */
[C---:B------:R-:W-:Y:S01]  /*c0e0*/  HMMA.16816.F32 R8, R152.reuse, R158, R8 ;  /* 0x0000009e9808723c */ /* 0x040fe20000001808 */
[----:B------:R-:W-:Y:S07]  /*c0f0*/  LDSM.16.M88.4 R156, [R192] ;  /* 0x00000000c09c783b */ /* 0x000fee0000000200 */
[C---:B------:R-:W-:Y:S08]  /*c100*/  HMMA.16816.F32 R12, R152.reuse, R132, R12 ;  /* 0x00000084980c723c */ /* 0x040ff0000000180c */
[C---:B------:R-:W-:Y:S01]  /*c110*/  HMMA.16816.F32 R16, R152.reuse, R134, R16 ;  /* 0x000000869810723c */ /* 0x040fe20000001810 */
[----:B------:R-:W4:Y:S07]  /*c120*/  LDSM.16.M88.4 R132, [R194] ;  /* 0x00000000c284783b */ /* 0x000f2e0000000200 */
[C---:B-1----:R-:W-:Y:S08]  /*c130*/  HMMA.16816.F32 R20, R152.reuse, R160, R20 ;  /* 0x000000a09814723c */ /* 0x042ff00000001814 */
[C---:B------:R-:W-:Y:S01]  /*c140*/  HMMA.16816.F32 R24, R152.reuse, R162, R24 ;  /* 0x000000a29818723c */ /* 0x040fe20000001818 */
[----:B------:R-:W-:Y:S07]  /*c150*/  LDSM.16.M88.4 R160, [R206+0x2000] ;  /* 0x00200000cea0783b */ /* 0x000fee0000000200 */
        /* <DEDUP_REMOVED lines=13> */
[C---:B------:R-:W-:Y:S08]  /*c230*/  HMMA.16816.F32 R28, R168.reuse, R148, R28 ;  /* 0x00000094a81c723c */ /* 0x040ff0000000181c */
[----:B------:R-:W-:Y:S01]  /*c240*/  HMMA.16816.F32 R32, R168, R150, R32 ;  /* 0x00000096a820723c */ /* 0x000fe20000001820 */
[----:B------:R-:W2:Y:S06]  /*c250*/  LDSM.16.M88.4 R148, [R203+0x9800] ;  /* 0x00980000cb94783b */ /* 0x000eac0000000200 */
[----:B------:R-:W2:Y:S01]  /*c260*/  LDSM.16.M88.4 R168, [R205+0x2000] ;  /* 0x00200000cda8783b */ /* 0x000ea20000000200 */
[C---:B------:R-:W-:Y:S08]  /*c270*/  HMMA.16816.F32 R4, R176.reuse, R180, R4 ;  /* 0x000000b4b004723c */ /* 0x040ff00000001804 */
[C---:B------:R-:W-:Y:S01]  /*c280*/  HMMA.16816.F32 R8, R176.reuse, R182, R8 ;  /* 0x000000b6b008723c */ /* 0x040fe20000001808 */
[----:B------:R-:W-:Y:S07]  /*c290*/  LDSM.16.M88.4 R180, [R209+0xa000] ;  /* 0x00a00000d1b4783b */ /* 0x000fee0000000200 */
[C---:B----4-:R-:W-:Y:S08]  /*c2a0*/  HMMA.16816.F32 R12, R176.reuse, R132, R12 ;  /* 0x00000084b00c723c */ /* 0x050ff0000000180c */
[C---:B------:R-:W-:Y:S01]  /*c2b0*/  HMMA.16816.F32 R16, R176.reuse, R134, R16 ;  /* 0x00000086b010723c */ /* 0x040fe20000001810 */
[----:B------:R-:W4:Y:S07]  /*c2c0*/  LDSM.16.M88.4 R132, [R196+0x2800] ;  /* 0x00280000c484783b */ /* 0x000f2e0000000200 */
[C---:B-1----:R-:W-:Y:S08]  /*c2d0*/  HMMA.16816.F32 R20, R176.reuse, R152, R20 ;  /* 0x00000098b014723c */ /* 0x042ff00000001814 */
        /* <DEDUP_REMOVED lines=24> */
[----:B------:R-:W4:Y:S07]  /*c460*/  LDSM.16.M88.4 R132, [R190] ;  /* 0x00000000be84783b */ /* 0x000f2e0000000200 */
[C---:B-1----:R-:W-:Y:S08]  /*c470*/  HMMA.16816.F32 R20, R168.reuse, R152, R20 ;  /* 0x00000098a814723c */ /* 0x042ff00000001814 */
[C---:B------:R-:W-:Y:S01]  /*c480*/  HMMA.16816.F32 R24, R168.reuse, R154, R24 ;  /* 0x0000009aa818723c */ /* 0x040fe20000001818 */
[----:B------:R-:W1:Y:S07]  /*c490*/  LDSM.16.M88.4 R152, [R189] ;  /* 0x00000000bd98783b */ /* 0x000e6e0000000200 */
        /* <DEDUP_REMOVED lines=18> */
[C---:B------:R-:W-:Y:S08]  /*c5c0*/  HMMA.16816.F32 R8, R160.reuse, R166, R8 ;  /* 0x000000a6a008723c */ /* 0x040ff00000001808 */
[C---:B----4-:R-:W-:Y:S08]  /*c5d0*/  HMMA.16816.F32 R12, R160.reuse, R132, R12 ;  /* 0x00000084a00c723c */ /* 0x050ff0000000180c */
[C---:B------:R-:W-:Y:S01]  /*c5e0*/  HMMA.16816.F32 R16, R160.reuse, R134, R16 ;  /* 0x00000086a010723c */ /* 0x040fe20000001810 */
[----:B------:R-:W4:Y:S07]  /*c5f0*/  LDSM.16.M88.4 R132, [R196+0x4800] ;  /* 0x00480000c484783b */ /* 0x000f2e0000000200 */
[C---:B-1----:R-:W-:Y:S08]  /*c600*/  HMMA.16816.F32 R20, R160.reuse, R152, R20 ;  /* 0x00000098a014723c */ /* 0x042ff00000001814 */
        /* <DEDUP_REMOVED lines=10> */
[C---:B------:R-:W-:Y:S08]  /*c6b0*/  HMMA.16816.F32 R28, R168.reuse, R148, R28 ;  /* 0x00000094a81c723c */ /* 0x040ff0000000181c */
[----:B------:R-:W-:Y:S08]  /*c6c0*/  HMMA.16816.F32 R32, R168, R150, R32 ;  /* 0x00000096a820723c */ /* 0x000ff00000001820 */
[C---:B------:R-:W-:Y:S08]  /*c6d0*/  HMMA.16816.F32 R4, R176.reuse, R180, R4 ;  /* 0x000000b4b004723c */ /* 0x040ff00000001804 */
[C---:B------:R-:W-:Y:S08]  /*c6e0*/  HMMA.16816.F32 R8, R176.reuse, R182, R8 ;  /* 0x000000b6b008723c */ /* 0x040ff00000001808 */
[C---:B----4-:R-:W-:Y:S08]  /*c6f0*/  HMMA.16816.F32 R12, R176.reuse, R132, R12 ;  /* 0x00000084b00c723c */ /* 0x050ff0000000180c */
[C---:B------:R-:W-:Y:S04]  /*c700*/  HMMA.16816.F32 R16, R176.reuse, R134, R16 ;  /* 0x00000086b010723c */ /* 0x040fe80000001810 */
[----:B------:R-:W-:Y:S02]  /*c710*/  FMUL.FTZ R235, R4, c[0x0][0x2ec] ;  /* 0x0000bb0004eb7a20 */ /* 0x000fe40000410000 */
[----:B------:R-:W-:Y:S02]  /*c720*/  FMUL.FTZ R237, R5, c[0x0][0x2ec] ;  /* 0x0000bb0005ed7a20 */ /* 0x000fe40000410000 */
[C---:B-1----:R-:W-:Y:S02]  /*c730*/  HMMA.16816.F32 R20, R176.reuse, R140, R20 ;  /* 0x0000008cb014723c */ /* 0x042fe40000001814 */
[----:B------:R-:W1:Y:S02]  /*c740*/  MUFU.TANH R235, R235 ;  /* 0x000000eb00eb7308 */ /* 0x000e640000002400 */
[----:B------:R-:W-:Y:S02]  /*c750*/  FMUL.FTZ R239, R6, c[0x0][0x2ec] ;  /* 0x0000bb0006ef7a20 */ /* 0x000fe40000410000 */
[----:B------:R-:W-:Y:S02]  /*c760*/  FMUL.FTZ R241, R7, c[0x0][0x2ec] ;  /* 0x0000bb0007f17a20 */ /* 0x000fe40000410000 */
[----:B------:R-:W-:Y:S01]  /*c770*/  FMUL.FTZ R132, R12, c[0x0][0x2ec] ;  /* 0x0000bb000c847a20 */ /* 0x000fe20000410000 */
[C---:B------:R-:W-:Y:S03]  /*c780*/  HMMA.16816.F32 R24, R176.reuse, R142, R24 ;  /* 0x0000008eb018723c */ /* 0x040fe60000001818 */
[----:B------:R2:W3:Y:S01]  /*c790*/  MUFU.TANH R162, R132 ;  /* 0x0000008400a27308 */ /* 0x0004e20000002400 */
[----:B------:R-:W-:Y:S02]  /*c7a0*/  FMUL.FTZ R243, R8, c[0x0][0x2ec] ;  /* 0x0000bb0008f37a20 */ /* 0x000fe40000410000 */
[----:B-----5:R-:W-:Y:S02]  /*c7b0*/  FMUL.FTZ R245, R9, c[0x0][0x2ec] ;  /* 0x0000bb0009f57a20 */ /* 0x020fe40000410000 */
[----:B------:R-:W-:Y:S04]  /*c7c0*/  FMUL.FTZ R247, R10, c[0x0][0x2ec] ;  /* 0x0000bb000af77a20 */ /* 0x000fe80000410000 */
[----:B------:R-:W-:Y:S01]  /*c7d0*/  FMUL.FTZ R249, R11, c[0x0][0x2ec] ;  /* 0x0000bb000bf97a20 */ /* 0x000fe20000410000 */
[----:B------:R-:W4:Y:S01]  /*c7e0*/  MUFU.TANH R237, R237 ;  /* 0x000000ed00ed7308 */ /* 0x000f220000002400 */
[----:B------:R-:W-:Y:S02]  /*c7f0*/  FMUL.FTZ R251, R13, c[0x0][0x2ec] ;  /* 0x0000bb000dfb7a20 */ /* 0x000fe40000410000 */
[----:B------:R-:W-:Y:S02]  /*c800*/  FMUL.FTZ R233, R20, c[0x0][0x2ec] ;  /* 0x0000bb0014e97a20 */ /* 0x000fe40000410000 */
[----:B------:R-:W-:Y:S02]  /*c810*/  FMUL.FTZ R234, R23, c[0x0][0x2ec] ;  /* 0x0000bb0017ea7a20 */ /* 0x000fe40000410000 */
[----:B------:R-:W-:Y:S02]  /*c820*/  FMUL.FTZ R244, R22, c[0x0][0x2ec] ;  /* 0x0000bb0016f47a20 */ /* 0x000fe40000410000 */
[----:B------:R-:W-:Y:S01]  /*c830*/  FMUL.FTZ R238, R14, c[0x0][0x2ec] ;  /* 0x0000bb000eee7a20 */ /* 0x000fe20000410000 */
[----:B------:R5:W1:Y:S01]  /*c840*/  MUFU.TANH R160, R233 ;  /* 0x000000e900a07308 */ /* 0x000a620000002400 */
[----:B------:R-:W-:Y:S02]  /*c850*/  FMUL.FTZ R236, R15, c[0x0][0x2ec] ;  /* 0x0000bb000fec7a20 */ /* 0x000fe40000410000 */
[----:B------:R-:W-:Y:S01]  /*c860*/  FMUL.FTZ R2, R16, c[0x0][0x2ec] ;  /* 0x0000bb0010027a20 */ /* 0x000fe20000410000 */
[----:B--2---:R-:W2:Y:S01]  /*c870*/  LDSM.16.M88.4 R132, [R196+0x5800] ;  /* 0x00580000c484783b */ /* 0x004ea20000000200 */
[----:B------:R-:W-:Y:S04]  /*c880*/  DEPBAR.LE SB0, 0x0 ;  /* 0x000080000000791a */ /* 0x000fe80000000000 */
[----:B------:R-:W-:Y:S01]  /*c890*/  FMUL.FTZ R240, R17, c[0x0][0x2ec] ;  /* 0x0000bb0011f07a20 */ /* 0x000fe20000410000 */
[----:B------:R-:W1:Y:S01]  /*c8a0*/  MUFU.TANH R155, R234 ;  /* 0x000000ea009b7308 */ /* 0x000e620000002400 */
[----:B------:R-:W-:Y:S01]  /*c8b0*/  BAR.SYNC.DEFER_BLOCKING 0x0 ;  /* 0x0000000000007b1d */ /* 0x000fe20000010000 */
[----:B------:R-:W-:Y:S02]  /*c8c0*/  FMUL.FTZ R242, R18, c[0x0][0x2ec] ;  /* 0x0000bb0012f27a20 */ /* 0x000fe40000410000 */
[----:B------:R-:W-:Y:S02]  /*c8d0*/  FMUL.FTZ R137, R19, c[0x0][0x2ec] ;  /* 0x0000bb0013897a20 */ /* 0x000fe40000410000 */
[----:B------:R-:W-:Y:S02]  /*c8e0*/  FMUL.FTZ R246, R21, c[0x0][0x2ec] ;  /* 0x0000bb0015f67a20 */ /* 0x000fe40000410000 */
[----:B------:R-:W-:Y:S02]  /*c8f0*/  FMUL.FTZ R250, R24, c[0x0][0x2ec] ;  /* 0x0000bb0018fa7a20 */ /* 0x000fe40000410000 */
[----:B------:R-:W1:Y:S01]  /*c900*/  MUFU.TANH R157, R244 ;  /* 0x000000f4009d7308 */ /* 0x000e620000002400 */
[----:B------:R-:W-:Y:S02]  /*c910*/  FMUL.FTZ R248, R25, c[0x0][0x2ec] ;  /* 0x0000bb0019f87a20 */ /* 0x000fe40000410000 */
[----:B-----5:R-:W-:Y:S07]  /*c920*/  FMUL.FTZ R233, R26, c[0x0][0x2ec] ;  /* 0x0000bb001ae97a20 */ /* 0x020fee0000410000 */
[----:B------:R5:W1:Y:S10]  /*c930*/  MUFU.TANH R153, R233 ;  /* 0x000000e900997308 */ /* 0x000a740000002400 */
[----:B------:R-:W1:Y:S01]  /*c940*/  MUFU.TANH R239, R239 ;  /* 0x000000ef00ef7308 */ /* 0x000e620000002400 */
[C---:B--2---:R-:W-:Y:S09]  /*c950*/  HMMA.16816.F32 R28, R176.reuse, R132, R28 ;  /* 0x00000084b01c723c */ /* 0x044ff2000000181c */
[----:B------:R-:W2:Y:S03]  /*c960*/  MUFU.TANH R241, R241 ;  /* 0x000000f100f17308 */ /* 0x000ea60000002400 */
[----:B------:R-:W-:Y:S01]  /*c970*/  FMUL.FTZ R133, R27, c[0x0][0x2ec] ;  /* 0x0000bb001b857a20 */ /* 0x000fe20000410000 */
[----:B------:R-:W-:Y:S03]  /*c980*/  HMMA.16816.F32 R32, R176, R134, R32 ;  /* 0x00000086b020723c */ /* 0x000fe60000001820 */
[----:B-----5:R-:W-:Y:S03]  /*c990*/  MOV R233, R139 ;  /* 0x0000008b00e97202 */ /* 0x020fe60000000f00 */
[----:B------:R5:W1:Y:S06]  /*c9a0*/  MUFU.TANH R151, R133 ;  /* 0x0000008500977308 */ /* 0x000a6c0000002400 */
[----:B------:R-:W-:Y:S04]  /*c9b0*/  FMUL.FTZ R134, R29, c[0x0][0x2ec] ;  /* 0x0000bb001d867a20 */ /* 0x000fe80000410000 */
[----:B------:R-:W1:Y:S01]  /*c9c0*/  MUFU.TANH R243, R243 ;  /* 0x000000f300f37308 */ /* 0x000e620000002400 */
[----:B------:R-:W-:Y:S02]  /*c9d0*/  FMUL.FTZ R132, R28, c[0x0][0x2ec] ;  /* 0x0000bb001c847a20 */ /* 0x000fe40000410000 */
[----:B------:R-:W-:Y:S02]  /*c9e0*/  FMUL.FTZ R234, R31, c[0x0][0x2ec] ;  /* 0x0000bb001fea7a20 */ /* 0x000fe40000410000 */
[----:B------:R-:W-:Y:S03]  /*c9f0*/  FMUL.FTZ R244, R30, c[0x0][0x2ec] ;  /* 0x0000bb001ef47a20 */ /* 0x000fe60000410000 */
[----:B------:R-:W-:Y:S02]  /*ca00*/  FMUL.FTZ R135, R34, c[0x0][0x2ec] ;  /* 0x0000bb0022877a20 */ /* 0x000fe40000410000 */
[----:B------:R1:W1:Y:S01]  /*ca10*/  MUFU.TANH R148, R134 ;  /* 0x0000008600947308 */ /* 0x0002620000002400 */
[----:B-----5:R-:W-:Y:S09]  /*ca20*/  FMUL.FTZ R133, R32, c[0x0][0x2ec] ;  /* 0x0000bb0020857a20 */ /* 0x020ff20000410000 */
[----:B------:R5:W2:Y:S10]  /*ca30*/  MUFU.TANH R150, R132 ;  /* 0x0000008400967308 */ /* 0x000ab40000002400 */
[----:B------:R2:W2:Y:S01]  /*ca40*/  MUFU.TANH R147, R234 ;  /* 0x000000ea00937308 */ /* 0x0004a20000002400 */
[----:B-1----:R-:W-:Y:S09]  /*ca50*/  FMUL.FTZ R134, R35, c[0x0][0x2ec] ;  /* 0x0000bb0023867a20 */ /* 0x002ff20000410000 */
[----:B------:R-:W1:Y:S01]  /*ca60*/  MUFU.TANH R245, R245 ;  /* 0x000000f500f57308 */ /* 0x000e620000002400 */
[----:B-----5:R-:W-:Y:S09]  /*ca70*/  FMUL.FTZ R132, R33, c[0x0][0x2ec] ;  /* 0x0000bb0021847a20 */ /* 0x020ff20000410000 */
[----:B------:R-:W1:Y:S01]  /*ca80*/  MUFU.TANH R247, R247 ;  /* 0x000000f700f77308 */ /* 0x000e620000002400 */
[----:B--2---:R-:W-:Y:S09]  /*ca90*/  MOV R234, R138 ;  /* 0x0000008a00ea7202 */ /* 0x004ff20000000f00 */
[----:B------:R-:W2:Y:S10]  /*caa0*/  MUFU.TANH R249, R249 ;  /* 0x000000f900f97308 */ /* 0x000eb40000002400 */
[----:B------:R-:W1:Y:S10]  /*cab0*/  MUFU.TANH R251, R251 ;  /* 0x000000fb00fb7308 */ /* 0x000e740000002400 */
[----:B------:R-:W1:Y:S10]  /*cac0*/  MUFU.TANH R238, R238 ;  /* 0x000000ee00ee7308 */ /* 0x000e740000002400 */
[----:B------:R-:W1:Y:S10]  /*cad0*/  MUFU.TANH R236, R236 ;  /* 0x000000ec00ec7308 */ /* 0x000e740000002400 */
[----:B------:R-:W1:Y:S10]  /*cae0*/  MUFU.TANH R2, R2 ;  /* 0x0000000200027308 */ /* 0x000e740000002400 */
[----:B------:R-:W1:Y:S10]  /*caf0*/  MUFU.TANH R240, R240 ;  /* 0x000000f000f07308 */ /* 0x000e740000002400 */
[----:B------:R-:W1:Y:S10]  /*cb00*/  MUFU.TANH R242, R242 ;  /* 0x000000f200f27308 */ /* 0x000e740000002400 */
[----:B------:R-:W1:Y:S10]  /*cb10*/  MUFU.TANH R137, R137 ;  /* 0x0000008900897308 */ /* 0x000e740000002400 */
[----:B------:R1:W1:Y:S10]  /*cb20*/  MUFU.TANH R158, R246 ;  /* 0x000000f6009e7308 */ /* 0x0002740000002400 */
[----:B------:R1:W1:Y:S10]  /*cb30*/  MUFU.TANH R156, R250 ;  /* 0x000000fa009c7308 */ /* 0x0002740000002400 */
[----:B------:R1:W1:Y:S10]  /*cb40*/  MUFU.TANH R154, R248 ;  /* 0x000000f8009a7308 */ /* 0x0002740000002400 */
[----:B------:R1:W1:Y:S10]  /*cb50*/  MUFU.TANH R149, R244 ;  /* 0x000000f400957308 */ /* 0x0002740000002400 */
[----:B------:R1:W1:Y:S10]  /*cb60*/  MUFU.TANH R146, R133 ;  /* 0x0000008500927308 */ /* 0x0002740000002400 */
[----:B------:R1:W1:Y:S10]  /*cb70*/  MUFU.TANH R144, R132 ;  /* 0x0000008400907308 */ /* 0x0002740000002400 */
[----:B------:R-:W1:Y:S10]  /*cb80*/  MUFU.TANH R135, R135 ;  /* 0x0000008700877308 */ /* 0x000e740000002400 */
[----:B------:R-:W1:Y:S01]  /*cb90*/  MUFU.TANH R134, R134 ;  /* 0x0000008600867308 */ /* 0x000e620000002400 */
        /* <DEDUP_REMOVED lines=64> */
.L_x_2221:
        /* <DEDUP_REMOVED lines=89> */
.L_x_2220:
[----:B--234-:R-:W-:Y:S01]  /*d530*/  IADD3 R5, R219, -0x1, RZ ;  /* 0xffffffffdb057810 */ /* 0x01cfe20007ffe0ff */
[----:B------:R-:W-:Y:S03]  /*d540*/  LDSM.16.MT88.4 R28, [R201+0xc000] ;  /* 0x00c00000c91c783b */ /* 0x000fe60000004200 */
        /* <DEDUP_REMOVED lines=10> */
[C---:B------:R-:W-:Y:S02]  /*d5f0*/  IADD3 R5, R4.reuse, 0x19, RZ ;  /* 0x0000001904057810 */ /* 0x040fe40007ffe0ff */
        /* <DEDUP_REMOVED lines=15> */
[----:B------:R-:W2:Y:S02]  /*d6f0*/  I2F R9, R9 ;  /* 0x0000000900097306 */ /* 0x000ea40000201400 */
[C---:B-12---:R-:W-:Y:S02]  /*d700*/  FFMA.FTZ R149, R0.reuse, R9, R149 ;  /* 0x0000000900957223 */ /* 0x046fe40000010095 */
[CC--:B------:R-:W-:Y:S02]  /*d710*/  FFMA.FTZ R239, R0.reuse, R12.reuse, R239 ;  /* 0x0000000c00ef7223 */ /* 0x0c0fe400000100ef */
[----:B------:R-:W-:Y:S01]  /*d720*/  FFMA.FTZ R235, R0, R12, R235 ;  /* 0x0000000c00eb7223 */ /* 0x000fe200000100eb */
[----:B------:R-:W-:Y:S01]  /*d730*/  IADD3 R12, R4, 0x38, RZ ;  /* 0x00000038040c7810 */ /* 0x000fe20007ffe0ff */
[C---:B------:R-:W-:Y:S02]  /*d740*/  FFMA.FTZ R241, R0.reuse, R10, R241 ;  /* 0x0000000a00f17223 */ /* 0x040fe400000100f1 */
[CC--:B------:R-:W-:Y:S02]  /*d750*/  FFMA.FTZ R243, R0.reuse, R8.reuse, R243 ;  /* 0x0000000800f37223 */ /* 0x0c0fe400000100f3 */
[C---:B------:R-:W-:Y:S01]  /*d760*/  FFMA.FTZ R247, R0.reuse, R8, R247 ;  /* 0x0000000800f77223 */ /* 0x040fe200000100f7 */
[----:B------:R-:W-:Y:S01]  /*d770*/  FMNMX.FTZ R8, R239, R3, !PT ;  /* 0x00000003ef087209 */ /* 0x000fe20007810000 */
[C---:B------:R-:W-:Y:S01]  /*d780*/  FFMA.FTZ R237, R0.reuse, R10, R237 ;  /* 0x0000000a00ed7223 */ /* 0x040fe200000100ed */
[----:B------:R-:W-:Y:S01]  /*d790*/  FMNMX.FTZ R10, R235, R136, !PT ;  /* 0x00000088eb0a7209 */ /* 0x000fe20007810000 */
[C---:B------:R-:W-:Y:S01]  /*d7a0*/  FFMA.FTZ R249, R0.reuse, R6, R249 ;  /* 0x0000000600f97223 */ /* 0x040fe200000100f9 */
[----:B------:R-:W-:Y:S01]  /*d7b0*/  FMNMX.FTZ R8, R241, R8, !PT ;  /* 0x00000008f1087209 */ /* 0x000fe20007810000 */
[CC--:B------:R-:W-:Y:S01]  /*d7c0*/  FFMA.FTZ R143, R0.reuse, R15.reuse, R238 ;  /* 0x0000000f008f7223 */ /* 0x0c0fe200000100ee */
        /* <DEDUP_REMOVED lines=9> */
[CC--:B------:R-:W-:Y:S01]  /*d860*/  FFMA.FTZ R139, R0.reuse, R17.reuse, R242 ;  /* 0x00000011008b7223 */ /* 0x0c0fe200000100f2 */
[----:B------:R-:W-:Y:S01]  /*d870*/  FMNMX.FTZ R8, R143, R8, !PT ;  /* 0x000000088f087209 */ /* 0x000fe20007810000 */
[----:B------:R-:W-:Y:S01]  /*d880*/  FFMA.FTZ R140, R0, R17, R2 ;  /* 0x00000011008c7223 */ /* 0x000fe20000010002 */
[----:B------:R-:W-:Y:S01]  /*d890*/  IADD3 R6, R4, 0x31, RZ ;  /* 0x0000003104067810 */ /* 0x000fe20007ffe0ff */
[CC--:B------:R-:W-:Y:S01]  /*d8a0*/  FFMA.FTZ R137, R0.reuse, R5.reuse, R137 ;  /* 0x0000000500897223 */ /* 0x0c0fe20000010089 */
[----:B------:R-:W-:Y:S01]  /*d8b0*/  FMNMX.FTZ R8, R141, R8, !PT ;  /* 0x000000088d087209 */ /* 0x000fe20007810000 */
[----:B------:R-:W-:Y:S01]  /*d8c0*/  FFMA.FTZ R138, R0, R5, R240 ;  /* 0x00000005008a7223 */ /* 0x000fe200000100f0 */
[----:B------:R-:W-:Y:S01]  /*d8d0*/  FMNMX.FTZ R21, R162, R21, !PT ;  /* 0x00000015a2157209 */ /* 0x000fe20007810000 */
[----:B------:R-:W1:Y:S01]  /*d8e0*/  I2F R15, R6 ;  /* 0x00000006000f7306 */ /* 0x000e620000201400 */
[----:B------:R-:W-:Y:S01]  /*d8f0*/  FMNMX.FTZ R8, R139, R8, !PT ;  /* 0x000000088b087209 */ /* 0x000fe20007810000 */
[----:B------:R-:W-:Y:S01]  /*d900*/  FFMA.FTZ R157, R0, R19, R157 ;  /* 0x00000013009d7223 */ /* 0x000fe2000001009d */
[----:B------:R-:W-:Y:S01]  /*d910*/  FMNMX.FTZ R21, R142, R21, !PT ;  /* 0x000000158e157209 */ /* 0x000fe20007810000 */
[----:B------:R-:W-:Y:S01]  /*d920*/  FFMA.FTZ R155, R0, R13, R155 ;  /* 0x0000000d009b7223 */ /* 0x000fe2000001009b */
[----:B------:R-:W-:Y:S01]  /*d930*/  IADD3 R5, R4, 0x39, RZ ;  /* 0x0000003904057810 */ /* 0x000fe20007ffe0ff */
[C---:B------:R-:W-:Y:S01]  /*d940*/  FFMA.FTZ R160, R0.reuse, R19, R160 ;  /* 0x0000001300a07223 */ /* 0x040fe200000100a0 */
[----:B------:R-:W-:Y:S01]  /*d950*/  FMNMX.FTZ R8, R137, R8, !PT ;  /* 0x0000000889087209 */ /* 0x000fe20007810000 */
[----:B------:R-:W-:Y:S01]  /*d960*/  FFMA.FTZ R153, R0, R11, R153 ;  /* 0x0000000b00997223 */ /* 0x000fe20000010099 */
[----:B------:R-:W-:Y:S01]  /*d970*/  FMNMX.FTZ R21, R140, R21, !PT ;  /* 0x000000158c157209 */ /* 0x000fe20007810000 */
[----:B------:R-:W2:Y:S01]  /*d980*/  I2F R17, R12 ;  /* 0x0000000c00117306 */ /* 0x000ea20000201400 */
[----:B------:R-:W-:Y:S01]  /*d990*/  FMNMX.FTZ R8, R157, R8, !PT ;  /* 0x000000089d087209 */ /* 0x000fe20007810000 */
[----:B------:R-:W-:Y:S01]  /*d9a0*/  FFMA.FTZ R158, R0, R13, R158 ;  /* 0x0000000d009e7223 */ /* 0x000fe2000001009e */
[----:B------:R-:W-:Y:S01]  /*d9b0*/  FMNMX.FTZ R21, R138, R21, !PT ;  /* 0x000000158a157209 */ /* 0x000fe20007810000 */
[C---:B------:R-:W-:Y:S01]  /*d9c0*/  FFMA.FTZ R151, R0.reuse, R7, R151 ;  /* 0x0000000700977223 */ /* 0x040fe20000010097 */
[----:B------:R-:W-:Y:S01]  /*d9d0*/  FMNMX.FTZ R8, R155, R8, !PT ;  /* 0x000000089b087209 */ /* 0x000fe20007810000 */
[----:B------:R-:W-:Y:S01]  /*d9e0*/  FFMA.FTZ R156, R0, R11, R156 ;  /* 0x0000000b009c7223 */ /* 0x000fe2000001009c */
[----:B------:R-:W-:Y:S01]  /*d9f0*/  FMNMX.FTZ R21, R160, R21, !PT ;  /* 0x00000015a0157209 */ /* 0x000fe20007810000 */
[----:B------:R-:W-:Y:S01]  /*da00*/  FFMA.FTZ R154, R0, R7, R154 ;  /* 0x00000007009a7223 */ /* 0x000fe2000001009a */
[----:B------:R-:W-:Y:S01]  /*da10*/  FMNMX.FTZ R8, R153, R8, !PT ;  /* 0x0000000899087209 */ /* 0x000fe20007810000 */
[----:B------:R-:W3:Y:S01]  /*da20*/  I2F R5, R5 ;  /* 0x0000000500057306 */ /* 0x000ee20000201400 */
[----:B------:R-:W-:Y:S01]  /*da30*/  FMNMX.FTZ R21, R158, R21, !PT ;  /* 0x000000159e157209 */ /* 0x000fe20007810000 */
[C---:B------:R-:W-:Y:S01]  /*da40*/  FFMA.FTZ R150, R0.reuse, R9, R150 ;  /* 0x0000000900967223 */ /* 0x040fe20000010096 */
[----:B------:R-:W-:Y:S01]  /*da50*/  FMNMX.FTZ R8, R151, R8, !PT ;  /* 0x0000000897087209 */ /* 0x000fe20007810000 */
[----:B-1----:R-:W-:Y:S01]  /*da60*/  FFMA.FTZ R147, R0, R15, R147 ;  /* 0x0000000f00937223 */ /* 0x002fe20000010093 */
[----:B------:R-:W-:Y:S01]  /*da70*/  FMNMX.FTZ R21, R156, R21, !PT ;  /* 0x000000159c157209 */ /* 0x000fe20007810000 */
[----:B------:R-:W-:Y:S01]  /*da80*/  FFMA.FTZ R148, R0, R15, R148 ;  /* 0x0000000f00947223 */ /* 0x000fe20000010094 */
[----:B------:R-:W-:Y:S02]  /*da90*/  FMNMX.FTZ R2, R149, R8, !PT ;  /* 0x0000000895027209 */ /* 0x000fe40007810000 */
[----:B------:R-:W-:Y:S02]  /*daa0*/  FMNMX.FTZ R21, R154, R21, !PT ;  /* 0x000000159a157209 */ /* 0x000fe40007810000 */
[----:B------:R-:W-:Y:S02]  /*dab0*/  FMNMX.FTZ R2, R147, R2, !PT ;  /* 0x0000000293027209 */ /* 0x000fe40007810000 */
[----:B------:R-:W-:Y:S01]  /*dac0*/  FMNMX.FTZ R21, R150, R21, !PT ;  /* 0x0000001596157209 */ /* 0x000fe20007810000 */
[CC--:B--2---:R-:W-:Y:S01]  /*dad0*/  FFMA.FTZ R135, R0.reuse, R17.reuse, R135 ;  /* 0x0000001100877223 */ /* 0x0c4fe20000010087 */
[----:B------:R-:W-:Y:S01]  /*dae0*/  LDSM.16.MT88.4 R12, [R204+0xc000] ;  /* 0x00c00000cc0c783b */ /* 0x000fe20000004200 */
[----:B------:R-:W-:Y:S01]  /*daf0*/  FFMA.FTZ R146, R0, R17, R146 ;  /* 0x0000001100927223 */ /* 0x000fe20000010092 */
[----:B------:R-:W-:Y:S02]  /*db00*/  FMNMX.FTZ R21, R148, R21, !PT ;  /* 0x0000001594157209 */ /* 0x000fe40007810000 */
[----:B------:R-:W-:Y:S02]  /*db10*/  FMNMX.FTZ R7, R135, R2, !PT ;  /* 0x0000000287077209 */ /* 0x000fe40007810000 */
[----:B------:R-:W-:Y:S01]  /*db20*/  FMNMX.FTZ R21, R146, R21, !PT ;  /* 0x0000001592157209 */ /* 0x000fe20007810000 */
[CC--:B---3--:R-:W-:Y:S02]  /*db30*/  FFMA.FTZ R134, R0.reuse, R5.reuse, R134 ;  /* 0x0000000500867223 */ /* 0x0c8fe40000010086 */
[----:B------:R-:W-:Y:S03]  /*db40*/  FFMA.FTZ R144, R0, R5, R144 ;  /* 0x0000000500907223 */ /* 0x000fe60000010090 */
[----:B------:R-:W-:Y:S02]  /*db50*/  FMNMX.FTZ R4, R134, R7, !PT ;  /* 0x0000000786047209 */ /* 0x000fe40007810000 */
[----:B------:R-:W-:Y:S02]  /*db60*/  FMNMX.FTZ R9, R144, R21, !PT ;  /* 0x0000001590097209 */ /* 0x000fe40007810000 */
[----:B------:R-:W-:Y:S08]  /*db70*/  LDSM.16.MT88.4 R20, [R202+0xc000] ;  /* 0x00c00000ca14783b */ /* 0x000ff00000004200 */
[----:B------:R-:W1:Y:S08]  /*db80*/  SHFL.BFLY PT, R7, R4, 0x2, 0x1f ;  /* 0x0c401f0004077f89 */ /* 0x000e7000000e0000 */
        /* <DEDUP_REMOVED lines=13> */
[C---:B------:R-:W-:Y:S02]  /*dc60*/  FMUL.FTZ R145, R133.reuse, c[0x0][0x23c] ;  /* 0x00008f0085917a20 */ /* 0x040fe40000410000 */
[----:B------:R-:W-:Y:S02]  /*dc70*/  FADD.FTZ R3, -R133, R136 ;  /* 0x0000008885037221 */ /* 0x000fe40000010100 */
[--C-:B------:R-:W-:Y:S01]  /*dc80*/  FFMA.FTZ R175, R239, c[0x0][0x23c], -R152.reuse ;  /* 0x00008f00efaf7a23 */ /* 0x100fe20000010898 */
[----:B------:R-:W-:Y:S01]  /*dc90*/  FSEL R145, R145, RZ, P1 ;  /* 0x000000ff91917208 */ /* 0x000fe20000800000 */
[--C-:B------:R-:W-:Y:S01]  /*dca0*/  FFMA.FTZ R170, R241, c[0x0][0x23c], -R152.reuse ;  /* 0x00008f00f1aa7a23 */ /* 0x100fe20000010898 */
[----:B------:R-:W1:Y:S01]  /*dcb0*/  MUFU.EX2 R2, R2 ;  /* 0x0000000200027308 */ /* 0x000e620000000800 */
[--C-:B------:R-:W-:Y:S01]  /*dcc0*/  FFMA.FTZ R169, R247, c[0x0][0x23c], -R152.reuse ;  /* 0x00008f00f7a97a23 */ /* 0x100fe20000010898 */
[----:B------:R-:W-:Y:S01]  /*dcd0*/  ISETP.GT.AND P1, PT, R219, 0x1, PT ;  /* 0x00000001db00780c */ /* 0x000fe20003f24270 */
[--C-:B------:R-:W-:Y:S02]  /*dce0*/  FFMA.FTZ R168, R249, c[0x0][0x23c], -R152.reuse ;  /* 0x00008f00f9a87a23 */ /* 0x100fe40000010898 */
[--C-:B------:R-:W-:Y:S02]  /*dcf0*/  FFMA.FTZ R174, R235, c[0x0][0x23c], -R145.reuse ;  /* 0x00008f00ebae7a23 */ /* 0x100fe40000010891 */
[--C-:B------:R-:W-:Y:S02]  /*dd00*/  FFMA.FTZ R173, R237, c[0x0][0x23c], -R145.reuse ;  /* 0x00008f00edad7a23 */ /* 0x100fe40000010891 */
[--C-:B------:R-:W-:Y:S01]  /*dd10*/  FFMA.FTZ R172, R243, c[0x0][0x23c], -R145.reuse ;  /* 0x00008f00f3ac7a23 */ /* 0x100fe20000010891 */
[----:B------:R-:W-:Y:S01]  /*dd20*/  MUFU.EX2 R175, R175 ;  /* 0x000000af00af7308 */ /* 0x000fe20000000800 */
[--C-:B------:R-:W-:Y:S02]  /*dd30*/  FFMA.FTZ R171, R245, c[0x0][0x23c], -R145.reuse ;  /* 0x00008f00f5ab7a23 */ /* 0x100fe40000010891 */
[----:B------:R-:W-:Y:S02]  /*dd40*/  FMUL.FTZ R4, R3, c[0x0][0x23c] ;  /* 0x00008f0003047a20 */ /* 0x000fe40000410000 */
[--C-:B------:R-:W-:Y:S02]  /*dd50*/  FFMA.FTZ R176, R143, c[0x0][0x23c], -R152.reuse ;  /* 0x00008f008fb07a23 */ /* 0x100fe40000010898 */
[--C-:B------:R-:W-:Y:S02]  /*dd60*/  FFMA.FTZ R177, R141, c[0x0][0x23c], -R152.reuse ;  /* 0x00008f008db17a23 */ /* 0x100fe40000010898 */
        /* <DEDUP_REMOVED lines=15> */
[----:B------:R-:W-:Y:S02]  /*de60*/  FMUL.FTZ R35, R2, R103 ;  /* 0x0000006702237220 */ /* 0x000fe40000410000 */
[C---:B--2---:R-:W-:Y:S02]  /*de70*/  FMUL.FTZ R4, R3.reuse, R128 ;  /* 0x0000008003047220 */ /* 0x044fe40000410000 */
[C---:B------:R-:W-:Y:S02]  /*de80*/  FMUL.FTZ R5, R3.reuse, R129 ;  /* 0x0000008103057220 */ /* 0x040fe40000410000 */
[C---:B------:R-:W-:Y:S01]  /*de90*/  FMUL.FTZ R8, R3.reuse, R124 ;  /* 0x0000007c03087220 */ /* 0x040fe20000410000 */
[----:B------:R-:W2:Y:S01]  /*dea0*/  MUFU.EX2 R168, R168 ;  /* 0x000000a800a87308 */ /* 0x000ea20000000800 */
[C---:B------:R-:W-:Y:S02]  /*deb0*/  FMUL.FTZ R9, R3.reuse, R125 ;  /* 0x0000007d03097220 */ /* 0x040fe40000410000 */
[C---:B------:R-:W-:Y:S01]  /*dec0*/  FMUL.FTZ R16, R3.reuse, R116 ;  /* 0x0000007403107220 */ /* 0x040fe20000410000 */
[----:B-1----:R-:W-:Y:S01]  /*ded0*/  F2FP.PACK_AB R129, R170, R175 ;  /* 0x000000afaa81723e */ /* 0x002fe200000000ff */
[C---:B------:R-:W-:Y:S01]  /*dee0*/  FMUL.FTZ R17, R3.reuse, R117 ;  /* 0x0000007503117220 */ /* 0x040fe20000410000 */
[----:B------:R-:W-:Y:S01]  /*def0*/  LDSM.16.MT88.4 R124, [R204+0xe800] ;  /* 0x00e80000cc7c783b */ /* 0x000fe20000004200 */
[C---:B------:R-:W-:Y:S02]  /*df00*/  FMUL.FTZ R24, R3.reuse, R108 ;  /* 0x0000006c03187220 */ /* 0x040fe40000410000 */
[C---:B------:R-:W-:Y:S01]  /*df10*/  FMUL.FTZ R25, R3.reuse, R109 ;  /* 0x0000006d03197220 */ /* 0x040fe20000410000 */
[----:B------:R-:W-:Y:S01]  /*df20*/  MUFU.EX2 R174, R174 ;  /* 0x000000ae00ae7308 */ /* 0x000fe20000000800 */
[C---:B------:R-:W-:Y:S02]  /*df30*/  FMUL.FTZ R32, R3.reuse, R100 ;  /* 0x0000006403207220 */ /* 0x040fe40000410000 */
[----:B------:R-:W-:Y:S01]  /*df40*/  FMUL.FTZ R33, R3, R101 ;  /* 0x0000006503217220 */ /* 0x000fe20000410000 */
[----:B------:R-:W-:Y:S01]  /*df50*/  LDSM.16.MT88.4 R108, [R200+0xe000] ;  /* 0x00e00000c86c783b */ /* 0x000fe20000004200 */
[--C-:B------:R-:W-:Y:S02]  /*df60*/  FFMA.FTZ R181, R142, c[0x0][0x23c], -R145.reuse ;  /* 0x00008f008eb57a23 */ /* 0x100fe40000010891 */
[--C-:B------:R-:W-:Y:S02]  /*df70*/  FFMA.FTZ R182, R140, c[0x0][0x23c], -R145.reuse ;  /* 0x00008f008cb67a23 */ /* 0x100fe40000010891 */
[--C-:B------:R-:W-:Y:S01]  /*df80*/  FFMA.FTZ R183, R138, c[0x0][0x23c], -R145.reuse ;  /* 0x00008f008ab77a23 */ /* 0x100fe20000010891 */
[----:B------:R-:W1:Y:S01]  /*df90*/  MUFU.EX2 R173, R173 ;  /* 0x000000ad00ad7308 */ /* 0x000e620000000800 */
[--C-:B------:R-:W-:Y:S01]  /*dfa0*/  FFMA.FTZ R184, R157, c[0x0][0x23c], -R152.reuse ;  /* 0x00008f009db87a23 */ /* 0x100fe20000010898 */
[----:B------:R-:W-:Y:S01]  /*dfb0*/  LDSM.16.MT88.4 R100, [R201+0xe000] ;  /* 0x00e00000c964783b */ /* 0x000fe20000004200 */
[--C-:B------:R-:W-:Y:S01]  /*dfc0*/  FFMA.FTZ R185, R155, c[0x0][0x23c], -R152.reuse ;  /* 0x00008f009bb97a23 */ /* 0x100fe20000010898 */
[----:B--2---:R-:W-:Y:S01]  /*dfd0*/  F2FP.PACK_AB R131, R168, R169 ;  /* 0x000000a9a883723e */ /* 0x004fe200000000ff */
[--C-:B------:R-:W-:Y:S02]  /*dfe0*/  FFMA.FTZ R186, R153, c[0x0][0x23c], -R152.reuse ;  /* 0x00008f0099ba7a23 */ /* 0x100fe40000010898 */
[--C-:B------:R-:W-:Y:S02]  /*dff0*/  FFMA.FTZ R187, R151, c[0x0][0x23c], -R152.reuse ;  /* 0x00008f0097bb7a23 */ /* 0x100fe40000010898 */
[--C-:B------:R-:W-:Y:S01]  /*e000*/  FFMA.FTZ R235, R160, c[0x0][0x23c], -R145.reuse ;  /* 0x00008f00a0eb7a23 */ /* 0x100fe20000010891 */
[----:B------:R-:W-:Y:S01]  /*e010*/  MUFU.EX2 R172, R172 ;  /* 0x000000ac00ac7308 */ /* 0x000fe20000000800 */
[----:B------:R-:W-:Y:S01]  /*e020*/  LDSM.16.MT88.4 R116, [R202+0xc800] ;  /* 0x00c80000ca74783b */ /* 0x000fe20000004200 */
[--C-:B------:R-:W-:Y:S02]  /*e030*/  FFMA.FTZ R236, R158, c[0x0][0x23c], -R145.reuse ;  /* 0x00008f009eec7a23 */ /* 0x100fe40000010891 */
[--C-:B------:R-:W-:Y:S02]  /*e040*/  FFMA.FTZ R237, R156, c[0x0][0x23c], -R145.reuse ;  /* 0x00008f009ced7a23 */ /* 0x100fe40000010891 */
[--C-:B------:R-:W-:Y:S02]  /*e050*/  FFMA.FTZ R238, R154, c[0x0][0x23c], -R145.reuse ;  /* 0x00008f009aee7a23 */ /* 0x100fe40000010891 */
[--C-:B------:R-:W-:Y:S01]  /*e060*/  FFMA.FTZ R239, R149, c[0x0][0x23c], -R152.reuse ;  /* 0x00008f0095ef7a23 */ /* 0x100fe20000010898 */
[----:B------:R-:W-:Y:S01]  /*e070*/  LDSM.16.MT88.4 R136, [R202+0xe800] ;  /* 0x00e80000ca88783b */ /* 0x000fe20000004200 */
[----:B------:R-:W2:Y:S01]  /*e080*/  MUFU.EX2 R171, R171 ;  /* 0x000000ab00ab7308 */ /* 0x000ea20000000800 */
[--C-:B------:R-:W-:Y:S02]  /*e090*/  FFMA.FTZ R240, R147, c[0x0][0x23c], -R152.reuse ;  /* 0x00008f0093f07a23 */ /* 0x100fe40000010898 */
[--C-:B------:R-:W-:Y:S01]  /*e0a0*/  FFMA.FTZ R241, R150, c[0x0][0x23c], -R145.reuse ;  /* 0x00008f0096f17a23 */ /* 0x100fe20000010891 */
[----:B-1----:R-:W-:Y:S01]  /*e0b0*/  F2FP.PACK_AB R128, R173, R174 ;  /* 0x000000aead80723e */ /* 0x002fe200000000ff */
[--C-:B------:R-:W-:Y:S02]  /*e0c0*/  FFMA.FTZ R242, R148, c[0x0][0x23c], -R145.reuse ;  /* 0x00008f0094f27a23 */ /* 0x100fe40000010891 */
[----:B------:R-:W-:Y:S01]  /*e0d0*/  LDSM.16.MT88.4 R140, [R201+0xe800] ;  /* 0x00e80000c98c783b */ /* 0x000fe20000004200 */
[--C-:B------:R-:W-:Y:S02]  /*e0e0*/  FFMA.FTZ R243, R146, c[0x0][0x23c], -R145.reuse ;  /* 0x00008f0092f37a23 */ /* 0x100fe40000010891 */
[----:B------:R-:W-:Y:S01]  /*e0f0*/  FFMA.FTZ R145, R144, c[0x0][0x23c], -R145 ;  /* 0x00008f0090917a23 */ /* 0x000fe20000010891 */
[----:B------:R-:W-:Y:S01]  /*e100*/  MUFU.EX2 R176, R176 ;  /* 0x000000b000b07308 */ /* 0x000fe20000000800 */
[C---:B------:R-:W-:Y:S02]  /*e110*/  FMUL.FTZ R38, R2.reuse, R38 ;  /* 0x0000002602267220 */ /* 0x040fe40000410000 */
[C---:B------:R-:W-:Y:S01]  /*e120*/  FMUL.FTZ R39, R2.reuse, R39 ;  /* 0x0000002702277220 */ /* 0x040fe20000410000 */
[----:B------:R-:W-:Y:S01]  /*e130*/  LDSM.16.MT88.4 R148, [R204+0xf800] ;  /* 0x00f80000cc94783b */ /* 0x000fe20000004200 */
[C---:B------:R-:W-:Y:S02]  /*e140*/  FMUL.FTZ R36, R3.reuse, R36 ;  /* 0x0000002403247220 */ /* 0x040fe40000410000 */
[----:B------:R-:W-:Y:S02]  /*e150*/  FMUL.FTZ R37, R3, R37 ;  /* 0x0000002503257220 */ /* 0x000fe40000410000 */
[C---:B------:R-:W-:Y:S01]  /*e160*/  FMUL.FTZ R42, R2.reuse, R42 ;  /* 0x0000002a022a7220 */ /* 0x040fe20000410000 */
[----:B------:R1:W-:Y:S01]  /*e170*/  MUFU.EX2 R244, R145 ;  /* 0x0000009100f47308 */ /* 0x0003e20000000800 */
[C---:B------:R-:W-:Y:S01]  /*e180*/  FMUL.FTZ R43, R2.reuse, R43 ;  /* 0x0000002b022b7220 */ /* 0x040fe20000410000 */
[----:B------:R-:W-:Y:S01]  /*e190*/  LDSM.16.MT88.4 R156, [R201+0xf800] ;  /* 0x00f80000c99c783b */ /* 0x000fe20000004200 */
[----:B--2---:R-:W-:Y:S01]  /*e1a0*/  F2FP.PACK_AB R130, R171, R172 ;  /* 0x000000acab82723e */ /* 0x004fe200000000ff */
[C---:B------:R-:W-:Y:S02]  /*e1b0*/  FMUL.FTZ R40, R3.reuse, R40 ;  /* 0x0000002803287220 */ /* 0x040fe40000410000 */
[C---:B------:R-:W-:Y:S02]  /*e1c0*/  FMUL.FTZ R41, R3.reuse, R41 ;  /* 0x0000002903297220 */ /* 0x040fe40000410000 */
[C---:B------:R-:W-:Y:S02]  /*e1d0*/  FMUL.FTZ R46, R2.reuse, R46 ;  /* 0x0000002e022e7220 */ /* 0x040fe40000410000 */
[C---:B------:R-:W-:Y:S01]  /*e1e0*/  HMMA.16816.F32 R4, R128.reuse, R12, R4 ;  /* 0x0000000c8004723c */ /* 0x040fe20000001804 */
[----:B------:R-:W-:Y:S01]  /*e1f0*/  LDSM.16.MT88.4 R160, [R200+0xf800] ;  /* 0x00f80000c8a0783b */ /* 0x000fe20000004200 */
[----:B------:R-:W2:Y:S03]  /*e200*/  MUFU.EX2 R177, R177 ;  /* 0x000000b100b17308 */ /* 0x000ea60000000800 */
[C---:B------:R-:W-:Y:S02]  /*e210*/  FMUL.FTZ R47, R2.reuse, R47 ;  /* 0x0000002f022f7220 */ /* 0x040fe40000410000 */
[C---:B------:R-:W-:Y:S01]  /*e220*/  FMUL.FTZ R12, R3.reuse, R120 ;  /* 0x00000078030c7220 */ /* 0x040fe20000410000 */
[C---:B------:R-:W-:Y:S04]  /*e230*/  HMMA.16816.F32 R8, R128.reuse, R14, R8 ;  /* 0x0000000e8008723c */ /* 0x040fe80000001808 */
[C---:B------:R-:W-:Y:S01]  /*e240*/  FMUL.FTZ R13, R3.reuse, R121 ;  /* 0x00000079030d7220 */ /* 0x040fe20000410000 */
[----:B------:R-:W-:Y:S01]  /*e250*/  MUFU.EX2 R178, R178 ;  /* 0x000000b200b27308 */ /* 0x000fe20000000800 */
[----:B-1----:R-:W-:Y:S01]  /*e260*/  LDSM.16.MT88.4 R144, [R200+0xd800] ;  /* 0x00d80000c890783b */ /* 0x002fe20000004200 */
[C---:B------:R-:W-:Y:S02]  /*e270*/  FMUL.FTZ R14, R2.reuse, R122 ;  /* 0x0000007a020e7220 */ /* 0x040fe40000410000 */
[C---:B------:R-:W-:Y:S03]  /*e280*/  FMUL.FTZ R15, R2.reuse, R123 ;  /* 0x0000007b020f7220 */ /* 0x040fe60000410000 */
[C---:B------:R-:W-:Y:S02]  /*e290*/  FMUL.FTZ R44, R3.reuse, R44 ;  /* 0x0000002c032c7220 */ /* 0x040fe40000410000 */
[----:B------:R-:W1:Y:S01]  /*e2a0*/  LDSM.16.MT88.4 R120, [R200+0xc000] ;  /* 0x00c00000c878783b */ /* 0x000e620000004200 */
[C---:B------:R-:W-:Y:S01]  /*e2b0*/  FMUL.FTZ R45, R3.reuse, R45 ;  /* 0x0000002d032d7220 */ /* 0x040fe20000410000 */
[C---:B------:R-:W-:Y:S01]  /*e2c0*/  HMMA.16816.F32 R12, R128.reuse, R20, R12 ;  /* 0x00000014800c723c */ /* 0x040fe2000000180c */
[----:B------:R-:W-:Y:S02]  /*e2d0*/  MUFU.EX2 R179, R179 ;  /* 0x000000b300b37308 */ /* 0x000fe40000000800 */
[C---:B------:R-:W-:Y:S02]  /*e2e0*/  FMUL.FTZ R50, R2.reuse, R50 ;  /* 0x0000003202327220 */ /* 0x040fe40000410000 */
[C---:B------:R-:W-:Y:S02]  /*e2f0*/  FMUL.FTZ R51, R2.reuse, R51 ;  /* 0x0000003302337220 */ /* 0x040fe40000410000 */
[C---:B------:R-:W-:Y:S01]  /*e300*/  FMUL.FTZ R20, R3.reuse, R112 ;  /* 0x0000007003147220 */ /* 0x040fe20000410000 */
[C---:B------:R-:W-:Y:S03]  /*e310*/  HMMA.16816.F32 R16, R128.reuse, R22, R16 ;  /* 0x000000168010723c */ /* 0x040fe60000001810 */
[----:B------:R-:W-:Y:S01]  /*e320*/  MUFU.EX2 R180, R180 ;  /* 0x000000b400b47308 */ /* 0x000fe20000000800 */
[C---:B------:R-:W-:Y:S02]  /*e330*/  FMUL.FTZ R21, R3.reuse, R113 ;  /* 0x0000007103157220 */ /* 0x040fe40000410000 */
[C---:B------:R-:W-:Y:S02]  /*e340*/  FMUL.FTZ R48, R3.reuse, R48 ;  /* 0x0000003003307220 */ /* 0x040fe40000410000 */
[C---:B------:R-:W-:Y:S04]  /*e350*/  FMUL.FTZ R22, R2.reuse, R114 ;  /* 0x0000007202167220 */ /* 0x040fe80000410000 */
[C---:B------:R-:W-:Y:S01]  /*e360*/  FMUL.FTZ R23, R2.reuse, R115 ;  /* 0x0000007302177220 */ /* 0x040fe20000410000 */
[----:B------:R-:W3:Y:S01]  /*e370*/  MUFU.EX2 R181, R181 ;  /* 0x000000b500b57308 */ /* 0x000ee20000000800 */
[----:B------:R-:W4:Y:S01]  /*e380*/  LDSM.16.MT88.4 R112, [R204+0xe000] ;  /* 0x00e00000cc70783b */ /* 0x000f220000004200 */
[C---:B------:R-:W-:Y:S02]  /*e390*/  FMUL.FTZ R49, R3.reuse, R49 ;  /* 0x0000003103317220 */ /* 0x040fe40000410000 */
[C---:B------:R-:W-:Y:S02]  /*e3a0*/  FMUL.FTZ R54, R2.reuse, R54 ;  /* 0x0000003602367220 */ /* 0x040fe40000410000 */
[C---:B------:R-:W-:Y:S03]  /*e3b0*/  HMMA.16816.F32 R20, R128.reuse, R28, R20 ;  /* 0x0000001c8014723c */ /* 0x040fe60000001814 */
[C---:B------:R-:W-:Y:S01]  /*e3c0*/  FMUL.FTZ R55, R2.reuse, R55 ;  /* 0x0000003702377220 */ /* 0x040fe20000410000 */
[----:B------:R-:W-:Y:S01]  /*e3d0*/  MUFU.EX2 R182, R182 ;  /* 0x000000b600b67308 */ /* 0x000fe20000000800 */
[C---:B------:R-:W-:Y:S02]  /*e3e0*/  FMUL.FTZ R52, R3.reuse, R52 ;  /* 0x0000003403347220 */ /* 0x040fe40000410000 */
[C---:B------:R-:W-:Y:S01]  /*e3f0*/  FMUL.FTZ R28, R3.reuse, R104 ;  /* 0x00000068031c7220 */ /* 0x040fe20000410000 */
[C---:B------:R-:W-:Y:S04]  /*e400*/  HMMA.16816.F32 R24, R128.reuse, R30, R24 ;  /* 0x0000001e8018723c */ /* 0x040fe80000001818 */
[C---:B------:R-:W-:Y:S02]  /*e410*/  FMUL.FTZ R29, R3.reuse, R105 ;  /* 0x00000069031d7220 */ /* 0x040fe40000410000 */
[C---:B------:R-:W-:Y:S01]  /*e420*/  FMUL.FTZ R53, R3.reuse, R53 ;  /* 0x0000003503357220 */ /* 0x040fe20000410000 */
[----:B------:R-:W5:Y:S01]  /*e430*/  MUFU.EX2 R183, R183 ;  /* 0x000000b700b77308 */ /* 0x000f620000000800 */
[C---:B------:R-:W-:Y:S04]  /*e440*/  FMUL.FTZ R30, R2.reuse, R106 ;  /* 0x0000006a021e7220 */ /* 0x040fe80000410000 */
[C---:B------:R-:W-:Y:S02]  /*e450*/  FMUL.FTZ R31, R2.reuse, R107 ;  /* 0x0000006b021f7220 */ /* 0x040fe40000410000 */
[----:B------:R-:W2:Y:S01]  /*e460*/  LDSM.16.MT88.4 R104, [R202+0xe000] ;  /* 0x00e00000ca68783b */ /* 0x000ea20000004200 */
[C---:B------:R-:W-:Y:S02]  /*e470*/  FMUL.FTZ R58, R2.reuse, R58 ;  /* 0x0000003a023a7220 */ /* 0x040fe40000410000 */
[C---:B------:R-:W-:Y:S01]  /*e480*/  FMUL.FTZ R59, R2.reuse, R59 ;  /* 0x0000003b023b7220 */ /* 0x040fe20000410000 */
[----:B------:R-:W-:Y:S01]  /*e490*/  MUFU.EX2 R184, R184 ;  /* 0x000000b800b87308 */ /* 0x000fe20000000800 */
[C---:B-1----:R-:W-:Y:S03]  /*e4a0*/  HMMA.16816.F32 R28, R128.reuse, R120, R28 ;  /* 0x00000078801c723c */ /* 0x042fe6000000181c */
[C---:B------:R-:W-:Y:S02]  /*e4b0*/  FMUL.FTZ R56, R3.reuse, R56 ;  /* 0x0000003803387220 */ /* 0x040fe40000410000 */
[C---:B------:R-:W-:Y:S02]  /*e4c0*/  FMUL.FTZ R57, R3.reuse, R57 ;  /* 0x0000003903397220 */ /* 0x040fe40000410000 */
[C---:B------:R-:W-:Y:S01]  /*e4d0*/  FMUL.FTZ R62, R2.reuse, R62 ;  /* 0x0000003e023e7220 */ /* 0x040fe20000410000 */
[C---:B------:R-:W-:Y:S01]  /*e4e0*/  HMMA.16816.F32 R32, R128.reuse, R122, R32 ;  /* 0x0000007a8020723c */ /* 0x040fe20000001820 */
[----:B------:R-:W-:Y:S01]  /*e4f0*/  LDSM.16.MT88.4 R120, [R200+0xc800] ;  /* 0x00c80000c878783b */ /* 0x000fe20000004200 */
[----:B------:R-:W1:Y:S02]  /*e500*/  MUFU.EX2 R185, R185 ;  /* 0x000000b900b97308 */ /* 0x000e640000000800 */
[C---:B------:R-:W-:Y:S02]  /*e510*/  FMUL.FTZ R63, R2.reuse, R63 ;  /* 0x0000003f023f7220 */ /* 0x040fe40000410000 */
[C---:B------:R-:W-:Y:S02]  /*e520*/  FMUL.FTZ R60, R3.reuse, R60 ;  /* 0x0000003c033c7220 */ /* 0x040fe40000410000 */
[C---:B----4-:R-:W-:Y:S04]  /*e530*/  HMMA.16816.F32 R36, R128.reuse, R112, R36 ;  /* 0x000000708024723c */ /* 0x050fe80000001824 */
[C---:B------:R-:W-:Y:S01]  /*e540*/  FMUL.FTZ R61, R3.reuse, R61 ;  /* 0x0000003d033d7220 */ /* 0x040fe20000410000 */
[----:B------:R-:W-:Y:S01]  /*e550*/  MUFU.EX2 R186, R186 ;  /* 0x000000ba00ba7308 */ /* 0x000fe20000000800 */
[C---:B------:R-:W-:Y:S02]  /*e560*/  FMUL.FTZ R66, R2.reuse, R66 ;  /* 0x0000004202427220 */ /* 0x040fe40000410000 */
[C---:B------:R-:W-:Y:S01]  /*e570*/  HMMA.16816.F32 R40, R128.reuse, R114, R40 ;  /* 0x000000728028723c */ /* 0x040fe20000001828 */
[----:B------:R-:W-:Y:S03]  /*e580*/  LDSM.16.MT88.4 R112, [R204+0xc800] ;  /* 0x00c80000cc70783b */ /* 0x000fe60000004200 */
[C---:B------:R-:W-:Y:S02]  /*e590*/  FMUL.FTZ R67, R2.reuse, R67 ;  /* 0x0000004302437220 */ /* 0x040fe40000410000 */
[C---:B------:R-:W-:Y:S01]  /*e5a0*/  FMUL.FTZ R64, R3.reuse, R64 ;  /* 0x0000004003407220 */ /* 0x040fe20000410000 */
[----:B------:R-:W4:Y:S01]  /*e5b0*/  MUFU.EX2 R187, R187 ;  /* 0x000000bb00bb7308 */ /* 0x000f220000000800 */
[C---:B------:R-:W-:Y:S01]  /*e5c0*/  FMUL.FTZ R65, R3.reuse, R65 ;  /* 0x0000004103417220 */ /* 0x040fe20000410000 */
[C---:B--2---:R-:W-:Y:S03]  /*e5d0*/  HMMA.16816.F32 R44, R128.reuse, R104, R44 ;  /* 0x00000068802c723c */ /* 0x044fe6000000182c */
[C---:B------:R-:W-:Y:S02]  /*e5e0*/  FMUL.FTZ R70, R2.reuse, R70 ;  /* 0x0000004602467220 */ /* 0x040fe40000410000 */
[C---:B------:R-:W-:Y:S03]  /*e5f0*/  FMUL.FTZ R71, R2.reuse, R71 ;  /* 0x0000004702477220 */ /* 0x040fe60000410000 */
[----:B------:R-:W-:Y:S01]  /*e600*/  MUFU.EX2 R235, R235 ;  /* 0x000000eb00eb7308 */ /* 0x000fe20000000800 */
[C---:B------:R-:W-:Y:S01]  /*e610*/  FMUL.FTZ R68, R3.reuse, R68 ;  /* 0x0000004403447220 */ /* 0x040fe20000410000 */
[C---:B------:R-:W-:Y:S01]  /*e620*/  HMMA.16816.F32 R48, R128.reuse, R106, R48 ;  /* 0x0000006a8030723c */ /* 0x040fe20000001830 */
[----:B------:R-:W2:Y:S02]  /*e630*/  LDSM.16.MT88.4 R104, [R204+0x10000] ;  /* 0x01000000cc68783b */ /* 0x000ea40000004200 */
[C---:B------:R-:W-:Y:S02]  /*e640*/  FMUL.FTZ R69, R3.reuse, R69 ;  /* 0x0000004503457220 */ /* 0x040fe40000410000 */
[C---:B------:R-:W-:Y:S03]  /*e650*/  FMUL.FTZ R74, R2.reuse, R74 ;  /* 0x0000004a024a7220 */ /* 0x040fe60000410000 */
[C---:B------:R-:W-:Y:S01]  /*e660*/  HMMA.16816.F32 R52, R128.reuse, R100, R52 ;  /* 0x000000648034723c */ /* 0x040fe20000001834 */
[----:B------:R-:W1:Y:S03]  /*e670*/  MUFU.EX2 R236, R236 ;  /* 0x000000ec00ec7308 */ /* 0x000e660000000800 */
[C---:B------:R-:W-:Y:S02]  /*e680*/  FMUL.FTZ R75, R2.reuse, R75 ;  /* 0x0000004b024b7220 */ /* 0x040fe40000410000 */
[C---:B------:R-:W-:Y:S02]  /*e690*/  FMUL.FTZ R72, R3.reuse, R72 ;  /* 0x0000004803487220 */ /* 0x040fe40000410000 */
[C---:B------:R-:W-:Y:S01]  /*e6a0*/  HMMA.16816.F32 R56, R128.reuse, R102, R56 ;  /* 0x000000668038723c */ /* 0x040fe20000001838 */
[----:B------:R-:W1:Y:S02]  /*e6b0*/  LDSM.16.MT88.4 R100, [R202+0x10000] ;  /* 0x01000000ca64783b */ /* 0x000e640000004200 */
[----:B------:R-:W-:Y:S01]  /*e6c0*/  MUFU.EX2 R237, R237 ;  /* 0x000000ed00ed7308 */ /* 0x000fe20000000800 */
[C---:B------:R-:W-:Y:S02]  /*e6d0*/  FMUL.FTZ R73, R3.reuse, R73 ;  /* 0x0000004903497220 */ /* 0x040fe40000410000 */
[C---:B------:R-:W-:Y:S02]  /*e6e0*/  FMUL.FTZ R78, R2.reuse, R78 ;  /* 0x0000004e024e7220 */ /* 0x040fe40000410000 */
[C---:B------:R-:W-:Y:S04]  /*e6f0*/  HMMA.16816.F32 R60, R128.reuse, R108, R60 ;  /* 0x0000006c803c723c */ /* 0x040fe8000000183c */
[C---:B------:R-:W-:Y:S01]  /*e700*/  FMUL.FTZ R79, R2.reuse, R79 ;  /* 0x0000004f024f7220 */ /* 0x040fe20000410000 */
[----:B------:R-:W1:Y:S01]  /*e710*/  MUFU.EX2 R238, R238 ;  /* 0x000000ee00ee7308 */ /* 0x000e620000000800 */
[C---:B------:R-:W-:Y:S02]  /*e720*/  FMUL.FTZ R76, R3.reuse, R76 ;  /* 0x0000004c034c7220 */ /* 0x040fe40000410000 */
[C---:B------:R-:W-:Y:S01]  /*e730*/  HMMA.16816.F32 R64, R128.reuse, R110, R64 ;  /* 0x0000006e8040723c */ /* 0x040fe20000001840 */
[----:B------:R-:W4:Y:S03]  /*e740*/  LDSM.16.MT88.4 R108, [R201+0x10000] ;  /* 0x01000000c96c783b */ /* 0x000f260000004200 */
[C---:B------:R-:W-:Y:S02]  /*e750*/  FMUL.FTZ R77, R3.reuse, R77 ;  /* 0x0000004d034d7220 */ /* 0x040fe40000410000 */
[C---:B------:R-:W-:Y:S01]  /*e760*/  FMUL.FTZ R82, R2.reuse, R82 ;  /* 0x0000005202527220 */ /* 0x040fe20000410000 */
[----:B------:R-:W-:Y:S01]  /*e770*/  MUFU.EX2 R239, R239 ;  /* 0x000000ef00ef7308 */ /* 0x000fe20000000800 */
[C---:B------:R-:W-:Y:S01]  /*e780*/  FMUL.FTZ R83, R2.reuse, R83 ;  /* 0x0000005302537220 */ /* 0x040fe20000410000 */
[C---:B--2---:R-:W-:Y:S03]  /*e790*/  HMMA.16816.F32 R68, R128.reuse, R104, R68 ;  /* 0x000000688044723c */ /* 0x044fe60000001844 */
[C---:B------:R-:W-:Y:S02]  /*e7a0*/  FMUL.FTZ R80, R3.reuse, R80 ;  /* 0x0000005003507220 */ /* 0x040fe40000410000 */
[C---:B------:R-:W-:Y:S02]  /*e7b0*/  FMUL.FTZ R81, R3.reuse, R81 ;  /* 0x0000005103517220 */ /* 0x040fe40000410000 */
[C---:B------:R-:W-:Y:S01]  /*e7c0*/  FMUL.FTZ R86, R2.reuse, R86 ;  /* 0x0000005602567220 */ /* 0x040fe20000410000 */
[C---:B------:R-:W-:Y:S01]  /*e7d0*/  HMMA.16816.F32 R72, R128.reuse, R106, R72 ;  /* 0x0000006a8048723c */ /* 0x040fe20000001848 */
[----:B------:R-:W2:Y:S01]  /*e7e0*/  LDSM.16.MT88.4 R104, [R200+0x10000] ;  /* 0x01000000c868783b */ /* 0x000ea20000004200 */
[----:B------:R-:W2:Y:S02]  /*e7f0*/  MUFU.EX2 R240, R240 ;  /* 0x000000f000f07308 */ /* 0x000ea40000000800 */
[C---:B------:R-:W-:Y:S02]  /*e800*/  FMUL.FTZ R87, R2.reuse, R87 ;  /* 0x0000005702577220 */ /* 0x040fe40000410000 */
[C---:B------:R-:W-:Y:S02]  /*e810*/  FMUL.FTZ R84, R3.reuse, R84 ;  /* 0x0000005403547220 */ /* 0x040fe40000410000 */
[C---:B-1----:R-:W-:Y:S04]  /*e820*/  HMMA.16816.F32 R76, R128.reuse, R100, R76 ;  /* 0x00000064804c723c */ /* 0x042fe8000000184c */
[----:B------:R-:W-:Y:S01]  /*e830*/  FMUL.FTZ R85, R3, R85 ;  /* 0x0000005503557220 */ /* 0x000fe20000410000 */
[----:B------:R-:W-:Y:S01]  /*e840*/  MUFU.EX2 R241, R241 ;  /* 0x000000f100f17308 */ /* 0x000fe20000000800 */
[C---:B------:R-:W-:Y:S01]  /*e850*/  FMUL.FTZ R90, R2.reuse, R90 ;  /* 0x0000005a025a7220 */ /* 0x040fe20000410000 */
[----:B------:R-:W-:Y:S01]  /*e860*/  F2FP.PACK_AB R101, R177, R176 ;  /* 0x000000b0b165723e */ /* 0x000fe200000000ff */
[C---:B------:R-:W-:Y:S04]  /*e870*/  HMMA.16816.F32 R80, R128.reuse, R102, R80 ;  /* 0x000000668050723c */ /* 0x040fe80000001850 */
[C---:B------:R-:W-:Y:S01]  /*e880*/  FMUL.FTZ R91, R2.reuse, R91 ;  /* 0x0000005b025b7220 */ /* 0x040fe20000410000 */
[----:B---3--:R-:W-:Y:S01]  /*e890*/  F2FP.PACK_AB R100, R181, R180 ;  /* 0x000000b4b564723e */ /* 0x008fe200000000ff */
[----:B------:R-:W-:Y:S01]  /*e8a0*/  FMUL.FTZ R88, R3, R88 ;  /* 0x0000005803587220 */ /* 0x000fe20000410000 */
[----:B------:R-:W-:Y:S01]  /*e8b0*/  F2FP.PACK_AB R103, R179, R178 ;  /* 0x000000b2b367723e */ /* 0x000fe200000000ff */
[C---:B----4-:R-:W-:Y:S01]  /*e8c0*/  HMMA.16816.F32 R84, R128.reuse, R108, R84 ;  /* 0x0000006c8054723c */ /* 0x050fe20000001854 */
[----:B------:R-:W1:Y:S03]  /*e8d0*/  MUFU.EX2 R242, R242 ;  /* 0x000000f200f27308 */ /* 0x000e660000000800 */
[----:B------:R-:W-:Y:S01]  /*e8e0*/  FMUL.FTZ R89, R3, R89 ;  /* 0x0000005903597220 */ /* 0x000fe20000410000 */
[----:B-----5:R-:W-:Y:S01]  /*e8f0*/  F2FP.PACK_AB R102, R183, R182 ;  /* 0x000000b6b766723e */ /* 0x020fe200000000ff */
[C---:B------:R-:W-:Y:S02]  /*e900*/  FMUL.FTZ R94, R2.reuse, R94 ;  /* 0x0000005e025e7220 */ /* 0x040fe40000410000 */
[C---:B------:R-:W-:Y:S03]  /*e910*/  FMUL.FTZ R95, R2.reuse, R95 ;  /* 0x0000005f025f7220 */ /* 0x040fe60000410000 */
[C---:B------:R-:W-:Y:S01]  /*e920*/  HMMA.16816.F32 R88, R128.reuse, R110, R88 ;  /* 0x0000006e8058723c */ /* 0x040fe20000001858 */
[----:B------:R-:W3:Y:S01]  /*e930*/  LDSM.16.MT88.4 R108, [R201+0xc800] ;  /* 0x00c80000c96c783b */ /* 0x000ee20000004200 */
[----:B------:R-:W-:Y:S01]  /*e940*/  MUFU.EX2 R243, R243 ;  /* 0x000000f300f37308 */ /* 0x000fe20000000800 */
[C---:B------:R-:W-:Y:S02]  /*e950*/  FMUL.FTZ R92, R3.reuse, R92 ;  /* 0x0000005c035c7220 */ /* 0x040fe40000410000 */
[C---:B------:R-:W-:Y:S02]  /*e960*/  FMUL.FTZ R93, R3.reuse, R93 ;  /* 0x0000005d035d7220 */ /* 0x040fe40000410000 */
[C---:B------:R-:W-:Y:S02]  /*e970*/  FMUL.FTZ R98, R2.reuse, R98 ;  /* 0x0000006202627220 */ /* 0x040fe40000410000 */
[----:B------:R-:W-:Y:S03]  /*e980*/  FMUL.FTZ R99, R2, R99 ;  /* 0x0000006302637220 */ /* 0x000fe60000410000 */
[C---:B--2---:R-:W-:Y:S03]  /*e990*/  HMMA.16816.F32 R92, R128.reuse, R104, R92 ;  /* 0x00000068805c723c */ /* 0x044fe6000000185c */
[C---:B------:R-:W-:Y:S02]  /*e9a0*/  FMUL.FTZ R96, R3.reuse, R96 ;  /* 0x0000006003607220 */ /* 0x040fe40000410000 */
[----:B------:R-:W-:Y:S02]  /*e9b0*/  FMUL.FTZ R97, R3, R97 ;  /* 0x0000006103617220 */ /* 0x000fe40000410000 */
[--C-:B------:R-:W-:Y:S02]  /*e9c0*/  FFMA.FTZ R135, R135, c[0x0][0x23c], -R152.reuse ;  /* 0x00008f0087877a23 */ /* 0x100fe40000010898 */
[----:B------:R-:W-:Y:S03]  /*e9d0*/  FFMA.FTZ R152, R134, c[0x0][0x23c], -R152 ;  /* 0x00008f0086987a23 */ /* 0x000fe60000010898 */
[----:B------:R-:W-:Y:S01]  /*e9e0*/  HMMA.16816.F32 R96, R128, R106, R96 ;  /* 0x0000006a8060723c */ /* 0x000fe20000001860 */
[----:B------:R-:W2:Y:S01]  /*e9f0*/  LDSM.16.MT88.4 R104, [R200+0xe800] ;  /* 0x00e80000c868783b */ /* 0x000ea20000004200 */
[----:B------:R4:W-:Y:S01]  /*ea00*/  MUFU.EX2 R134, R152 ;  /* 0x0000009800867308 */ /* 0x0009e20000000800 */
[----:B------:R-:W-:Y:S02]  /*ea10*/  FFMA.FTZ R175, R2, R231, R175 ;  /* 0x000000e702af7223 */ /* 0x000fe400000100af */
[----:B------:R-:W-:Y:S01]  /*ea20*/  FFMA.FTZ R174, R3, R232, R174 ;  /* 0x000000e803ae7223 */ /* 0x000fe200000100ae */
[----:B------:R-:W-:Y:S01]  /*ea30*/  MOV R3, R132 ;  /* 0x0000008400037202 */ /* 0x000fe20000000f00 */
[----:B------:R-:W-:Y:S01]  /*ea40*/  FADD.FTZ R170, R170, R175 ;  /* 0x000000afaaaa7221 */ /* 0x000fe20000010000 */
[C---:B------:R-:W-:Y:S01]  /*ea50*/  HMMA.16816.F32 R4, R100.reuse, R112, R4 ;  /* 0x000000706404723c */ /* 0x040fe20000001804 */
[----:B------:R-:W-:Y:S03]  /*ea60*/  LDSM.16.MT88.4 R128, [R202+0xf000] ;  /* 0x00f00000ca80783b */ /* 0x000fe60000004200 */
[----:B------:R-:W5:Y:S01]  /*ea70*/  MUFU.EX2 R135, R135 ;  /* 0x0000008700877308 */ /* 0x000f620000000800 */
[----:B------:R-:W-:Y:S02]  /*ea80*/  FADD.FTZ R173, R173, R174 ;  /* 0x000000aeadad7221 */ /* 0x000fe40000010000 */
[----:B------:R-:W-:Y:S01]  /*ea90*/  FADD.FTZ R169, R169, R170 ;  /* 0x000000aaa9a97221 */ /* 0x000fe20000010000 */
[C---:B------:R-:W-:Y:S01]  /*eaa0*/  HMMA.16816.F32 R8, R100.reuse, R114, R8 ;  /* 0x000000726408723c */ /* 0x040fe20000001808 */
[----:B------:R-:W-:Y:S03]  /*eab0*/  LDSM.16.MT88.4 R112, [R202+0x10800] ;  /* 0x01080000ca70783b */ /* 0x000fe60000004200 */
[----:B------:R-:W-:Y:S02]  /*eac0*/  FADD.FTZ R172, R172, R173 ;  /* 0x000000adacac7221 */ /* 0x000fe40000010000 */
[----:B------:R-:W-:Y:S02]  /*ead0*/  FADD.FTZ R169, R168, R169 ;  /* 0x000000a9a8a97221 */ /* 0x000fe40000010000 */
[C---:B------:R-:W-:Y:S01]  /*eae0*/  HMMA.16816.F32 R12, R100.reuse, R116, R12 ;  /* 0x00000074640c723c */ /* 0x040fe2000000180c */
[----:B----4-:R-:W-:Y:S03]  /*eaf0*/  LDSM.16.MT88.4 R152, [R202+0xf800] ;  /* 0x00f80000ca98783b */ /* 0x010fe60000004200 */
[----:B------:R-:W-:Y:S02]  /*eb00*/  FADD.FTZ R171, R171, R172 ;  /* 0x000000acabab7221 */ /* 0x000fe40000010000 */
[----:B------:R-:W-:Y:S02]  /*eb10*/  FADD.FTZ R176, R176, R169 ;  /* 0x000000a9b0b07221 */ /* 0x000fe40000010000 */
[C---:B------:R-:W-:Y:S01]  /*eb20*/  HMMA.16816.F32 R16, R100.reuse, R118, R16 ;  /* 0x000000766410723c */ /* 0x040fe20000001810 */
[----:B------:R-:W-:Y:S03]  /*eb30*/  LDSM.16.MT88.4 R116, [R201+0x10800] ;  /* 0x01080000c974783b */ /* 0x000fe60000004200 */
[----:B------:R-:W-:Y:S02]  /*eb40*/  FADD.FTZ R180, R180, R171 ;  /* 0x000000abb4b47221 */ /* 0x000fe40000010000 */
[----:B------:R-:W-:Y:S02]  /*eb50*/  FADD.FTZ R177, R177, R176 ;  /* 0x000000b0b1b17221 */ /* 0x000fe40000010000 */
[C---:B---3--:R-:W-:Y:S04]  /*eb60*/  HMMA.16816.F32 R20, R100.reuse, R108, R20 ;  /* 0x0000006c6414723c */ /* 0x048fe80000001814 */
[----:B------:R-:W-:Y:S02]  /*eb70*/  FADD.FTZ R181, R181, R180 ;  /* 0x000000b4b5b57221 */ /* 0x000fe40000010000 */
[----:B------:R-:W-:Y:S02]  /*eb80*/  FADD.FTZ R178, R178, R177 ;  /* 0x000000b1b2b27221 */ /* 0x000fe40000010000 */
[C---:B------:R-:W-:Y:S01]  /*eb90*/  HMMA.16816.F32 R24, R100.reuse, R110, R24 ;  /* 0x0000006e6418723c */ /* 0x040fe20000001818 */
[----:B------:R-:W3:Y:S03]  /*eba0*/  LDSM.16.MT88.4 R108, [R204+0x10800] ;  /* 0x01080000cc6c783b */ /* 0x000ee60000004200 */
[----:B------:R-:W-:Y:S02]  /*ebb0*/  FADD.FTZ R2, R182, R181 ;  /* 0x000000b5b6027221 */ /* 0x000fe40000010000 */
[----:B------:R-:W-:Y:S02]  /*ebc0*/  FADD.FTZ R179, R179, R178 ;  /* 0x000000b2b3b37221 */ /* 0x000fe40000010000 */
        /* <DEDUP_REMOVED lines=39> */
[C---:B---3--:R-:W-:Y:S03]  /*ee40*/  HMMA.16816.F32 R4, R100.reuse, R108, R4 ;  /* 0x0000006c6404723c */ /* 0x048fe60000001804 */
[----:B------:R-:W-:Y:S02]  /*ee50*/  FADD.FTZ R237, R237, R236 ;  /* 0x000000eceded7221 */ /* 0x000fe40000010000 */
[----:B------:R-:W-:Y:S02]  /*ee60*/  FADD.FTZ R186, R187, R186 ;  /* 0x000000babbba7221 */ /* 0x000fe40000010000 */
[----:B------:R-:W-:Y:S01]  /*ee70*/  FADD.FTZ R238, R238, R237 ;  /* 0x000000edeeee7221 */ /* 0x000fe20000010000 */
[C---:B------:R-:W-:Y:S01]  /*ee80*/  HMMA.16816.F32 R8, R100.reuse, R110, R8 ;  /* 0x0000006e6408723c */ /* 0x040fe20000001808 */
[----:B------:R-:W3:Y:S07]  /*ee90*/  LDSM.16.MT88.4 R108, [R204+0x11000] ;  /* 0x01100000cc6c783b */ /* 0x000eee0000004200 */
[C---:B------:R-:W-:Y:S08]  /*eea0*/  HMMA.16816.F32 R12, R100.reuse, R120, R12 ;  /* 0x00000078640c723c */ /* 0x040ff0000000180c */
[C---:B------:R-:W-:Y:S08]  /*eeb0*/  HMMA.16816.F32 R16, R100.reuse, R122, R16 ;  /* 0x0000007a6410723c */ /* 0x040ff00000001810 */
[C---:B----4-:R-:W-:Y:S08]  /*eec0*/  HMMA.16816.F32 R20, R100.reuse, R112, R20 ;  /* 0x000000706414723c */ /* 0x050ff00000001814 */
[C---:B------:R-:W-:Y:S01]  /*eed0*/  HMMA.16816.F32 R24, R100.reuse, R114, R24 ;  /* 0x000000726418723c */ /* 0x040fe20000001818 */
[----:B------:R-:W4:Y:S07]  /*eee0*/  LDSM.16.MT88.4 R112, [R202+0x11000] ;  /* 0x01100000ca70783b */ /* 0x000f2e0000004200 */
[C---:B------:R-:W-:Y:S08]  /*eef0*/  HMMA.16816.F32 R28, R100.reuse, R124, R28 ;  /* 0x0000007c641c723c */ /* 0x040ff0000000181c */
[C---:B------:R-:W-:Y:S01]  /*ef00*/  HMMA.16816.F32 R32, R100.reuse, R126, R32 ;  /* 0x0000007e6420723c */ /* 0x040fe20000001820 */
[----:B------:R-:W-:Y:S07]  /*ef10*/  LDSM.16.MT88.4 R124, [R204+0xd800] ;  /* 0x00d80000cc7c783b */ /* 0x000fee0000004200 */
[C---:B-1----:R-:W-:Y:S08]  /*ef20*/  HMMA.16816.F32 R36, R100.reuse, R116, R36 ;  /* 0x000000746424723c */ /* 0x042ff00000001824 */
[C---:B------:R-:W-:Y:S01]  /*ef30*/  HMMA.16816.F32 R40, R100.reuse, R118, R40 ;  /* 0x000000766428723c */ /* 0x040fe20000001828 */
[----:B------:R-:W1:Y:S07]  /*ef40*/  LDSM.16.MT88.4 R116, [R201+0x11000] ;  /* 0x01100000c974783b */ /* 0x000e6e0000004200 */
[C---:B------:R-:W-:Y:S08]  /*ef50*/  HMMA.16816.F32 R44, R100.reuse, R128, R44 ;  /* 0x00000080642c723c */ /* 0x040ff0000000182c */
[C---:B------:R-:W-:Y:S08]  /*ef60*/  HMMA.16816.F32 R48, R100.reuse, R130, R48 ;  /* 0x000000826430723c */ /* 0x040ff00000001830 */
[C---:B------:R-:W-:Y:S07]  /*ef70*/  HMMA.16816.F32 R52, R100.reuse, R136, R52 ;  /* 0x000000886434723c */ /* 0x040fee0000001834 */
[----:B------:R-:W-:Y:S01]  /*ef80*/  F2FP.PACK_AB R137, R240, R239 ;  /* 0x000000eff089723e */ /* 0x000fe200000000ff */
[C---:B------:R-:W-:Y:S04]  /*ef90*/  HMMA.16816.F32 R56, R100.reuse, R138, R56 ;  /* 0x0000008a6438723c */ /* 0x040fe80000001838 */
[----:B------:R-:W-:Y:S01]  /*efa0*/  F2FP.PACK_AB R136, R242, R241 ;  /* 0x000000f1f288723e */ /* 0x000fe200000000ff */
[----:B------:R-:W-:Y:S02]  /*efb0*/  FADD.FTZ R239, R239, R186 ;  /* 0x000000baefef7221 */ /* 0x000fe40000010000 */
[----:B-----5:R-:W-:Y:S01]  /*efc0*/  F2FP.PACK_AB R139, R134, R135 ;  /* 0x00000087868b723e */ /* 0x020fe200000000ff */
[C---:B--2---:R-:W-:Y:S04]  /*efd0*/  HMMA.16816.F32 R60, R100.reuse, R104, R60 ;  /* 0x00000068643c723c */ /* 0x044fe8000000183c */
[----:B------:R-:W-:Y:S01]  /*efe0*/  F2FP.PACK_AB R138, R244, R243 ;  /* 0x000000f3f48a723e */ /* 0x000fe200000000ff */
[----:B------:R-:W-:Y:S02]  /*eff0*/  FADD.FTZ R241, R241, R238 ;  /* 0x000000eef1f17221 */ /* 0x000fe40000010000 */
[----:B------:R-:W-:Y:S01]  /*f000*/  FADD.FTZ R240, R240, R239 ;  /* 0x000000eff0f07221 */ /* 0x000fe20000010000 */
[C---:B------:R-:W-:Y:S01]  /*f010*/  HMMA.16816.F32 R64, R100.reuse, R106, R64 ;  /* 0x0000006a6440723c */ /* 0x040fe20000001840 */
[----:B------:R-:W2:Y:S03]  /*f020*/  LDSM.16.MT88.4 R104, [R200+0x11000] ;  /* 0x01100000c868783b */ /* 0x000ea60000004200 */
[----:B------:R-:W-:Y:S02]  /*f030*/  FADD.FTZ R242, R242, R241 ;  /* 0x000000f1f2f27221 */ /* 0x000fe40000010000 */
[----:B------:R-:W-:Y:S02]  /*f040*/  FADD.FTZ R135, R135, R240 ;  /* 0x000000f087877221 */ /* 0x000fe40000010000 */
[C---:B---3--:R-:W-:Y:S04]  /*f050*/  HMMA.16816.F32 R68, R100.reuse, R108, R68 ;  /* 0x0000006c6444723c */ /* 0x048fe80000001844 */
[----:B------:R-:W-:Y:S02]  /*f060*/  FADD.FTZ R243, R243, R242 ;  /* 0x000000f2f3f37221 */ /* 0x000fe40000010000 */
[----:B------:R-:W-:Y:S02]  /*f070*/  FADD.FTZ R231, R134, R135 ;  /* 0x0000008786e77221 */ /* 0x000fe40000010000 */
[C---:B------:R-:W-:Y:S01]  /*f080*/  HMMA.16816.F32 R72, R100.reuse, R110, R72 ;  /* 0x0000006e6448723c */ /* 0x040fe20000001848 */
[----:B------:R-:W3:Y:S03]  /*f090*/  LDSM.16.MT88.4 R108, [R202+0xd800] ;  /* 0x00d80000ca6c783b */ /* 0x000ee60000004200 */
[----:B------:R-:W-:Y:S04]  /*f0a0*/  FADD.FTZ R232, R244, R243 ;  /* 0x000000f3f4e87221 */ /* 0x000fe80000010000 */
[C---:B----4-:R-:W-:Y:S08]  /*f0b0*/  HMMA.16816.F32 R76, R100.reuse, R112, R76 ;  /* 0x00000070644c723c */ /* 0x050ff0000000184c */
[C---:B------:R-:W-:Y:S08]  /*f0c0*/  HMMA.16816.F32 R80, R100.reuse, R114, R80 ;  /* 0x000000726450723c */ /* 0x040ff00000001850 */
[C---:B-1----:R-:W-:Y:S08]  /*f0d0*/  HMMA.16816.F32 R84, R100.reuse, R116, R84 ;  /* 0x000000746454723c */ /* 0x042ff00000001854 */
[C---:B------:R-:W-:Y:S08]  /*f0e0*/  HMMA.16816.F32 R88, R100.reuse, R118, R88 ;  /* 0x000000766458723c */ /* 0x040ff00000001858 */
[C---:B--2---:R-:W-:Y:S08]  /*f0f0*/  HMMA.16816.F32 R92, R100.reuse, R104, R92 ;  /* 0x00000068645c723c */ /* 0x044ff0000000185c */
[----:B------:R-:W-:Y:S08]  /*f100*/  HMMA.16816.F32 R96, R100, R106, R96 ;  /* 0x0000006a6460723c */ /* 0x000ff00000001860 */
[C---:B------:R-:W-:Y:S01]  /*f110*/  HMMA.16816.F32 R128, R136.reuse, R124, R4 ;  /* 0x0000007c8880723c */ /* 0x040fe20000001804 */
[----:B------:R-:W1:Y:S07]  /*f120*/  LDSM.16.MT88.4 R4, [R202+0x11800] ;  /* 0x01180000ca04783b */ /* 0x000e6e0000004200 */
[C---:B------:R-:W-:Y:S01]  /*f130*/  HMMA.16816.F32 R124, R136.reuse, R126, R8 ;  /* 0x0000007e887c723c */ /* 0x040fe20000001808 */
[----:B------:R-:W2:Y:S07]  /*f140*/  LDSM.16.MT88.4 R8, [R201+0x11800] ;  /* 0x01180000c908783b */ /* 0x000eae0000004200 */
[C---:B---3--:R-:W-:Y:S01]  /*f150*/  HMMA.16816.F32 R120, R136.reuse, R108, R12 ;  /* 0x0000006c8878723c */ /* 0x048fe2000000180c */
[----:B------:R-:W3:Y:S07]  /*f160*/  LDSM.16.MT88.4 R12, [R200+0x11800] ;  /* 0x01180000c80c783b */ /* 0x000eee0000004200 */
        /* <DEDUP_REMOVED lines=18> */
[C---:B------:R-:W-:Y:S08]  /*f290*/  HMMA.16816.F32 R88, R136.reuse, R10, R88 ;  /* 0x0000000a8858723c */ /* 0x040ff00000001858 */
[C---:B---3--:R-:W-:Y:S08]  /*f2a0*/  HMMA.16816.F32 R92, R136.reuse, R12, R92 ;  /* 0x0000000c885c723c */ /* 0x048ff0000000185c */
[----:B------:R-:W-:Y:S07]  /*f2b0*/  HMMA.16816.F32 R96, R136, R14, R96 ;  /* 0x0000000e8860723c */ /* 0x000fee0000001860 */
[----:B------:R-:W-:Y:S01]  /*f2c0*/  MOV R136, R133 ;  /* 0x0000008500887202 */ /* 0x000fe20000000f00 */
[----:B------:R-:W-:-:S05]  /*f2d0*/  @P1 BRA `(.L_x_2222) ;  /* 0xffffc11000001947 */ /* 0x000fca000383ffff */
.L_x_2218:
        /* <DEDUP_REMOVED lines=257> */
.L_x_2223:
[----:B------:R-:W2:Y:S04]  /*102f0*/  S2R R11, SR_CTAID.Z ;  /* 0x00000000000b7919 */ /* 0x000ea80000002700 */
[----:B-1----:R-:W2:Y:S02]  /*10300*/  S2R R4, SR_CTAID.Y ;  /* 0x0000000000047919 */ /* 0x002ea40000002600 */
[----:B--2---:R-:W-:-:S04]  /*10310*/  IMAD R8, R4, c[0x0][0x1c0], R11 ;  /* 0x0000700004087a24 */ /* 0x004fc800078e020b */
[----:B------:R-:W-:Y:S02]  /*10320*/  IMAD R8, R8, c[0x0][0x214], RZ ;  /* 0x0000850008087a24 */ /* 0x000fe400078e02ff */
.L_x_2224:
        /* <DEDUP_REMOVED lines=53> */
.L_x_2226:
[----:B---34-:R-:W-:Y:S05]  /*10680*/  BSYNC B0 ;  /* 0x0000000000007941 */ /* 0x018fea0003800000 */
.L_x_2225:
        /* <DEDUP_REMOVED lines=36> */
.L_x_2228:
[----:B------:R-:W-:Y:S05]  /*108d0*/  BSYNC B0 ;  /* 0x0000000000007941 */ /* 0x000fea0003800000 */
.L_x_2227:
        /* <DEDUP_REMOVED lines=20> */
.L_x_2230:
[----:B------:R-:W-:Y:S05]  /*10a20*/  BSYNC B0 ;  /* 0x0000000000007941 */ /* 0x000fea0003800000 */
.L_x_2229:
        /* <DEDUP_REMOVED lines=20> */
.L_x_2232:
[----:B------:R-:W-:Y:S05]  /*10b70*/  BSYNC B0 ;  /* 0x0000000000007941 */ /* 0x000fea0003800000 */
.L_x_2231:
        /* <DEDUP_REMOVED lines=20> */
.L_x_2233:
        /* <DEDUP_REMOVED lines=12> */
.L_x_4109:


//--------------------- .text._ZN5flash24flash_fwd_splitkv_kernelI23Flash_fwd_kernel_traitsILi192ELi64ELi64ELi4ELb0ELb0EN7cutlass6half_tE19Flash_kernel_traitsILi192ELi64ELi64ELi4ES3_EELb1ELb0ELb0ELb0ELb1ELb0ELb0ELb1EEEvNS_16Flash_fwd_paramsE --------------------------
	.section	.text._ZN5flash24flash_fwd_splitkv_kernelI23Flash_fwd_kernel_traitsILi192ELi64ELi64ELi4ELb0ELb0EN7cutlass6half_tE19Flash_kernel_traitsILi192ELi64ELi64ELi4ES3_EELb1ELb0ELb0ELb0ELb1ELb0ELb0ELb1EEEvNS_16Flash_fwd_paramsE,"ax",@progbits
	.sectioninfo	@"SHI_REGISTERS=222"
	.align	128
        .global         _ZN5flash24flash_fwd_splitkv_kernelI23Flash_fwd_kernel_traitsILi192ELi64ELi64ELi4ELb0ELb0EN7cutlass6half_tE19Flash_kernel_traitsILi192ELi64ELi64ELi4ES3_EELb1ELb0ELb0ELb0ELb1ELb0ELb0ELb1EEEvNS_16Flash_fwd_paramsE
        .type           _ZN5flash24flash_fwd_splitkv_kernelI23Flash_fwd_kernel_traitsILi192ELi64ELi64ELi4ELb0ELb0EN7cutlass6half_tE19Flash_kernel_traitsILi192ELi64ELi64ELi4ES3_EELb1ELb0ELb0ELb0ELb1ELb0ELb0ELb1EEEvNS_16Flash_fwd_paramsE,@function
        .size           _ZN5flash24flash_fwd_splitkv_kernelI23Flash_fwd_kernel_traitsILi192ELi64ELi64ELi4ELb0ELb0EN7cutlass6half_tE19Flash_kernel_traitsILi192ELi64ELi64ELi4ES3_EELb1ELb0ELb0ELb0ELb1ELb0ELb0ELb1EEEvNS_16Flash_fwd_paramsE,(.L_x_4110 - _ZN5flash24flash_fwd_splitkv_kernelI23Flash_fwd_kernel_traitsILi192ELi64ELi64ELi4ELb0ELb0EN7cutlass6half_tE19Flash_kernel_traitsILi192ELi64ELi64ELi4ES3_EELb1ELb0ELb0ELb0ELb1ELb0ELb0ELb1EEEvNS_16Flash_fwd_paramsE)
        .other          _ZN5flash24flash_fwd_splitkv_kernelI23Flash_fwd_kernel_traitsILi192ELi64ELi64ELi4ELb0ELb0EN7cutlass6half_tE19Flash_kernel_traitsILi192ELi64ELi64ELi4ES3_EELb1ELb0ELb0ELb0ELb1ELb0ELb0ELb1EEEvNS_16Flash_fwd_paramsE,@"STO_CUDA_ENTRY STV_DEFAULT"
_ZN5flash24flash_fwd_splitkv_kernelI23Flash_fwd_kernel_traitsILi192ELi64ELi64ELi4ELb0ELb0EN7cutlass6half_tE19Flash_kernel_traitsILi192ELi64ELi64ELi4ES3_EELb1ELb0ELb0ELb0ELb1ELb0ELb0ELb1EEEvNS_16Flash_fwd_paramsE:
.text._ZN5flash24flash_fwd_splitkv_kernelI23Flash_fwd_kernel_traitsILi192ELi64ELi64ELi4ELb0ELb0EN7cutlass6half_tE19Flash_kernel_traitsILi192ELi64ELi64ELi4ES3_EELb1ELb0ELb0ELb0ELb1ELb0ELb0ELb1EEEvNS_16Flash_fwd_paramsE:
[----:B------:R-:W-:Y:S02]  /*0000*/  MOV R1, c[0x0][0x28] ;  /* 0x00000a0000017a02 */ /* 0x000fe40000000f00 */
[----:B------:R-:W1:Y:S01]  /*0010*/  S2R R0, SR_CTAID.Y ;  /* 0x0000000000007919 */ /* 0x000e620000002600 */
[----:B------:R-:W-:Y:S01]  /*0020*/  ISETP.NE.U32.AND P1, PT, RZ, c[0x0][0x240], PT ;  /* 0x00009000ff007a0c */ /* 0x000fe20003f25070 */
[----:B------:R-:W-:Y:S01]  /*0030*/  IMAD.MOV.U32 R3, RZ, RZ, 0x4 ;  /* 0x00000004ff037424 */ /* 0x000fe200078e00ff */
[----:B------:R-:W-:Y:S01]  /*0040*/  ISETP.NE.U32.AND P5, PT, RZ, c[0x0][0x250], PT ;  /* 0x00009400ff007a0c */ /* 0x000fe20003fa5070 */
[----:B------:R-:W-:Y:S01]  /*0050*/  IMAD.MOV.U32 R200, RZ, RZ, -0x1 ;  /* 0xffffffffffc87424 */ /* 0x000fe200078e00ff */
[----:B------:R-:W-:Y:S01]  /*0060*/  ISETP.NE.AND.EX P1, PT, RZ, c[0x0][0x244], PT, P1 ;  /* 0x00009100ff007a0c */ /* 0x000fe20003f25310 */
[----:B------:R-:W-:Y:S01]  /*0070*/  ULDC.64 UR6, c[0x0][0x118] ;  /* 0x0000460000067ab9 */ /* 0x000fe20000000a00 */
[----:B------:R-:W-:Y:S01]  /*0080*/  ISETP.NE.AND.EX P5, PT, RZ, c[0x0][0x254], PT, P5 ;  /* 0x00009500ff007a0c */ /* 0x000fe20003fa5350 */
[----:B------:R-:W-:Y:S01]  /*0090*/  IMAD.MOV.U32 R8, RZ, RZ, RZ ;  /* 0x000000ffff087224 */ /* 0x000fe200078e00ff */
[----:B------:R-:W2:Y:S01]  /*00a0*/  LDC.U8 R2, c[0x0][0x312] ;  /* 0x0000c480ff027b82 */ /* 0x000ea20000000000 */
[----:B------:R-:W-:Y:S01]  /*00b0*/  ISETP.EQ.U32.AND P0, PT, RZ, c[0x0][0x248], PT ;  /* 0x00009200ff007a0c */ /* 0x000fe20003f02070 */
[----:B-1----:R-:W-:-:S04]  /*00c0*/  IMAD.WIDE R6, R0, R3, c[0x0][0x240] ;  /* 0x0000900000067625 */ /* 0x002fc800078e0203 */
[----:B------:R-:W-:-:S03]  /*00d0*/  IMAD.WIDE R150, R0, R3, c[0x0][0x250] ;  /* 0x0000940000967625 */ /* 0x000fc600078e0203 */
[----:B------:R1:W3:Y:S04]  /*00e0*/  @P1 LDG.E R200, [R6.64] ;  /* 0x0000000606c81981 */ /* 0x0002e8000c1e1900 */
[----:B------:R1:W3:Y:S01]  /*00f0*/  @P1 LDG.E R199, [R6.64+0x4] ;  /* 0x0000040606c71981 */ /* 0x0002e2000c1e1900 */
[----:B--2---:R-:W-:-:S03]  /*0100*/  ISETP.NE.AND P2, PT, R2, RZ, PT ;  /* 0x000000ff0200720c */ /* 0x004fc60003f45270 */
[----:B------:R2:W5:Y:S01]  /*0110*/  @P5 LDG.E R8, [R150.64] ;  /* 0x0000000696085981 */ /* 0x000562000c1e1900 */
[----:B------:R-:W-:Y:S01]  /*0120*/  ISETP.EQ.OR.EX P0, PT, RZ, c[0x0][0x24c], !P2, P0 ;  /* 0x00009300ff007a0c */ /* 0x000fe20005702700 */
[----:B------:R-:W-:Y:S02]  /*0130*/  IMAD.MOV.U32 R21, RZ, RZ, -0x1 ;  /* 0xffffffffff157424 */ /* 0x000fe400078e00ff */
[----:B------:R-:W-:Y:S01]  /*0140*/  IMAD.WIDE R4, R0, R3, c[0x0][0x248] ;  /* 0x0000920000047625 */ /* 0x000fe200078e0203 */
[----:B------:R-:W4:Y:S04]  /*0150*/  S2R R25, SR_CTAID.X ;  /* 0x0000000000197919 */ /* 0x000f280000002500 */
[----:B------:R-:W2:Y:S04]  /*0160*/  S2R R148, SR_CTAID.Z ;  /* 0x0000000000947919 */ /* 0x000ea80000002700 */
[----:B------:R-:W2:Y:S04]  /*0170*/  S2R R58, SR_TID.X ;  /* 0x00000000003a7919 */ /* 0x000ea80000002100 */
[----:B------:R2:W5:Y:S01]  /*0180*/  @!P0 LDG.E R21, [R4.64] ;  /* 0x0000000604158981 */ /* 0x000562000c1e1900 */
[----:B------:R-:W-:-:S04]  /*0190*/  ISETP.NE.U32.AND P0, PT, RZ, c[0x0][0x248], PT ;  /* 0x00009200ff007a0c */ /* 0x000fc80003f05070 */
[----:B------:R-:W-:Y:S02]  /*01a0*/  ISETP.NE.AND.EX P0, PT, RZ, c[0x0][0x24c], PT, P0 ;  /* 0x00009300ff007a0c */ /* 0x000fe40003f05300 */
[----:B------:R-:W-:-:S04]  /*01b0*/  MOV R11, R0 ;  /* 0x00000000000b7202 */ /* 0x000fc80000000f00 */
[--C-:B-1----:R-:W-:Y:S01]  /*01c0*/  SHF.R.S32.HI R6, RZ, 0x1f, R11.reuse ;  /* 0x0000001fff067819 */ /* 0x102fe2000001140b */
[----:B------:R-:W-:Y:S02]  /*01d0*/  IMAD.MOV.U32 R9, RZ, RZ, R11 ;  /* 0x000000ffff097224 */ /* 0x000fe400078e000b */
[----:B---3--:R-:W-:Y:S01]  /*01e0*/  @P1 IMAD.IADD R199, R199, 0x1, -R200 ;  /* 0x00000001c7c71824 */ /* 0x008fe200078e0ac8 */
[----:B------:R-:W-:-:S03]  /*01f0*/  @!P1 MOV R199, c[0x0][0x214] ;  /* 0x0000850000c79a02 */ /* 0x000fc60000000f00 */
[----:B------:R-:W-:Y:S05]  /*0200*/  @!P0 BRA `(.L_x_2234) ;  /* 0x0000004000008947 */ /* 0x000fea0003800000 */
[----:B--2-4-:R-:W2:Y:S02]  /*0210*/  @P2 LDG.E R2, [R4.64+0x4] ;  /* 0x0000040604022981 */ /* 0x014ea4000c1e1900 */
[----:B--2--5:R-:W-:-:S06]  /*0220*/  @P2 IADD3 R69, R2, -R21, RZ ;  /* 0x8000001502452210 */ /* 0x024fcc0007ffe0ff */
[----:B------:R1:W5:Y:S01]  /*0230*/  @!P2 LDG.E R69, [R4.64] ;  /* 0x000000060445a981 */ /* 0x000362000c1e1900 */
[----:B------:R-:W-:Y:S05]  /*0240*/  BRA `(.L_x_2235) ;  /* 0x0000001000007947 */ /* 0x000fea0003800000 */
.L_x_2234:
[----:B--2-4-:R-:W-:Y:S02]  /*0250*/  MOV R69, c[0x0][0x218] ;  /* 0x0000860000457a02 */ /* 0x014fe40000000f00 */
.L_x_2235:
[----:B------:R-:W-:-:S04]  /*0260*/  ISETP.NE.U32.AND P2, PT, RZ, c[0x0][0x258], PT ;  /* 0x00009600ff007a0c */ /* 0x000fc80003f45070 */
[----:B------:R-:W-:-:S13]  /*0270*/  ISETP.NE.AND.EX P2, PT, RZ, c[0x0][0x25c], PT, P2 ;  /* 0x00009700ff007a0c */ /* 0x000fda0003f45320 */
[----:B-1----:R-:W-:-:S06]  /*0280*/  @P2 IMAD.WIDE R4, R0, R3, c[0x0][0x258] ;  /* 0x0000960000042625 */ /* 0x002fcc00078e0203 */
        /* <DEDUP_REMOVED lines=28> */
[----:B------:R-:W-:Y:S01]  /*0450*/  SHF.R.S32.HI R3, RZ, 0x1f, R58 ;  /* 0x0000001fff037819 */ /* 0x000fe2000001143a */
[----:B------:R-:W-:Y:S01]  /*0460*/  BSSY B0, `(.L_x_2237) ;  /* 0x000002a000007945 */ /* 0x000fe20003800000 */
[----:B------:R-:W-:Y:S02]  /*0470*/  ISETP.NE.AND P0, PT, R200, -0x1, PT ;  /* 0xffffffffc800780c */ /* 0x000fe40003f05270 */
[----:B------:R-:W-:Y:S02]  /*0480*/  LEA.HI R2, R3, R58, RZ, 0x3 ;  /* 0x0000003a03027211 */ /* 0x000fe400078f18ff */
[----:B------:R-:W-:Y:S02]  /*0490*/  SHF.R.S32.HI R0, RZ, 0x1f, R60 ;  /* 0x0000001fff007819 */ /* 0x000fe4000001143c */
[----:B------:R-:W-:Y:S02]  /*04a0*/  LOP3.LUT R3, R2, 0x1ffffff8, RZ, 0xc0, !PT ;  /* 0x1ffffff802037812 */ /* 0x000fe400078ec0ff */
[----:B------:R-:W-:-:S02]  /*04b0*/  IADD3 R199, -R60, R199, RZ ;  /* 0x000000c73cc77210 */ /* 0x000fc40007ffe1ff */
[----:B------:R-:W-:Y:S01]  /*04c0*/  IADD3 R4, -R3, R58, RZ ;  /* 0x0000003a03047210 */ /* 0x000fe20007ffe1ff */
[----:B------:R-:W-:Y:S01]  /*04d0*/  IMAD R3, R0, c[0x0][0x1e8], RZ ;  /* 0x00007a0000037a24 */ /* 0x000fe200078e02ff */
[----:B------:R-:W-:Y:S01]  /*04e0*/  SHF.R.S32.HI R2, RZ, 0x3, R2 ;  /* 0x00000003ff027819 */ /* 0x000fe20000011402 */
[----:B------:R-:W-:Y:S01]  /*04f0*/  @!P0 IMAD R6, R6, c[0x0][0x1e0], RZ ;  /* 0x0000780006068a24 */ /* 0x000fe200078e02ff */
[----:B------:R-:W-:Y:S01]  /*0500*/  SHF.L.U32 R4, R4, 0x3, RZ ;  /* 0x0000000304047819 */ /* 0x000fe200000006ff */
[----:B------:R-:W-:Y:S01]  /*0510*/  @!P0 IMAD.WIDE.U32 R12, R11, c[0x0][0x1e0], RZ ;  /* 0x000078000b0c8a25 */ /* 0x000fe200078e00ff */
[----:B------:R-:W-:Y:S02]  /*0520*/  SHF.R.S32.HI R0, RZ, 0x1f, R148 ;  /* 0x0000001fff007819 */ /* 0x000fe40000011494 */
[----:B------:R-:W-:Y:S01]  /*0530*/  SHF.R.S32.HI R5, RZ, 0x1f, R4 ;  /* 0x0000001fff057819 */ /* 0x000fe20000011404 */
[----:B------:R-:W-:Y:S01]  /*0540*/  @P0 IMAD.WIDE.U32 R8, R200, c[0x0][0x1e8], RZ ;  /* 0x00007a00c8080a25 */ /* 0x000fe200078e00ff */
[----:B------:R-:W-:-:S03]  /*0550*/  @!P0 MOV R8, R12 ;  /* 0x0000000c00088202 */ /* 0x000fc60000000f00 */
[----:B------:R-:W-:Y:S02]  /*0560*/  @!P0 IMAD R6, R11, c[0x0][0x1e4], R6 ;  /* 0x000079000b068a24 */ /* 0x000fe400078e0206 */
[----:B------:R-:W-:-:S04]  /*0570*/  IMAD.WIDE.U32 R4, R60, c[0x0][0x1e8], R4 ;  /* 0x00007a003c047a25 */ /* 0x000fc800078e0004 */
[----:B------:R-:W-:Y:S02]  /*0580*/  @P0 IMAD R200, R200, c[0x0][0x1ec], R9 ;  /* 0x00007b00c8c80a24 */ /* 0x000fe400078e0209 */
[----:B------:R-:W-:Y:S01]  /*0590*/  @!P0 IMAD.IADD R200, R13, 0x1, R6 ;  /* 0x000000010dc88824 */ /* 0x000fe200078e0206 */
[----:B------:R-:W-:Y:S01]  /*05a0*/  IADD3 R8, P0, R8, R4, RZ ;  /* 0x0000000408087210 */ /* 0x000fe20007f1e0ff */
[----:B------:R-:W-:Y:S01]  /*05b0*/  IMAD R3, R60, c[0x0][0x1ec], R3 ;  /* 0x00007b003c037a24 */ /* 0x000fe200078e0203 */
[----:B------:R-:W-:Y:S01]  /*05c0*/  SHF.R.S32.HI R4, RZ, 0x1f, R2 ;  /* 0x0000001fff047819 */ /* 0x000fe20000011402 */
[----:B------:R-:W-:-:S03]  /*05d0*/  IMAD R7, R0, c[0x0][0x1f0], RZ ;  /* 0x00007c0000077a24 */ /* 0x000fc600078e02ff */
[----:B------:R-:W-:Y:S01]  /*05e0*/  IADD3.X R9, R200, R5, R3, P0, !PT ;  /* 0x00000005c8097210 */ /* 0x000fe200007fe403 */
[----:B------:R-:W-:Y:S01]  /*05f0*/  IMAD R3, R11, c[0x0][0x1c0], R148 ;  /* 0x000070000b037a24 */ /* 0x000fe200078e0294 */
[----:B------:R-:W-:Y:S01]  /*0600*/  ISETP.GE.AND P0, PT, R2, R199, PT ;  /* 0x000000c70200720c */ /* 0x000fe20003f06270 */
[C---:B------:R-:W-:Y:S02]  /*0610*/  IMAD R7, R148.reuse, c[0x0][0x1f4], R7 ;  /* 0x00007d0094077a24 */ /* 0x040fe400078e0207 */
[----:B------:R-:W-:-:S04]  /*0620*/  IMAD.WIDE.U32 R148, R148, c[0x0][0x1f0], R8 ;  /* 0x00007c0094947a25 */ /* 0x000fc800078e0008 */
[----:B------:R-:W-:Y:S02]  /*0630*/  IMAD R3, R3, c[0x0][0x214], R60 ;  /* 0x0000850003037a24 */ /* 0x000fe400078e023c */
[----:B------:R-:W-:-:S04]  /*0640*/  IMAD.IADD R13, R149, 0x1, R7 ;  /* 0x00000001950d7824 */ /* 0x000fc800078e0207 */
        /* <DEDUP_REMOVED lines=11> */
.L_x_2238:
[----:B------:R-:W-:Y:S05]  /*0700*/  BSYNC B0 ;  /* 0x0000000000007941 */ /* 0x000fea0003800000 */
.L_x_2237:
        /* <DEDUP_REMOVED lines=17> */
.L_x_2240:
[----:B------:R-:W-:Y:S05]  /*0820*/  BSYNC B0 ;  /* 0x0000000000007941 */ /* 0x000fea0003800000 */
.L_x_2239:
        /* <DEDUP_REMOVED lines=17> */
.L_x_2242:
[----:B------:R-:W-:Y:S05]  /*0940*/  BSYNC B0 ;  /* 0x0000000000007941 */ /* 0x000fea0003800000 */
.L_x_2241:
[----:B-1----:R-:W-:Y:S01]  /*0950*/  IADD3 R10, R2, 0x30, RZ ;  /* 0x00000030020a7810 */ /* 0x002fe20007ffe0ff */
[----:B------:R-:W-:Y:S03]  /*0960*/  BSSY B0, `(.L_x_2243) ;  /* 0x000000f000007945 */ /* 0x000fe60003800000 */
[----:B------:R-:W-:-:S13]  /*0970*/  ISETP.GE.AND P0, PT, R10, R199, PT ;  /* 0x000000c70a00720c */ /* 0x000fda0003f06270 */
[----:B------:R-:W-:Y:S05]  /*0980*/  @P0 BRA `(.L_x_2244) ;  /* 0x000000c000000947 */ /* 0x000fea0003800000 */
        /* <DEDUP_REMOVED lines=12> */
.L_x_2244:
[----:B------:R-:W-:Y:S05]  /*0a50*/  BSYNC B0 ;  /* 0x0000000000007941 */ /* 0x000fea0003800000 */
.L_x_2243:
[----:B------:R-:W-:-:S04]  /*0a60*/  LOP3.LUT P4, RZ, R58, 0x7, RZ, 0xc0, !PT ;  /* 0x000000073aff7812 */ /* 0x000fc8000788c0ff */
[-C--:B------:R-:W-:Y:S02]  /*0a70*/  ISETP.GE.OR P3, PT, R2, R199.reuse, P4 ;  /* 0x000000c70200720c */ /* 0x080fe40002766670 */
[-C--:B------:R-:W-:Y:S02]  /*0a80*/  ISETP.GE.OR P2, PT, R8, R199.reuse, P4 ;  /* 0x000000c70800720c */ /* 0x080fe40002746670 */
[-C--:B------:R-:W-:Y:S02]  /*0a90*/  ISETP.GE.OR P1, PT, R6, R199.reuse, P4 ;  /* 0x000000c70600720c */ /* 0x080fe40002726670 */
[C---:B------:R-:W-:Y:S02]  /*0aa0*/  IADD3 R2, P0, R3.reuse, R2, RZ ;  /* 0x0000000203027210 */ /* 0x040fe40007f1e0ff */
[----:B------:R-:W-:Y:S02]  /*0ab0*/  ISETP.GE.OR P4, PT, R10, R199, P4 ;  /* 0x000000c70a00720c */ /* 0x000fe40002786670 */
[----:B------:R-:W-:-:S02]  /*0ac0*/  LEA.HI.X.SX32 R3, R3, R4, 0x1, P0 ;  /* 0x0000000403037211 */ /* 0x000fc400000f0eff */
[----:B------:R-:W-:-:S04]  /*0ad0*/  LEA R4, P0, R2, c[0x0][0x200], 0x2 ;  /* 0x0000800002047a11 */ /* 0x000fc800078010ff */
        /* <DEDUP_REMOVED lines=8> */
[----:B--2---:R-:W-:-:S05]  /*0b60*/  MOV R3, 0x7f800000 ;  /* 0x7f80000000037802 */ /* 0x004fca0000000f00 */
[----:B------:R-:W-:Y:S01]  /*0b70*/  STG.E [R4.64+0xc0], R3 ;  /* 0x0000c00304007986 */ /* 0x000fe2000c101906 */
[----:B------:R-:W-:Y:S05]  /*0b80*/  EXIT ;  /* 0x000000000000794d */ /* 0x000fea0003800000 */
.L_x_2236:
[----:B------:R-:W-:Y:S02]  /*0b90*/  ISETP.NE.U32.AND P0, PT, RZ, c[0x0][0x2b8], PT ;  /* 0x0000ae00ff007a0c */ /* 0x000fe40003f05070 */
        /* <DEDUP_REMOVED lines=22> */
[----:B-----5:R-:W1:Y:S02]  /*0d00*/  F2I.FTZ.U32.TRUNC.NTZ R11, R10 ;  /* 0x0000000a000b7305 */ /* 0x020e64000021f000 */
        /* <DEDUP_REMOVED lines=43> */
[----:B------:R-:W-:Y:S01]  /*0fc0*/  ISETP.GE.AND P0, PT, R2, RZ, PT ;  /* 0x000000ff0200720c */ /* 0x000fe20003f06270 */
[----:B------:R-:W-:-:S06]  /*0fd0*/  IMAD R2, R5, c[0x0][0x198], RZ ;  /* 0x0000660005027a24 */ /* 0x000fcc00078e02ff */
        /* <DEDUP_REMOVED lines=8> */
[C---:B------:R-:W-:Y:S02]  /*1060*/  IMAD R7, R0.reuse, c[0x0][0x184], R7 ;  /* 0x0000610000077a24 */ /* 0x040fe400078e0207 */
[----:B------:R-:W-:-:S03]  /*1070*/  IMAD.WIDE.U32 R12, R0, c[0x0][0x188], RZ ;  /* 0x00006200000c7a25 */ /* 0x000fc600078e00ff */
[----:B------:R-:W-:Y:S01]  /*1080*/  IADD3 R11, R11, R7, RZ ;  /* 0x000000070b0b7210 */ /* 0x000fe20007ffe0ff */
[C---:B------:R-:W-:Y:S01]  /*1090*/  IMAD R7, R17.reuse, c[0x0][0x19c], R2 ;  /* 0x0000670011077a24 */ /* 0x040fe200078e0202 */
[----:B------:R-:W-:Y:S01]  /*10a0*/  SHF.R.S32.HI R2, RZ, 0x1f, R4 ;  /* 0x0000001fff027819 */ /* 0x000fe20000011404 */
[----:B------:R-:W-:Y:S01]  /*10b0*/  IMAD R21, R0, c[0x0][0x18c], R21 ;  /* 0x0000630000157a24 */ /* 0x000fe200078e0215 */
[----:B------:R-:W-:Y:S01]  /*10c0*/  MOV R0, R12 ;  /* 0x0000000c00007202 */ /* 0x000fe20000000f00 */
[----:B------:R-:W-:-:S04]  /*10d0*/  IMAD.WIDE.U32 R10, R17, c[0x0][0x198], R10 ;  /* 0x00006600110a7a25 */ /* 0x000fc800078e000a */
[----:B------:R-:W-:Y:S02]  /*10e0*/  IMAD.IADD R11, R11, 0x1, R7 ;  /* 0x000000010b0b7824 */ /* 0x000fe400078e0207 */
[----:B------:R-:W-:Y:S02]  /*10f0*/  IMAD R7, R2, c[0x0][0x1b0], RZ ;  /* 0x00006c0002077a24 */ /* 0x000fe400078e02ff */
[----:B------:R-:W-:-:S04]  /*1100*/  IMAD.WIDE.U32 R144, R4, c[0x0][0x1b0], R10 ;  /* 0x00006c0004907a25 */ /* 0x000fc800078e000a */
[----:B------:R-:W-:Y:S02]  /*1110*/  IMAD R7, R4, c[0x0][0x1b4], R7 ;  /* 0x00006d0004077a24 */ /* 0x000fe400078e0207 */
[----:B------:R-:W-:-:S03]  /*1120*/  IMAD.IADD R21, R13, 0x1, R21 ;  /* 0x000000010d157824 */ /* 0x000fc600078e0215 */
[----:B------:R-:W-:Y:S01]  /*1130*/  IADD3 R7, R145, R7, RZ ;  /* 0x0000000791077210 */ /* 0x000fe20007ffe0ff */
[----:B------:R-:W-:Y:S05]  /*1140*/  BRA `(.L_x_2246) ;  /* 0x0000045000007947 */ /* 0x000fea0003800000 */
.L_x_2245:
        /* <DEDUP_REMOVED lines=16> */
.L_x_2247:
[----:B------:R-:W-:Y:S01]  /*1250*/  IABS R4, c[0x0][0x1c8] ;  /* 0x0000720000047a13 */ /* 0x000fe20000000000 */
[----:B------:R-:W-:Y:S01]  /*1260*/  @P4 IMAD.IADD R21, R8, 0x1, R21 ;  /* 0x0000000108154824 */ /* 0x000fe200078e0215 */
[----:B------:R-:W-:Y:S02]  /*1270*/  LEA R110, R134, 0xffffffc0, 0x6 ;  /* 0xffffffc0866e7811 */ /* 0x000fe400078e30ff */
[----:B------:R-:W1:Y:S03]  /*1280*/  I2F.RP R5, R4 ;  /* 0x0000000400057306 */ /* 0x000e660000209400 */
[----:B------:R-:W-:-:S05]  /*1290*/  IMAD.MOV.U32 R17, RZ, RZ, R110 ;  /* 0x000000ffff117224 */ /* 0x000fca00078e006e */
[----:B-1----:R-:W1:Y:S02]  /*12a0*/  MUFU.RCP R14, R5 ;  /* 0x00000005000e7308 */ /* 0x002e640000001000 */
[----:B-1----:R-:W-:-:S06]  /*12b0*/  IADD3 R14, R14, 0xffffffe, RZ ;  /* 0x0ffffffe0e0e7810 */ /* 0x002fcc0007ffe0ff */
[----:B------:R-:W1:Y:S02]  /*12c0*/  F2I.FTZ.U32.TRUNC.NTZ R15, R14 ;  /* 0x0000000e000f7305 */ /* 0x000e64000021f000 */
[----:B-1----:R-:W-:Y:S02]  /*12d0*/  IMAD.MOV R0, RZ, RZ, -R15 ;  /* 0x000000ffff007224 */ /* 0x002fe400078e0a0f */
[----:B------:R-:W-:Y:S02]  /*12e0*/  IMAD.MOV.U32 R14, RZ, RZ, RZ ;  /* 0x000000ffff0e7224 */ /* 0x000fe400078e00ff */
[----:B------:R-:W-:Y:S01]  /*12f0*/  IMAD R2, R0, R4, RZ ;  /* 0x0000000400027224 */ /* 0x000fe200078e02ff */
[----:B------:R-:W-:-:S03]  /*1300*/  IABS R0, R148 ;  /* 0x0000009400007213 */ /* 0x000fc60000000000 */
[----:B------:R-:W-:Y:S01]  /*1310*/  IMAD.HI.U32 R15, R15, R2, R14 ;  /* 0x000000020f0f7227 */ /* 0x000fe200078e000e */
[----:B------:R-:W-:-:S05]  /*1320*/  MOV R2, R0 ;  /* 0x0000000000027202 */ /* 0x000fca0000000f00 */
[----:B------:R-:W-:-:S04]  /*1330*/  IMAD.HI.U32 R0, R15, R2, RZ ;  /* 0x000000020f007227 */ /* 0x000fc800078e00ff */
[----:B------:R-:W-:Y:S02]  /*1340*/  IMAD.MOV R5, RZ, RZ, -R0 ;  /* 0x000000ffff057224 */ /* 0x000fe400078e0a00 */
[----:B------:R-:W-:-:S04]  /*1350*/  IMAD.WIDE.U32 R14, R110, c[0x0][0x198], R12 ;  /* 0x000066006e0e7a25 */ /* 0x000fc800078e000c */
[----:B------:R-:W-:Y:S01]  /*1360*/  IMAD R5, R4, R5, R2 ;  /* 0x0000000504057224 */ /* 0x000fe200078e0202 */
[----:B------:R-:W-:Y:S01]  /*1370*/  LOP3.LUT R2, R148, c[0x0][0x1c8], RZ, 0x3c, !PT ;  /* 0x0000720094027a12 */ /* 0x000fe200078e3cff */
[----:B------:R-:W-:-:S03]  /*1380*/  @P4 IMAD.WIDE.U32 R12, R21, c[0x0][0x1a0], RZ ;  /* 0x00006800150c4a25 */ /* 0x000fc600078e00ff */
[----:B------:R-:W-:Y:S01]  /*1390*/  ISETP.GT.U32.AND P0, PT, R4, R5, PT ;  /* 0x000000050400720c */ /* 0x000fe20003f04070 */
[----:B------:R-:W-:Y:S01]  /*13a0*/  @P4 IMAD R21, R21, c[0x0][0x1a4], R13 ;  /* 0x0000690015154a24 */ /* 0x000fe200078e020d */
[----:B------:R-:W-:-:S11]  /*13b0*/  ISETP.GE.AND P1, PT, R2, RZ, PT ;  /* 0x000000ff0200720c */ /* 0x000fd60003f26270 */
[-C--:B------:R-:W-:Y:S02]  /*13c0*/  @!P0 IADD3 R5, R5, -R4.reuse, RZ ;  /* 0x8000000405058210 */ /* 0x080fe40007ffe0ff */
[----:B------:R-:W-:Y:S02]  /*13d0*/  @!P0 IADD3 R0, R0, 0x1, RZ ;  /* 0x0000000100008810 */ /* 0x000fe40007ffe0ff */
[----:B------:R-:W-:Y:S02]  /*13e0*/  ISETP.GE.U32.AND P2, PT, R5, R4, PT ;  /* 0x000000040500720c */ /* 0x000fe40003f46070 */
[----:B------:R-:W-:Y:S02]  /*13f0*/  ISETP.NE.AND P0, PT, RZ, c[0x0][0x1c8], PT ;  /* 0x00007200ff007a0c */ /* 0x000fe40003f05270 */
[----:B------:R-:W-:-:S05]  /*1400*/  SHF.R.S32.HI R5, RZ, 0x1f, R110 ;  /* 0x0000001fff057819 */ /* 0x000fca000001146e */
[----:B------:R-:W-:-:S04]  /*1410*/  IMAD R7, R5, c[0x0][0x198], RZ ;  /* 0x0000660005077a24 */ /* 0x000fc800078e02ff */
[----:B------:R-:W-:-:S05]  /*1420*/  @P2 IADD3 R0, R0, 0x1, RZ ;  /* 0x0000000100002810 */ /* 0x000fca0007ffe0ff */
[----:B------:R-:W-:Y:S02]  /*1430*/  IMAD.MOV.U32 R4, RZ, RZ, R0 ;  /* 0x000000ffff047224 */ /* 0x000fe400078e0000 */
[----:B------:R-:W-:-:S03]  /*1440*/  IMAD R0, R110, c[0x0][0x19c], R7 ;  /* 0x000067006e007a24 */ /* 0x000fc600078e0207 */
[----:B------:R-:W-:Y:S02]  /*1450*/  @!P1 IADD3 R4, -R4, RZ, RZ ;  /* 0x000000ff04049210 */ /* 0x000fe40007ffe1ff */
[----:B------:R-:W-:Y:S02]  /*1460*/  @!P0 LOP3.LUT R4, RZ, c[0x0][0x1c8], RZ, 0x33, !PT ;  /* 0x00007200ff048a12 */ /* 0x000fe400078e33ff */
[----:B------:R-:W-:Y:S01]  /*1470*/  IADD3 R15, R15, R0, RZ ;  /* 0x000000000f0f7210 */ /* 0x000fe20007ffe0ff */
[----:B------:R-:W-:Y:S01]  /*1480*/  @P4 IMAD.MOV.U32 R0, RZ, RZ, R12 ;  /* 0x000000ffff004224 */ /* 0x000fe200078e000c */
[----:B------:R-:W-:-:S03]  /*1490*/  SHF.R.S32.HI R2, RZ, 0x1f, R4 ;  /* 0x0000001fff027819 */ /* 0x000fc60000011404 */
        /* <DEDUP_REMOVED lines=16> */
.L_x_2246:
[----:B-----5:R1:W5:Y:S01]  /*15a0*/  @P5 LDG.E R11, [R150.64] ;  /* 0x00000006960b5981 */ /* 0x020362000c1e1900 */
[----:B------:R-:W-:Y:S01]  /*15b0*/  SHF.R.S32.HI R59, RZ, 0x1f, R58 ;  /* 0x0000001fff3b7819 */ /* 0x000fe2000001143a */
[----:B------:R-:W-:Y:S01]  /*15c0*/  IMAD.MOV.U32 R10, RZ, RZ, 0x2 ;  /* 0x00000002ff0a7424 */ /* 0x000fe200078e00ff */
[----:B------:R-:W-:Y:S01]  /*15d0*/  ISETP.NE.AND P0, PT, R200, -0x1, PT ;  /* 0xffffffffc800780c */ /* 0x000fe20003f05270 */
[----:B------:R-:W-:Y:S01]  /*15e0*/  IMAD.MOV.U32 R139, RZ, RZ, c[0x0][0x230] ;  /* 0x00008c00ff8b7624 */ /* 0x000fe200078e00ff */
[-C--:B------:R-:W-:Y:S01]  /*15f0*/  LEA.HI R61, R59, R58.reuse, RZ, 0x3 ;  /* 0x0000003a3b3d7211 */ /* 0x080fe200078f18ff */
[----:B------:R-:W-:Y:S01]  /*1600*/  IMAD.MOV.U32 R18, RZ, RZ, RZ ;  /* 0x000000ffff127224 */ /* 0x000fe200078e00ff */
[----:B------:R-:W-:Y:S01]  /*1610*/  MOV R19, c[0x0][0x230] ;  /* 0x00008c0000137a02 */ /* 0x000fe20000000f00 */
[----:B------:R-:W-:Y:S01]  /*1620*/  IMAD.MOV.U32 R75, RZ, RZ, 0x20 ;  /* 0x00000020ff4b7424 */ /* 0x000fe200078e00ff */
[----:B------:R-:W-:Y:S01]  /*1630*/  SHF.R.S32.HI R146, RZ, 0x3, R61 ;  /* 0x00000003ff927819 */ /* 0x000fe2000001143d */
[----:B------:R-:W-:Y:S01]  /*1640*/  IMAD.MOV.U32 R154, RZ, RZ, c[0x0][0x198] ;  /* 0x00006600ff9a7624 */ /* 0x000fe200078e00ff */
[----:B------:R-:W-:Y:S01]  /*1650*/  LOP3.LUT R61, R61, 0xfffffff8, RZ, 0xc0, !PT ;  /* 0xfffffff83d3d7812 */ /* 0x000fe200078ec0ff */
[----:B------:R-:W-:Y:S01]  /*1660*/  IMAD.HI.U32 R139, R10, R139, R18 ;  /* 0x0000008b0a8b7227 */ /* 0x000fe200078e0012 */
[----:B------:R-:W-:-:S02]  /*1670*/  LEA.HI R141, R59, R58, RZ, 0x4 ;  /* 0x0000003a3b8d7211 */ /* 0x000fc400078f20ff */
[----:B------:R-:W-:Y:S01]  /*1680*/  SHF.R.S32.HI R68, RZ, 0x1f, R69 ;  /* 0x0000001fff447819 */ /* 0x000fe20000011445 */
[----:B------:R-:W-:Y:S01]  /*1690*/  @!P0 IMAD R8, R6, c[0x0][0x178], RZ ;  /* 0x00005e0006088a24 */ /* 0x000fe200078e02ff */
[----:B------:R-:W-:Y:S01]  /*16a0*/  SHF.R.S32.HI R147, RZ, 0x1f, R146 ;  /* 0x0000001fff937819 */ /* 0x000fe20000011492 */
[----:B------:R-:W-:Y:S01]  /*16b0*/  IMAD.SHL.U32 R19, R146, 0x40, RZ ;  /* 0x0000004092137824 */ /* 0x000fe200078e00ff */
[----:B------:R-:W-:Y:S01]  /*16c0*/  LEA.HI R68, R68, R69, RZ, 0x6 ;  /* 0x0000004544447211 */ /* 0x000fe200078f30ff */
[----:B------:R-:W-:Y:S01]  /*16d0*/  IMAD.IADD R61, R58, 0x1, -R61 ;  /* 0x000000013a3d7824 */ /* 0x000fe200078e0a3d */
[----:B------:R-:W-:Y:S01]  /*16e0*/  SHF.R.S32.HI R135, RZ, 0x1, R139 ;  /* 0x00000001ff877819 */ /* 0x000fe2000001148b */
[----:B------:R-:W-:Y:S01]  /*16f0*/  @P0 IMAD.WIDE.U32 R22, R200, c[0x0][0x190], RZ ;  /* 0x00006400c8160a25 */ /* 0x000fe200078e00ff */
[----:B------:R-:W-:Y:S02]  /*1700*/  LOP3.LUT R19, R19, 0x1c0, RZ, 0xc0, !PT ;  /* 0x000001c013137812 */ /* 0x000fe400078ec0ff */
[----:B------:R-:W-:Y:S01]  /*1710*/  SHF.L.U32 R18, R61, 0x3, RZ ;  /* 0x000000033d127819 */ /* 0x000fe200000006ff */
[----:B------:R-:W-:Y:S01]  /*1720*/  @!P0 IMAD.WIDE.U32 R14, R9, c[0x0][0x178], RZ ;  /* 0x00005e00090e8a25 */ /* 0x000fe200078e00ff */
[----:B------:R-:W-:-:S02]  /*1730*/  SHF.R.U32.HI R142, RZ, 0x3, R19 ;  /* 0x00000003ff8e7819 */ /* 0x000fc40000011613 */
[----:B------:R-:W-:Y:S01]  /*1740*/  SHF.R.S32.HI R68, RZ, 0x6, R68 ;  /* 0x00000006ff447819 */ /* 0x000fe20000011444 */
[----:B------:R-:W-:Y:S01]  /*1750*/  @!P0 IMAD R8, R9, c[0x0][0x17c], R8 ;  /* 0x00005f0009088a24 */ /* 0x000fe200078e0208 */
[----:B------:R-:W-:Y:S01]  /*1760*/  MOV R45, 0x10 ;  /* 0x00000010002d7802 */ /* 0x000fe20000000f00 */
[----:B------:R-:W-:Y:S01]  /*1770*/  @P0 IMAD R13, R200, c[0x0][0x194], R23 ;  /* 0x00006500c80d0a24 */ /* 0x000fe200078e0217 */
[----:B------:R-:W-:Y:S01]  /*1780*/  LEA.HI R23, R59, R58, RZ, 0x6 ;  /* 0x0000003a3b177211 */ /* 0x000fe200078f30ff */
[----:B------:R-:W-:Y:S01]  /*1790*/  @!P0 IMAD.IADD R13, R15, 0x1, R8 ;  /* 0x000000010f0d8824 */ /* 0x000fe200078e0208 */
[----:B------:R-:W-:Y:S01]  /*17a0*/  LOP3.LUT R15, R19, 0x38, R18, 0xf8, !PT ;  /* 0x00000038130f7812 */ /* 0x000fe200078ef812 */
[----:B------:R-:W-:Y:S01]  /*17b0*/  @!P0 IMAD.MOV.U32 R22, RZ, RZ, R14 ;  /* 0x000000ffff168224 */ /* 0x000fe200078e000e */
[----:B------:R-:W-:Y:S01]  /*17c0*/  SHF.R.S32.HI R19, RZ, 0x1f, R18 ;  /* 0x0000001fff137819 */ /* 0x000fe20000011412 */
[----:B------:R-:W-:Y:S01]  /*17d0*/  IMAD.SHL.U32 R23, R23, 0x8, RZ ;  /* 0x0000000817177824 */ /* 0x000fe200078e00ff */
[----:B------:R-:W-:Y:S01]  /*17e0*/  LOP3.LUT R142, R15, R142, RZ, 0x3c, !PT ;  /* 0x0000008e0f8e7212 */ /* 0x000fe200078e3cff */
[----:B------:R-:W-:Y:S01]  /*17f0*/  IMAD.WIDE R24, R25, 0x40, R146 ;  /* 0x0000004019187825 */ /* 0x000fe200078e0292 */
[----:B------:R-:W-:-:S02]  /*1800*/  LOP3.LUT R15, R141, 0xfffffff0, RZ, 0xc0, !PT ;  /* 0xfffffff08d0f7812 */ /* 0x000fc400078ec0ff */
[----:B------:R-:W-:Y:S01]  /*1810*/  IADD3 R22, P1, R18, R22, RZ ;  /* 0x0000001612167210 */ /* 0x000fe20007f3e0ff */
[----:B------:R-:W-:Y:S01]  /*1820*/  IMAD.SHL.U32 R131, R61, 0x4, RZ ;  /* 0x000000043d837824 */ /* 0x000fe200078e00ff */
[----:B------:R-:W-:Y:S01]  /*1830*/  LOP3.LUT R142, R142, 0xfffffe00, R23, 0xf8, !PT ;  /* 0xfffffe008e8e7812 */ /* 0x000fe200078ef817 */
[----:B------:R-:W-:Y:S01]  /*1840*/  IMAD.IADD R140, R58, 0x1, -R15 ;  /* 0x000000013a8c7824 */ /* 0x000fe200078e0a0f */
[----:B------:R-:W-:Y:S01]  /*1850*/  IADD3.X R23, R19, R13, RZ, P1, !PT ;  /* 0x0000000d13177210 */ /* 0x000fe20000ffe4ff */
[----:B------:R-:W-:Y:S01]  /*1860*/  IMAD R15, R2, c[0x0][0x1b8], RZ ;  /* 0x00006e00020f7a24 */ /* 0x000fe200078e02ff */
[----:B------:R-:W-:Y:S01]  /*1870*/  IADD3 R20, P0, R18, R0, RZ ;  /* 0x0000000012147210 */ /* 0x000fe20007f1e0ff */
[----:B------:R-:W-:Y:S01]  /*1880*/  IMAD R0, R25, c[0x0][0x190], RZ ;  /* 0x0000640019007a24 */ /* 0x000fe200078e02ff */
[----:B------:R-:W-:Y:S01]  /*1890*/  SHF.R.S32.HI R13, RZ, 0x1f, R140 ;  /* 0x0000001fff0d7819 */ /* 0x000fe2000001148c */
[----:B------:R-:W-:Y:S01]  /*18a0*/  IMAD R15, R4, c[0x0][0x1bc], R15 ;  /* 0x00006f00040f7a24 */ /* 0x000fe200078e020f */
[----:B------:R-:W-:Y:S01]  /*18b0*/  IMNMX R68, RZ, R68, !PT ;  /* 0x00000044ff447217 */ /* 0x000fe20007800200 */
[----:B------:R-:W-:Y:S01]  /*18c0*/  IMAD.X R21, R19, 0x1, R21, P0 ;  /* 0x0000000113157824 */ /* 0x000fe200000e0615 */
[----:B------:R-:W-:Y:S01]  /*18d0*/  LEA.HI R64, R13, R140, RZ, 0x3 ;  /* 0x0000008c0d407211 */ /* 0x000fe200078f18ff */
[----:B------:R-:W-:Y:S01]  /*18e0*/  IMAD R0, R24, c[0x0][0x194], R0 ;  /* 0x0000650018007a24 */ /* 0x000fe200078e0200 */
[----:B------:R-:W-:Y:S01]  /*18f0*/  IADD3 R136, P0, R146, R17, RZ ;  /* 0x0000001192887210 */ /* 0x000fe20007f1e0ff */
[----:B------:R-:W-:Y:S01]  /*1900*/  IMAD.WIDE.U32 R20, R4, c[0x0][0x1b8], R20 ;  /* 0x00006e0004147a25 */ /* 0x000fe200078e0014 */
[----:B------:R-:W-:-:S02]  /*1910*/  LOP3.LUT R13, R64, 0xfffffff8, RZ, 0xc0, !PT ;  /* 0xfffffff8400d7812 */ /* 0x000fc400078ec0ff */
[----:B------:R-:W-:Y:S01]  /*1920*/  IADD3.X R5, R147, R5, RZ, P0, !PT ;  /* 0x0000000593057210 */ /* 0x000fe200007fe4ff */
[----:B------:R-:W-:Y:S01]  /*1930*/  IMAD.WIDE.U32 R22, R24, c[0x0][0x190], R22 ;  /* 0x0000640018167a25 */ /* 0x000fe200078e0016 */
[----:B------:R-:W-:Y:S02]  /*1940*/  IADD3 R144, P0, R18, R144, RZ ;  /* 0x0000009012907210 */ /* 0x000fe40007f1e0ff */
[----:B------:R-:W-:Y:S01]  /*1950*/  SHF.R.S32.HI R8, RZ, 0x1f, R148 ;  /* 0x0000001fff087819 */ /* 0x000fe20000011494 */
[----:B------:R-:W-:Y:S01]  /*1960*/  IMAD.IADD R140, R140, 0x1, -R13 ;  /* 0x000000018c8c7824 */ /* 0x000fe200078e0a0d */
[----:B------:R-:W-:Y:S01]  /*1970*/  LEA.HI R59, R59, R58, RZ, 0x5 ;  /* 0x0000003a3b3b7211 */ /* 0x000fe200078f28ff */
[----:B------:R-:W-:Y:S01]  /*1980*/  IMAD.X R145, R19, 0x1, R7, P0 ;  /* 0x0000000113917824 */ /* 0x000fe200000e0607 */
[----:B------:R-:W-:Y:S01]  /*1990*/  SHF.L.U64.HI R57, R154, R3, c[0x0][0x19c] ;  /* 0x000067009a397619 */ /* 0x000fe20000010203 */
[----:B------:R-:W-:Y:S01]  /*19a0*/  IMAD R5, R5, c[0x0][0x1a0], RZ ;  /* 0x0000680005057a24 */ /* 0x000fe200078e02ff */
[----:B------:R-:W-:Y:S01]  /*19b0*/  R2P PR, R140, 0x6 ;  /* 0x000000068c007804 */ /* 0x000fe20000000000 */
[----:B------:R-:W-:Y:S01]  /*19c0*/  IMAD.IADD R21, R21, 0x1, R15 ;  /* 0x0000000115157824 */ /* 0x000fe200078e020f */
[----:B------:R-:W-:Y:S01]  /*19d0*/  ISETP.GT.AND P0, PT, R134, R68, PT ;  /* 0x000000448600720c */ /* 0x000fe20003f04270 */
[----:B------:R-:W-:Y:S01]  /*19e0*/  IMAD R143, R8, c[0x0][0x1a8], RZ ;  /* 0x00006a00088f7a24 */ /* 0x000fe200078e02ff */
[----:B------:R-:W-:Y:S01]  /*19f0*/  SHF.R.S32.HI R59, RZ, 0x5, R59 ;  /* 0x00000005ff3b7819 */ /* 0x000fe2000001143b */
[----:B------:R-:W-:Y:S01]  /*1a00*/  IMAD R133, R136, c[0x0][0x1a4], R5 ;  /* 0x0000690088857a24 */ /* 0x000fe200078e0205 */
[----:B------:R-:W-:Y:S01]  /*1a10*/  SHF.L.U32 R138, R135, 0x4, RZ ;  /* 0x00000004878a7819 */ /* 0x000fe200000006ff */
[----:B------:R-:W-:Y:S01]  /*1a20*/  IMAD R132, R146, R135, R131 ;  /* 0x0000008792847224 */ /* 0x000fe200078e0283 */
[----:B------:R-:W-:Y:S01]  /*1a30*/  SEL R45, R45, 0xfffffff0, !P1 ;  /* 0xfffffff02d2d7807 */ /* 0x000fe20004800000 */
[----:B------:R-:W-:Y:S01]  /*1a40*/  IMAD.IADD R23, R23, 0x1, R0 ;  /* 0x0000000117177824 */ /* 0x000fe200078e0200 */
[----:B------:R-:W-:Y:S01]  /*1a50*/  MOV R0, c[0x0][0x1a0] ;  /* 0x0000680000007a02 */ /* 0x000fe20000000f00 */
[----:B------:R-:W-:Y:S01]  /*1a60*/  IMAD R5, R147, c[0x0][0x198], RZ ;  /* 0x0000660093057a24 */ /* 0x000fe200078e02ff */
[----:B------:R-:W-:Y:S01]  /*1a70*/  SHF.R.S32.HI R122, RZ, 0x1f, R132 ;  /* 0x0000001fff7a7819 */ /* 0x000fe20000011484 */
[----:B------:R-:W-:Y:S01]  /*1a80*/  IMAD R143, R148, c[0x0][0x1ac], R143 ;  /* 0x00006b00948f7a24 */ /* 0x000fe200078e028f */
[----:B------:R-:W-:Y:S01]  /*1a90*/  SHF.L.U64.HI R62, R0, R3, c[0x0][0x1a4] ;  /* 0x00006900003e7619 */ /* 0x000fe20000010203 */
[----:B------:R-:W-:Y:S01]  /*1aa0*/  IMAD.WIDE.U32 R136, R136, c[0x0][0x1a0], R20 ;  /* 0x0000680088887a25 */ /* 0x000fe200078e0014 */
[----:B------:R-:W-:-:S03]  /*1ab0*/  SEL R43, R75, 0xffffffe0, !P2 ;  /* 0xffffffe04b2b7807 */ /* 0x000fc60005000000 */
[----:B------:R-:W-:Y:S01]  /*1ac0*/  IMAD.IADD R131, R131, 0x1, R132 ;  /* 0x0000000183837824 */ /* 0x000fe200078e0284 */
[----:B------:R-:W-:Y:S01]  /*1ad0*/  IADD3 R133, R137, R133, RZ ;  /* 0x0000008589857210 */ /* 0x000fe20007ffe0ff */
[----:B------:R-:W-:-:S03]  /*1ae0*/  IMAD.WIDE.U32 R148, R148, c[0x0][0x1a8], R22 ;  /* 0x00006a0094947a25 */ /* 0x000fc600078e0016 */
[----:B------:R-:W-:Y:S01]  /*1af0*/  SHF.R.S32.HI R121, RZ, 0x1f, R131 ;  /* 0x0000001fff797819 */ /* 0x000fe20000011483 */
[C---:B------:R-:W-:Y:S02]  /*1b00*/  IMAD R5, R146.reuse, c[0x0][0x19c], R5 ;  /* 0x0000670092057a24 */ /* 0x040fe400078e0205 */
[----:B------:R-:W-:-:S04]  /*1b10*/  IMAD.WIDE.U32 R144, R146, c[0x0][0x198], R144 ;  /* 0x0000660092907a25 */ /* 0x000fc800078e0090 */
[----:B------:R-:W-:Y:S02]  /*1b20*/  IMAD.SHL.U32 R54, R154, 0x10, RZ ;  /* 0x000000109a367824 */ /* 0x000fe400078e00ff */
[----:B------:R-:W-:Y:S02]  /*1b30*/  IMAD.SHL.U32 R63, R0, 0x10, RZ ;  /* 0x00000010003f7824 */ /* 0x000fe400078e00ff */
[----:B------:R-:W-:Y:S02]  /*1b40*/  IMAD.IADD R52, R145, 0x1, R5 ;  /* 0x0000000191347824 */ /* 0x000fe400078e0205 */
[----:B------:R-:W-:Y:S01]  /*1b50*/  IMAD.IADD R143, R149, 0x1, R143 ;  /* 0x00000001958f7824 */ /* 0x000fe200078e028f */
[----:B------:R-:W-:Y:S01]  /*1b60*/  @!P5 MOV R11, RZ ;  /* 0x000000ff000bd202 */ /* 0x000fe20000000f00 */
        /* <DEDUP_REMOVED lines=8> */
[----:B------:R-:W-:Y:S01]  /*1bf0*/  IADD3 R83, P5, R54, R54, RZ ;  /* 0x0000003636537210 */ /* 0x000fe20007fbe0ff */
[----:B------:R-:W-:Y:S01]  /*1c00*/  UMOV UR8, 0x60 ;  /* 0x0000006000087882 */ /* 0x000fe20000000000 */
[----:B------:R-:W-:Y:S01]  /*1c10*/  IADD3.X R5, R5, R147, ~R10, P1, P0 ;  /* 0x0000009305057210 */ /* 0x000fe20000fe0c0a */
[----:B------:R-:W-:Y:S01]  /*1c20*/  IMAD.WIDE.U32 R12, R9, c[0x0][0x278], R18 ;  /* 0x00009e00090c7a25 */ /* 0x000fe200078e0012 */
[C---:B------:R-:W-:Y:S01]  /*1c30*/  IADD3 R79, P4, R83.reuse, 0x40, RZ ;  /* 0x00000040534f7810 */ /* 0x040fe20007f9e0ff */
[----:B------:R-:W-:Y:S01]  /*1c40*/  ULDC.64 UR4, c[0x0][0x1a0] ;  /* 0x0000680000047ab9 */ /* 0x000fe20000000a00 */
[----:B------:R-:W-:Y:S01]  /*1c50*/  IADD3 R83, P2, R83, 0x80, RZ ;  /* 0x0000008053537810 */ /* 0x000fe20007f5e0ff */
[----:B------:R-:W-:Y:S01]  /*1c60*/  IMAD R6, R9, c[0x0][0x27c], R6 ;  /* 0x00009f0009067a24 */ /* 0x000fe200078e0206 */
[C---:B------:R-:W-:Y:S01]  /*1c70*/  IADD3 R129, R138.reuse, 0x40, RZ ;  /* 0x000000408a817810 */ /* 0x040fe20007ffe0ff */
[----:B------:R-:W-:Y:S01]  /*1c80*/  IMAD.IADD R15, R15, 0x1, R7 ;  /* 0x000000010f0f7824 */ /* 0x000fe200078e0207 */
[C---:B------:R-:W-:Y:S01]  /*1c90*/  IADD3 R127, R138.reuse, 0x80, RZ ;  /* 0x000000808a7f7810 */ /* 0x040fe20007ffe0ff */
[C---:B------:R-:W-:Y:S01]  /*1ca0*/  IMAD R7, R5.reuse, c[0x0][0x290], RZ ;  /* 0x0000a40005077a24 */ /* 0x040fe200078e02ff */
[----:B------:R-:W-:Y:S01]  /*1cb0*/  UIMAD UR9, UR8, UR5, URZ ;  /* 0x00000005080972a4 */ /* 0x000fe2000f8e023f */
[----:B------:R-:W-:Y:S01]  /*1cc0*/  IMAD R5, R5, c[0x0][0x288], RZ ;  /* 0x0000a20005057a24 */ /* 0x000fe200078e02ff */
[----:B------:R-:W-:Y:S01]  /*1cd0*/  IADD3 R125, R138, R127, RZ ;  /* 0x0000007f8a7d7210 */ /* 0x000fe20007ffe0ff */
[----:B------:R-:W-:Y:S01]  /*1ce0*/  IMAD.IADD R13, R13, 0x1, R6 ;  /* 0x000000010d0d7824 */ /* 0x000fe200078e0206 */
[----:B------:R-:W-:Y:S01]  /*1cf0*/  ULDC UR5, c[0x0][0x294] ;  /* 0x0000a50000057ab9 */ /* 0x000fe20000000800 */
[C---:B------:R-:W-:Y:S01]  /*1d00*/  IMAD R7, R8.reuse, c[0x0][0x294], R7 ;  /* 0x0000a50008077a24 */ /* 0x040fe200078e0207 */
[----:B------:R-:W-:Y:S01]  /*1d10*/  UIMAD UR5, UR8, UR5, URZ ;  /* 0x00000005080572a4 */ /* 0x000fe2000f8e023f */
[----:B------:R-:W-:Y:S01]  /*1d20*/  IMAD.WIDE.U32 R14, R8, c[0x0][0x290], R14 ;  /* 0x0000a400080e7a25 */ /* 0x000fe200078e000e */
[----:B------:R-:W-:Y:S01]  /*1d30*/  IADD3 R123, R138, R125, RZ ;  /* 0x0000007d8a7b7210 */ /* 0x000fe20007ffe0ff */
[----:B------:R-:W-:Y:S01]  /*1d40*/  UIMAD.WIDE.U32 UR10, UR8, UR4, URZ ;  /* 0x00000004080a72a5 */ /* 0x000fe2000f8e003f */
[----:B------:R-:W-:Y:S01]  /*1d50*/  IADD3 R67, R146, 0x10, RZ ;  /* 0x0000001092437810 */ /* 0x000fe20007ffe0ff */
[----:B------:R-:W-:Y:S01]  /*1d60*/  IMAD R5, R8, c[0x0][0x28c], R5 ;  /* 0x0000a30008057a24 */ /* 0x000fe200078e0205 */
[----:B------:R-:W-:Y:S01]  /*1d70*/  IADD3 R66, R146, 0x20, RZ ;  /* 0x0000002092427810 */ /* 0x000fe20007ffe0ff */
[----:B------:R-:W-:Y:S01]  /*1d80*/  IMAD.WIDE.U32 R8, R8, c[0x0][0x288], R12 ;  /* 0x0000a20008087a25 */ /* 0x000fe200078e000c */
[----:B------:R-:W-:Y:S01]  /*1d90*/  IADD3 R65, R146, 0x30, RZ ;  /* 0x0000003092417810 */ /* 0x000fe20007ffe0ff */
[----:B------:R-:W-:Y:S01]  /*1da0*/  ULDC UR4, c[0x0][0x230] ;  /* 0x00008c0000047ab9 */ /* 0x000fe20000000800 */
[----:B------:R-:W-:Y:S01]  /*1db0*/  SHF.R.S32.HI R120, RZ, 0x1f, R138 ;  /* 0x0000001fff787819 */ /* 0x000fe2000001148a */
[----:B------:R-:W-:Y:S01]  /*1dc0*/  IMAD.IADD R7, R15, 0x1, R7 ;  /* 0x000000010f077824 */ /* 0x000fe200078e0207 */
[C---:B------:R-:W-:Y:S01]  /*1dd0*/  IADD3 R15, R18.reuse, 0x40, RZ ;  /* 0x00000040120f7810 */ /* 0x040fe20007ffe0ff */
[----:B------:R-:W-:Y:S01]  /*1de0*/  IMAD.MOV.U32 R6, RZ, RZ, R14 ;  /* 0x000000ffff067224 */ /* 0x000fe200078e000e */
[----:B------:R-:W-:Y:S01]  /*1df0*/  IADD3 R14, R18, 0x80, RZ ;  /* 0x00000080120e7810 */ /* 0x000fe20007ffe0ff */
[C---:B------:R-:W-:Y:S01]  /*1e00*/  IMAD R105, R2.reuse, c[0x0][0x2a0], RZ ;  /* 0x0000a80002697a24 */ /* 0x040fe200078e02ff */
[----:B------:R-:W-:Y:S01]  /*1e10*/  SHF.R.S32.HI R118, RZ, 0x1f, R129 ;  /* 0x0000001fff767819 */ /* 0x000fe20000011481 */
[----:B------:R-:W-:Y:S01]  /*1e20*/  IMAD R107, R2, c[0x0][0x298], RZ ;  /* 0x0000a600026b7a24 */ /* 0x000fe200078e02ff */
[----:B------:R-:W-:Y:S01]  /*1e30*/  SHF.R.S32.HI R116, RZ, 0x1f, R127 ;  /* 0x0000001fff747819 */ /* 0x000fe2000001147f */
[----:B------:R-:W-:Y:S01]  /*1e40*/  IMAD.IADD R9, R9, 0x1, R5 ;  /* 0x0000000109097824 */ /* 0x000fe200078e0205 */
[----:B------:R-:W-:Y:S01]  /*1e50*/  SHF.R.S32.HI R114, RZ, 0x1f, R125 ;  /* 0x0000001fff727819 */ /* 0x000fe2000001147d */
[C---:B------:R-:W-:Y:S01]  /*1e60*/  IMAD R105, R4.reuse, c[0x0][0x2a4], R105 ;  /* 0x0000a90004697a24 */ /* 0x040fe200078e0269 */
[----:B------:R-:W-:Y:S01]  /*1e70*/  SHF.R.S32.HI R112, RZ, 0x1f, R123 ;  /* 0x0000001fff707819 */ /* 0x000fe2000001147b */
[C---:B------:R-:W-:Y:S01]  /*1e80*/  IMAD R107, R4.reuse, c[0x0][0x29c], R107 ;  /* 0x0000a700046b7a24 */ /* 0x040fe200078e026b */
[----:B------:R-:W-:Y:S01]  /*1e90*/  UIADD3 UR9, UR11, UR9, URZ ;  /* 0x000000090b097290 */ /* 0x000fe2000fffe03f */
[----:B------:R-:W-:Y:S01]  /*1ea0*/  IMAD.WIDE.U32 R6, R4, c[0x0][0x2a0], R6 ;  /* 0x0000a80004067a25 */ /* 0x000fe200078e0006 */
[----:B------:R-:W-:-:S03]  /*1eb0*/  ULDC.U8 UR8, c[0x0][0x313] ;  /* 0x0000c4c000087ab9 */ /* 0x000fc60000000000 */
[----:B------:R-:W-:Y:S01]  /*1ec0*/  IMAD.WIDE.U32 R4, R4, c[0x0][0x298], R8 ;  /* 0x0000a60004047a25 */ /* 0x000fe200078e0008 */
[----:B------:R-:W-:Y:S02]  /*1ed0*/  IADD3 R105, R7, R105, RZ ;  /* 0x0000006907697210 */ /* 0x000fe40007ffe0ff */
[----:B------:R-:W-:Y:S01]  /*1ee0*/  LEA R104, P1, R6, c[0x0][0x270], 0x1 ;  /* 0x00009c0006687a11 */ /* 0x000fe200078208ff */
[----:B------:R-:W-:Y:S01]  /*1ef0*/  IMAD.IADD R107, R5, 0x1, R107 ;  /* 0x00000001056b7824 */ /* 0x000fe200078e026b */
[----:B------:R-:W-:Y:S01]  /*1f00*/  LEA R106, P0, R4, c[0x0][0x268], 0x1 ;  /* 0x00009a00046a7a11 */ /* 0x000fe200078008ff */
[----:B-----5:R-:W-:Y:S01]  /*1f10*/  IMAD.IADD R110, R11, 0x1, R110 ;  /* 0x000000010b6e7824 */ /* 0x020fe200078e026e */
[----:B------:R-:W-:Y:S01]  /*1f20*/  LEA.HI.X R105, R6, c[0x0][0x274], R105, 0x1, P1 ;  /* 0x00009d0006697a11 */ /* 0x000fe200008f0c69 */
[----:B------:R-:W-:Y:S01]  /*1f30*/  IMAD.MOV.U32 R74, RZ, RZ, c[0x0][0x288] ;  /* 0x0000a200ff4a7624 */ /* 0x000fe200078e00ff */
[----:B------:R-:W-:Y:S01]  /*1f40*/  LEA.HI.X R107, R4, c[0x0][0x26c], R107, 0x1, P0 ;  /* 0x00009b00046b7a11 */ /* 0x000fe200000f0c6b */
[----:B------:R-:W-:Y:S01]  /*1f50*/  IMAD R110, R135, R110, RZ ;  /* 0x0000006e876e7224 */ /* 0x000fe200078e02ff */
[----:B------:R-:W-:Y:S01]  /*1f60*/  LEA R100, P1, R144, c[0x0][0x168], 0x1 ;  /* 0x00005a0090647a11 */ /* 0x000fe200078208ff */
[----:B------:R-:W-:Y:S01]  /*1f70*/  IMAD.MOV.U32 R152, RZ, RZ, c[0x0][0x290] ;  /* 0x0000a400ff987624 */ /* 0x000fe200078e00ff */
[----:B------:R-:W-:Y:S01]  /*1f80*/  LEA R102, P0, R136, c[0x0][0x170], 0x1 ;  /* 0x00005c0088667a11 */ /* 0x000fe200078008ff */
[----:B------:R-:W-:Y:S01]  /*1f90*/  IMAD.X R82, R57, 0x1, R57, P5 ;  /* 0x0000000139527824 */ /* 0x000fe200028e0639 */
[----:B------:R-:W-:Y:S01]  /*1fa0*/  LEA.HI.X R99, R144, c[0x0][0x16c], R52, 0x1, P1 ;  /* 0x00005b0090637a11 */ /* 0x000fe200008f0c34 */
[----:B------:R-:W-:Y:S01]  /*1fb0*/  IMAD.WIDE.U32 R96, R0, 0x20, RZ ;  /* 0x0000002000607825 */ /* 0x000fe200078e00ff */
[----:B------:R-:W-:-:S02]  /*1fc0*/  LEA.HI.X R103, R136, c[0x0][0x174], R133, 0x1, P0 ;  /* 0x00005d0088677a11 */ /* 0x000fc400000f0c85 */
[----:B------:R-:W-:Y:S01]  /*1fd0*/  SHF.R.S32.HI R111, RZ, 0x1f, R110 ;  /* 0x0000001fff6f7819 */ /* 0x000fe2000001146e */
[--C-:B------:R-:W-:Y:S01]  /*1fe0*/  IMAD.X R78, RZ, RZ, R82.reuse, P4 ;  /* 0x000000ffff4e7224 */ /* 0x100fe200020e0652 */
[-C--:B------:R-:W-:Y:S01]  /*1ff0*/  IADD3 R46, P1, R132, R110.reuse, RZ ;  /* 0x0000006e842e7210 */ /* 0x080fe20007f3e0ff */
[----:B------:R-:W-:Y:S01]  /*2000*/  IMAD.MOV.U32 R73, RZ, RZ, 0x5 ;  /* 0x00000005ff497424 */ /* 0x000fe200078e00ff */
[----:B------:R-:W-:Y:S01]  /*2010*/  IADD3 R110, P0, R131, R110, RZ ;  /* 0x0000006e836e7210 */ /* 0x000fe20007f1e0ff */
[----:B------:R-:W-:Y:S01]  /*2020*/  IMAD.X R82, RZ, RZ, R82, P2 ;  /* 0x000000ffff527224 */ /* 0x000fe200010e0652 */
[-C--:B------:R-:W-:Y:S01]  /*2030*/  SHF.L.U64.HI R71, R74, R3.reuse, c[0x0][0x28c] ;  /* 0x0000a3004a477619 */ /* 0x080fe20000010203 */
[----:B------:R-:W-:Y:S01]  /*2040*/  IMAD R2, R75, c[0x0][0x1a4], RZ ;  /* 0x000069004b027a24 */ /* 0x000fe200078e02ff */
[----:B------:R-:W-:Y:S01]  /*2050*/  SHF.L.U64.HI R92, R152, R3, c[0x0][0x294] ;  /* 0x0000a500985c7619 */ /* 0x000fe20000010203 */
[--C-:B------:R-:W-:Y:S01]  /*2060*/  IMAD.X R3, R122, 0x1, R111.reuse, P1 ;  /* 0x000000017a037824 */ /* 0x100fe200008e066f */
[----:B------:R-:W-:Y:S01]  /*2070*/  SHF.L.U32 R72, R74, 0x4, RZ ;  /* 0x000000044a487819 */ /* 0x000fe200000006ff */
[----:B------:R-:W-:Y:S01]  /*2080*/  IMAD.X R111, R121, 0x1, R111, P0 ;  /* 0x00000001796f7824 */ /* 0x000fe200000e066f */
[----:B------:R-:W-:Y:S01]  /*2090*/  IADD3 R87, P4, R54, R79, RZ ;  /* 0x0000004f36577210 */ /* 0x000fe20007f9e0ff */
[----:B------:R-:W-:Y:S01]  /*20a0*/  IMAD.IADD R126, R138, 0x1, R129 ;  /* 0x000000018a7e7824 */ /* 0x000fe200078e0281 */
[----:B------:R-:W-:Y:S01]  /*20b0*/  IADD3 R81, P5, R72, R72, RZ ;  /* 0x0000004848517210 */ /* 0x000fe20007fbe0ff */
[----:B------:R-:W-:Y:S01]  /*20c0*/  IMAD.SHL.U32 R95, R152, 0x20, RZ ;  /* 0x00000020985f7824 */ /* 0x000fe200078e00ff */
[C---:B------:R-:W-:Y:S01]  /*20d0*/  SHF.L.U64.HI R111, R110.reuse, 0x1, R111 ;  /* 0x000000016e6f7819 */ /* 0x040fe2000001026f */
[----:B------:R-:W-:Y:S01]  /*20e0*/  IMAD.SHL.U32 R110, R110, 0x2, RZ ;  /* 0x000000026e6e7824 */ /* 0x000fe200078e00ff */
[----:B------:R-:W-:Y:S01]  /*20f0*/  SHF.L.U64.HI R0, R46, 0x1, R3 ;  /* 0x000000012e007819 */ /* 0x000fe20000010203 */
[----:B------:R-:W-:Y:S01]  /*2100*/  IMAD.X R80, R71, 0x1, R71, P5 ;  /* 0x0000000147507824 */ /* 0x000fe200028e0647 */
[----:B------:R-:W-:Y:S01]  /*2110*/  IADD3 R77, P1, R81, 0x40, RZ ;  /* 0x00000040514d7810 */ /* 0x000fe20007f3e0ff */
[----:B------:R-:W-:Y:S01]  /*2120*/  IMAD.X R86, R57, 0x1, R78, P4 ;  /* 0x0000000139567824 */ /* 0x000fe200020e064e */
[----:B------:R-:W-:Y:S01]  /*2130*/  IADD3 R91, P2, R54, R83, RZ ;  /* 0x00000053365b7210 */ /* 0x000fe20007f5e0ff */
[----:B------:R-:W-:Y:S01]  /*2140*/  IMAD.SHL.U32 R46, R46, 0x2, RZ ;  /* 0x000000022e2e7824 */ /* 0x000fe200078e00ff */
[----:B------:R-:W-:Y:S01]  /*2150*/  IADD3 R81, P0, R81, 0x80, RZ ;  /* 0x0000008051517810 */ /* 0x000fe20007f1e0ff */
[----:B------:R-:W-:Y:S01]  /*2160*/  IMAD.SHL.U32 R93, R152, 0x10, RZ ;  /* 0x00000010985d7824 */ /* 0x000fe200078e00ff */
[----:B------:R-:W-:Y:S01]  /*2170*/  IADD3 R108, P4, R110, c[0x0][0x2b0], RZ ;  /* 0x0000ac006e6c7a10 */ /* 0x000fe20007f9e0ff */
[----:B------:R-:W-:Y:S01]  /*2180*/  IMAD.IADD R2, R97, 0x1, R2 ;  /* 0x0000000161027824 */ /* 0x000fe200078e0202 */
[C---:B------:R-:W-:Y:S01]  /*2190*/  SHF.L.U64.HI R94, R152.reuse, R73, c[0x0][0x294] ;  /* 0x0000a500985e7619 */ /* 0x040fe20000010249 */
[C---:B------:R-:W-:Y:S01]  /*21a0*/  IMAD.SHL.U32 R130, R135.reuse, 0x20, RZ ;  /* 0x0000002087827824 */ /* 0x040fe200078e00ff */
[----:B------:R-:W-:Y:S01]  /*21b0*/  IADD3.X R76, RZ, R80, RZ, P1, !PT ;  /* 0x00000050ff4c7210 */ /* 0x000fe20000ffe4ff */
[----:B------:R-:W-:Y:S01]  /*21c0*/  IMAD R128, R135, 0x30, RZ ;  /* 0x0000003087807824 */ /* 0x000fe200078e02ff */
[----:B------:R-:W-:Y:S01]  /*21d0*/  IADD3.X R109, R111, c[0x0][0x2b4], RZ, P4, !PT ;  /* 0x0000ad006f6d7a10 */ /* 0x000fe200027fe4ff */
[----:B------:R-:W-:Y:S01]  /*21e0*/  IMAD.WIDE.U32 R152, R152, 0x60, RZ ;  /* 0x0000006098987825 */ /* 0x000fe200078e00ff */
[----:B------:R-:W-:-:S02]  /*21f0*/  IADD3 R20, P1, R46, c[0x0][0x2b0], RZ ;  /* 0x0000ac002e147a10 */ /* 0x000fc40007f3e0ff */
[-C--:B------:R-:W-:Y:S01]  /*2200*/  IADD3 R85, P5, R77, R72.reuse, RZ ;  /* 0x000000484d557210 */ /* 0x080fe20007fbe0ff */
[----:B------:R-:W-:Y:S01]  /*2210*/  IMAD.IADD R124, R138, 0x1, R126 ;  /* 0x000000018a7c7824 */ /* 0x000fe200078e027e */
[----:B------:R-:W-:Y:S01]  /*2220*/  IADD3 R89, P4, R81, R72, RZ ;  /* 0x0000004851597210 */ /* 0x000fe20007f9e0ff */
[----:B------:R-:W-:Y:S01]  /*2230*/  IMAD.X R90, R57, 0x1, R82, P2 ;  /* 0x00000001395a7824 */ /* 0x000fe200010e0652 */
[----:B------:R-:W-:Y:S01]  /*2240*/  IADD3 R110, P2, R110, c[0x0][0x2a8], RZ ;  /* 0x0000aa006e6e7a10 */ /* 0x000fe20007f5e0ff */
[----:B------:R-:W-:Y:S01]  /*2250*/  IMAD.X R80, RZ, RZ, R80, P0 ;  /* 0x000000ffff507224 */ /* 0x000fe200000e0650 */
[----:B------:R-:W-:Y:S01]  /*2260*/  IADD3 R46, P0, R46, c[0x0][0x2a8], RZ ;  /* 0x0000aa002e2e7a10 */ /* 0x000fe20007f1e0ff */
[----:B------:R-:W-:Y:S01]  /*2270*/  IMAD R75, R75, c[0x0][0x19c], RZ ;  /* 0x000067004b4b7a24 */ /* 0x000fe200078e02ff */
[----:B------:R-:W-:Y:S01]  /*2280*/  SHF.L.U64.HI R73, R74, R73, c[0x0][0x28c] ;  /* 0x0000a3004a497619 */ /* 0x000fe20000010249 */
[----:B------:R-:W-:Y:S01]  /*2290*/  IMAD.WIDE.U32 R154, R154, 0x20, RZ ;  /* 0x000000209a9a7825 */ /* 0x000fe200078e00ff */
[----:B------:R-:W-:-:S02]  /*22a0*/  SHF.L.U64.HI R94, R95, 0x1, R94 ;  /* 0x000000015f5e7819 */ /* 0x000fc4000001025e */
[----:B------:R-:W-:Y:S01]  /*22b0*/  SHF.L.U64.HI R92, R93, 0x1, R92 ;  /* 0x000000015d5c7819 */ /* 0x000fe2000001025c */
[----:B------:R-:W-:Y:S01]  /*22c0*/  IMAD.MOV.U32 R70, RZ, RZ, c[0x0][0x290] ;  /* 0x0000a400ff467624 */ /* 0x000fe200078e00ff */
[----:B------:R-:W-:Y:S01]  /*22d0*/  SHF.R.S32.HI R119, RZ, 0x1f, R130 ;  /* 0x0000001fff777819 */ /* 0x000fe20000011482 */
[C---:B------:R-:W-:Y:S01]  /*22e0*/  IMAD.SHL.U32 R97, R96.reuse, 0x2, RZ ;  /* 0x0000000260617824 */ /* 0x040fe200078e00ff */
[----:B------:R-:W-:Y:S01]  /*22f0*/  SHF.L.U64.HI R96, R96, 0x1, R2 ;  /* 0x0000000160607819 */ /* 0x000fe20000010202 */
[----:B------:R-:W-:Y:S01]  /*2300*/  IMAD.MOV.U32 R13, RZ, RZ, R134 ;  /* 0x000000ffff0d7224 */ /* 0x000fe200078e0086 */
[----:B------:R-:W-:Y:S01]  /*2310*/  SHF.R.S32.HI R117, RZ, 0x1f, R128 ;  /* 0x0000001fff757819 */ /* 0x000fe20000011480 */
[----:B------:R-:W-:Y:S01]  /*2320*/  IMAD.SHL.U32 R74, R74, 0x20, RZ ;  /* 0x000000204a4a7824 */ /* 0x000fe200078e00ff */
[----:B------:R-:W-:Y:S01]  /*2330*/  SHF.R.S32.HI R115, RZ, 0x1f, R126 ;  /* 0x0000001fff737819 */ /* 0x000fe2000001147e */
[----:B------:R-:W-:Y:S01]  /*2340*/  IMAD.IADD R75, R155, 0x1, R75 ;  /* 0x000000019b4b7824 */ /* 0x000fe200078e024b */
[----:B------:R-:W-:Y:S01]  /*2350*/  IADD3 R98, R153, UR5, RZ ;  /* 0x0000000599627c10 */ /* 0x000fe2000fffe0ff */
[----:B------:R-:W-:Y:S01]  /*2360*/  IMAD.SHL.U32 R95, R95, 0x2, RZ ;  /* 0x000000025f5f7824 */ /* 0x000fe200078e00ff */
[----:B------:R-:W-:Y:S01]  /*2370*/  SHF.R.S32.HI R113, RZ, 0x1f, R124 ;  /* 0x0000001fff717819 */ /* 0x000fe2000001147c */
[----:B------:R-:W-:Y:S01]  /*2380*/  IMAD.SHL.U32 R93, R93, 0x2, RZ ;  /* 0x000000025d5d7824 */ /* 0x000fe200078e00ff */
[----:B------:R-:W-:Y:S01]  /*2390*/  IADD3.X R111, R111, c[0x0][0x2ac], RZ, P2, !PT ;  /* 0x0000ab006f6f7a10 */ /* 0x000fe200017fe4ff */
[--C-:B------:R-:W-:Y:S01]  /*23a0*/  IMAD.X R84, R76, 0x1, R71.reuse, P5 ;  /* 0x000000014c547824 */ /* 0x100fe200028e0647 */
[----:B------:R-:W-:Y:S01]  /*23b0*/  IADD3.X R21, R0, c[0x0][0x2b4], RZ, P1, !PT ;  /* 0x0000ad0000157a10 */ /* 0x000fe20000ffe4ff */
[----:B------:R-:W-:Y:S01]  /*23c0*/  IMAD.X R88, R80, 0x1, R71, P4 ;  /* 0x0000000150587824 */ /* 0x000fe200020e0647 */
[----:B------:R-:W-:Y:S01]  /*23d0*/  IADD3.X R47, R0, c[0x0][0x2ac], RZ, P0, !PT ;  /* 0x0000ab00002f7a10 */ /* 0x000fe200007fe4ff */
[----:B------:R-:W-:-:S02]  /*23e0*/  IMAD.U32 R70, R70, -0x40, RZ ;  /* 0xffffffc046467824 */ /* 0x000fc400078e00ff */
.L_x_2294:
[----:B------:R-:W-:Y:S01]  /*23f0*/  IMAD.SHL.U32 R17, R13, 0x40, RZ ;  /* 0x000000400d117824 */ /* 0x000fe200078e00ff */
[----:B------:R-:W-:Y:S04]  /*2400*/  ISETP.NE.AND P6, PT, RZ, UR4, PT ;  /* 0x00000004ff007c0c */ /* 0x000fe8000bfc5270 */
[----:B------:R-:W-:Y:S05]  /*2410*/  IADD3 R16, R17, -0x40, RZ ;  /* 0xffffffc011107810 */ /* 0x000fea0007ffe0ff */
[--C-:B------:R-:W-:Y:S02]  /*2420*/  IMAD.IADD R2, R56, 0x1, -R16.reuse ;  /* 0x0000000138027824 */ /* 0x100fe400078e0a10 */
[----:B------:R-:W-:Y:S03]  /*2430*/  IMAD.IADD R0, R69, 0x1, -R16 ;  /* 0x0000000145007824 */ /* 0x000fe600078e0a10 */
[CC--:B------:R-:W-:Y:S02]  /*2440*/  ISETP.GE.AND P1, PT, R146.reuse, R2.reuse, PT ;  /* 0x000000029200720c */ /* 0x0c0fe40003f26270 */
[C---:B------:R-:W-:Y:S02]  /*2450*/  ISETP.GE.AND P5, PT, R67.reuse, R2, PT ;  /* 0x000000024300720c */ /* 0x040fe40003fa6270 */
[-C--:B------:R-:W-:Y:S02]  /*2460*/  ISETP.GE.AND P1, PT, R146, R0.reuse, !P1 ;  /* 0x000000009200720c */ /* 0x080fe40004f26270 */
[----:B------:R-:W-:Y:S02]  /*2470*/  ISETP.GE.AND P5, PT, R67, R0, !P5 ;  /* 0x000000004300720c */ /* 0x000fe40006fa6270 */
[CC--:B------:R-:W-:Y:S02]  /*2480*/  ISETP.GE.AND P4, PT, R66.reuse, R2.reuse, PT ;  /* 0x000000024200720c */ /* 0x0c0fe40003f86270 */
[C---:B------:R-:W-:Y:S02]  /*2490*/  ISETP.GE.AND P2, PT, R65.reuse, R2, PT ;  /* 0x000000024100720c */ /* 0x040fe40003f46270 */
[-C--:B------:R-:W-:Y:S02]  /*24a0*/  ISETP.GE.AND P4, PT, R66, R0.reuse, !P4 ;  /* 0x000000004200720c */ /* 0x080fe40006786270 */
[----:B------:R-:W-:Y:S03]  /*24b0*/  ISETP.GE.AND P2, PT, R65, R0, !P2 ;  /* 0x000000004100720c */ /* 0x000fe60005746270 */
[----:B----4-:R-:W2:Y:S02]  /*24c0*/  @P1 LDG.E.128 R24, [R104.64] ;  /* 0x0000000668181981 */ /* 0x010ea4000c1e1d00 */
[C---:B------:R-:W-:Y:S05]  /*24d0*/  @P5 IADD3 R22, P0, R104.reuse, R93, RZ ;  /* 0x0000005d68165210 */ /* 0x040fea0007f1e0ff */
[----:B------:R-:W-:Y:S01]  /*24e0*/  @P5 IMAD.X R23, R105, 0x1, R92, P0 ;  /* 0x0000000169175824 */ /* 0x000fe200000e065c */
[C---:B------:R-:W-:Y:S04]  /*24f0*/  @P5 LEA R32, P0, R63.reuse, R102, 0x1 ;  /* 0x000000663f205211 */ /* 0x040fe800078008ff */
[----:B------:R-:W-:Y:S02]  /*2500*/  @P5 LEA.HI.X R33, R63, R103, R62, 0x1, P0 ;  /* 0x000000673f215211 */ /* 0x000fe400000f0c3e */
[----:B------:R-:W-:Y:S05]  /*2510*/  @P4 IADD3 R34, P0, R104, R95, RZ ;  /* 0x0000005f68224210 */ /* 0x000fea0007f1e0ff */
[----:B------:R-:W-:Y:S01]  /*2520*/  @P4 IMAD.X R35, R105, 0x1, R94, P0 ;  /* 0x0000000169234824 */ /* 0x000fe200000e065e */
[----:B------:R-:W-:Y:S05]  /*2530*/  @P4 IADD3 R36, P0, R102, R97, RZ ;  /* 0x0000006166244210 */ /* 0x000fea0007f1e0ff */
[----:B------:R-:W-:Y:S01]  /*2540*/  @P4 IMAD.X R37, R103, 0x1, R96, P0 ;  /* 0x0000000167254824 */ /* 0x000fe200000e0660 */
[----:B------:R-:W-:Y:S05]  /*2550*/  @P2 IADD3 R2, P0, R104, R152, RZ ;  /* 0x0000009868022210 */ /* 0x000fea0007f1e0ff */
[----:B------:R-:W-:Y:S01]  /*2560*/  @P2 IMAD.X R3, R105, 0x1, R98, P0 ;  /* 0x0000000169032824 */ /* 0x000fe200000e0662 */
[----:B--2---:R-:W-:Y:S04]  /*2570*/  @P1 STG.E.128 [R102.64], R24 ;  /* 0x0000001866001986 */ /* 0x004fe8000c101d06 */
[----:B------:R-:W2:Y:S04]  /*2580*/  @P1 LDG.E.128 R4, [R104.64+0x80] ;  /* 0x0000800668041981 */ /* 0x000ea8000c1e1d00 */
[----:B--2---:R1:W-:Y:S04]  /*2590*/  @P1 STG.E.128 [R102.64+0x80], R4 ;  /* 0x0000800466001986 */ /* 0x0043e8000c101d06 */
[----:B------:R-:W2:Y:S04]  /*25a0*/  @P1 LDG.E.128 R8, [R104.64+0x100] ;  /* 0x0001000668081981 */ /* 0x000ea8000c1e1d00 */
[----:B--2---:R2:W-:Y:S04]  /*25b0*/  @P1 STG.E.128 [R102.64+0x100], R8 ;  /* 0x0001000866001986 */ /* 0x0045e8000c101d06 */
[----:B------:R-:W3:Y:S04]  /*25c0*/  @P5 LDG.E.128 R28, [R22.64] ;  /* 0x00000006161c5981 */ /* 0x000ee8000c1e1d00 */
[----:B---3--:R-:W-:Y:S04]  /*25d0*/  @P5 STG.E.128 [R32.64], R28 ;  /* 0x0000001c20005986 */ /* 0x008fe8000c101d06 */
[----:B-1----:R-:W3:Y:S04]  /*25e0*/  @P5 LDG.E.128 R4, [R22.64+0x80] ;  /* 0x0000800616045981 */ /* 0x002ee8000c1e1d00 */
[----:B---3--:R1:W-:Y:S04]  /*25f0*/  @P5 STG.E.128 [R32.64+0x80], R4 ;  /* 0x0000800420005986 */ /* 0x0083e8000c101d06 */
[----:B------:R3:W4:Y:S02]  /*2600*/  @P5 LDG.E.128 R24, [R22.64+0x100] ;  /* 0x0001000616185981 */ /* 0x000724000c1e1d00 */
[----:B---3--:R-:W-:Y:S04]  /*2610*/  @P2 IADD3 R22, P0, R102, UR10, RZ ;  /* 0x0000000a66162c10 */ /* 0x008fe8000ff1e0ff */
[----:B------:R-:W-:Y:S02]  /*2620*/  @P2 IADD3.X R23, R103, UR9, RZ, P0, !PT ;  /* 0x0000000967172c10 */ /* 0x000fe400087fe4ff */
[C---:B------:R-:W-:Y:S04]  /*2630*/  LEA R104, P0, R70.reuse, R104, 0x1 ;  /* 0x0000006846687211 */ /* 0x040fe800078008ff */
[----:B------:R-:W-:Y:S01]  /*2640*/  LEA.HI.X.SX32 R105, R70, R105, 0x1, P0 ;  /* 0x0000006946697211 */ /* 0x000fe200000f0eff */
[----:B----4-:R3:W-:Y:S04]  /*2650*/  @P5 STG.E.128 [R32.64+0x100], R24 ;  /* 0x0001001820005986 */ /* 0x0107e8000c101d06 */
[----:B--2---:R-:W2:Y:S04]  /*2660*/  @P4 LDG.E.128 R8, [R34.64] ;  /* 0x0000000622084981 */ /* 0x004ea8000c1e1d00 */
[----:B--2---:R2:W-:Y:S04]  /*2670*/  @P4 STG.E.128 [R36.64], R8 ;  /* 0x0000000824004986 */ /* 0x0045e8000c101d06 */
[----:B-1----:R-:W4:Y:S04]  /*2680*/  @P4 LDG.E.128 R4, [R34.64+0x80] ;  /* 0x0000800622044981 */ /* 0x002f28000c1e1d00 */
[----:B----4-:R1:W-:Y:S04]  /*2690*/  @P4 STG.E.128 [R36.64+0x80], R4 ;  /* 0x0000800424004986 */ /* 0x0103e8000c101d06 */
[----:B------:R-:W4:Y:S04]  /*26a0*/  @P4 LDG.E.128 R28, [R34.64+0x100] ;  /* 0x00010006221c4981 */ /* 0x000f28000c1e1d00 */
[----:B----4-:R4:W-:Y:S04]  /*26b0*/  @P4 STG.E.128 [R36.64+0x100], R28 ;  /* 0x0001001c24004986 */ /* 0x0109e8000c101d06 */
[----:B---3--:R-:W3:Y:S04]  /*26c0*/  @P2 LDG.E.128 R24, [R2.64] ;  /* 0x0000000602182981 */ /* 0x008ee8000c1e1d00 */
[----:B---3--:R4:W-:Y:S04]  /*26d0*/  @P2 STG.E.128 [R22.64], R24 ;  /* 0x0000001816002986 */ /* 0x0089e8000c101d06 */
[----:B--2---:R-:W2:Y:S04]  /*26e0*/  @P2 LDG.E.128 R8, [R2.64+0x80] ;  /* 0x0000800602082981 */ /* 0x004ea8000c1e1d00 */
[----:B--2---:R4:W-:Y:S04]  /*26f0*/  @P2 STG.E.128 [R22.64+0x80], R8 ;  /* 0x0000800816002986 */ /* 0x0049e8000c101d06 */
[----:B-1----:R-:W2:Y:S04]  /*2700*/  @P2 LDG.E.128 R4, [R2.64+0x100] ;  /* 0x0001000602042981 */ /* 0x002ea8000c1e1d00 */
[----:B--2---:R4:W-:Y:S01]  /*2710*/  @P2 STG.E.128 [R22.64+0x100], R4 ;  /* 0x0001000416002986 */ /* 0x0049e2000c101d06 */
[----:B------:R-:W-:-:S05]  /*2720*/  @!P6 BRA `(.L_x_2249) ;  /* 0x000074900000e947 */ /* 0x000fca0003800000 */
[----:B------:R-:W-:Y:S11]  /*2730*/  ISETP.NE.AND P0, PT, RZ, UR8, PT ;  /* 0x00000008ff007c0c */ /* 0x000ff6000bf05270 */
[----:B------:R-:W-:Y:S02]  /*2740*/  @!UPT UIADD3 URZ, URZ, URZ, URZ ;  /* 0x0000003f3f3ff290 */ /* 0x000fe4000fffe03f */
[----:B------:R-:W-:-:S05]  /*2750*/  @!P0 BRA `(.L_x_2250) ;  /* 0x0000293000008947 */ /* 0x000fca0003800000 */
[----:B------:R-:W-:Y:S01]  /*2760*/  BSSY B0, `(.L_x_2251) ;  /* 0x0000096000007945 */ /* 0x000fe20003800000 */
[----:B------:R-:W-:-:S05]  /*2770*/  @!P1 BRA `(.L_x_2252) ;  /* 0x0000094000009947 */ /* 0x000fca0003800000 */
[----:B------:R-:W-:Y:S01]  /*2780*/  ISETP.GE.AND P0, PT, R18, UR4, PT ;  /* 0x0000000412007c0c */ /* 0x000fe2000bf06270 */
[----:B----4-:R-:W2:Y:S01]  /*2790*/  LDG.E.128 R24, [R106.64] ;  /* 0x000000066a187981 */ /* 0x010ea2000c1e1d00 */
[----:B------:R-:W-:Y:S02]  /*27a0*/  MOV R101, R99 ;  /* 0x0000006300657202 */ /* 0x000fe40000000f00 */
[----:B------:R-:W-:Y:S09]  /*27b0*/  ISETP.GE.AND P1, PT, R15, UR4, PT ;  /* 0x000000040f007c0c */ /* 0x000ff2000bf26270 */
[----:B------:R-:W3:Y:S06]  /*27c0*/  @!P0 LDG.E.64 R22, [R20.64] ;  /* 0x0000000614168981 */ /* 0x000eec000c1e1b00 */
[----:B------:R-:W4:Y:S02]  /*27d0*/  @!P0 LDG.E.64 R38, [R46.64] ;  /* 0x000000062e268981 */ /* 0x000f24000c1e1b00 */
[----:B----4-:R-:W-:Y:S01]  /*27e0*/  @!P0 HADD2.F32 R35, -RZ, R38.H0_H0 ;  /* 0x20000026ff238230 */ /* 0x010fe20000004100 */
[----:B--2---:R-:W-:Y:S01]  /*27f0*/  @!P0 MOV R28, R24 ;  /* 0x00000018001c8202 */ /* 0x004fe20000000f00 */
[--C-:B---3--:R-:W-:Y:S01]  /*2800*/  @!P0 HADD2.F32 R31, -RZ, R22.reuse.H0_H0 ;  /* 0x20000016ff1f8230 */ /* 0x108fe20000004100 */
[----:B------:R-:W-:Y:S01]  /*2810*/  @!P0 MOV R30, R25 ;  /* 0x00000019001e8202 */ /* 0x000fe20000000f00 */
[----:B------:R-:W-:Y:S02]  /*2820*/  @!P0 HADD2.F32 R29, -RZ, R22.H1_H1 ;  /* 0x30000016ff1d8230 */ /* 0x000fe40000004100 */
[--C-:B------:R-:W-:Y:S02]  /*2830*/  @!P0 HADD2.F32 R34, -RZ, R28.reuse.H1_H1 ;  /* 0x3000001cff228230 */ /* 0x100fe40000004100 */
[----:B------:R-:W-:Y:S02]  /*2840*/  @!P0 HADD2.F32 R28, -RZ, R28.H0_H0 ;  /* 0x2000001cff1c8230 */ /* 0x000fe40000004100 */
[--C-:B------:R-:W-:Y:S01]  /*2850*/  @!P0 HADD2.F32 R22, -RZ, R23.reuse.H0_H0 ;  /* 0x20000017ff168230 */ /* 0x100fe20000004100 */
[-C--:B------:R-:W-:Y:S01]  /*2860*/  @!P0 FMUL.FTZ R41, R34, R31.reuse ;  /* 0x0000001f22298220 */ /* 0x080fe20000410000 */
[----:B------:R-:W-:Y:S01]  /*2870*/  @!P0 HADD2.F32 R23, -RZ, R23.H1_H1 ;  /* 0x30000017ff178230 */ /* 0x000fe20000004100 */
[C---:B------:R-:W-:Y:S01]  /*2880*/  @!P0 FMUL.FTZ R0, R28.reuse, R31 ;  /* 0x0000001f1c008220 */ /* 0x040fe20000410000 */
[----:B------:R-:W-:Y:S01]  /*2890*/  @!P0 MOV R31, R26 ;  /* 0x0000001a001f8202 */ /* 0x000fe20000000f00 */
[----:B------:R-:W-:Y:S01]  /*28a0*/  @!P0 FFMA.FTZ R41, R28, R35, -R41 ;  /* 0x000000231c298223 */ /* 0x000fe20000010829 */
[----:B------:R-:W-:Y:S01]  /*28b0*/  @!P0 MOV R28, R27 ;  /* 0x0000001b001c8202 */ /* 0x000fe20000000f00 */
[----:B------:R-:W-:Y:S01]  /*28c0*/  @!P0 FFMA.FTZ R0, R34, R35, R0 ;  /* 0x0000002322008223 */ /* 0x000fe20000010000 */
[--C-:B------:R-:W-:Y:S02]  /*28d0*/  @!P0 HADD2.F32 R34, -RZ, R30.reuse.H1_H1 ;  /* 0x3000001eff228230 */ /* 0x100fe40000004100 */
[----:B------:R-:W-:Y:S02]  /*28e0*/  @!P0 HADD2.F32 R30, -RZ, R30.H0_H0 ;  /* 0x2000001eff1e8230 */ /* 0x000fe40000004100 */
[--C-:B------:R-:W-:Y:S01]  /*28f0*/  @!P0 HADD2.F32 R35, -RZ, R31.reuse.H1_H1 ;  /* 0x3000001fff238230 */ /* 0x100fe20000004100 */
[-C--:B------:R-:W-:Y:S01]  /*2900*/  @!P0 FMUL.FTZ R49, R34, R29.reuse ;  /* 0x0000001d22318220 */ /* 0x080fe20000410000 */
[----:B------:R-:W-:Y:S01]  /*2910*/  @!P0 HADD2.F32 R31, -RZ, R31.H0_H0 ;  /* 0x2000001fff1f8230 */ /* 0x000fe20000004100 */
[----:B------:R-:W-:Y:S01]  /*2920*/  @!P0 FMUL.FTZ R2, R30, R29 ;  /* 0x0000001d1e028220 */ /* 0x000fe20000410000 */
[----:B------:R-:W-:Y:S01]  /*2930*/  @!P0 HADD2.F32 R37, -RZ, R38.H1_H1 ;  /* 0x30000026ff258230 */ /* 0x000fe20000004100 */
[-C--:B------:R-:W-:Y:S01]  /*2940*/  @!P0 FMUL.FTZ R40, R35, R22.reuse ;  /* 0x0000001623288220 */ /* 0x080fe20000410000 */
[--C-:B------:R-:W-:Y:S01]  /*2950*/  @!P0 HADD2.F32 R38, -RZ, R28.reuse.H1_H1 ;  /* 0x3000001cff268230 */ /* 0x100fe20000004100 */
[----:B------:R-:W-:Y:S01]  /*2960*/  @!P0 FMUL.FTZ R3, R31, R22 ;  /* 0x000000161f038220 */ /* 0x000fe20000410000 */
[----:B------:R-:W-:Y:S01]  /*2970*/  @!P0 HADD2.F32 R28, -RZ, R28.H0_H0 ;  /* 0x2000001cff1c8230 */ /* 0x000fe20000004100 */
[----:B------:R-:W-:Y:S01]  /*2980*/  @!P0 FFMA.FTZ R2, R34, R37, R2 ;  /* 0x0000002522028223 */ /* 0x000fe20000010002 */
        /* <DEDUP_REMOVED lines=16> */
[----:B------:R-:W-:Y:S02]  /*2a90*/  @!P0 MOV R27, R49 ;  /* 0x00000031001b8202 */ /* 0x000fe40000000f00 */
[----:B------:R-:W-:Y:S03]  /*2aa0*/  ISETP.GE.AND P0, PT, R14, UR4, PT ;  /* 0x000000040e007c0c */ /* 0x000fe6000bf06270 */
[----:B------:R1:W-:Y:S08]  /*2ab0*/  STG.E.128 [R100.64], R24 ;  /* 0x0000001864007986 */ /* 0x0003f0000c101d06 */
[----:B------:R-:W2:Y:S08]  /*2ac0*/  LDG.E.128 R28, [R106.64+0x80] ;  /* 0x000080066a1c7981 */ /* 0x000eb0000c1e1d00 */
[----:B------:R-:W3:Y:S06]  /*2ad0*/  @!P1 LDG.E.64 R22, [R20.64+0x40] ;  /* 0x0000400614169981 */ /* 0x000eec000c1e1b00 */
[----:B------:R-:W4:Y:S01]  /*2ae0*/  @!P1 LDG.E.64 R38, [R46.64+0x40] ;  /* 0x000040062e269981 */ /* 0x000f22000c1e1b00 */
[----:B--2---:R-:W-:Y:S02]  /*2af0*/  @!P1 MOV R32, R28 ;  /* 0x0000001c00209202 */ /* 0x004fe40000000f00 */
[----:B-1----:R-:W-:Y:S02]  /*2b00*/  @!P1 MOV R26, R29 ;  /* 0x0000001d001a9202 */ /* 0x002fe40000000f00 */
[----:B------:R-:W-:Y:S01]  /*2b10*/  @!P1 MOV R27, R30 ;  /* 0x0000001e001b9202 */ /* 0x000fe20000000f00 */
[--C-:B------:R-:W-:Y:S02]  /*2b20*/  @!P1 HADD2.F32 R34, -RZ, R32.reuse.H1_H1 ;  /* 0x30000020ff229230 */ /* 0x100fe40000004100 */
[----:B------:R-:W-:Y:S02]  /*2b30*/  @!P1 HADD2.F32 R24, -RZ, R32.H0_H0 ;  /* 0x20000020ff189230 */ /* 0x000fe40000004100 */
[--C-:B---3--:R-:W-:Y:S02]  /*2b40*/  @!P1 HADD2.F32 R33, -RZ, R22.reuse.H0_H0 ;  /* 0x20000016ff219230 */ /* 0x108fe40000004100 */
[----:B------:R-:W-:Y:S02]  /*2b50*/  @!P1 HADD2.F32 R25, -RZ, R22.H1_H1 ;  /* 0x30000016ff199230 */ /* 0x000fe40000004100 */
[--C-:B------:R-:W-:Y:S01]  /*2b60*/  @!P1 HADD2.F32 R22, -RZ, R23.reuse.H0_H0 ;  /* 0x20000017ff169230 */ /* 0x100fe20000004100 */
[-C--:B------:R-:W-:Y:S01]  /*2b70*/  @!P1 FMUL.FTZ R40, R34, R33.reuse ;  /* 0x0000002122289220 */ /* 0x080fe20000410000 */
[--C-:B----4-:R-:W-:Y:S01]  /*2b80*/  @!P1 HADD2.F32 R35, -RZ, R38.reuse.H0_H0 ;  /* 0x20000026ff239230 */ /* 0x110fe20000004100 */
[C---:B------:R-:W-:Y:S01]  /*2b90*/  @!P1 FMUL.FTZ R5, R24.reuse, R33 ;  /* 0x0000002118059220 */ /* 0x040fe20000410000 */
[----:B------:R-:W-:Y:S02]  /*2ba0*/  @!P1 HADD2.F32 R23, -RZ, R23.H1_H1 ;  /* 0x30000017ff179230 */ /* 0x000fe40000004100 */
[----:B------:R-:W-:Y:S01]  /*2bb0*/  @!P1 HADD2.F32 R37, -RZ, R38.H1_H1 ;  /* 0x30000026ff259230 */ /* 0x000fe20000004100 */
        /* <DEDUP_REMOVED lines=13> */
[--C-:B------:R-:W-:Y:S01]  /*2c90*/  @!P1 HADD2.F32 R36, -RZ, R39.reuse.H0_H0 ;  /* 0x20000027ff249230 */ /* 0x100fe20000004100 */
[-C--:B------:R-:W-:Y:S01]  /*2ca0*/  @!P1 FMUL.FTZ R44, R38, R23.reuse ;  /* 0x00000017262c9220 */ /* 0x080fe20000410000 */
[----:B------:R-:W-:Y:S01]  /*2cb0*/  @!P1 HADD2.F32 R39, -RZ, R39.H1_H1 ;  /* 0x30000027ff279230 */ /* 0x000fe20000004100 */
[----:B------:R-:W-:Y:S01]  /*2cc0*/  @!P1 FMUL.FTZ R8, R24, R23 ;  /* 0x0000001718089220 */ /* 0x000fe20000410000 */
[----:B------:R-:W-:Y:S01]  /*2cd0*/  @!P1 F2FP.PACK_AB R40, R5, R40 ;  /* 0x000000280528923e */ /* 0x000fe200000000ff */
[-C--:B------:R-:W-:Y:S02]  /*2ce0*/  @!P1 FFMA.FTZ R6, R34, R37.reuse, R6 ;  /* 0x0000002522069223 */ /* 0x080fe40000010006 */
[----:B------:R-:W-:Y:S01]  /*2cf0*/  @!P1 FFMA.FTZ R7, R35, R36, R7 ;  /* 0x0000002423079223 */ /* 0x000fe20000010007 */
[----:B------:R-:W-:Y:S01]  /*2d00*/  @!P1 MOV R28, R40 ;  /* 0x00000028001c9202 */ /* 0x000fe20000000f00 */
        /* <DEDUP_REMOVED lines=10> */
[----:B------:R1:W-:Y:S08]  /*2db0*/  STG.E.128 [R100.64+0x80], R28 ;  /* 0x0000801c64007986 */ /* 0x0003f0000c101d06 */
        /* <DEDUP_REMOVED lines=10> */
[----:B------:R-:W-:Y:S01]  /*2e60*/  @!P0 HADD2.F32 R22, -RZ, R23.H0_H0 ;  /* 0x20000017ff168230 */ /* 0x000fe20000004100 */
[-C--:B------:R-:W-:Y:S01]  /*2e70*/  @!P0 FMUL.FTZ R40, R34, R33.reuse ;  /* 0x0000002122288220 */ /* 0x080fe20000410000 */
[--C-:B----4-:R-:W-:Y:S01]  /*2e80*/  @!P0 HADD2.F32 R35, -RZ, R38.reuse.H0_H0 ;  /* 0x20000026ff238230 */ /* 0x110fe20000004100 */
[C---:B------:R-:W-:Y:S01]  /*2e90*/  @!P0 FMUL.FTZ R9, R28.reuse, R33 ;  /* 0x000000211c098220 */ /* 0x040fe20000410000 */
[----:B------:R-:W-:Y:S02]  /*2ea0*/  @!P0 HADD2.F32 R37, -RZ, R38.H1_H1 ;  /* 0x30000026ff258230 */ /* 0x000fe40000004100 */
[----:B------:R-:W-:Y:S01]  /*2eb0*/  @!P0 HADD2.F32 R36, -RZ, R39.H0_H0 ;  /* 0x20000027ff248230 */ /* 0x000fe20000004100 */
        /* <DEDUP_REMOVED lines=13> */
[----:B------:R-:W-:Y:S01]  /*2f90*/  @!P0 F2FP.PACK_AB R40, R9, R40 ;  /* 0x000000280928823e */ /* 0x000fe200000000ff */
[-C--:B------:R-:W-:Y:S01]  /*2fa0*/  @!P0 FFMA.FTZ R10, R34, R37.reuse, R10 ;  /* 0x00000025220a8223 */ /* 0x080fe2000001000a */
[----:B------:R-:W-:Y:S01]  /*2fb0*/  @!P0 HADD2.F32 R23, -RZ, R23.H1_H1 ;  /* 0x30000017ff178230 */ /* 0x000fe20000004100 */
[----:B------:R-:W-:Y:S01]  /*2fc0*/  @!P0 FFMA.FTZ R11, R35, R36, R11 ;  /* 0x00000024230b8223 */ /* 0x000fe2000001000b */
[----:B------:R-:W-:Y:S01]  /*2fd0*/  @!P0 MOV R24, R40 ;  /* 0x0000002800188202 */ /* 0x000fe20000000f00 */
[----:B------:R-:W-:Y:S01]  /*2fe0*/  @!P0 HADD2.F32 R39, -RZ, R39.H1_H1 ;  /* 0x30000027ff278230 */ /* 0x000fe20000004100 */
[----:B------:R-:W-:Y:S02]  /*2ff0*/  @!P0 FFMA.FTZ R41, R30, R37, -R41 ;  /* 0x000000251e298223 */ /* 0x000fe40000010829 */
[-C--:B------:R-:W-:Y:S02]  /*3000*/  @!P0 FMUL.FTZ R44, R38, R23.reuse ;  /* 0x00000017262c8220 */ /* 0x080fe40000410000 */
[----:B------:R-:W-:Y:S01]  /*3010*/  @!P0 FMUL.FTZ R12, R28, R23 ;  /* 0x000000171c0c8220 */ /* 0x000fe20000410000 */
[----:B------:R-:W-:Y:S01]  /*3020*/  @!P0 F2FP.PACK_AB R41, R10, R41 ;  /* 0x000000290a29823e */ /* 0x000fe200000000ff */
[----:B------:R-:W-:Y:S02]  /*3030*/  @!P0 FFMA.FTZ R42, R31, R36, -R42 ;  /* 0x000000241f2a8223 */ /* 0x000fe4000001082a */
[----:B------:R-:W-:Y:S01]  /*3040*/  @!P0 FFMA.FTZ R44, R28, R39, -R44 ;  /* 0x000000271c2c8223 */ /* 0x000fe2000001082c */
[----:B------:R-:W-:Y:S01]  /*3050*/  @!P0 MOV R25, R41 ;  /* 0x0000002900198202 */ /* 0x000fe20000000f00 */
[----:B------:R-:W-:Y:S01]  /*3060*/  @!P0 FFMA.FTZ R12, R38, R39, R12 ;  /* 0x00000027260c8223 */ /* 0x000fe2000001000c */
[----:B------:R-:W-:Y:S04]  /*3070*/  @!P0 F2FP.PACK_AB R42, R11, R42 ;  /* 0x0000002a0b2a823e */ /* 0x000fe800000000ff */
[----:B------:R-:W-:Y:S02]  /*3080*/  @!P0 F2FP.PACK_AB R49, R12, R44 ;  /* 0x0000002c0c31823e */ /* 0x000fe400000000ff */
[----:B------:R-:W-:Y:S02]  /*3090*/  @!P0 MOV R26, R42 ;  /* 0x0000002a001a8202 */ /* 0x000fe40000000f00 */
[----:B------:R-:W-:Y:S05]  /*30a0*/  @!P0 MOV R27, R49 ;  /* 0x00000031001b8202 */ /* 0x000fea0000000f00 */
[----:B------:R1:W-:Y:S02]  /*30b0*/  STG.E.128 [R100.64+0x100], R24 ;  /* 0x0001001864007986 */ /* 0x0003e4000c101d06 */
.L_x_2252:
[----:B------:R-:W-:Y:S05]  /*30c0*/  BSYNC B0 ;  /* 0x0000000000007941 */ /* 0x000fea0003800000 */
.L_x_2251:
[----:B------:R-:W-:Y:S01]  /*30d0*/  BSSY B0, `(.L_x_2253) ;  /* 0x000009f000007945 */ /* 0x000fe20003800000 */
[----:B------:R-:W-:-:S05]  /*30e0*/  @!P5 BRA `(.L_x_2254) ;  /* 0x000009d00000d947 */ /* 0x000fca0003800000 */
[----:B------:R-:W-:Y:S02]  /*30f0*/  LEA R156, P1, R72, R106, 0x1 ;  /* 0x0000006a489c7211 */ /* 0x000fe400078208ff */
[----:B------:R-:W-:Y:S02]  /*3100*/  ISETP.GE.AND P0, PT, R18, UR4, PT ;  /* 0x0000000412007c0c */ /* 0x000fe4000bf06270 */
[----:B------:R-:W-:Y:S02]  /*3110*/  SHF.L.U32 R53, R138, 0x1, RZ ;  /* 0x000000018a357819 */ /* 0x000fe400000006ff */
[----:B------:R-:W-:Y:S02]  /*3120*/  LEA.HI.X R157, R72, R107, R71, 0x1, P1 ;  /* 0x0000006b489d7211 */ /* 0x000fe400008f0c47 */
[-C--:B------:R-:W-:Y:S02]  /*3130*/  IADD3 R32, P1, R20, R53.reuse, RZ ;  /* 0x0000003514207210 */ /* 0x080fe40007f3e0ff */
[----:B------:R-:W-:Y:S01]  /*3140*/  SHF.L.U64.HI R51, R138, 0x1, R120 ;  /* 0x000000018a337819 */ /* 0x000fe20000010278 */
[----:B-1--4-:R-:W2:Y:S01]  /*3150*/  LDG.E.128 R24, [R156.64] ;  /* 0x000000069c187981 */ /* 0x012ea2000c1e1d00 */
[----:B------:R-:W-:Y:S02]  /*3160*/  IADD3 R48, P5, R46, R53, RZ ;  /* 0x000000352e307210 */ /* 0x000fe40007fbe0ff */
[-C--:B------:R-:W-:Y:S02]  /*3170*/  IADD3.X R33, R21, R51.reuse, RZ, P1, !PT ;  /* 0x0000003315217210 */ /* 0x080fe40000ffe4ff */
[----:B------:R-:W-:Y:S02]  /*3180*/  IADD3.X R49, R47, R51, RZ, P5, !PT ;  /* 0x000000332f317210 */ /* 0x000fe40002ffe4ff */
[----:B------:R-:W-:Y:S01]  /*3190*/  LEA R50, P5, R54, R100, 0x1 ;  /* 0x0000006436327211 */ /* 0x000fe200078a08ff */
[----:B------:R-:W3:Y:S01]  /*31a0*/  @!P0 LDG.E.64 R22, [R32.64] ;  /* 0x0000000620168981 */ /* 0x000ee2000c1e1b00 */
[----:B------:R-:W-:Y:S05]  /*31b0*/  ISETP.GE.AND P1, PT, R15, UR4, PT ;  /* 0x000000040f007c0c */ /* 0x000fea000bf26270 */
[----:B------:R-:W4:Y:S01]  /*31c0*/  @!P0 LDG.E.64 R40, [R48.64] ;  /* 0x0000000630288981 */ /* 0x000f22000c1e1b00 */
[--C-:B---3--:R-:W-:Y:S01]  /*31d0*/  @!P0 HADD2.F32 R31, -RZ, R22.reuse.H0_H0 ;  /* 0x20000016ff1f8230 */ /* 0x108fe20000004100 */
[----:B--2---:R-:W-:Y:S01]  /*31e0*/  @!P0 MOV R28, R24 ;  /* 0x00000018001c8202 */ /* 0x004fe20000000f00 */
[----:B------:R-:W-:Y:S01]  /*31f0*/  @!P0 HADD2.F32 R29, -RZ, R22.H1_H1 ;  /* 0x30000016ff1d8230 */ /* 0x000fe20000004100 */
[----:B------:R-:W-:Y:S01]  /*3200*/  @!P0 MOV R30, R25 ;  /* 0x00000019001e8202 */ /* 0x000fe20000000f00 */
[--C-:B------:R-:W-:Y:S02]  /*3210*/  @!P0 HADD2.F32 R22, -RZ, R23.reuse.H0_H0 ;  /* 0x20000017ff168230 */ /* 0x100fe40000004100 */
[--C-:B------:R-:W-:Y:S02]  /*3220*/  @!P0 HADD2.F32 R36, -RZ, R28.reuse.H1_H1 ;  /* 0x3000001cff248230 */ /* 0x100fe40000004100 */
[----:B------:R-:W-:Y:S02]  /*3230*/  @!P0 HADD2.F32 R28, -RZ, R28.H0_H0 ;  /* 0x2000001cff1c8230 */ /* 0x000fe40000004100 */
[----:B----4-:R-:W-:Y:S01]  /*3240*/  @!P0 HADD2.F32 R37, -RZ, R40.H0_H0 ;  /* 0x20000028ff258230 */ /* 0x010fe20000004100 */
        /* <DEDUP_REMOVED lines=24> */
[----:B------:R-:W-:Y:S01]  /*33d0*/  @!P0 FFMA.FTZ R3, R37, R38, R3 ;  /* 0x0000002625038223 */ /* 0x000fe20000010003 */
[----:B------:R-:W-:Y:S01]  /*33e0*/  LEA.HI.X R51, R54, R99, R57, 0x1, P5 ;  /* 0x0000006336337211 */ /* 0x000fe200028f0c39 */
        /* <DEDUP_REMOVED lines=47> */
[----:B------:R-:W-:Y:S02]  /*36e0*/  @!P1 FFMA.FTZ R53, R26, R39, -R53 ;  /* 0x000000271a359223 */ /* 0x000fe40000010835 */
[----:B------:R-:W-:Y:S01]  /*36f0*/  @!P1 FFMA.FTZ R44, R27, R38, -R44 ;  /* 0x000000261b2c9223 */ /* 0x000fe2000001082c */
[----:B------:R-:W-:Y:S01]  /*3700*/  @!P1 MOV R28, R42 ;  /* 0x0000002a001c9202 */ /* 0x000fe20000000f00 */
[----:B------:R-:W-:Y:S02]  /*3710*/  @!P1 FFMA.FTZ R55, R24, R41, -R55 ;  /* 0x0000002918379223 */ /* 0x000fe40000010837 */
[----:B------:R-:W-:Y:S02]  /*3720*/  @!P1 FFMA.FTZ R6, R36, R39, R6 ;  /* 0x0000002724069223 */ /* 0x000fe40000010006 */
[----:B------:R-:W-:Y:S02]  /*3730*/  @!P1 FFMA.FTZ R7, R37, R38, R7 ;  /* 0x0000002625079223 */ /* 0x000fe40000010007 */
[----:B------:R-:W-:Y:S01]  /*3740*/  @!P1 FFMA.FTZ R8, R40, R41, R8 ;  /* 0x0000002928089223 */ /* 0x000fe20000010008 */
[----:B------:R-:W-:Y:S02]  /*3750*/  @!P1 F2FP.PACK_AB R53, R6, R53 ;  /* 0x000000350635923e */ /* 0x000fe400000000ff */
[----:B------:R-:W-:Y:S02]  /*3760*/  @!P1 F2FP.PACK_AB R44, R7, R44 ;  /* 0x0000002c072c923e */ /* 0x000fe400000000ff */
[----:B------:R-:W-:Y:S02]  /*3770*/  @!P1 F2FP.PACK_AB R55, R8, R55 ;  /* 0x000000370837923e */ /* 0x000fe400000000ff */
[----:B------:R-:W-:Y:S02]  /*3780*/  @!P1 MOV R29, R53 ;  /* 0x00000035001d9202 */ /* 0x000fe40000000f00 */
        /* <DEDUP_REMOVED lines=51> */
.L_x_2254:
[----:B------:R-:W-:Y:S05]  /*3ac0*/  BSYNC B0 ;  /* 0x0000000000007941 */ /* 0x000fea0003800000 */
.L_x_2253:
[----:B------:R-:W-:Y:S01]  /*3ad0*/  BSSY B0, `(.L_x_2255) ;  /* 0x00000a7000007945 */ /* 0x000fe20003800000 */
[----:B------:R-:W-:-:S05]  /*3ae0*/  @!P4 BRA `(.L_x_2256) ;  /* 0x00000a500000c947 */ /* 0x000fca0003800000 */
[----:B------:R-:W-:Y:S02]  /*3af0*/  LEA R156, P1, R74, R106, 0x1 ;  /* 0x0000006a4a9c7211 */ /* 0x000fe400078208ff */
[----:B------:R-:W-:Y:S02]  /*3b00*/  SHF.L.U32 R53, R130, 0x1, RZ ;  /* 0x0000000182357819 */ /* 0x000fe400000006ff */
[----:B------:R-:W-:Y:S02]  /*3b10*/  ISETP.GE.AND P0, PT, R18, UR4, PT ;  /* 0x0000000412007c0c */ /* 0x000fe4000bf06270 */
[----:B------:R-:W-:Y:S02]  /*3b20*/  LEA.HI.X R157, R74, R107, R73, 0x1, P1 ;  /* 0x0000006b4a9d7211 */ /* 0x000fe400008f0c49 */
[-C--:B------:R-:W-:Y:S02]  /*3b30*/  IADD3 R32, P1, R20, R53.reuse, RZ ;  /* 0x0000003514207210 */ /* 0x080fe40007f3e0ff */
[----:B-1----:R-:W-:Y:S01]  /*3b40*/  SHF.L.U64.HI R51, R130, 0x1, R119 ;  /* 0x0000000182337819 */ /* 0x002fe20000010277 */
[----:B----4-:R1:W2:Y:S01]  /*3b50*/  LDG.E.128 R24, [R156.64] ;  /* 0x000000069c187981 */ /* 0x0102a2000c1e1d00 */
[----:B------:R-:W-:Y:S02]  /*3b60*/  IADD3 R48, P4, R46, R53, RZ ;  /* 0x000000352e307210 */ /* 0x000fe40007f9e0ff */
[-C--:B------:R-:W-:Y:S02]  /*3b70*/  IADD3.X R33, R21, R51.reuse, RZ, P1, !PT ;  /* 0x0000003315217210 */ /* 0x080fe40000ffe4ff */
[----:B------:R-:W-:Y:S02]  /*3b80*/  IADD3.X R49, R47, R51, RZ, P4, !PT ;  /* 0x000000332f317210 */ /* 0x000fe400027fe4ff */
[C---:B------:R-:W-:Y:S01]  /*3b90*/  LEA R158, P5, R154.reuse, R100, 0x1 ;  /* 0x000000649a9e7211 */ /* 0x040fe200078a08ff */
[----:B------:R-:W3:Y:S01]  /*3ba0*/  @!P0 LDG.E.64 R22, [R32.64] ;  /* 0x0000000620168981 */ /* 0x000ee2000c1e1b00 */
[----:B------:R-:W-:Y:S02]  /*3bb0*/  ISETP.GE.AND P1, PT, R15, UR4, PT ;  /* 0x000000040f007c0c */ /* 0x000fe4000bf26270 */
[----:B------:R-:W-:Y:S03]  /*3bc0*/  LEA.HI.X R159, R154, R99, R75, 0x1, P5 ;  /* 0x000000639a9f7211 */ /* 0x000fe600028f0c4b */
[----:B------:R-:W4:Y:S01]  /*3bd0*/  @!P0 LDG.E.64 R38, [R48.64] ;  /* 0x0000000630268981 */ /* 0x000f22000c1e1b00 */
[C---:B-1----:R-:W-:Y:S04]  /*3be0*/  LEA R156, P4, R77.reuse, R106, 0x1 ;  /* 0x0000006a4d9c7211 */ /* 0x042fe800078808ff */
[----:B------:R-:W-:Y:S01]  /*3bf0*/  LEA.HI.X R157, R77, R107, R76, 0x1, P4 ;  /* 0x0000006b4d9d7211 */ /* 0x000fe200020f0c4c */
        /* <DEDUP_REMOVED lines=11> */
[----:B------:R-:W-:Y:S01]  /*3cb0*/  @!P0 HADD2.F32 R23, -RZ, R23.H1_H1 ;  /* 0x30000017ff178230 */ /* 0x000fe20000004100 */
[----:B------:R-:W-:Y:S01]  /*3cc0*/  @!P0 IMAD.MOV.U32 R31, RZ, RZ, R26 ;  /* 0x000000ffff1f8224 */ /* 0x000fe200078e001a */
[----:B------:R-:W-:Y:S01]  /*3cd0*/  @!P0 HADD2.F32 R35, -RZ, R29.H0_H0 ;  /* 0x2000001dff238230 */ /* 0x000fe20000004100 */
[----:B------:R-:W-:Y:S01]  /*3ce0*/  @!P0 FFMA.FTZ R51, R28, R37, -R51 ;  /* 0x000000251c338223 */ /* 0x000fe20000010833 */
[----:B------:R-:W-:Y:S01]  /*3cf0*/  @!P0 MOV R28, R27 ;  /* 0x0000001b001c8202 */ /* 0x000fe20000000f00 */
[----:B------:R-:W-:Y:S01]  /*3d00*/  @!P0 FFMA.FTZ R0, R36, R37, R0 ;  /* 0x0000002524008223 */ /* 0x000fe20000010000 */
[--C-:B------:R-:W-:Y:S01]  /*3d10*/  @!P0 HADD2.F32 R40, -RZ, R39.reuse.H0_H0 ;  /* 0x20000027ff288230 */ /* 0x100fe20000004100 */
[-C--:B------:R-:W-:Y:S01]  /*3d20*/  @!P0 FMUL.FTZ R2, R35, R30.reuse ;  /* 0x0000001e23028220 */ /* 0x080fe20000410000 */
[----:B------:R-:W-:Y:S02]  /*3d30*/  @!P0 HADD2.F32 R41, -RZ, R39.H1_H1 ;  /* 0x30000027ff298230 */ /* 0x000fe40000004100 */
[----:B------:R-:W-:Y:S01]  /*3d40*/  @!P0 HADD2.F32 R39, -RZ, R29.H1_H1 ;  /* 0x3000001dff278230 */ /* 0x000fe20000004100 */
[----:B------:R-:W-:Y:S01]  /*3d50*/  @!P0 F2FP.PACK_AB R51, R0, R51 ;  /* 0x000000330033823e */ /* 0x000fe200000000ff */
[--C-:B------:R-:W-:Y:S02]  /*3d60*/  @!P0 HADD2.F32 R29, -RZ, R31.reuse.H0_H0 ;  /* 0x2000001fff1d8230 */ /* 0x100fe40000004100 */
[--C-:B------:R-:W-:Y:S01]  /*3d70*/  @!P0 HADD2.F32 R37, -RZ, R28.reuse.H1_H1 ;  /* 0x3000001cff258230 */ /* 0x100fe20000004100 */
[----:B------:R-:W-:Y:S01]  /*3d80*/  @!P0 FMUL.FTZ R53, R39, R30 ;  /* 0x0000001e27358220 */ /* 0x000fe20000410000 */
[----:B------:R-:W-:Y:S01]  /*3d90*/  @!P0 HADD2.F32 R28, -RZ, R28.H0_H0 ;  /* 0x2000001cff1c8230 */ /* 0x000fe20000004100 */
[----:B------:R-:W-:Y:S01]  /*3da0*/  @!P0 FMUL.FTZ R3, R29, R22 ;  /* 0x000000161d038220 */ /* 0x000fe20000410000 */
[----:B------:R-:W-:Y:S01]  /*3db0*/  @!P0 HADD2.F32 R36, -RZ, R31.H1_H1 ;  /* 0x3000001fff248230 */ /* 0x000fe20000004100 */
[----:B------:R-:W-:Y:S01]  /*3dc0*/  @!P0 FMUL.FTZ R44, R37, R23 ;  /* 0x00000017252c8220 */ /* 0x000fe20000410000 */
[----:B------:R-:W-:Y:S01]  /*3dd0*/  @!P0 MOV R24, R51 ;  /* 0x0000003300188202 */ /* 0x000fe20000000f00 */
[----:B------:R-:W-:Y:S02]  /*3de0*/  @!P0 FFMA.FTZ R2, R39, R38, R2 ;  /* 0x0000002627028223 */ /* 0x000fe40000010002 */
[----:B------:R-:W-:Y:S02]  /*3df0*/  @!P0 FMUL.FTZ R4, R28, R23 ;  /* 0x000000171c048220 */ /* 0x000fe40000410000 */
[C---:B------:R-:W-:Y:S02]  /*3e00*/  @!P0 FMUL.FTZ R42, R36.reuse, R22 ;  /* 0x00000016242a8220 */ /* 0x040fe40000410000 */
[----:B------:R-:W-:Y:S02]  /*3e10*/  @!P0 FFMA.FTZ R3, R36, R40, R3 ;  /* 0x0000002824038223 */ /* 0x000fe40000010003 */
[----:B------:R-:W-:Y:S02]  /*3e20*/  @!P0 FFMA.FTZ R53, R35, R38, -R53 ;  /* 0x0000002623358223 */ /* 0x000fe40000010835 */
[-C--:B------:R-:W-:Y:S02]  /*3e30*/  @!P0 FFMA.FTZ R44, R28, R41.reuse, -R44 ;  /* 0x000000291c2c8223 */ /* 0x080fe4000001082c */
[----:B------:R-:W-:Y:S01]  /*3e40*/  @!P0 FFMA.FTZ R4, R37, R41, R4 ;  /* 0x0000002925048223 */ /* 0x000fe20000010004 */
[----:B------:R-:W-:Y:S01]  /*3e50*/  @!P0 F2FP.PACK_AB R50, R2, R53 ;  /* 0x000000350232823e */ /* 0x000fe200000000ff */
[----:B------:R-:W-:Y:S03]  /*3e60*/  @!P0 FFMA.FTZ R42, R29, R40, -R42 ;  /* 0x000000281d2a8223 */ /* 0x000fe6000001082a */
[----:B------:R-:W-:Y:S02]  /*3e70*/  @!P0 F2FP.PACK_AB R53, R4, R44 ;  /* 0x0000002c0435823e */ /* 0x000fe400000000ff */
[----:B------:R-:W-:Y:S02]  /*3e80*/  @!P0 F2FP.PACK_AB R42, R3, R42 ;  /* 0x0000002a032a823e */ /* 0x000fe400000000ff */
[----:B------:R-:W-:Y:S01]  /*3e90*/  @!P0 MOV R25, R50 ;  /* 0x0000003200198202 */ /* 0x000fe20000000f00 */
[----:B------:R-:W-:Y:S01]  /*3ea0*/  @!P0 IMAD.MOV.U32 R27, RZ, RZ, R53 ;  /* 0x000000ffff1b8224 */ /* 0x000fe200078e0035 */
[----:B------:R-:W-:Y:S02]  /*3eb0*/  @!P0 MOV R26, R42 ;  /* 0x0000002a001a8202 */ /* 0x000fe40000000f00 */
[----:B------:R-:W-:Y:S03]  /*3ec0*/  ISETP.GE.AND P0, PT, R14, UR4, PT ;  /* 0x000000040e007c0c */ /* 0x000fe6000bf06270 */
[----:B------:R1:W-:Y:S08]  /*3ed0*/  STG.E.128 [R158.64], R24 ;  /* 0x000000189e007986 */ /* 0x0003f0000c101d06 */
[----:B------:R2:W3:Y:S08]  /*3ee0*/  LDG.E.128 R28, [R156.64] ;  /* 0x000000069c1c7981 */ /* 0x0004f0000c1e1d00 */
[----:B------:R-:W4:Y:S06]  /*3ef0*/  @!P1 LDG.E.64 R22, [R32.64+0x40] ;  /* 0x0000400620169981 */ /* 0x000f2c000c1e1b00 */
[----:B------:R-:W5:Y:S01]  /*3f00*/  @!P1 LDG.E.64 R38, [R48.64+0x40] ;  /* 0x0000400630269981 */ /* 0x000f62000c1e1b00 */
[----:B-1----:R-:W-:Y:S02]  /*3f10*/  LEA R158, P5, R79, R100, 0x1 ;  /* 0x000000644f9e7211 */ /* 0x002fe400078a08ff */
[----:B--2---:R-:W-:Y:S02]  /*3f20*/  LEA R156, P4, R81, R106, 0x1 ;  /* 0x0000006a519c7211 */ /* 0x004fe400078808ff */
[----:B------:R-:W-:Y:S02]  /*3f30*/  LEA.HI.X R159, R79, R99, R78, 0x1, P5 ;  /* 0x000000634f9f7211 */ /* 0x000fe400028f0c4e */
[----:B------:R-:W-:Y:S02]  /*3f40*/  LEA.HI.X R157, R81, R107, R80, 0x1, P4 ;  /* 0x0000006b519d7211 */ /* 0x000fe400020f0c50 */
[----:B---3--:R-:W-:Y:S02]  /*3f50*/  @!P1 MOV R34, R28 ;  /* 0x0000001c00229202 */ /* 0x008fe40000000f00 */
[----:B------:R-:W-:Y:S02]  /*3f60*/  @!P1 MOV R25, R29 ;  /* 0x0000001d00199202 */ /* 0x000fe40000000f00 */
[----:B------:R-:W-:Y:S01]  /*3f70*/  @!P1 MOV R27, R30 ;  /* 0x0000001e001b9202 */ /* 0x000fe20000000f00 */
[--C-:B------:R-:W-:Y:S02]  /*3f80*/  @!P1 HADD2.F32 R36, -RZ, R34.reuse.H1_H1 ;  /* 0x30000022ff249230 */ /* 0x100fe40000004100 */
[----:B------:R-:W-:Y:S02]  /*3f90*/  @!P1 HADD2.F32 R24, -RZ, R34.H0_H0 ;  /* 0x20000022ff189230 */ /* 0x000fe40000004100 */
[--C-:B----4-:R-:W-:Y:S02]  /*3fa0*/  @!P1 HADD2.F32 R35, -RZ, R22.reuse.H0_H0 ;  /* 0x20000016ff239230 */ /* 0x110fe40000004100 */
[----:B------:R-:W-:Y:S02]  /*3fb0*/  @!P1 HADD2.F32 R26, -RZ, R22.H1_H1 ;  /* 0x30000016ff1a9230 */ /* 0x000fe40000004100 */
[--C-:B------:R-:W-:Y:S01]  /*3fc0*/  @!P1 HADD2.F32 R22, -RZ, R23.reuse.H0_H0 ;  /* 0x20000017ff169230 */ /* 0x100fe20000004100 */
[-C--:B------:R-:W-:Y:S01]  /*3fd0*/  @!P1 FMUL.FTZ R42, R36, R35.reuse ;  /* 0x00000023242a9220 */ /* 0x080fe20000410000 */
[----:B-----5:R-:W-:Y:S01]  /*3fe0*/  @!P1 HADD2.F32 R37, -RZ, R38.H0_H0 ;  /* 0x20000026ff259230 */ /* 0x020fe20000004100 */
[C---:B------:R-:W-:Y:S01]  /*3ff0*/  @!P1 FMUL.FTZ R5, R24.reuse, R35 ;  /* 0x0000002318059220 */ /* 0x040fe20000410000 */
[----:B------:R-:W-:Y:S02]  /*4000*/  @!P1 HADD2.F32 R23, -RZ, R23.H1_H1 ;  /* 0x30000017ff179230 */ /* 0x000fe40000004100 */
[----:B------:R-:W-:Y:S01]  /*4010*/  @!P1 HADD2.F32 R35, -RZ, R25.H0_H0 ;  /* 0x20000019ff239230 */ /* 0x000fe20000004100 */
[----:B------:R-:W-:Y:S01]  /*4020*/  @!P1 FFMA.FTZ R42, R24, R37, -R42 ;  /* 0x00000025182a9223 */ /* 0x000fe2000001082a */
[----:B------:R-:W-:Y:S01]  /*4030*/  @!P1 MOV R24, R31 ;  /* 0x0000001f00189202 */ /* 0x000fe20000000f00 */
[----:B------:R-:W-:Y:S01]  /*4040*/  @!P1 FFMA.FTZ R5, R36, R37, R5 ;  /* 0x0000002524059223 */ /* 0x000fe20000010005 */
[--C-:B------:R-:W-:Y:S01]  /*4050*/  @!P1 HADD2.F32 R40, -RZ, R39.reuse.H0_H0 ;  /* 0x20000027ff289230 */ /* 0x100fe20000004100 */
[----:B------:R-:W-:Y:S01]  /*4060*/  @!P1 FMUL.FTZ R6, R35, R26 ;  /* 0x0000001a23069220 */ /* 0x000fe20000410000 */
[----:B------:R-:W-:Y:S02]  /*4070*/  @!P1 HADD2.F32 R41, -RZ, R39.H1_H1 ;  /* 0x30000027ff299230 */ /* 0x000fe40000004100 */
[----:B------:R-:W-:Y:S01]  /*4080*/  @!P1 HADD2.F32 R39, -RZ, R25.H1_H1 ;  /* 0x30000019ff279230 */ /* 0x000fe20000004100 */
[----:B------:R-:W-:Y:S01]  /*4090*/  @!P1 F2FP.PACK_AB R42, R5, R42 ;  /* 0x0000002a052a923e */ /* 0x000fe200000000ff */
[--C-:B------:R-:W-:Y:S02]  /*40a0*/  @!P1 HADD2.F32 R25, -RZ, R27.reuse.H0_H0 ;  /* 0x2000001bff199230 */ /* 0x100fe40000004100 */
[----:B------:R-:W-:Y:S01]  /*40b0*/  @!P1 HADD2.F32 R36, -RZ, R27.H1_H1 ;  /* 0x3000001bff249230 */ /* 0x000fe20000004100 */
[----:B------:R-:W-:Y:S01]  /*40c0*/  @!P1 FMUL.FTZ R51, R39, R26 ;  /* 0x0000001a27339220 */ /* 0x000fe20000410000 */
[--C-:B------:R-:W-:Y:S01]  /*40d0*/  @!P1 HADD2.F32 R37, -RZ, R24.reuse.H1_H1 ;  /* 0x30000018ff259230 */ /* 0x100fe20000004100 */
[-C--:B------:R-:W-:Y:S01]  /*40e0*/  @!P1 FMUL.FTZ R7, R25, R22.reuse ;  /* 0x0000001619079220 */ /* 0x080fe20000410000 */
[----:B------:R-:W-:Y:S01]  /*40f0*/  @!P1 HADD2.F32 R24, -RZ, R24.H0_H0 ;  /* 0x20000018ff189230 */ /* 0x000fe20000004100 */
[----:B------:R-:W-:Y:S01]  /*4100*/  @!P1 FMUL.FTZ R44, R36, R22 ;  /* 0x00000016242c9220 */ /* 0x000fe20000410000 */
[----:B------:R-:W-:Y:S01]  /*4110*/  @!P1 HADD2.F32 R38, -RZ, R38.H1_H1 ;  /* 0x30000026ff269230 */ /* 0x000fe20000004100 */
[-C--:B------:R-:W-:Y:S02]  /*4120*/  @!P1 FMUL.FTZ R50, R37, R23.reuse ;  /* 0x0000001725329220 */ /* 0x080fe40000410000 */
[C---:B------:R-:W-:Y:S02]  /*4130*/  @!P1 FMUL.FTZ R8, R24.reuse, R23 ;  /* 0x0000001718089220 */ /* 0x040fe40000410000 */
[----:B------:R-:W-:Y:S02]  /*4140*/  @!P1 FFMA.FTZ R44, R25, R40, -R44 ;  /* 0x00000028192c9223 */ /* 0x000fe4000001082c */
[-C--:B------:R-:W-:Y:S02]  /*4150*/  @!P1 FFMA.FTZ R50, R24, R41.reuse, -R50 ;  /* 0x0000002918329223 */ /* 0x080fe40000010832 */
[----:B------:R-:W-:Y:S02]  /*4160*/  @!P1 FFMA.FTZ R6, R39, R38, R6 ;  /* 0x0000002627069223 */ /* 0x000fe40000010006 */
[----:B------:R-:W-:Y:S02]  /*4170*/  @!P1 FFMA.FTZ R7, R36, R40, R7 ;  /* 0x0000002824079223 */ /* 0x000fe40000010007 */
[----:B------:R-:W-:Y:S02]  /*4180*/  @!P1 FFMA.FTZ R51, R35, R38, -R51 ;  /* 0x0000002623339223 */ /* 0x000fe40000010833 */
[----:B------:R-:W-:Y:S01]  /*4190*/  @!P1 FFMA.FTZ R8, R37, R41, R8 ;  /* 0x0000002925089223 */ /* 0x000fe20000010008 */
[----:B------:R-:W-:Y:S01]  /*41a0*/  @!P1 F2FP.PACK_AB R44, R7, R44 ;  /* 0x0000002c072c923e */ /* 0x000fe200000000ff */
[----:B------:R-:W-:Y:S01]  /*41b0*/  @!P1 IMAD.MOV.U32 R28, RZ, RZ, R42 ;  /* 0x000000ffff1c9224 */ /* 0x000fe200078e002a */
[----:B------:R-:W-:Y:S02]  /*41c0*/  @!P1 F2FP.PACK_AB R51, R6, R51 ;  /* 0x000000330633923e */ /* 0x000fe400000000ff */
[----:B------:R-:W-:Y:S02]  /*41d0*/  @!P1 F2FP.PACK_AB R53, R8, R50 ;  /* 0x000000320835923e */ /* 0x000fe400000000ff */
[----:B------:R-:W-:Y:S02]  /*41e0*/  @!P1 MOV R29, R51 ;  /* 0x00000033001d9202 */ /* 0x000fe40000000f00 */
[----:B------:R-:W-:Y:S02]  /*41f0*/  @!P1 MOV R30, R44 ;  /* 0x0000002c001e9202 */ /* 0x000fe40000000f00 */
[----:B------:R-:W-:Y:S05]  /*4200*/  @!P1 MOV R31, R53 ;  /* 0x00000035001f9202 */ /* 0x000fea0000000f00 */
[----:B------:R1:W-:Y:S08]  /*4210*/  STG.E.128 [R158.64], R28 ;  /* 0x0000001c9e007986 */ /* 0x0003f0000c101d06 */
[----:B------:R2:W1:Y:S08]  /*4220*/  LDG.E.128 R24, [R156.64] ;  /* 0x000000069c187981 */ /* 0x000470000c1e1d00 */
[----:B------:R-:W3:Y:S06]  /*4230*/  @!P0 LDG.E.64 R22, [R32.64+0x80] ;  /* 0x0000800620168981 */ /* 0x000eec000c1e1b00 */
[----:B------:R-:W4:Y:S01]  /*4240*/  @!P0 LDG.E.64 R48, [R48.64+0x80] ;  /* 0x0000800630308981 */ /* 0x000f22000c1e1b00 */
[C---:B--2---:R-:W-:Y:S04]  /*4250*/  LEA R156, P1, R83.reuse, R100, 0x1 ;  /* 0x00000064539c7211 */ /* 0x044fe800078208ff */
[----:B------:R-:W-:Y:S01]  /*4260*/  LEA.HI.X R157, R83, R99, R82, 0x1, P1 ;  /* 0x00000063539d7211 */ /* 0x000fe200008f0c52 */
[----:B-1----:R-:W-:Y:S01]  /*4270*/  @!P0 IMAD.MOV.U32 R31, RZ, RZ, R26 ;  /* 0x000000ffff1f8224 */ /* 0x002fe200078e001a */
[----:B------:R-:W-:Y:S02]  /*4280*/  @!P0 MOV R34, R24 ;  /* 0x0000001800228202 */ /* 0x000fe40000000f00 */
[----:B------:R-:W-:Y:S03]  /*4290*/  @!P0 MOV R30, R25 ;  /* 0x00000019001e8202 */ /* 0x000fe60000000f00 */
[----:B------:R-:W-:Y:S02]  /*42a0*/  @!P0 HADD2.F32 R36, -RZ, R34.H1_H1 ;  /* 0x30000022ff248230 */ /* 0x000fe40000004100 */
[----:B---3--:R-:W-:Y:S02]  /*42b0*/  @!P0 HADD2.F32 R35, -RZ, R22.H0_H0 ;  /* 0x20000016ff238230 */ /* 0x008fe40000004100 */
[----:B------:R-:W-:Y:S02]  /*42c0*/  @!P0 HADD2.F32 R28, -RZ, R34.H0_H0 ;  /* 0x20000022ff1c8230 */ /* 0x000fe40000004100 */
[----:B------:R-:W-:Y:S01]  /*42d0*/  @!P0 HADD2.F32 R29, -RZ, R22.H1_H1 ;  /* 0x30000016ff1d8230 */ /* 0x000fe20000004100 */
        /* <DEDUP_REMOVED lines=16> */
[--C-:B------:R-:W-:Y:S01]  /*43e0*/  @!P0 HADD2.F32 R40, -RZ, R28.reuse.H1_H1 ;  /* 0x3000001cff288230 */ /* 0x100fe20000004100 */
[----:B------:R-:W-:Y:S01]  /*43f0*/  @!P0 FFMA.FTZ R10, R36, R39, R10 ;  /* 0x00000027240a8223 */ /* 0x000fe2000001000a */
[----:B------:R-:W-:Y:S01]  /*4400*/  @!P0 F2FP.PACK_AB R42, R9, R42 ;  /* 0x0000002a092a823e */ /* 0x000fe200000000ff */
[-C--:B------:R-:W-:Y:S01]  /*4410*/  @!P0 FMUL.FTZ R11, R31, R22.reuse ;  /* 0x000000161f0b8220 */ /* 0x080fe20000410000 */
[----:B------:R-:W-:Y:S01]  /*4420*/  @!P0 HADD2.F32 R28, -RZ, R28.H0_H0 ;  /* 0x2000001cff1c8230 */ /* 0x000fe20000004100 */
[C---:B------:R-:W-:Y:S01]  /*4430*/  @!P0 FMUL.FTZ R44, R37.reuse, R22 ;  /* 0x00000016252c8220 */ /* 0x040fe20000410000 */
[----:B------:R-:W-:Y:S01]  /*4440*/  @!P0 F2FP.PACK_AB R51, R10, R51 ;  /* 0x000000330a33823e */ /* 0x000fe200000000ff */
[----:B------:R-:W-:Y:S01]  /*4450*/  @!P0 HADD2.F32 R23, -RZ, R23.H1_H1 ;  /* 0x30000017ff178230 */ /* 0x000fe20000004100 */
[----:B------:R-:W-:Y:S01]  /*4460*/  @!P0 MOV R24, R42 ;  /* 0x0000002a00188202 */ /* 0x000fe20000000f00 */
[-C--:B------:R-:W-:Y:S01]  /*4470*/  @!P0 FFMA.FTZ R11, R37, R38.reuse, R11 ;  /* 0x00000026250b8223 */ /* 0x080fe2000001000b */
[----:B------:R-:W-:Y:S01]  /*4480*/  @!P0 MOV R25, R51 ;  /* 0x0000003300198202 */ /* 0x000fe20000000f00 */
[----:B------:R-:W-:Y:S01]  /*4490*/  @!P0 FFMA.FTZ R44, R31, R38, -R44 ;  /* 0x000000261f2c8223 */ /* 0x000fe2000001082c */
[----:B------:R-:W-:Y:S01]  /*44a0*/  @!P0 HADD2.F32 R41, -RZ, R49.H1_H1 ;  /* 0x30000031ff298230 */ /* 0x000fe20000004100 */
[-C--:B------:R-:W-:Y:S02]  /*44b0*/  @!P0 FMUL.FTZ R50, R40, R23.reuse ;  /* 0x0000001728328220 */ /* 0x080fe40000410000 */
[C---:B------:R-:W-:Y:S01]  /*44c0*/  @!P0 FMUL.FTZ R12, R28.reuse, R23 ;  /* 0x000000171c0c8220 */ /* 0x040fe20000410000 */
[----:B------:R-:W-:Y:S01]  /*44d0*/  @!P0 F2FP.PACK_AB R44, R11, R44 ;  /* 0x0000002c0b2c823e */ /* 0x000fe200000000ff */
[-C--:B------:R-:W-:Y:S02]  /*44e0*/  @!P0 FFMA.FTZ R50, R28, R41.reuse, -R50 ;  /* 0x000000291c328223 */ /* 0x080fe40000010832 */
[----:B------:R-:W-:Y:S01]  /*44f0*/  @!P0 FFMA.FTZ R12, R40, R41, R12 ;  /* 0x00000029280c8223 */ /* 0x000fe2000001000c */
[----:B------:R-:W-:Y:S04]  /*4500*/  @!P0 MOV R26, R44 ;  /* 0x0000002c001a8202 */ /* 0x000fe80000000f00 */
[----:B------:R-:W-:Y:S04]  /*4510*/  @!P0 F2FP.PACK_AB R53, R12, R50 ;  /* 0x000000320c35823e */ /* 0x000fe800000000ff */
[----:B------:R-:W-:Y:S05]  /*4520*/  @!P0 MOV R27, R53 ;  /* 0x00000035001b8202 */ /* 0x000fea0000000f00 */
[----:B------:R1:W-:Y:S02]  /*4530*/  STG.E.128 [R156.64], R24 ;  /* 0x000000189c007986 */ /* 0x0003e4000c101d06 */
.L_x_2256:
[----:B------:R-:W-:Y:S05]  /*4540*/  BSYNC B0 ;  /* 0x0000000000007941 */ /* 0x000fea0003800000 */
.L_x_2255:
[----:B------:R-:W-:Y:S01]  /*4550*/  BSSY B0, `(.L_x_2257) ;  /* 0x00000ab000007945 */ /* 0x000fe20003800000 */
[----:B------:R-:W-:-:S05]  /*4560*/  @!P2 BRA `(.L_x_2258) ;  /* 0x00000a900000a947 */ /* 0x000fca0003800000 */
[----:B-1----:R-:W-:Y:S02]  /*4570*/  MOV R51, 0x60 ;  /* 0x0000006000337802 */ /* 0x002fe40000000f00 */
[----:B------:R-:W-:Y:S02]  /*4580*/  ISETP.GE.AND P0, PT, R18, UR4, PT ;  /* 0x0000000412007c0c */ /* 0x000fe4000bf06270 */
[C---:B------:R-:W-:Y:S01]  /*4590*/  SHF.L.U32 R55, R128.reuse, 0x1, RZ ;  /* 0x0000000180377819 */ /* 0x040fe200000006ff */
[C---:B------:R-:W-:Y:S01]  /*45a0*/  IMAD.WIDE.U32 R156, R51.reuse, c[0x0][0x288], R106 ;  /* 0x0000a200339c7a25 */ /* 0x040fe200078e006a */
[----:B------:R-:W-:Y:S02]  /*45b0*/  SHF.L.U64.HI R53, R128, 0x1, R117 ;  /* 0x0000000180357819 */ /* 0x000fe40000010275 */
[-C--:B------:R-:W-:Y:S01]  /*45c0*/  IADD3 R32, P1, R20, R55.reuse, RZ ;  /* 0x0000003714207210 */ /* 0x080fe20007f3e0ff */
[----:B------:R-:W-:Y:S01]  /*45d0*/  IMAD R42, R51, c[0x0][0x28c], RZ ;  /* 0x0000a300332a7a24 */ /* 0x000fe200078e02ff */
[----:B------:R-:W-:Y:S02]  /*45e0*/  IADD3 R48, P2, R46, R55, RZ ;  /* 0x000000372e307210 */ /* 0x000fe40007f5e0ff */
[-C--:B------:R-:W-:Y:S02]  /*45f0*/  IADD3.X R33, R21, R53.reuse, RZ, P1, !PT ;  /* 0x0000003515217210 */ /* 0x080fe40000ffe4ff */
[----:B------:R-:W-:Y:S02]  /*4600*/  IADD3 R157, R157, R42, RZ ;  /* 0x0000002a9d9d7210 */ /* 0x000fe40007ffe0ff */
[----:B------:R-:W-:Y:S01]  /*4610*/  IADD3.X R49, R47, R53, RZ, P2, !PT ;  /* 0x000000352f317210 */ /* 0x000fe200017fe4ff */
[----:B----4-:R-:W2:Y:S01]  /*4620*/  @!P0 LDG.E.64 R22, [R32.64] ;  /* 0x0000000620168981 */ /* 0x010ea2000c1e1b00 */
[----:B------:R-:W-:Y:S02]  /*4630*/  MOV R101, R99 ;  /* 0x0000006300657202 */ /* 0x000fe40000000f00 */
[----:B------:R-:W-:Y:S02]  /*4640*/  LEA R158, P2, R85, R106, 0x1 ;  /* 0x0000006a559e7211 */ /* 0x000fe400078408ff */
[----:B------:R-:W-:Y:S01]  /*4650*/  ISETP.GE.AND P1, PT, R15, UR4, PT ;  /* 0x000000040f007c0c */ /* 0x000fe2000bf26270 */
[----:B------:R1:W3:Y:S01]  /*4660*/  LDG.E.128 R24, [R156.64] ;  /* 0x000000069c187981 */ /* 0x0002e2000c1e1d00 */
[----:B------:R-:W-:Y:S07]  /*4670*/  LEA.HI.X R159, R85, R107, R84, 0x1, P2 ;  /* 0x0000006b559f7211 */ /* 0x000fee00010f0c54 */
[----:B------:R-:W4:Y:S01]  /*4680*/  @!P0 LDG.E.64 R40, [R48.64] ;  /* 0x0000000630288981 */ /* 0x000f22000c1e1b00 */
[C---:B-1----:R-:W-:Y:S04]  /*4690*/  IMAD.WIDE.U32 R156, R51.reuse, c[0x0][0x198], R100 ;  /* 0x00006600339c7a25 */ /* 0x042fe800078e0064 */
[----:B------:R-:W-:Y:S05]  /*46a0*/  IMAD R51, R51, c[0x0][0x19c], RZ ;  /* 0x0000670033337a24 */ /* 0x000fea00078e02ff */
[----:B------:R-:W-:Y:S01]  /*46b0*/  IADD3 R157, R157, R51, RZ ;  /* 0x000000339d9d7210 */ /* 0x000fe20007ffe0ff */
[----:B----4-:R-:W-:Y:S01]  /*46c0*/  @!P0 HADD2.F32 R37, -RZ, R40.H0_H0 ;  /* 0x20000028ff258230 */ /* 0x010fe20000004100 */
[----:B---3--:R-:W-:Y:S01]  /*46d0*/  @!P0 MOV R28, R24 ;  /* 0x00000018001c8202 */ /* 0x008fe20000000f00 */
[--C-:B--2---:R-:W-:Y:S01]  /*46e0*/  @!P0 HADD2.F32 R31, -RZ, R22.reuse.H0_H0 ;  /* 0x20000016ff1f8230 */ /* 0x104fe20000004100 */
[----:B------:R-:W-:Y:S01]  /*46f0*/  @!P0 MOV R30, R25 ;  /* 0x00000019001e8202 */ /* 0x000fe20000000f00 */
[----:B------:R-:W-:Y:S02]  /*4700*/  @!P0 HADD2.F32 R29, -RZ, R22.H1_H1 ;  /* 0x30000016ff1d8230 */ /* 0x000fe40000004100 */
[--C-:B------:R-:W-:Y:S02]  /*4710*/  @!P0 HADD2.F32 R36, -RZ, R28.reuse.H1_H1 ;  /* 0x3000001cff248230 */ /* 0x100fe40000004100 */
[----:B------:R-:W-:Y:S02]  /*4720*/  @!P0 HADD2.F32 R28, -RZ, R28.H0_H0 ;  /* 0x2000001cff1c8230 */ /* 0x000fe40000004100 */
[----:B------:R-:W-:Y:S01]  /*4730*/  @!P0 HADD2.F32 R22, -RZ, R23.H0_H0 ;  /* 0x20000017ff168230 */ /* 0x000fe20000004100 */
        /* <DEDUP_REMOVED lines=27> */
[----:B------:R-:W-:Y:S02]  /*48f0*/  @!P0 FFMA.FTZ R4, R40, R41, R4 ;  /* 0x0000002928048223 */ /* 0x000fe40000010004 */
[----:B------:R-:W-:Y:S02]  /*4900*/  @!P0 FFMA.FTZ R55, R30, R39, -R55 ;  /* 0x000000271e378223 */ /* 0x000fe40000010837 */
[----:B------:R-:W-:Y:S01]  /*4910*/  @!P0 FFMA.FTZ R42, R31, R38, -R42 ;  /* 0x000000261f2a8223 */ /* 0x000fe2000001082a */
[----:B------:R-:W-:Y:S02]  /*4920*/  @!P0 F2FP.PACK_AB R51, R4, R44 ;  /* 0x0000002c0433823e */ /* 0x000fe400000000ff */
[----:B------:R-:W-:Y:S02]  /*4930*/  @!P0 F2FP.PACK_AB R50, R2, R55 ;  /* 0x000000370232823e */ /* 0x000fe400000000ff */
[----:B------:R-:W-:Y:S01]  /*4940*/  @!P0 F2FP.PACK_AB R42, R3, R42 ;  /* 0x0000002a032a823e */ /* 0x000fe200000000ff */
[----:B------:R-:W-:Y:S01]  /*4950*/  @!P0 IMAD.MOV.U32 R27, RZ, RZ, R51 ;  /* 0x000000ffff1b8224 */ /* 0x000fe200078e0033 */
[----:B------:R-:W-:Y:S02]  /*4960*/  @!P0 MOV R25, R50 ;  /* 0x0000003200198202 */ /* 0x000fe40000000f00 */
[----:B------:R-:W-:Y:S02]  /*4970*/  @!P0 MOV R26, R42 ;  /* 0x0000002a001a8202 */ /* 0x000fe40000000f00 */
[----:B------:R-:W-:Y:S03]  /*4980*/  ISETP.GE.AND P0, PT, R14, UR4, PT ;  /* 0x000000040e007c0c */ /* 0x000fe6000bf06270 */
[----:B------:R1:W-:Y:S08]  /*4990*/  STG.E.128 [R156.64], R24 ;  /* 0x000000189c007986 */ /* 0x0003f0000c101d06 */
[----:B------:R2:W3:Y:S08]  /*49a0*/  LDG.E.128 R28, [R158.64] ;  /* 0x000000069e1c7981 */ /* 0x0004f0000c1e1d00 */
[----:B------:R-:W4:Y:S06]  /*49b0*/  @!P1 LDG.E.64 R22, [R32.64+0x40] ;  /* 0x0000400620169981 */ /* 0x000f2c000c1e1b00 */
[----:B------:R-:W5:Y:S01]  /*49c0*/  @!P1 LDG.E.64 R38, [R48.64+0x40] ;  /* 0x0000400630269981 */ /* 0x000f62000c1e1b00 */
[----:B--2---:R-:W-:Y:S02]  /*49d0*/  LEA R158, P4, R87, R100, 0x1 ;  /* 0x00000064579e7211 */ /* 0x004fe400078808ff */
[----:B-1----:R-:W-:Y:S02]  /*49e0*/  LEA R156, P2, R89, R106, 0x1 ;  /* 0x0000006a599c7211 */ /* 0x002fe400078408ff */
        /* <DEDUP_REMOVED lines=29> */
[-C--:B------:R-:W-:Y:S01]  /*4bc0*/  @!P1 FMUL.FTZ R50, R37, R23.reuse ;  /* 0x0000001725329220 */ /* 0x080fe20000410000 */
[----:B------:R-:W-:Y:S01]  /*4bd0*/  @!P1 HADD2.F32 R36, -RZ, R27.H1_H1 ;  /* 0x3000001bff249230 */ /* 0x000fe20000004100 */
[C---:B------:R-:W-:Y:S01]  /*4be0*/  @!P1 FMUL.FTZ R8, R24.reuse, R23 ;  /* 0x0000001718089220 */ /* 0x040fe20000410000 */
[----:B------:R-:W-:Y:S01]  /*4bf0*/  @!P1 MOV R28, R42 ;  /* 0x0000002a001c9202 */ /* 0x000fe20000000f00 */
[-C--:B------:R-:W-:Y:S02]  /*4c00*/  @!P1 FFMA.FTZ R50, R24, R41.reuse, -R50 ;  /* 0x0000002918329223 */ /* 0x080fe40000010832 */
[C---:B------:R-:W-:Y:S02]  /*4c10*/  @!P1 FMUL.FTZ R44, R36.reuse, R22 ;  /* 0x00000016242c9220 */ /* 0x040fe40000410000 */
[----:B------:R-:W-:Y:S02]  /*4c20*/  @!P1 FFMA.FTZ R6, R39, R38, R6 ;  /* 0x0000002627069223 */ /* 0x000fe40000010006 */
[-C--:B------:R-:W-:Y:S02]  /*4c30*/  @!P1 FFMA.FTZ R44, R25, R40.reuse, -R44 ;  /* 0x00000028192c9223 */ /* 0x080fe4000001082c */
[----:B------:R-:W-:Y:S02]  /*4c40*/  @!P1 FFMA.FTZ R7, R36, R40, R7 ;  /* 0x0000002824079223 */ /* 0x000fe40000010007 */
[----:B------:R-:W-:Y:S02]  /*4c50*/  @!P1 FFMA.FTZ R8, R37, R41, R8 ;  /* 0x0000002925089223 */ /* 0x000fe40000010008 */
[----:B------:R-:W-:Y:S01]  /*4c60*/  @!P1 FFMA.FTZ R51, R35, R38, -R51 ;  /* 0x0000002623339223 */ /* 0x000fe20000010833 */
[----:B------:R-:W-:Y:S02]  /*4c70*/  @!P1 F2FP.PACK_AB R44, R7, R44 ;  /* 0x0000002c072c923e */ /* 0x000fe400000000ff */
[----:B------:R-:W-:Y:S02]  /*4c80*/  @!P1 F2FP.PACK_AB R53, R8, R50 ;  /* 0x000000320835923e */ /* 0x000fe400000000ff */
[----:B------:R-:W-:Y:S02]  /*4c90*/  @!P1 F2FP.PACK_AB R51, R6, R51 ;  /* 0x000000330633923e */ /* 0x000fe400000000ff */
[----:B------:R-:W-:Y:S01]  /*4ca0*/  @!P1 MOV R30, R44 ;  /* 0x0000002c001e9202 */ /* 0x000fe20000000f00 */
[----:B------:R-:W-:Y:S01]  /*4cb0*/  @!P1 IMAD.MOV.U32 R31, RZ, RZ, R53 ;  /* 0x000000ffff1f9224 */ /* 0x000fe200078e0035 */
[----:B------:R-:W-:Y:S05]  /*4cc0*/  @!P1 MOV R29, R51 ;  /* 0x00000033001d9202 */ /* 0x000fea0000000f00 */
[----:B------:R1:W-:Y:S08]  /*4cd0*/  STG.E.128 [R158.64], R28 ;  /* 0x0000001c9e007986 */ /* 0x0003f0000c101d06 */
[----:B------:R2:W3:Y:S08]  /*4ce0*/  LDG.E.128 R24, [R156.64] ;  /* 0x000000069c187981 */ /* 0x0004f0000c1e1d00 */
[----:B------:R-:W4:Y:S06]  /*4cf0*/  @!P0 LDG.E.64 R22, [R32.64+0x80] ;  /* 0x0000800620168981 */ /* 0x000f2c000c1e1b00 */
[----:B------:R-:W5:Y:S01]  /*4d00*/  @!P0 LDG.E.64 R48, [R48.64+0x80] ;  /* 0x0000800630308981 */ /* 0x000f62000c1e1b00 */
[C---:B--2---:R-:W-:Y:S04]  /*4d10*/  LEA R156, P1, R91.reuse, R100, 0x1 ;  /* 0x000000645b9c7211 */ /* 0x044fe800078208ff */
[----:B------:R-:W-:Y:S02]  /*4d20*/  LEA.HI.X R157, R91, R99, R90, 0x1, P1 ;  /* 0x000000635b9d7211 */ /* 0x000fe400008f0c5a */
[----:B---3--:R-:W-:Y:S02]  /*4d30*/  @!P0 MOV R34, R24 ;  /* 0x0000001800228202 */ /* 0x008fe40000000f00 */
[----:B-1----:R-:W-:Y:S02]  /*4d40*/  @!P0 MOV R30, R25 ;  /* 0x00000019001e8202 */ /* 0x002fe40000000f00 */
[----:B------:R-:W-:Y:S01]  /*4d50*/  @!P0 MOV R31, R26 ;  /* 0x0000001a001f8202 */ /* 0x000fe20000000f00 */
[--C-:B------:R-:W-:Y:S02]  /*4d60*/  @!P0 HADD2.F32 R36, -RZ, R34.reuse.H1_H1 ;  /* 0x30000022ff248230 */ /* 0x100fe40000004100 */
[----:B------:R-:W-:Y:S02]  /*4d70*/  @!P0 HADD2.F32 R28, -RZ, R34.H0_H0 ;  /* 0x20000022ff1c8230 */ /* 0x000fe40000004100 */
[--C-:B----4-:R-:W-:Y:S02]  /*4d80*/  @!P0 HADD2.F32 R35, -RZ, R22.reuse.H0_H0 ;  /* 0x20000016ff238230 */ /* 0x110fe40000004100 */
[----:B------:R-:W-:Y:S02]  /*4d90*/  @!P0 HADD2.F32 R29, -RZ, R22.H1_H1 ;  /* 0x30000016ff1d8230 */ /* 0x000fe40000004100 */
[----:B------:R-:W-:Y:S01]  /*4da0*/  @!P0 HADD2.F32 R22, -RZ, R23.H0_H0 ;  /* 0x20000017ff168230 */ /* 0x000fe20000004100 */
[-C--:B------:R-:W-:Y:S01]  /*4db0*/  @!P0 FMUL.FTZ R42, R36, R35.reuse ;  /* 0x00000023242a8220 */ /* 0x080fe20000410000 */
[--C-:B-----5:R-:W-:Y:S01]  /*4dc0*/  @!P0 HADD2.F32 R37, -RZ, R48.reuse.H0_H0 ;  /* 0x20000030ff258230 */ /* 0x120fe20000004100 */
        /* <DEDUP_REMOVED lines=34> */
[----:B------:R1:W-:Y:S02]  /*4ff0*/  STG.E.128 [R156.64], R24 ;  /* 0x000000189c007986 */ /* 0x0003e4000c101d06 */
.L_x_2258:
[----:B------:R-:W-:Y:S05]  /*5000*/  BSYNC B0 ;  /* 0x0000000000007941 */ /* 0x000fea0003800000 */
.L_x_2257:
        /* <DEDUP_REMOVED lines=8> */
.L_x_2250:
[----:B------:R-:W-:Y:S01]  /*5090*/  BSSY B1, `(.L_x_2260) ;  /* 0x0000119000017945 */ /* 0x000fe20003800000 */
[----:B------:R-:W-:-:S05]  /*50a0*/  @!P1 BRA `(.L_x_2261) ;  /* 0x0000117000009947 */ /* 0x000fca0003800000 */
[----:B----4-:R1:W5:Y:S01]  /*50b0*/  LDG.E.128 R36, [R106.64] ;  /* 0x000000066a247981 */ /* 0x010362000c1e1d00 */
[----:B------:R-:W-:Y:S01]  /*50c0*/  ISETP.GE.AND P0, PT, R18, UR4, PT ;  /* 0x0000000412007c0c */ /* 0x000fe2000bf06270 */
[----:B------:R-:W-:Y:S01]  /*50d0*/  @!UPT UIADD3 URZ, URZ, URZ, URZ ;  /* 0x0000003f3f3ff290 */ /* 0x000fe2000fffe03f */
[----:B------:R-:W-:Y:S11]  /*50e0*/  BSSY B0, `(.L_x_2262) ;  /* 0x0000057000007945 */ /* 0x000ff60003800000 */
[----:B------:R-:W-:-:S05]  /*50f0*/  @P0 BRA `(.L_x_2263) ;  /* 0x0000055000000947 */ /* 0x000fca0003800000 */
[--C-:B-----5:R-:W-:Y:S01]  /*5100*/  HADD2.F32 R31, -RZ, R36.reuse.H0_H0 ;  /* 0x20000024ff1f7230 */ /* 0x120fe20000004100 */
[----:B------:R-:W-:Y:S01]  /*5110*/  ULEA.HI UR5, UR4, UR4, URZ, 0x1 ;  /* 0x0000000404057291 */ /* 0x000fe2000f8f083f */
[----:B------:R-:W-:Y:S01]  /*5120*/  HADD2.F32 R35, -RZ, R36.H1_H1 ;  /* 0x30000024ff237230 */ /* 0x000fe20000004100 */
[----:B------:R-:W-:Y:S02]  /*5130*/  MOV R157, RZ ;  /* 0x000000ff009d7202 */ /* 0x000fe40000000f00 */
[----:B------:R-:W-:Y:S01]  /*5140*/  USHF.R.S32.HI UR5, URZ, 0x1, UR5 ;  /* 0x000000013f057899 */ /* 0x000fe20008011405 */
[----:B------:R-:W-:Y:S02]  /*5150*/  MOV R101, RZ ;  /* 0x000000ff00657202 */ /* 0x000fe40000000f00 */
[----:B------:R-:W-:Y:S02]  /*5160*/  MOV R55, R37 ;  /* 0x0000002500377202 */ /* 0x000fe40000000f00 */
[----:B------:R-:W-:Y:S02]  /*5170*/  MOV R44, R38 ;  /* 0x00000026002c7202 */ /* 0x000fe40000000f00 */
[----:B------:R-:W-:Y:S01]  /*5180*/  ISETP.GE.AND P6, PT, R18, UR5, PT ;  /* 0x0000000512007c0c */ /* 0x000fe2000bfc6270 */
[----:B------:R-:W-:Y:S01]  /*5190*/  HADD2.F32 R36, -RZ, R55.H0_H0 ;  /* 0x20000037ff247230 */ /* 0x000fe20000004100 */
[----:B------:R-:W-:Y:S02]  /*51a0*/  MOV R159, UR5 ;  /* 0x00000005009f7c02 */ /* 0x000fe40008000f00 */
[----:B------:R-:W-:Y:S09]  /*51b0*/  MOV R53, R39 ;  /* 0x0000002700357202 */ /* 0x000ff20000000f00 */
[----:B------:R-:W-:Y:S02]  /*51c0*/  @P6 IADD3 R157, RZ, -UR5, RZ ;  /* 0x80000005ff9d6c10 */ /* 0x000fe4000fffe0ff */
[----:B------:R-:W-:Y:S02]  /*51d0*/  @P6 IADD3 R159, RZ, -UR5, RZ ;  /* 0x80000005ff9f6c10 */ /* 0x000fe4000fffe0ff */
[----:B------:R-:W-:Y:S02]  /*51e0*/  LEA R48, P0, R157, R110, 0x1 ;  /* 0x0000006e9d307211 */ /* 0x000fe400078008ff */
[----:B------:R-:W-:Y:S02]  /*51f0*/  @P6 IADD3 R101, RZ, -UR5, RZ ;  /* 0x80000005ff656c10 */ /* 0x000fe4000fffe0ff */
[----:B------:R-:W-:Y:S02]  /*5200*/  LEA R22, P1, R159, R106, 0x1 ;  /* 0x0000006a9f167211 */ /* 0x000fe400078208ff */
[----:B------:R-:W-:Y:S02]  /*5210*/  LEA.HI.X.SX32 R49, R157, R111, 0x1, P0 ;  /* 0x0000006f9d317211 */ /* 0x000fe400000f0eff */
[----:B------:R-:W-:Y:S02]  /*5220*/  LEA R156, P0, R101, R108, 0x1 ;  /* 0x0000006c659c7211 */ /* 0x000fe400078008ff */
[----:B------:R-:W-:Y:S02]  /*5230*/  LEA.HI.X.SX32 R23, R159, R107, 0x1, P1 ;  /* 0x0000006b9f177211 */ /* 0x000fe400008f0eff */
[----:B------:R-:W-:Y:S01]  /*5240*/  LEA.HI.X.SX32 R157, R101, R109, 0x1, P0 ;  /* 0x0000006d659d7211 */ /* 0x000fe200000f0eff */
[----:B------:R-:W2:Y:S08]  /*5250*/  LDG.E.128 R48, [R48.64] ;  /* 0x0000000630307981 */ /* 0x000eb0000c1e1d00 */
        /* <DEDUP_REMOVED lines=53> */
[----:B------:R-:W-:Y:S02]  /*55b0*/  FMUL.FTZ R7, R23, R10 ;  /* 0x0000000a17077220 */ /* 0x000fe40000410000 */
[----:B------:R-:W-:Y:S01]  /*55c0*/  FFMA.FTZ R5, R34, R39, R5 ;  /* 0x0000002722057223 */ /* 0x000fe20000010005 */
[----:B------:R-:W-:Y:S01]  /*55d0*/  F2FP.PACK_AB R37, R4, R3 ;  /* 0x000000030425723e */ /* 0x000fe200000000ff */
[----:B------:R-:W-:Y:S02]  /*55e0*/  FMUL.FTZ R8, R12, R9 ;  /* 0x000000090c087220 */ /* 0x000fe40000410000 */
[----:B------:R-:W-:Y:S02]  /*55f0*/  FFMA.FTZ R6, R33, R40, R6 ;  /* 0x0000002821067223 */ /* 0x000fe40000010006 */
[----:B------:R-:W-:Y:S01]  /*5600*/  FFMA.FTZ R7, R36, R41, R7 ;  /* 0x0000002924077223 */ /* 0x000fe20000010007 */
[----:B------:R-:W-:Y:S01]  /*5610*/  F2FP.PACK_AB R36, R2, R0 ;  /* 0x000000000224723e */ /* 0x000fe200000000ff */
[----:B------:R-:W-:Y:S01]  /*5620*/  FFMA.FTZ R8, R35, R42, R8 ;  /* 0x0000002a23087223 */ /* 0x000fe20000010008 */
[----:B------:R-:W-:Y:S04]  /*5630*/  F2FP.PACK_AB R38, R6, R5 ;  /* 0x000000050626723e */ /* 0x000fe800000000ff */
[----:B------:R-:W-:Y:S02]  /*5640*/  F2FP.PACK_AB R39, R8, R7 ;  /* 0x000000070827723e */ /* 0x000fe400000000ff */
.L_x_2263:
[----:B------:R-:W-:Y:S05]  /*5650*/  BSYNC B0 ;  /* 0x0000000000007941 */ /* 0x000fea0003800000 */
.L_x_2262:
[----:B------:R-:W-:Y:S01]  /*5660*/  IMAD.MOV.U32 R101, RZ, RZ, R99 ;  /* 0x000000ffff657224 */ /* 0x000fe200078e0063 */
[----:B------:R-:W-:Y:S01]  /*5670*/  ISETP.GE.AND P0, PT, R15, UR4, PT ;  /* 0x000000040f007c0c */ /* 0x000fe2000bf06270 */
[----:B------:R-:W-:Y:S01]  /*5680*/  BSSY B0, `(.L_x_2264) ;  /* 0x000005b000007945 */ /* 0x000fe20003800000 */
[----:B------:R-:W-:Y:S02]  /*5690*/  IADD3 R160, P1, R106, 0x80, RZ ;  /* 0x000000806aa07810 */ /* 0x000fe40007f3e0ff */
[----:B-----5:R2:W-:Y:S03]  /*56a0*/  STG.E.128 [R100.64], R36 ;  /* 0x0000002464007986 */ /* 0x0205e6000c101d06 */
[----:B------:R-:W-:Y:S01]  /*56b0*/  IMAD.X R161, RZ, RZ, R107, P1 ;  /* 0x000000ffffa17224 */ /* 0x000fe200008e066b */
[----:B--2---:R2:W5:Y:S05]  /*56c0*/  LDG.E.128 R36, [R106.64+0x80] ;  /* 0x000080066a247981 */ /* 0x00456a000c1e1d00 */
        /* <DEDUP_REMOVED lines=15> */
[C---:B------:R-:W-:Y:S02]  /*57c0*/  LEA R48, P0, R159.reuse, R110, 0x1 ;  /* 0x0000006e9f307211 */ /* 0x040fe400078008ff */
[----:B------:R-:W-:Y:S02]  /*57d0*/  @P6 IADD3 R157, RZ, -UR5, RZ ;  /* 0x80000005ff9d6c10 */ /* 0x000fe4000fffe0ff */
[C---:B------:R-:W-:Y:S02]  /*57e0*/  LEA R22, P1, R156.reuse, R160, 0x1 ;  /* 0x000000a09c167211 */ /* 0x040fe400078208ff */
[----:B------:R-:W-:Y:S02]  /*57f0*/  LEA.HI.X.SX32 R49, R159, R111, 0x1, P0 ;  /* 0x0000006f9f317211 */ /* 0x000fe400000f0eff */
[C---:B------:R-:W-:Y:S02]  /*5800*/  LEA R158, P0, R157.reuse, R108, 0x1 ;  /* 0x0000006c9d9e7211 */ /* 0x040fe400078008ff */
[----:B------:R-:W-:Y:S02]  /*5810*/  LEA.HI.X.SX32 R23, R156, R161, 0x1, P1 ;  /* 0x000000a19c177211 */ /* 0x000fe400008f0eff */
[----:B------:R-:W-:Y:S01]  /*5820*/  LEA.HI.X.SX32 R159, R157, R109, 0x1, P0 ;  /* 0x0000006d9d9f7211 */ /* 0x000fe200000f0eff */
[----:B------:R-:W3:Y:S08]  /*5830*/  LDG.E.128 R48, [R48.64+0x80] ;  /* 0x0000800630307981 */ /* 0x000ef0000c1e1d00 */
        /* <DEDUP_REMOVED lines=63> */
.L_x_2265:
[----:B------:R-:W-:Y:S05]  /*5c30*/  BSYNC B0 ;  /* 0x0000000000007941 */ /* 0x000fea0003800000 */
.L_x_2264:
[----:B-----5:R3:W-:Y:S01]  /*5c40*/  STG.E.128 [R100.64+0x80], R36 ;  /* 0x0000802464007986 */ /* 0x0207e2000c101d06 */
[----:B------:R-:W-:Y:S01]  /*5c50*/  ISETP.GE.AND P0, PT, R14, UR4, PT ;  /* 0x000000040e007c0c */ /* 0x000fe2000bf06270 */
[----:B------:R-:W-:Y:S01]  /*5c60*/  BSSY B0, `(.L_x_2266) ;  /* 0x000005a000007945 */ /* 0x000fe20003800000 */
[----:B------:R-:W-:Y:S05]  /*5c70*/  IADD3 R160, P1, R106, 0x100, RZ ;  /* 0x000001006aa07810 */ /* 0x000fea0007f3e0ff */
[----:B------:R-:W-:Y:S01]  /*5c80*/  IMAD.X R161, RZ, RZ, R107, P1 ;  /* 0x000000ffffa17224 */ /* 0x000fe200008e066b */
[----:B---3--:R3:W5:Y:S05]  /*5c90*/  LDG.E.128 R36, [R106.64+0x100] ;  /* 0x000100066a247981 */ /* 0x00876a000c1e1d00 */
        /* <DEDUP_REMOVED lines=22> */
[----:B------:R-:W4:Y:S08]  /*5e00*/  LDG.E.128 R48, [R48.64+0x100] ;  /* 0x0001000630307981 */ /* 0x000f30000c1e1d00 */
[----:B--2---:R-:W2:Y:S08]  /*5e10*/  LDG.E.128 R24, [R22.64] ;  /* 0x0000000616187981 */ /* 0x004eb0000c1e1d00 */
[----:B---3--:R-:W3:Y:S01]  /*5e20*/  LDG.E.128 R156, [R158.64+0x100] ;  /* 0x000100069e9c7981 */ /* 0x008ee2000c1e1d00 */
[--C-:B----4-:R-:W-:Y:S02]  /*5e30*/  HADD2.F32 R33, -RZ, R48.reuse.H0_H0 ;  /* 0x20000030ff217230 */ /* 0x110fe40000004100 */
[----:B------:R-:W-:Y:S02]  /*5e40*/  HADD2.F32 R34, -RZ, R48.H1_H1 ;  /* 0x30000030ff227230 */ /* 0x000fe40000004100 */
[--C-:B------:R-:W-:Y:S02]  /*5e50*/  HADD2.F32 R37, -RZ, R49.reuse.H0_H0 ;  /* 0x20000031ff257230 */ /* 0x100fe40000004100 */
[----:B------:R-:W-:Y:S02]  /*5e60*/  HADD2.F32 R38, -RZ, R49.H1_H1 ;  /* 0x30000031ff267230 */ /* 0x000fe40000004100 */
[--C-:B------:R-:W-:Y:S01]  /*5e70*/  HADD2.F32 R39, -RZ, R50.reuse.H0_H0 ;  /* 0x20000032ff277230 */ /* 0x100fe20000004100 */
[----:B--2---:R-:W-:Y:S01]  /*5e80*/  MOV R10, R24 ;  /* 0x00000018000a7202 */ /* 0x004fe20000000f00 */
[----:B------:R-:W-:Y:S01]  /*5e90*/  HADD2.F32 R40, -RZ, R50.H1_H1 ;  /* 0x30000032ff287230 */ /* 0x000fe20000004100 */
[----:B------:R-:W-:Y:S01]  /*5ea0*/  MOV R11, R27 ;  /* 0x0000001b000b7202 */ /* 0x000fe20000000f00 */
[----:B------:R-:W-:Y:S01]  /*5eb0*/  HADD2.F32 R41, -RZ, R51.H0_H0 ;  /* 0x20000033ff297230 */ /* 0x000fe20000004100 */
[----:B------:R-:W-:Y:S01]  /*5ec0*/  MOV R23, R25 ;  /* 0x0000001900177202 */ /* 0x000fe20000000f00 */
[----:B------:R-:W-:Y:S01]  /*5ed0*/  HADD2.F32 R32, -RZ, R10.H0_H0 ;  /* 0x2000000aff207230 */ /* 0x000fe20000004100 */
[----:B------:R-:W-:Y:S01]  /*5ee0*/  MOV R28, R26 ;  /* 0x0000001a001c7202 */ /* 0x000fe20000000f00 */
[--C-:B---3--:R-:W-:Y:S02]  /*5ef0*/  HADD2.F32 R27, -RZ, R156.reuse.H0_H0 ;  /* 0x2000009cff1b7230 */ /* 0x108fe40000004100 */
        /* <DEDUP_REMOVED lines=48> */
.L_x_2267:
[----:B------:R-:W-:Y:S05]  /*6200*/  BSYNC B0 ;  /* 0x0000000000007941 */ /* 0x000fea0003800000 */
.L_x_2266:
[----:B-----5:R4:W-:Y:S02]  /*6210*/  STG.E.128 [R100.64+0x100], R36 ;  /* 0x0001002464007986 */ /* 0x0209e4000c101d06 */
.L_x_2261:
[----:B------:R-:W-:Y:S05]  /*6220*/  BSYNC B1 ;  /* 0x0000000000017941 */ /* 0x000fea0003800000 */
.L_x_2260:
[----:B------:R-:W-:Y:S01]  /*6230*/  BSSY B1, `(.L_x_2268) ;  /* 0x000012a000017945 */ /* 0x000fe20003800000 */
[----:B------:R-:W-:-:S05]  /*6240*/  @!P5 BRA `(.L_x_2269) ;  /* 0x000012800000d947 */ /* 0x000fca0003800000 */
[C---:B------:R-:W-:Y:S01]  /*6250*/  LEA R162, P0, R72.reuse, R106, 0x1 ;  /* 0x0000006a48a27211 */ /* 0x040fe200078008ff */
[----:B------:R-:W-:Y:S03]  /*6260*/  BSSY B0, `(.L_x_2270) ;  /* 0x000005e000007945 */ /* 0x000fe60003800000 */
[----:B------:R-:W-:Y:S02]  /*6270*/  LEA.HI.X R163, R72, R107, R71, 0x1, P0 ;  /* 0x0000006b48a37211 */ /* 0x000fe400000f0c47 */
[----:B------:R-:W-:Y:S03]  /*6280*/  ISETP.GE.AND P0, PT, R18, UR4, PT ;  /* 0x0000000412007c0c */ /* 0x000fe6000bf06270 */
[----:B------:R1:W5:Y:S10]  /*6290*/  LDG.E.128 R32, [R162.64] ;  /* 0x00000006a2207981 */ /* 0x000374000c1e1d00 */
[----:B------:R-:W-:-:S05]  /*62a0*/  @P0 BRA `(.L_x_2271) ;  /* 0x0000059000000947 */ /* 0x000fca0003800000 */
[----:B------:R-:W-:Y:S01]  /*62b0*/  ULEA.HI UR5, UR4, UR4, URZ, 0x1 ;  /* 0x0000000404057291 */ /* 0x000fe2000f8f083f */
[----:B------:R-:W-:Y:S02]  /*62c0*/  MOV R159, RZ ;  /* 0x000000ff009f7202 */ /* 0x000fe40000000f00 */
[----:B------:R-:W-:Y:S01]  /*62d0*/  MOV R161, RZ ;  /* 0x000000ff00a17202 */ /* 0x000fe20000000f00 */
[----:B------:R-:W-:Y:S01]  /*62e0*/  USHF.R.S32.HI UR5, URZ, 0x1, UR5 ;  /* 0x000000013f057899 */ /* 0x000fe20008011405 */
[----:B-----5:R-:W-:Y:S01]  /*62f0*/  MOV R55, R33 ;  /* 0x0000002100377202 */ /* 0x020fe20000000f00 */
[--C-:B------:R-:W-:Y:S01]  /*6300*/  HADD2.F32 R33, -RZ, R32.reuse.H0_H0 ;  /* 0x20000020ff217230 */ /* 0x100fe20000004100 */
[----:B------:R-:W-:Y:S01]  /*6310*/  MOV R53, R35 ;  /* 0x0000002300357202 */ /* 0x000fe20000000f00 */
[----:B------:R-:W-:Y:S01]  /*6320*/  HADD2.F32 R35, -RZ, R32.H1_H1 ;  /* 0x30000020ff237230 */ /* 0x000fe20000004100 */
[----:B------:R-:W-:Y:S02]  /*6330*/  MOV R44, R34 ;  /* 0x00000022002c7202 */ /* 0x000fe40000000f00 */
[----:B------:R-:W-:Y:S02]  /*6340*/  ISETP.GE.AND P1, PT, R18, UR5, PT ;  /* 0x0000000512007c0c */ /* 0x000fe4000bf26270 */
[----:B------:R-:W-:Y:S11]  /*6350*/  MOV R157, UR5 ;  /* 0x00000005009d7c02 */ /* 0x000ff60008000f00 */
[----:B------:R-:W-:Y:S01]  /*6360*/  @P1 IADD3 R159, RZ, -UR5, RZ ;  /* 0x80000005ff9f1c10 */ /* 0x000fe2000fffe0ff */
[----:B------:R-:W-:Y:S01]  /*6370*/  @P1 IMAD R161, RZ, RZ, -UR5 ;  /* 0x80000005ffa11e24 */ /* 0x000fe2000f8e02ff */
[----:B------:R-:W-:Y:S02]  /*6380*/  @P1 IADD3 R157, RZ, -UR5, RZ ;  /* 0x80000005ff9d1c10 */ /* 0x000fe4000fffe0ff */
[C---:B----4-:R-:W-:Y:S02]  /*6390*/  IADD3 R101, P5, R138.reuse, R159, RZ ;  /* 0x0000009f8a657210 */ /* 0x050fe40007fbe0ff */
[----:B------:R-:W-:Y:S02]  /*63a0*/  LEA R10, P0, R157, R162, 0x1 ;  /* 0x000000a29d0a7211 */ /* 0x000fe400078008ff */
[----:B------:R-:W-:Y:S02]  /*63b0*/  LEA.HI.X.SX32 R156, R159, R120, 0x1, P5 ;  /* 0x000000789f9c7211 */ /* 0x000fe400028f0eff */
[----:B------:R-:W-:Y:S02]  /*63c0*/  LEA.HI.X.SX32 R11, R157, R163, 0x1, P0 ;  /* 0x000000a39d0b7211 */ /* 0x000fe400000f0eff */
[C---:B------:R-:W-:Y:S03]  /*63d0*/  LEA R164, P0, R101.reuse, R108, 0x1 ;  /* 0x0000006c65a47211 */ /* 0x040fe600078008ff */
[----:B------:R-:W4:Y:S01]  /*63e0*/  LDG.E.128 R28, [R10.64] ;  /* 0x000000060a1c7981 */ /* 0x000f22000c1e1d00 */
[----:B------:R-:W-:Y:S02]  /*63f0*/  LEA.HI.X R165, R101, R109, R156, 0x1, P0 ;  /* 0x0000006d65a57211 */ /* 0x000fe400000f0c9c */
[----:B------:R-:W-:Y:S04]  /*6400*/  IADD3 R101, P0, R138, R161, RZ ;  /* 0x000000a18a657210 */ /* 0x000fe80007f1e0ff */
[----:B------:R-:W-:Y:S01]  /*6410*/  LEA.HI.X.SX32 R160, R161, R120, 0x1, P0 ;  /* 0x00000078a1a07211 */ /* 0x000fe200000f0eff */
[----:B--2---:R-:W2:Y:S01]  /*6420*/  LDG.E.128 R156, [R164.64] ;  /* 0x00000006a49c7981 */ /* 0x004ea2000c1e1d00 */
[C---:B------:R-:W-:Y:S04]  /*6430*/  LEA R36, P0, R101.reuse, R110, 0x1 ;  /* 0x0000006e65247211 */ /* 0x040fe800078008ff */
[----:B------:R-:W-:Y:S05]  /*6440*/  LEA.HI.X R37, R101, R111, R160, 0x1, P0 ;  /* 0x0000006f65257211 */ /* 0x000fea00000f0ca0 */
[----:B---3--:R1:W3:Y:S02]  /*6450*/  LDG.E.128 R48, [R36.64] ;  /* 0x0000000624307981 */ /* 0x0082e4000c1e1d00 */
[----:B-1----:R-:W-:Y:S02]  /*6460*/  HADD2.F32 R36, -RZ, R55.H0_H0 ;  /* 0x20000037ff247230 */ /* 0x002fe40000004100 */
[--C-:B--2---:R-:W-:Y:S01]  /*6470*/  HADD2.F32 R25, -RZ, R157.reuse.H0_H0 ;  /* 0x2000009dff197230 */ /* 0x104fe20000004100 */
[----:B----4-:R-:W-:Y:S01]  /*6480*/  IMAD.MOV.U32 R26, RZ, RZ, R28 ;  /* 0x000000ffff1a7224 */ /* 0x010fe200078e001c */
[--C-:B------:R-:W-:Y:S01]  /*6490*/  HADD2.F32 R28, -RZ, R156.reuse.H1_H1 ;  /* 0x3000009cff1c7230 */ /* 0x100fe20000004100 */
[----:B------:R-:W-:Y:S01]  /*64a0*/  MOV R10, R30 ;  /* 0x0000001e000a7202 */ /* 0x000fe20000000f00 */
[----:B------:R-:W-:Y:S01]  /*64b0*/  HADD2.F32 R30, -RZ, R156.H0_H0 ;  /* 0x2000009cff1e7230 */ /* 0x000fe20000004100 */
[----:B------:R-:W-:Y:S01]  /*64c0*/  MOV R23, R29 ;  /* 0x0000001d00177202 */ /* 0x000fe20000000f00 */
[----:B------:R-:W-:Y:S01]  /*64d0*/  HADD2.F32 R12, -RZ, R157.H1_H1 ;  /* 0x3000009dff0c7230 */ /* 0x000fe20000004100 */
[----:B------:R-:W-:Y:S01]  /*64e0*/  MOV R27, R31 ;  /* 0x0000001f001b7202 */ /* 0x000fe20000000f00 */
[--C-:B------:R-:W-:Y:S01]  /*64f0*/  HADD2.F32 R31, -RZ, R26.reuse.H0_H0 ;  /* 0x2000001aff1f7230 */ /* 0x100fe20000004100 */
[----:B------:R-:W-:Y:S01]  /*6500*/  @!P1 FADD.FTZ R30, -R30, -RZ ;  /* 0x800000ff1e1e9221 */ /* 0x000fe20000010100 */
[----:B------:R-:W-:Y:S01]  /*6510*/  HADD2.F32 R29, -RZ, R26.H1_H1 ;  /* 0x3000001aff1d7230 */ /* 0x000fe20000004100 */
[----:B------:R-:W-:Y:S01]  /*6520*/  @!P1 FADD.FTZ R28, -R28, -RZ ;  /* 0x800000ff1c1c9221 */ /* 0x000fe20000010100 */
[--C-:B------:R-:W-:Y:S01]  /*6530*/  HADD2.F32 R26, -RZ, R23.reuse.H0_H0 ;  /* 0x20000017ff1a7230 */ /* 0x100fe20000004100 */
[----:B------:R-:W-:Y:S01]  /*6540*/  @!P1 FADD.FTZ R25, -R25, -RZ ;  /* 0x800000ff19199221 */ /* 0x000fe20000010100 */
[----:B------:R-:W-:Y:S01]  /*6550*/  HADD2.F32 R24, -RZ, R158.H0_H0 ;  /* 0x2000009eff187230 */ /* 0x000fe20000004100 */
[----:B------:R-:W-:Y:S01]  /*6560*/  FMUL.FTZ R0, R31, R30 ;  /* 0x0000001e1f007220 */ /* 0x000fe20000410000 */
[----:B---3--:R-:W-:Y:S01]  /*6570*/  HADD2.F32 R32, -RZ, R48.H0_H0 ;  /* 0x20000030ff207230 */ /* 0x008fe20000004100 */
[----:B------:R-:W-:Y:S01]  /*6580*/  @!P1 FADD.FTZ R12, -R12, -RZ ;  /* 0x800000ff0c0c9221 */ /* 0x000fe20000010100 */
[----:B------:R-:W-:Y:S01]  /*6590*/  HADD2.F32 R23, -RZ, R23.H1_H1 ;  /* 0x30000017ff177230 */ /* 0x000fe20000004100 */
[----:B------:R-:W-:Y:S01]  /*65a0*/  FMUL.FTZ R2, R29, R28 ;  /* 0x0000001c1d027220 */ /* 0x000fe20000410000 */
[----:B------:R-:W-:Y:S01]  /*65b0*/  HADD2.F32 R22, -RZ, R158.H1_H1 ;  /* 0x3000009eff167230 */ /* 0x000fe20000004100 */
[----:B------:R-:W-:Y:S01]  /*65c0*/  FMUL.FTZ R3, R26, R25 ;  /* 0x000000191a037220 */ /* 0x000fe20000410000 */
[----:B------:R-:W-:Y:S01]  /*65d0*/  HADD2.F32 R34, -RZ, R48.H1_H1 ;  /* 0x30000030ff227230 */ /* 0x000fe20000004100 */
[----:B------:R-:W-:Y:S01]  /*65e0*/  @!P1 FADD.FTZ R24, -R24, -RZ ;  /* 0x800000ff18189221 */ /* 0x000fe20000010100 */
[----:B------:R-:W-:Y:S01]  /*65f0*/  HADD2.F32 R11, -RZ, R159.H0_H0 ;  /* 0x2000009fff0b7230 */ /* 0x000fe20000004100 */
[----:B------:R-:W-:Y:S01]  /*6600*/  FFMA.FTZ R0, R33, R32, R0 ;  /* 0x0000002021007223 */ /* 0x000fe20000010000 */
[--C-:B------:R-:W-:Y:S01]  /*6610*/  HADD2.F32 R25, -RZ, R10.reuse.H0_H0 ;  /* 0x2000000aff197230 */ /* 0x100fe20000004100 */
[----:B------:R-:W-:Y:S01]  /*6620*/  FMUL.FTZ R4, R23, R12 ;  /* 0x0000000c17047220 */ /* 0x000fe20000410000 */
[----:B------:R-:W-:Y:S01]  /*6630*/  HADD2.F32 R37, -RZ, R49.H0_H0 ;  /* 0x20000031ff257230 */ /* 0x000fe20000004100 */
[----:B------:R-:W-:Y:S01]  /*6640*/  @!P1 FADD.FTZ R22, -R22, -RZ ;  /* 0x800000ff16169221 */ /* 0x000fe20000010100 */
[----:B------:R-:W-:Y:S01]  /*6650*/  HADD2.F32 R9, -RZ, R159.H1_H1 ;  /* 0x3000009fff097230 */ /* 0x000fe20000004100 */
[----:B------:R-:W-:Y:S01]  /*6660*/  FFMA.FTZ R2, R35, R34, R2 ;  /* 0x0000002223027223 */ /* 0x000fe20000010002 */
[----:B------:R-:W-:Y:S01]  /*6670*/  HADD2.F32 R23, -RZ, R10.H1_H1 ;  /* 0x3000000aff177230 */ /* 0x000fe20000004100 */
[----:B------:R-:W-:Y:S01]  /*6680*/  @!P1 FADD.FTZ R11, -R11, -RZ ;  /* 0x800000ff0b0b9221 */ /* 0x000fe20000010100 */
[----:B------:R-:W-:Y:S01]  /*6690*/  HADD2.F32 R38, -RZ, R49.H1_H1 ;  /* 0x30000031ff267230 */ /* 0x000fe20000004100 */
[----:B------:R-:W-:Y:S01]  /*66a0*/  FMUL.FTZ R5, R25, R24 ;  /* 0x0000001819057220 */ /* 0x000fe20000410000 */
[----:B------:R-:W-:Y:S01]  /*66b0*/  HADD2.F32 R33, -RZ, R55.H1_H1 ;  /* 0x30000037ff217230 */ /* 0x000fe20000004100 */
[----:B------:R-:W-:Y:S01]  /*66c0*/  FFMA.FTZ R3, R36, R37, R3 ;  /* 0x0000002524037223 */ /* 0x000fe20000010003 */
[--C-:B------:R-:W-:Y:S01]  /*66d0*/  HADD2.F32 R12, -RZ, R27.reuse.H0_H0 ;  /* 0x2000001bff0c7230 */ /* 0x100fe20000004100 */
[----:B------:R-:W-:Y:S01]  /*66e0*/  @!P1 FADD.FTZ R9, -R9, -RZ ;  /* 0x800000ff09099221 */ /* 0x000fe20000010100 */
[----:B------:R-:W-:Y:S01]  /*66f0*/  HADD2.F32 R39, -RZ, R50.H0_H0 ;  /* 0x20000032ff277230 */ /* 0x000fe20000004100 */
[----:B------:R-:W-:Y:S01]  /*6700*/  FMUL.FTZ R6, R23, R22 ;  /* 0x0000001617067220 */ /* 0x000fe20000410000 */
[----:B------:R-:W-:Y:S01]  /*6710*/  HADD2.F32 R32, -RZ, R44.H0_H0 ;  /* 0x2000002cff207230 */ /* 0x000fe20000004100 */
[----:B------:R-:W-:Y:S01]  /*6720*/  FFMA.FTZ R4, R33, R38, R4 ;  /* 0x0000002621047223 */ /* 0x000fe20000010004 */
[----:B------:R-:W-:Y:S01]  /*6730*/  HADD2.F32 R10, -RZ, R27.H1_H1 ;  /* 0x3000001bff0a7230 */ /* 0x000fe20000004100 */
[----:B------:R-:W-:Y:S01]  /*6740*/  FMUL.FTZ R7, R12, R11 ;  /* 0x0000000b0c077220 */ /* 0x000fe20000410000 */
[----:B------:R-:W-:Y:S01]  /*6750*/  HADD2.F32 R40, -RZ, R50.H1_H1 ;  /* 0x30000032ff287230 */ /* 0x000fe20000004100 */
[----:B------:R-:W-:Y:S01]  /*6760*/  FFMA.FTZ R5, R32, R39, R5 ;  /* 0x0000002720057223 */ /* 0x000fe20000010005 */
[----:B------:R-:W-:Y:S01]  /*6770*/  HADD2.F32 R35, -RZ, R44.H1_H1 ;  /* 0x3000002cff237230 */ /* 0x000fe20000004100 */
[----:B------:R-:W-:Y:S01]  /*6780*/  FMUL.FTZ R8, R10, R9 ;  /* 0x000000090a087220 */ /* 0x000fe20000410000 */
[----:B------:R-:W-:Y:S01]  /*6790*/  HADD2.F32 R41, -RZ, R51.H0_H0 ;  /* 0x20000033ff297230 */ /* 0x000fe20000004100 */
[----:B------:R-:W-:Y:S01]  /*67a0*/  F2FP.PACK_AB R32, R2, R0 ;  /* 0x000000000220723e */ /* 0x000fe200000000ff */
        /* <DEDUP_REMOVED lines=9> */
.L_x_2271:
[----:B------:R-:W-:Y:S05]  /*6840*/  BSYNC B0 ;  /* 0x0000000000007941 */ /* 0x000fea0003800000 */
.L_x_2270:
[----:B------:R-:W-:Y:S01]  /*6850*/  LEA R160, P0, R54, R100, 0x1 ;  /* 0x0000006436a07211 */ /* 0x000fe200078008ff */
[----:B------:R-:W-:Y:S01]  /*6860*/  BSSY B0, `(.L_x_2272) ;  /* 0x0000061000007945 */ /* 0x000fe20003800000 */
[----:B------:R-:W-:Y:S02]  /*6870*/  IADD3 R158, P1, R162, 0x80, RZ ;  /* 0x00000080a29e7810 */ /* 0x000fe40007f3e0ff */
[----:B------:R-:W-:Y:S02]  /*6880*/  LEA.HI.X R161, R54, R99, R57, 0x1, P0 ;  /* 0x0000006336a17211 */ /* 0x000fe400000f0c39 */
[----:B------:R-:W-:Y:S01]  /*6890*/  ISETP.GE.AND P0, PT, R15, UR4, PT ;  /* 0x000000040f007c0c */ /* 0x000fe2000bf06270 */
[----:B------:R-:W-:Y:S02]  /*68a0*/  IMAD.X R159, RZ, RZ, R163, P1 ;  /* 0x000000ffff9f7224 */ /* 0x000fe400008e06a3 */
[----:B-----5:R1:W-:Y:S04]  /*68b0*/  STG.E.128 [R160.64], R32 ;  /* 0x00000020a0007986 */ /* 0x0203e8000c101d06 */
[----:B-1----:R1:W5:Y:S06]  /*68c0*/  LDG.E.128 R32, [R162.64+0x80] ;  /* 0x00008006a2207981 */ /* 0x00236c000c1e1d00 */
        /* <DEDUP_REMOVED lines=15> */
[----:B----4-:R-:W-:Y:S02]  /*69c0*/  LEA R10, P0, R157, R158, 0x1 ;  /* 0x0000009e9d0a7211 */ /* 0x010fe400078008ff */
[----:B------:R-:W-:Y:S02]  /*69d0*/  IADD3 R101, P5, R129, R156, RZ ;  /* 0x0000009c81657210 */ /* 0x000fe40007fbe0ff */
[----:B------:R-:W-:Y:S02]  /*69e0*/  LEA.HI.X.SX32 R11, R157, R159, 0x1, P0 ;  /* 0x0000009f9d0b7211 */ /* 0x000fe400000f0eff */
[----:B------:R-:W-:Y:S02]  /*69f0*/  LEA.HI.X.SX32 R156, R156, R118, 0x1, P5 ;  /* 0x000000769c9c7211 */ /* 0x000fe400028f0eff */
[C---:B------:R-:W-:Y:S01]  /*6a00*/  LEA R158, P0, R101.reuse, R108, 0x1 ;  /* 0x0000006c659e7211 */ /* 0x040fe200078008ff */
[----:B------:R-:W4:Y:S03]  /*6a10*/  LDG.E.128 R28, [R10.64] ;  /* 0x000000060a1c7981 */ /* 0x000f26000c1e1d00 */
        /* <DEDUP_REMOVED lines=69> */
.L_x_2273:
[----:B------:R-:W-:Y:S05]  /*6e70*/  BSYNC B0 ;  /* 0x0000000000007941 */ /* 0x000fea0003800000 */
.L_x_2272:
[----:B-----5:R1:W-:Y:S01]  /*6e80*/  STG.E.128 [R160.64+0x80], R32 ;  /* 0x00008020a0007986 */ /* 0x0203e2000c101d06 */
[----:B------:R-:W-:Y:S01]  /*6e90*/  ISETP.GE.AND P0, PT, R14, UR4, PT ;  /* 0x000000040e007c0c */ /* 0x000fe2000bf06270 */
[----:B------:R-:W-:Y:S01]  /*6ea0*/  BSSY B0, `(.L_x_2274) ;  /* 0x0000061000007945 */ /* 0x000fe20003800000 */
[----:B----4-:R-:W-:Y:S01]  /*6eb0*/  IADD3 R8, P1, R162, 0x100, RZ ;  /* 0x00000100a2087810 */ /* 0x010fe20007f3e0ff */
[----:B------:R1:W5:Y:S04]  /*6ec0*/  LDG.E.128 R4, [R162.64+0x100] ;  /* 0x00010006a2047981 */ /* 0x000368000c1e1d00 */
[----:B------:R-:W-:Y:S06]  /*6ed0*/  IMAD.X R9, RZ, RZ, R163, P1 ;  /* 0x000000ffff097224 */ /* 0x000fec00008e06a3 */
[----:B------:R-:W-:-:S05]  /*6ee0*/  @P0 BRA `(.L_x_2275) ;  /* 0x000005c000000947 */ /* 0x000fca0003800000 */
[----:B------:R-:W-:Y:S01]  /*6ef0*/  ULEA.HI UR5, UR4, UR4, URZ, 0x1 ;  /* 0x0000000404057291 */ /* 0x000fe2000f8f083f */
[----:B------:R-:W-:Y:S01]  /*6f00*/  MOV R2, RZ ;  /* 0x000000ff00027202 */ /* 0x000fe20000000f00 */
[----:B-----5:R-:W-:Y:S01]  /*6f10*/  IMAD.MOV.U32 R36, RZ, RZ, R6 ;  /* 0x000000ffff247224 */ /* 0x020fe200078e0006 */
[----:B------:R-:W-:Y:S01]  /*6f20*/  MOV R22, R4 ;  /* 0x0000000400167202 */ /* 0x000fe20000000f00 */
        /* <DEDUP_REMOVED lines=10> */
[----:B------:R-:W-:Y:S02]  /*6fd0*/  LEA R48, P0, R0, R108, 0x1 ;  /* 0x0000006c00307211 */ /* 0x000fe400078008ff */
[----:B------:R-:W-:Y:S01]  /*6fe0*/  LEA.HI.X.SX32 R2, R2, R116, 0x1, P5 ;  /* 0x0000007402027211 */ /* 0x000fe200028f0eff */
[----:B------:R-:W4:Y:S03]  /*6ff0*/  LDG.E.128 R24, [R10.64] ;  /* 0x000000060a187981 */ /* 0x000f26000c1e1d00 */
[----:B------:R-:W-:Y:S01]  /*7000*/  LEA.HI.X R49, R0, R109, R2, 0x1, P0 ;  /* 0x0000006d00317211 */ /* 0x000fe200000f0c02 */
[----:B------:R-:W-:Y:S01]  /*7010*/  IMAD.MOV.U32 R0, RZ, RZ, RZ ;  /* 0x000000ffff007224 */ /* 0x000fe200078e00ff */
[----:B------:R-:W-:Y:S04]  /*7020*/  @P1 IADD3 R0, RZ, -UR5, RZ ;  /* 0x80000005ff001c10 */ /* 0x000fe8000fffe0ff */
[----:B--2---:R-:W2:Y:S01]  /*7030*/  LDG.E.128 R48, [R48.64] ;  /* 0x0000000630307981 */ /* 0x004ea2000c1e1d00 */
[----:B------:R-:W-:Y:S04]  /*7040*/  IADD3 R3, P0, R127, R0, RZ ;  /* 0x000000007f037210 */ /* 0x000fe80007f1e0ff */
[----:B------:R-:W-:Y:S02]  /*7050*/  LEA.HI.X.SX32 R0, R0, R116, 0x1, P0 ;  /* 0x0000007400007211 */ /* 0x000fe400000f0eff */
[C---:B------:R-:W-:Y:S04]  /*7060*/  LEA R28, P0, R3.reuse, R110, 0x1 ;  /* 0x0000006e031c7211 */ /* 0x040fe800078008ff */
[----:B------:R-:W-:Y:S05]  /*7070*/  LEA.HI.X R29, R3, R111, R0, 0x1, P0 ;  /* 0x0000006f031d7211 */ /* 0x000fea00000f0c00 */
[----:B-1-3--:R1:W3:Y:S02]  /*7080*/  LDG.E.128 R32, [R28.64] ;  /* 0x000000061c207981 */ /* 0x00a2e4000c1e1d00 */
[----:B-1----:R-:W-:Y:S02]  /*7090*/  HADD2.F32 R28, -RZ, R39.H0_H0 ;  /* 0x20000027ff1c7230 */ /* 0x002fe40000004100 */
[--C-:B--2---:R-:W-:Y:S01]  /*70a0*/  HADD2.F32 R3, -RZ, R49.reuse.H0_H0 ;  /* 0x20000031ff037230 */ /* 0x104fe20000004100 */
[----:B----4-:R-:W-:Y:S01]  /*70b0*/  MOV R12, R24 ;  /* 0x00000018000c7202 */ /* 0x010fe20000000f00 */
[----:B------:R-:W-:Y:S01]  /*70c0*/  HADD2.F32 R4, -RZ, R49.H1_H1 ;  /* 0x30000031ff047230 */ /* 0x000fe20000004100 */
[----:B------:R-:W-:Y:S01]  /*70d0*/  MOV R11, R25 ;  /* 0x00000019000b7202 */ /* 0x000fe20000000f00 */
[----:B------:R-:W-:Y:S01]  /*70e0*/  HADD2.F32 R5, -RZ, R50.H0_H0 ;  /* 0x20000032ff057230 */ /* 0x000fe20000004100 */
[----:B------:R-:W-:Y:S01]  /*70f0*/  IMAD.MOV.U32 R10, RZ, RZ, R26 ;  /* 0x000000ffff0a7224 */ /* 0x000fe200078e001a */
[--C-:B------:R-:W-:Y:S01]  /*7100*/  HADD2.F32 R25, -RZ, R12.reuse.H0_H0 ;  /* 0x2000000cff197230 */ /* 0x100fe20000004100 */
[----:B------:R-:W-:Y:S01]  /*7110*/  MOV R9, R27 ;  /* 0x0000001b00097202 */ /* 0x000fe20000000f00 */
[----:B------:R-:W-:Y:S01]  /*7120*/  HADD2.F32 R23, -RZ, R12.H1_H1 ;  /* 0x3000000cff177230 */ /* 0x000fe20000004100 */
[----:B------:R-:W-:Y:S01]  /*7130*/  @!P1 FADD.FTZ R3, -R3, -RZ ;  /* 0x800000ff03039221 */ /* 0x000fe20000010100 */
[--C-:B------:R-:W-:Y:S01]  /*7140*/  HADD2.F32 R12, -RZ, R11.reuse.H0_H0 ;  /* 0x2000000bff0c7230 */ /* 0x100fe20000004100 */
[----:B------:R-:W-:Y:S01]  /*7150*/  @!P1 FADD.FTZ R4, -R4, -RZ ;  /* 0x800000ff04049221 */ /* 0x000fe20000010100 */
[----:B------:R-:W-:Y:S01]  /*7160*/  HADD2.F32 R11, -RZ, R11.H1_H1 ;  /* 0x3000000bff0b7230 */ /* 0x000fe20000004100 */
[----:B------:R-:W-:Y:S01]  /*7170*/  @!P1 FADD.FTZ R5, -R5, -RZ ;  /* 0x800000ff05059221 */ /* 0x000fe20000010100 */
[----:B------:R-:W-:Y:S01]  /*7180*/  HADD2.F32 R8, -RZ, R51.H1_H1 ;  /* 0x30000033ff087230 */ /* 0x000fe20000004100 */
[----:B------:R-:W-:Y:S01]  /*7190*/  FMUL.FTZ R3, R12, R3 ;  /* 0x000000030c037220 */ /* 0x000fe20000410000 */
[--C-:B------:R-:W-:Y:S01]  /*71a0*/  HADD2.F32 R0, -RZ, R48.reuse.H0_H0 ;  /* 0x20000030ff007230 */ /* 0x100fe20000004100 */
[----:B------:R-:W-:Y:S01]  /*71b0*/  FMUL.FTZ R4, R11, R4 ;  /* 0x000000040b047220 */ /* 0x000fe20000410000 */
[----:B------:R-:W-:Y:S01]  /*71c0*/  HADD2.F32 R2, -RZ, R48.H1_H1 ;  /* 0x30000030ff027230 */ /* 0x000fe20000004100 */
[----:B------:R-:W-:Y:S01]  /*71d0*/  @!P1 FADD.FTZ R8, -R8, -RZ ;  /* 0x800000ff08089221 */ /* 0x000fe20000010100 */
[--C-:B------:R-:W-:Y:S01]  /*71e0*/  HADD2.F32 R12, -RZ, R10.reuse.H0_H0 ;  /* 0x2000000aff0c7230 */ /* 0x100fe20000004100 */
[----:B------:R-:W-:Y:S01]  /*71f0*/  @!P1 FADD.FTZ R0, -R0, -RZ ;  /* 0x800000ff00009221 */ /* 0x000fe20000010100 */
[----:B------:R-:W-:Y:S01]  /*7200*/  HADD2.F32 R11, -RZ, R10.H1_H1 ;  /* 0x3000000aff0b7230 */ /* 0x000fe20000004100 */
[----:B------:R-:W-:Y:S01]  /*7210*/  @!P1 FADD.FTZ R2, -R2, -RZ ;  /* 0x800000ff02029221 */ /* 0x000fe20000010100 */
[--C-:B------:R-:W-:Y:S01]  /*7220*/  HADD2.F32 R10, -RZ, R9.reuse.H0_H0 ;  /* 0x20000009ff0a7230 */ /* 0x100fe20000004100 */
[----:B------:R-:W-:Y:S01]  /*7230*/  FMUL.FTZ R5, R12, R5 ;  /* 0x000000050c057220 */ /* 0x000fe20000410000 */
[----:B------:R-:W-:Y:S01]  /*7240*/  HADD2.F32 R9, -RZ, R9.H1_H1 ;  /* 0x30000009ff097230 */ /* 0x000fe20000004100 */
[----:B------:R-:W-:Y:S01]  /*7250*/  FMUL.FTZ R0, R25, R0 ;  /* 0x0000000019007220 */ /* 0x000fe20000410000 */
[----:B---3--:R-:W-:Y:S01]  /*7260*/  HADD2.F32 R12, -RZ, R32.H0_H0 ;  /* 0x20000020ff0c7230 */ /* 0x008fe20000004100 */
[----:B------:R-:W-:Y:S01]  /*7270*/  FMUL.FTZ R2, R23, R2 ;  /* 0x0000000217027220 */ /* 0x000fe20000410000 */
[----:B------:R-:W-:Y:S01]  /*7280*/  HADD2.F32 R6, -RZ, R50.H1_H1 ;  /* 0x30000032ff067230 */ /* 0x000fe20000004100 */
[----:B------:R-:W-:Y:S01]  /*7290*/  FMUL.FTZ R8, R9, R8 ;  /* 0x0000000809087220 */ /* 0x000fe20000410000 */
[--C-:B------:R-:W-:Y:S02]  /*72a0*/  HADD2.F32 R9, -RZ, R22.reuse.H0_H0 ;  /* 0x20000016ff097230 */ /* 0x100fe40000004100 */
[----:B------:R-:W-:Y:S01]  /*72b0*/  HADD2.F32 R23, -RZ, R22.H1_H1 ;  /* 0x30000016ff177230 */ /* 0x000fe20000004100 */
[----:B------:R-:W-:Y:S01]  /*72c0*/  @!P1 FADD.FTZ R6, -R6, -RZ ;  /* 0x800000ff06069221 */ /* 0x000fe20000010100 */
[----:B------:R-:W-:Y:S01]  /*72d0*/  HADD2.F32 R22, -RZ, R32.H1_H1 ;  /* 0x30000020ff167230 */ /* 0x000fe20000004100 */
[----:B------:R-:W-:Y:S01]  /*72e0*/  FFMA.FTZ R0, R9, R12, R0 ;  /* 0x0000000c09007223 */ /* 0x000fe20000010000 */
[----:B------:R-:W-:Y:S01]  /*72f0*/  HADD2.F32 R7, -RZ, R51.H0_H0 ;  /* 0x20000033ff077230 */ /* 0x000fe20000004100 */
[----:B------:R-:W-:Y:S01]  /*7300*/  FMUL.FTZ R6, R11, R6 ;  /* 0x000000060b067220 */ /* 0x000fe20000410000 */
[--C-:B------:R-:W-:Y:S01]  /*7310*/  HADD2.F32 R29, -RZ, R33.reuse.H0_H0 ;  /* 0x20000021ff1d7230 */ /* 0x100fe20000004100 */
[----:B------:R-:W-:Y:S01]  /*7320*/  FFMA.FTZ R2, R23, R22, R2 ;  /* 0x0000001617027223 */ /* 0x000fe20000010002 */
[----:B------:R-:W-:Y:S01]  /*7330*/  HADD2.F32 R30, -RZ, R33.H1_H1 ;  /* 0x30000021ff1e7230 */ /* 0x000fe20000004100 */
[----:B------:R-:W-:Y:S01]  /*7340*/  @!P1 FADD.FTZ R7, -R7, -RZ ;  /* 0x800000ff07079221 */ /* 0x000fe20000010100 */
[----:B------:R-:W-:Y:S01]  /*7350*/  HADD2.F32 R9, -RZ, R39.H1_H1 ;  /* 0x30000027ff097230 */ /* 0x000fe20000004100 */
[----:B------:R-:W-:Y:S01]  /*7360*/  FFMA.FTZ R3, R28, R29, R3 ;  /* 0x0000001d1c037223 */ /* 0x000fe20000010003 */
[----:B------:R-:W-:Y:S01]  /*7370*/  HADD2.F32 R31, -RZ, R34.H0_H0 ;  /* 0x20000022ff1f7230 */ /* 0x000fe20000004100 */
[----:B------:R-:W-:Y:S01]  /*7380*/  FMUL.FTZ R7, R10, R7 ;  /* 0x000000070a077220 */ /* 0x000fe20000410000 */
[----:B------:R-:W-:Y:S01]  /*7390*/  HADD2.F32 R12, -RZ, R36.H0_H0 ;  /* 0x20000024ff0c7230 */ /* 0x000fe20000004100 */
[----:B------:R-:W-:Y:S01]  /*73a0*/  FFMA.FTZ R4, R9, R30, R4 ;  /* 0x0000001e09047223 */ /* 0x000fe20000010004 */
[----:B------:R-:W-:Y:S01]  /*73b0*/  HADD2.F32 R32, -RZ, R34.H1_H1 ;  /* 0x30000022ff207230 */ /* 0x000fe20000004100 */
[----:B------:R-:W-:Y:S01]  /*73c0*/  F2FP.PACK_AB R0, R2, R0 ;  /* 0x000000000200723e */ /* 0x000fe200000000ff */
[----:B------:R-:W-:Y:S01]  /*73d0*/  HADD2.F32 R23, -RZ, R36.H1_H1 ;  /* 0x30000024ff177230 */ /* 0x000fe20000004100 */
[----:B------:R-:W-:Y:S01]  /*73e0*/  FFMA.FTZ R5, R12, R31, R5 ;  /* 0x0000001f0c057223 */ /* 0x000fe20000010005 */
[----:B------:R-:W-:Y:S01]  /*73f0*/  F2FP.PACK_AB R3, R4, R3 ;  /* 0x000000030403723e */ /* 0x000fe200000000ff */
[----:B------:R-:W-:Y:S01]  /*7400*/  HADD2.F32 R33, -RZ, R35.H0_H0 ;  /* 0x20000023ff217230 */ /* 0x000fe20000004100 */
[----:B------:R-:W-:Y:S01]  /*7410*/  MOV R4, R0 ;  /* 0x0000000000047202 */ /* 0x000fe20000000f00 */
[----:B------:R-:W-:Y:S01]  /*7420*/  HADD2.F32 R22, -RZ, R37.H0_H0 ;  /* 0x20000025ff167230 */ /* 0x000fe20000004100 */
[----:B------:R-:W-:Y:S01]  /*7430*/  FFMA.FTZ R6, R23, R32, R6 ;  /* 0x0000002017067223 */ /* 0x000fe20000010006 */
[----:B------:R-:W-:Y:S02]  /*7440*/  HADD2.F32 R34, -RZ, R35.H1_H1 ;  /* 0x30000023ff227230 */ /* 0x000fe40000004100 */
[----:B------:R-:W-:Y:S01]  /*7450*/  HADD2.F32 R29, -RZ, R37.H1_H1 ;  /* 0x30000025ff1d7230 */ /* 0x000fe20000004100 */
[----:B------:R-:W-:Y:S01]  /*7460*/  FFMA.FTZ R7, R22, R33, R7 ;  /* 0x0000002116077223 */ /* 0x000fe20000010007 */
[----:B------:R-:W-:Y:S02]  /*7470*/  F2FP.PACK_AB R6, R6, R5 ;  /* 0x000000050606723e */ /* 0x000fe400000000ff */
[----:B------:R-:W-:Y:S01]  /*7480*/  MOV R5, R3 ;  /* 0x0000000300057202 */ /* 0x000fe20000000f00 */
[----:B------:R-:W-:Y:S05]  /*7490*/  FFMA.FTZ R8, R29, R34, R8 ;  /* 0x000000221d087223 */ /* 0x000fea0000010008 */
[----:B------:R-:W-:Y:S02]  /*74a0*/  F2FP.PACK_AB R7, R8, R7 ;  /* 0x000000070807723e */ /* 0x000fe400000000ff */
.L_x_2275:
[----:B------:R-:W-:Y:S05]  /*74b0*/  BSYNC B0 ;  /* 0x0000000000007941 */ /* 0x000fea0003800000 */
.L_x_2274:
[----:B-----5:R4:W-:Y:S02]  /*74c0*/  STG.E.128 [R160.64+0x100], R4 ;  /* 0x00010004a0007986 */ /* 0x0209e4000c101d06 */
.L_x_2269:
[----:B------:R-:W-:Y:S05]  /*74d0*/  BSYNC B1 ;  /* 0x0000000000017941 */ /* 0x000fea0003800000 */
.L_x_2268:
[----:B------:R-:W-:Y:S01]  /*74e0*/  BSSY B1, `(.L_x_2276) ;  /* 0x0000130000017945 */ /* 0x000fe20003800000 */
[----:B------:R-:W-:-:S05]  /*74f0*/  @!P4 BRA `(.L_x_2277) ;  /* 0x000012e00000c947 */ /* 0x000fca0003800000 */
[C---:B------:R-:W-:Y:S01]  /*7500*/  LEA R2, P0, R74.reuse, R106, 0x1 ;  /* 0x0000006a4a027211 */ /* 0x040fe200078008ff */
[----:B------:R-:W-:Y:S03]  /*7510*/  BSSY B0, `(.L_x_2278) ;  /* 0x0000060000007945 */ /* 0x000fe60003800000 */
[----:B------:R-:W-:Y:S02]  /*7520*/  LEA.HI.X R3, R74, R107, R73, 0x1, P0 ;  /* 0x0000006b4a037211 */ /* 0x000fe400000f0c49 */
[----:B------:R-:W-:Y:S03]  /*7530*/  ISETP.GE.AND P0, PT, R18, UR4, PT ;  /* 0x0000000412007c0c */ /* 0x000fe6000bf06270 */
[----:B----4-:R4:W5:Y:S10]  /*7540*/  LDG.E.128 R8, [R2.64] ;  /* 0x0000000602087981 */ /* 0x010974000c1e1d00 */
[----:B------:R-:W-:-:S05]  /*7550*/  @P0 BRA `(.L_x_2279) ;  /* 0x000005b000000947 */ /* 0x000fca0003800000 */
[----:B------:R-:W-:Y:S01]  /*7560*/  ULEA.HI UR5, UR4, UR4, URZ, 0x1 ;  /* 0x0000000404057291 */ /* 0x000fe2000f8f083f */
[----:B------:R-:W-:Y:S01]  /*7570*/  MOV R4, RZ ;  /* 0x000000ff00047202 */ /* 0x000fe20000000f00 */
[----:B-1---5:R-:W-:Y:S01]  /*7580*/  IMAD.MOV.U32 R35, RZ, RZ, R9 ;  /* 0x000000ffff237224 */ /* 0x022fe200078e0009 */
        /* <DEDUP_REMOVED lines=8> */
[C---:B----4-:R-:W-:Y:S02]  /*7610*/  LEA R2, P0, R5.reuse, R2, 0x1 ;  /* 0x0000000205027211 */ /* 0x050fe400078008ff */
[----:B------:R-:W-:Y:S02]  /*7620*/  IADD3 R0, P4, R130, R4, RZ ;  /* 0x0000000482007210 */ /* 0x000fe40007f9e0ff */
[----:B------:R-:W-:Y:S02]  /*7630*/  LEA.HI.X.SX32 R3, R5, R3, 0x1, P0 ;  /* 0x0000000305037211 */ /* 0x000fe400000f0eff */
[----:B------:R-:W-:Y:S02]  /*7640*/  LEA.HI.X.SX32 R4, R4, R119, 0x1, P4 ;  /* 0x0000007704047211 */ /* 0x000fe400020f0eff */
[C---:B------:R-:W-:Y:S04]  /*7650*/  LEA R36, P0, R0.reuse, R108, 0x1 ;  /* 0x0000006c00247211 */ /* 0x040fe800078008ff */
[----:B------:R-:W-:Y:S01]  /*7660*/  LEA.HI.X R37, R0, R109, R4, 0x1, P0 ;  /* 0x0000006d00257211 */ /* 0x000fe200000f0c04 */
[----:B------:R-:W-:Y:S01]  /*7670*/  IMAD.MOV.U32 R0, RZ, RZ, RZ ;  /* 0x000000ffff007224 */ /* 0x000fe200078e00ff */
[----:B------:R-:W-:Y:S01]  /*7680*/  @P1 IADD3 R0, RZ, -UR5, RZ ;  /* 0x80000005ff001c10 */ /* 0x000fe2000fffe0ff */
[----:B------:R1:W4:Y:S03]  /*7690*/  LDG.E.128 R4, [R2.64] ;  /* 0x0000000602047981 */ /* 0x000326000c1e1d00 */
[----:B------:R-:W-:Y:S04]  /*76a0*/  IADD3 R23, P0, R130, R0, RZ ;  /* 0x0000000082177210 */ /* 0x000fe80007f1e0ff */
[----:B------:R-:W-:Y:S01]  /*76b0*/  LEA.HI.X.SX32 R0, R0, R119, 0x1, P0 ;  /* 0x0000007700007211 */ /* 0x000fe200000f0eff */
[----:B------:R-:W1:Y:S01]  /*76c0*/  LDG.E.128 R36, [R36.64] ;  /* 0x0000000624247981 */ /* 0x000e62000c1e1d00 */
[C---:B------:R-:W-:Y:S04]  /*76d0*/  LEA R24, P0, R23.reuse, R110, 0x1 ;  /* 0x0000006e17187211 */ /* 0x040fe800078008ff */
[----:B------:R-:W-:Y:S05]  /*76e0*/  LEA.HI.X R25, R23, R111, R0, 0x1, P0 ;  /* 0x0000006f17197211 */ /* 0x000fea00000f0c00 */
[----:B---3--:R2:W3:Y:S01]  /*76f0*/  LDG.E.128 R28, [R24.64] ;  /* 0x00000006181c7981 */ /* 0x0084e2000c1e1d00 */
[--C-:B-1----:R-:W-:Y:S01]  /*7700*/  HADD2.F32 R3, -RZ, R37.reuse.H0_H0 ;  /* 0x20000025ff037230 */ /* 0x102fe20000004100 */
[----:B----4-:R-:W-:Y:S01]  /*7710*/  MOV R12, R4 ;  /* 0x00000004000c7202 */ /* 0x010fe20000000f00 */
[----:B------:R-:W-:Y:S01]  /*7720*/  HADD2.F32 R4, -RZ, R37.H1_H1 ;  /* 0x30000025ff047230 */ /* 0x000fe20000004100 */
[----:B------:R-:W-:Y:S01]  /*7730*/  IMAD.MOV.U32 R11, RZ, RZ, R5 ;  /* 0x000000ffff0b7224 */ /* 0x000fe200078e0005 */
[----:B------:R-:W-:Y:S01]  /*7740*/  HADD2.F32 R8, -RZ, R39.H1_H1 ;  /* 0x30000027ff087230 */ /* 0x000fe20000004100 */
[----:B------:R-:W-:Y:S01]  /*7750*/  MOV R10, R6 ;  /* 0x00000006000a7202 */ /* 0x000fe20000000f00 */
[--C-:B--2---:R-:W-:Y:S01]  /*7760*/  HADD2.F32 R25, -RZ, R12.reuse.H0_H0 ;  /* 0x2000000cff197230 */ /* 0x104fe20000004100 */
[----:B------:R-:W-:Y:S01]  /*7770*/  MOV R9, R7 ;  /* 0x0000000700097202 */ /* 0x000fe20000000f00 */
[----:B------:R-:W-:Y:S01]  /*7780*/  HADD2.F32 R23, -RZ, R12.H1_H1 ;  /* 0x3000000cff177230 */ /* 0x000fe20000004100 */
[----:B------:R-:W-:Y:S01]  /*7790*/  @!P1 FADD.FTZ R3, -R3, -RZ ;  /* 0x800000ff03039221 */ /* 0x000fe20000010100 */
[--C-:B------:R-:W-:Y:S01]  /*77a0*/  HADD2.F32 R12, -RZ, R11.reuse.H0_H0 ;  /* 0x2000000bff0c7230 */ /* 0x100fe20000004100 */
[----:B------:R-:W-:Y:S01]  /*77b0*/  @!P1 FADD.FTZ R4, -R4, -RZ ;  /* 0x800000ff04049221 */ /* 0x000fe20000010100 */
[----:B------:R-:W-:Y:S01]  /*77c0*/  HADD2.F32 R11, -RZ, R11.H1_H1 ;  /* 0x3000000bff0b7230 */ /* 0x000fe20000004100 */
[----:B------:R-:W-:Y:S01]  /*77d0*/  @!P1 FADD.FTZ R8, -R8, -RZ ;  /* 0x800000ff08089221 */ /* 0x000fe20000010100 */
[----:B------:R-:W-:Y:S01]  /*77e0*/  HADD2.F32 R7, -RZ, R39.H0_H0 ;  /* 0x20000027ff077230 */ /* 0x000fe20000004100 */
[----:B------:R-:W-:Y:S01]  /*77f0*/  FMUL.FTZ R3, R12, R3 ;  /* 0x000000030c037220 */ /* 0x000fe20000410000 */
[----:B------:R-:W-:Y:S01]  /*7800*/  HADD2.F32 R0, -RZ, R36.H0_H0 ;  /* 0x20000024ff007230 */ /* 0x000fe20000004100 */
[----:B------:R-:W-:Y:S01]  /*7810*/  FMUL.FTZ R4, R11, R4 ;  /* 0x000000040b047220 */ /* 0x000fe20000410000 */
[--C-:B------:R-:W-:Y:S01]  /*7820*/  HADD2.F32 R5, -RZ, R38.reuse.H0_H0 ;  /* 0x20000026ff057230 */ /* 0x100fe20000004100 */
[----:B------:R-:W-:Y:S01]  /*7830*/  @!P1 FADD.FTZ R7, -R7, -RZ ;  /* 0x800000ff07079221 */ /* 0x000fe20000010100 */
[----:B------:R-:W-:Y:S01]  /*7840*/  HADD2.F32 R6, -RZ, R38.H1_H1 ;  /* 0x30000026ff067230 */ /* 0x000fe20000004100 */
[----:B------:R-:W-:Y:S01]  /*7850*/  @!P1 FADD.FTZ R0, -R0, -RZ ;  /* 0x800000ff00009221 */ /* 0x000fe20000010100 */
        /* <DEDUP_REMOVED lines=10> */
[--C-:B---3--:R-:W-:Y:S01]  /*7900*/  HADD2.F32 R12, -RZ, R28.reuse.H1_H1 ;  /* 0x3000001cff0c7230 */ /* 0x108fe20000004100 */
[----:B------:R-:W-:Y:S01]  /*7910*/  FMUL.FTZ R7, R10, R7 ;  /* 0x000000070a077220 */ /* 0x000fe20000410000 */
[----:B------:R-:W-:Y:S01]  /*7920*/  HADD2.F32 R10, -RZ, R28.H0_H0 ;  /* 0x2000001cff0a7230 */ /* 0x000fe20000004100 */
[----:B------:R-:W-:Y:S01]  /*7930*/  FMUL.FTZ R8, R9, R8 ;  /* 0x0000000809087220 */ /* 0x000fe20000410000 */
[--C-:B------:R-:W-:Y:S01]  /*7940*/  HADD2.F32 R9, -RZ, R22.reuse.H0_H0 ;  /* 0x20000016ff097230 */ /* 0x100fe20000004100 */
[----:B------:R-:W-:Y:S01]  /*7950*/  FMUL.FTZ R6, R11, R6 ;  /* 0x000000060b067220 */ /* 0x000fe20000410000 */
[----:B------:R-:W-:Y:S01]  /*7960*/  HADD2.F32 R11, -RZ, R22.H1_H1 ;  /* 0x30000016ff0b7230 */ /* 0x000fe20000004100 */
[----:B------:R-:W-:Y:S01]  /*7970*/  FMUL.FTZ R2, R23, R2 ;  /* 0x0000000217027220 */ /* 0x000fe20000410000 */
[----:B------:R-:W-:Y:S01]  /*7980*/  HADD2.F32 R22, -RZ, R35.H0_H0 ;  /* 0x20000023ff167230 */ /* 0x000fe20000004100 */
[----:B------:R-:W-:Y:S01]  /*7990*/  FFMA.FTZ R0, R9, R10, R0 ;  /* 0x0000000a09007223 */ /* 0x000fe20000010000 */
[--C-:B------:R-:W-:Y:S01]  /*79a0*/  HADD2.F32 R23, -RZ, R29.reuse.H0_H0 ;  /* 0x2000001dff177230 */ /* 0x100fe20000004100 */
[----:B------:R-:W-:Y:S01]  /*79b0*/  FFMA.FTZ R2, R11, R12, R2 ;  /* 0x0000000c0b027223 */ /* 0x000fe20000010002 */
[----:B------:R-:W-:Y:S02]  /*79c0*/  HADD2.F32 R24, -RZ, R29.H1_H1 ;  /* 0x3000001dff187230 */ /* 0x000fe40000004100 */
[----:B------:R-:W-:Y:S01]  /*79d0*/  HADD2.F32 R9, -RZ, R35.H1_H1 ;  /* 0x30000023ff097230 */ /* 0x000fe20000004100 */
[----:B------:R-:W-:Y:S01]  /*79e0*/  FFMA.FTZ R3, R22, R23, R3 ;  /* 0x0000001716037223 */ /* 0x000fe20000010003 */
[----:B------:R-:W-:Y:S01]  /*79f0*/  HADD2.F32 R25, -RZ, R30.H0_H0 ;  /* 0x2000001eff197230 */ /* 0x000fe20000004100 */
[----:B------:R-:W-:Y:S01]  /*7a00*/  F2FP.PACK_AB R0, R2, R0 ;  /* 0x000000000200723e */ /* 0x000fe200000000ff */
[----:B------:R-:W-:Y:S01]  /*7a10*/  HADD2.F32 R10, -RZ, R32.H0_H0 ;  /* 0x20000020ff0a7230 */ /* 0x000fe20000004100 */
        /* <DEDUP_REMOVED lines=11> */
[----:B------:R-:W-:Y:S03]  /*7ad0*/  F2FP.PACK_AB R10, R6, R5 ;  /* 0x00000005060a723e */ /* 0x000fe600000000ff */
[----:B------:R-:W-:Y:S05]  /*7ae0*/  FFMA.FTZ R8, R23, R28, R8 ;  /* 0x0000001c17087223 */ /* 0x000fea0000010008 */
[----:B------:R-:W-:Y:S02]  /*7af0*/  F2FP.PACK_AB R11, R8, R7 ;  /* 0x00000007080b723e */ /* 0x000fe400000000ff */
[----:B------:R-:W-:Y:S02]  /*7b00*/  MOV R8, R0 ;  /* 0x0000000000087202 */ /* 0x000fe40000000f00 */
.L_x_2279:
[----:B------:R-:W-:Y:S05]  /*7b10*/  BSYNC B0 ;  /* 0x0000000000007941 */ /* 0x000fea0003800000 */
.L_x_2278:
[C---:B------:R-:W-:Y:S01]  /*7b20*/  LEA R4, P1, R154.reuse, R100, 0x1 ;  /* 0x000000649a047211 */ /* 0x040fe200078208ff */
[----:B------:R-:W-:Y:S01]  /*7b30*/  BSSY B0, `(.L_x_2280) ;  /* 0x0000062000007945 */ /* 0x000fe20003800000 */
[C---:B----4-:R-:W-:Y:S02]  /*7b40*/  LEA R2, P0, R77.reuse, R106, 0x1 ;  /* 0x0000006a4d027211 */ /* 0x050fe400078008ff */
[----:B------:R-:W-:Y:S02]  /*7b50*/  LEA.HI.X R5, R154, R99, R75, 0x1, P1 ;  /* 0x000000639a057211 */ /* 0x000fe400008f0c4b */
[----:B------:R-:W-:Y:S02]  /*7b60*/  LEA.HI.X R3, R77, R107, R76, 0x1, P0 ;  /* 0x0000006b4d037211 */ /* 0x000fe400000f0c4c */
[----:B------:R-:W-:Y:S01]  /*7b70*/  ISETP.GE.AND P0, PT, R15, UR4, PT ;  /* 0x000000040f007c0c */ /* 0x000fe2000bf06270 */
[----:B-----5:R4:W-:Y:S04]  /*7b80*/  STG.E.128 [R4.64], R8 ;  /* 0x0000000804007986 */ /* 0x0209e8000c101d06 */
[----:B------:R4:W5:Y:S08]  /*7b90*/  LDG.E.128 R24, [R2.64] ;  /* 0x0000000602187981 */ /* 0x000970000c1e1d00 */
[----:B------:R-:W-:-:S05]  /*7ba0*/  @P0 BRA `(.L_x_2281) ;  /* 0x000005a000000947 */ /* 0x000fca0003800000 */
[----:B------:R-:W-:Y:S01]  /*7bb0*/  ULEA.HI UR5, UR4, UR4, URZ, 0x1 ;  /* 0x0000000404057291 */ /* 0x000fe2000f8f083f */
[----:B----4-:R-:W-:Y:S01]  /*7bc0*/  MOV R4, RZ ;  /* 0x000000ff00047202 */ /* 0x010fe20000000f00 */
[----:B-----5:R-:W-:Y:S01]  /*7bd0*/  IMAD.MOV.U32 R22, RZ, RZ, R24 ;  /* 0x000000ffff167224 */ /* 0x020fe200078e0018 */
[----:B-1----:R-:W-:Y:S01]  /*7be0*/  MOV R35, R25 ;  /* 0x0000001900237202 */ /* 0x002fe20000000f00 */
        /* <DEDUP_REMOVED lines=10> */
[----:B------:R-:W-:Y:S02]  /*7c90*/  LEA.HI.X.SX32 R4, R4, R115, 0x1, P4 ;  /* 0x0000007304047211 */ /* 0x000fe400020f0eff */
[C---:B------:R-:W-:Y:S04]  /*7ca0*/  LEA R36, P0, R0.reuse, R108, 0x1 ;  /* 0x0000006c00247211 */ /* 0x040fe800078008ff */
[----:B------:R-:W-:Y:S02]  /*7cb0*/  LEA.HI.X R37, R0, R109, R4, 0x1, P0 ;  /* 0x0000006d00257211 */ /* 0x000fe400000f0c04 */
[----:B------:R-:W-:Y:S01]  /*7cc0*/  MOV R0, RZ ;  /* 0x000000ff00007202 */ /* 0x000fe20000000f00 */
[----:B------:R1:W4:Y:S01]  /*7cd0*/  LDG.E.128 R4, [R2.64] ;  /* 0x0000000602047981 */ /* 0x000322000c1e1d00 */
[----:B------:R-:W-:Y:S04]  /*7ce0*/  @P1 IADD3 R0, RZ, -UR5, RZ ;  /* 0x80000005ff001c10 */ /* 0x000fe8000fffe0ff */
[----:B------:R-:W-:Y:S03]  /*7cf0*/  IADD3 R9, P0, R126, R0, RZ ;  /* 0x000000007e097210 */ /* 0x000fe60007f1e0ff */
[----:B------:R-:W1:Y:S01]  /*7d00*/  LDG.E.128 R36, [R36.64] ;  /* 0x0000000624247981 */ /* 0x000e62000c1e1d00 */
[----:B------:R-:W-:Y:S02]  /*7d10*/  LEA.HI.X.SX32 R0, R0, R115, 0x1, P0 ;  /* 0x0000007300007211 */ /* 0x000fe400000f0eff */
[C---:B------:R-:W-:Y:S04]  /*7d20*/  LEA R28, P0, R9.reuse, R110, 0x1 ;  /* 0x0000006e091c7211 */ /* 0x040fe800078008ff */
[----:B------:R-:W-:Y:S06]  /*7d30*/  LEA.HI.X R29, R9, R111, R0, 0x1, P0 ;  /* 0x0000006f091d7211 */ /* 0x000fec00000f0c00 */
[----:B--2---:R-:W2:Y:S01]  /*7d40*/  LDG.E.128 R28, [R28.64] ;  /* 0x000000061c1c7981 */ /* 0x004ea2000c1e1d00 */
[--C-:B-1----:R-:W-:Y:S01]  /*7d50*/  HADD2.F32 R3, -RZ, R37.reuse.H0_H0 ;  /* 0x20000025ff037230 */ /* 0x102fe20000004100 */
[----:B----4-:R-:W-:Y:S01]  /*7d60*/  IMAD.MOV.U32 R12, RZ, RZ, R4 ;  /* 0x000000ffff0c7224 */ /* 0x010fe200078e0004 */
[----:B------:R-:W-:Y:S01]  /*7d70*/  HADD2.F32 R4, -RZ, R37.H1_H1 ;  /* 0x30000025ff047230 */ /* 0x000fe20000004100 */
[----:B------:R-:W-:Y:S01]  /*7d80*/  MOV R11, R5 ;  /* 0x00000005000b7202 */ /* 0x000fe20000000f00 */
[----:B------:R-:W-:Y:S01]  /*7d90*/  HADD2.F32 R8, -RZ, R39.H1_H1 ;  /* 0x30000027ff087230 */ /* 0x000fe20000004100 */
[----:B------:R-:W-:Y:S01]  /*7da0*/  MOV R10, R6 ;  /* 0x00000006000a7202 */ /* 0x000fe20000000f00 */
        /* <DEDUP_REMOVED lines=26> */
[--C-:B--2---:R-:W-:Y:S01]  /*7f50*/  HADD2.F32 R12, -RZ, R28.reuse.H1_H1 ;  /* 0x3000001cff0c7230 */ /* 0x104fe20000004100 */
        /* <DEDUP_REMOVED lines=14> */
[----:B------:R-:W-:Y:S02]  /*8040*/  HADD2.F32 R25, -RZ, R30.H0_H0 ;  /* 0x2000001eff197230 */ /* 0x000fe40000004100 */
[----:B------:R-:W-:Y:S01]  /*8050*/  HADD2.F32 R10, -RZ, R32.H0_H0 ;  /* 0x20000020ff0a7230 */ /* 0x000fe20000004100 */
[----:B------:R-:W-:Y:S01]  /*8060*/  FFMA.FTZ R4, R9, R24, R4 ;  /* 0x0000001809047223 */ /* 0x000fe20000010004 */
[----:B------:R-:W-:Y:S01]  /*8070*/  HADD2.F32 R26, -RZ, R30.H1_H1 ;  /* 0x3000001eff1a7230 */ /* 0x000fe20000004100 */
[----:B------:R-:W-:Y:S01]  /*8080*/  F2FP.PACK_AB R24, R2, R0 ;  /* 0x000000000218723e */ /* 0x000fe200000000ff */
        /* <DEDUP_REMOVED lines=12> */
.L_x_2281:
[----:B------:R-:W-:Y:S05]  /*8150*/  BSYNC B0 ;  /* 0x0000000000007941 */ /* 0x000fea0003800000 */
.L_x_2280:
[----:B----4-:R-:W-:Y:S01]  /*8160*/  LEA R4, P1, R79, R100, 0x1 ;  /* 0x000000644f047211 */ /* 0x010fe200078208ff */
[----:B------:R-:W-:Y:S01]  /*8170*/  BSSY B0, `(.L_x_2282) ;  /* 0x0000063000007945 */ /* 0x000fe20003800000 */
[----:B------:R-:W-:Y:S02]  /*8180*/  LEA R2, P0, R81, R106, 0x1 ;  /* 0x0000006a51027211 */ /* 0x000fe400078008ff */
        /* <DEDUP_REMOVED lines=97> */
.L_x_2283:
[----:B------:R-:W-:Y:S05]  /*87a0*/  BSYNC B0 ;  /* 0x0000000000007941 */ /* 0x000fea0003800000 */
.L_x_2282:
[C---:B----4-:R-:W-:Y:S04]  /*87b0*/  LEA R2, P0, R83.reuse, R100, 0x1 ;  /* 0x0000006453027211 */ /* 0x050fe800078008ff */
[----:B------:R-:W-:Y:S05]  /*87c0*/  LEA.HI.X R3, R83, R99, R82, 0x1, P0 ;  /* 0x0000006353037211 */ /* 0x000fea00000f0c52 */
[----:B-----5:R4:W-:Y:S04]  /*87d0*/  STG.E.128 [R2.64], R8 ;  /* 0x0000000802007986 */ /* 0x0209e8000c101d06 */
.L_x_2277:
[----:B------:R-:W-:Y:S05]  /*87e0*/  BSYNC B1 ;  /* 0x0000000000017941 */ /* 0x000fea0003800000 */
.L_x_2276:
[----:B------:R-:W-:Y:S01]  /*87f0*/  BSSY B1, `(.L_x_2284) ;  /* 0x0000134000017945 */ /* 0x000fe20003800000 */
[----:B------:R-:W-:-:S05]  /*8800*/  @!P2 BRA `(.L_x_2285) ;  /* 0x000013200000a947 */ /* 0x000fca0003800000 */
[----:B------:R-:W-:Y:S01]  /*8810*/  MOV R41, 0x60 ;  /* 0x0000006000297802 */ /* 0x000fe20000000f00 */
[----:B------:R-:W-:Y:S01]  /*8820*/  BSSY B0, `(.L_x_2286) ;  /* 0x0000062000007945 */ /* 0x000fe20003800000 */
[----:B------:R-:W-:Y:S03]  /*8830*/  ISETP.GE.AND P0, PT, R18, UR4, PT ;  /* 0x0000000412007c0c */ /* 0x000fe6000bf06270 */
[C---:B----4-:R-:W-:Y:S04]  /*8840*/  IMAD.WIDE.U32 R2, R41.reuse, c[0x0][0x288], R106 ;  /* 0x0000a20029027a25 */ /* 0x050fe800078e006a */
[----:B------:R-:W-:Y:S05]  /*8850*/  IMAD R0, R41, c[0x0][0x28c], RZ ;  /* 0x0000a30029007a24 */ /* 0x000fea00078e02ff */
[----:B------:R-:W-:Y:S05]  /*8860*/  IADD3 R3, R3, R0, RZ ;  /* 0x0000000003037210 */ /* 0x000fea0007ffe0ff */
[----:B------:R4:W5:Y:S01]  /*8870*/  LDG.E.128 R8, [R2.64] ;  /* 0x0000000602087981 */ /* 0x000962000c1e1d00 */
        /* <DEDUP_REMOVED lines=92> */
.L_x_2287:
[----:B------:R-:W-:Y:S05]  /*8e40*/  BSYNC B0 ;  /* 0x0000000000007941 */ /* 0x000fea0003800000 */
.L_x_2286:
[----:B------:R-:W-:Y:S01]  /*8e50*/  IMAD.MOV.U32 R101, RZ, RZ, R99 ;  /* 0x000000ffff657224 */ /* 0x000fe200078e0063 */
[----:B----4-:R-:W-:Y:S01]  /*8e60*/  LEA R2, P0, R85, R106, 0x1 ;  /* 0x0000006a55027211 */ /* 0x010fe200078008ff */
[C---:B------:R-:W-:Y:S01]  /*8e70*/  IMAD R0, R41.reuse, c[0x0][0x19c], RZ ;  /* 0x0000670029007a24 */ /* 0x040fe200078e02ff */
[----:B------:R-:W-:Y:S01]  /*8e80*/  BSSY B0, `(.L_x_2288) ;  /* 0x0000062000007945 */ /* 0x000fe20003800000 */
[----:B------:R-:W-:Y:S01]  /*8e90*/  IMAD.WIDE.U32 R4, R41, c[0x0][0x198], R100 ;  /* 0x0000660029047a25 */ /* 0x000fe200078e0064 */
[----:B------:R-:W-:Y:S02]  /*8ea0*/  LEA.HI.X R3, R85, R107, R84, 0x1, P0 ;  /* 0x0000006b55037211 */ /* 0x000fe400000f0c54 */
[----:B------:R-:W-:Y:S02]  /*8eb0*/  ISETP.GE.AND P0, PT, R15, UR4, PT ;  /* 0x000000040f007c0c */ /* 0x000fe4000bf06270 */
[----:B------:R-:W-:Y:S05]  /*8ec0*/  IADD3 R5, R5, R0, RZ ;  /* 0x0000000005057210 */ /* 0x000fea0007ffe0ff */
[----:B-----5:R4:W-:Y:S04]  /*8ed0*/  STG.E.128 [R4.64], R8 ;  /* 0x0000000804007986 */ /* 0x0209e8000c101d06 */
[----:B------:R4:W5:Y:S02]  /*8ee0*/  LDG.E.128 R24, [R2.64] ;  /* 0x0000000602187981 */ /* 0x000964000c1e1d00 */
        /* <DEDUP_REMOVED lines=91> */
.L_x_2289:
[----:B------:R-:W-:Y:S05]  /*94a0*/  BSYNC B0 ;  /* 0x0000000000007941 */ /* 0x000fea0003800000 */
.L_x_2288:
        /* <DEDUP_REMOVED lines=100> */
.L_x_2291:
[----:B------:R-:W-:Y:S05]  /*9af0*/  BSYNC B0 ;  /* 0x0000000000007941 */ /* 0x000fea0003800000 */
.L_x_2290:
[C---:B----4-:R-:W-:Y:S04]  /*9b00*/  LEA R2, P0, R91.reuse, R100, 0x1 ;  /* 0x000000645b027211 */ /* 0x050fe800078008ff */
[----:B------:R-:W-:Y:S05]  /*9b10*/  LEA.HI.X R3, R91, R99, R90, 0x1, P0 ;  /* 0x000000635b037211 */ /* 0x000fea00000f0c5a */
[----:B-----5:R4:W-:Y:S04]  /*9b20*/  STG.E.128 [R2.64], R8 ;  /* 0x0000000802007986 */ /* 0x0209e8000c101d06 */
.L_x_2285:
[----:B------:R-:W-:Y:S05]  /*9b30*/  BSYNC B1 ;  /* 0x0000000000017941 */ /* 0x000fea0003800000 */
.L_x_2284:
[----:B----4-:R-:W-:Y:S01]  /*9b40*/  IMAD.MOV.U32 R3, RZ, RZ, c[0x0][0x230] ;  /* 0x00008c00ff037624 */ /* 0x010fe200078e00ff */
[----:B------:R-:W-:Y:S03]  /*9b50*/  ULDC UR4, c[0x0][0x230] ;  /* 0x00008c0000047ab9 */ /* 0x000fe60000000800 */
[----:B------:R-:W-:Y:S05]  /*9b60*/  IMAD.U32 R3, R3, -0x20, RZ ;  /* 0xffffffe003037824 */ /* 0x000fea00078e00ff */
[C---:B------:R-:W-:Y:S02]  /*9b70*/  LEA R110, P1, R3.reuse, R110, 0x1 ;  /* 0x0000006e036e7211 */ /* 0x040fe400078208ff */
[C---:B------:R-:W-:Y:S02]  /*9b80*/  LEA R108, P0, R3.reuse, R108, 0x1 ;  /* 0x0000006c036c7211 */ /* 0x040fe400078008ff */
[C---:B------:R-:W-:Y:S02]  /*9b90*/  LEA.HI.X.SX32 R111, R3.reuse, R111, 0x1, P1 ;  /* 0x0000006f036f7211 */ /* 0x040fe400008f0eff */
[----:B------:R-:W-:Y:S01]  /*9ba0*/  LEA.HI.X.SX32 R109, R3, R109, 0x1, P0 ;  /* 0x0000006d036d7211 */ /* 0x000fe200000f0eff */
[----:B------:R-:W-:-:S05]  /*9bb0*/  BRA `(.L_x_2259) ;  /* 0x000002a000007947 */ /* 0x000fca0003800000 */
.L_x_2249:
[----:B----4-:R-:W2:Y:S01]  /*9bc0*/  @P1 LDG.E.128 R28, [R106.64] ;  /* 0x000000066a1c1981 */ /* 0x010ea2000c1e1d00 */
[----:B------:R-:W-:Y:S01]  /*9bd0*/  @P1 IMAD.MOV.U32 R101, RZ, RZ, R99 ;  /* 0x000000ffff651224 */ /* 0x000fe200078e0063 */
[C---:B------:R-:W-:Y:S01]  /*9be0*/  @P5 LEA R2, P0, R72.reuse, R106, 0x1 ;  /* 0x0000006a48025211 */ /* 0x040fe200078008ff */
[----:B------:R-:W-:Y:S03]  /*9bf0*/  UMOV UR4, URZ ;  /* 0x0000003f00047c82 */ /* 0x000fe60008000000 */
[----:B------:R-:W-:Y:S02]  /*9c00*/  @P5 LEA.HI.X R3, R72, R107, R71, 0x1, P0 ;  /* 0x0000006b48035211 */ /* 0x000fe400000f0c47 */
[C---:B------:R-:W-:Y:S04]  /*9c10*/  @P5 LEA R34, P0, R54.reuse, R100, 0x1 ;  /* 0x0000006436225211 */ /* 0x040fe800078008ff */
[----:B------:R-:W-:Y:S02]  /*9c20*/  @P5 LEA.HI.X R35, R54, R99, R57, 0x1, P0 ;  /* 0x0000006336235211 */ /* 0x000fe400000f0c39 */
[C---:B------:R-:W-:Y:S04]  /*9c30*/  @P4 LEA R36, P0, R74.reuse, R106, 0x1 ;  /* 0x0000006a4a244211 */ /* 0x040fe800078008ff */
[----:B------:R-:W-:Y:S02]  /*9c40*/  @P4 LEA.HI.X R37, R74, R107, R73, 0x1, P0 ;  /* 0x0000006b4a254211 */ /* 0x000fe400000f0c49 */
[C---:B------:R-:W-:Y:S04]  /*9c50*/  @P4 LEA R32, P0, R154.reuse, R100, 0x1 ;  /* 0x000000649a204211 */ /* 0x040fe800078008ff */
[----:B------:R-:W-:Y:S01]  /*9c60*/  @P4 LEA.HI.X R33, R154, R99, R75, 0x1, P0 ;  /* 0x000000639a214211 */ /* 0x000fe200000f0c4b */
[----:B--2---:R-:W-:Y:S04]  /*9c70*/  @P1 STG.E.128 [R100.64], R28 ;  /* 0x0000001c64001986 */ /* 0x004fe8000c101d06 */
[----:B------:R-:W2:Y:S04]  /*9c80*/  @P1 LDG.E.128 R24, [R106.64+0x80] ;  /* 0x000080066a181981 */ /* 0x000ea8000c1e1d00 */
[----:B--2---:R-:W-:Y:S04]  /*9c90*/  @P1 STG.E.128 [R100.64+0x80], R24 ;  /* 0x0000801864001986 */ /* 0x004fe8000c101d06 */
[----:B------:R-:W2:Y:S04]  /*9ca0*/  @P1 LDG.E.128 R8, [R106.64+0x100] ;  /* 0x000100066a081981 */ /* 0x000ea8000c1e1d00 */
[----:B--2---:R1:W-:Y:S04]  /*9cb0*/  @P1 STG.E.128 [R100.64+0x100], R8 ;  /* 0x0001000864001986 */ /* 0x0043e8000c101d06 */
[----:B------:R-:W2:Y:S01]  /*9cc0*/  @P5 LDG.E.128 R4, [R2.64] ;  /* 0x0000000602045981 */ /* 0x000ea2000c1e1d00 */
[----:B-1----:R-:W-:Y:S03]  /*9cd0*/  @P2 IMAD.MOV.U32 R101, RZ, RZ, R99 ;  /* 0x000000ffff652224 */ /* 0x002fe600078e0063 */
[----:B--2---:R-:W-:Y:S04]  /*9ce0*/  @P5 STG.E.128 [R34.64], R4 ;  /* 0x0000000422005986 */ /* 0x004fe8000c101d06 */
[----:B------:R-:W2:Y:S04]  /*9cf0*/  @P5 LDG.E.128 R28, [R2.64+0x80] ;  /* 0x00008006021c5981 */ /* 0x000ea8000c1e1d00 */
[----:B--2---:R-:W-:Y:S04]  /*9d00*/  @P5 STG.E.128 [R34.64+0x80], R28 ;  /* 0x0000801c22005986 */ /* 0x004fe8000c101d06 */
[----:B------:R1:W2:Y:S02]  /*9d10*/  @P5 LDG.E.128 R24, [R2.64+0x100] ;  /* 0x0001000602185981 */ /* 0x0002a4000c1e1d00 */
[----:B-1----:R-:W-:Y:S04]  /*9d20*/  @P2 IMAD.MOV.U32 R3, RZ, RZ, 0x60 ;  /* 0x00000060ff032424 */ /* 0x002fe800078e00ff */
[C---:B------:R-:W-:Y:S04]  /*9d30*/  @P2 IMAD.WIDE.U32 R22, R3.reuse, c[0x0][0x288], R106 ;  /* 0x0000a20003162a25 */ /* 0x040fe800078e006a */
[----:B------:R-:W-:Y:S05]  /*9d40*/  @P2 IMAD R0, R3, c[0x0][0x28c], RZ ;  /* 0x0000a30003002a24 */ /* 0x000fea00078e02ff */
[----:B------:R-:W-:Y:S01]  /*9d50*/  @P2 IADD3 R23, R23, R0, RZ ;  /* 0x0000000017172210 */ /* 0x000fe20007ffe0ff */
[----:B--2---:R1:W-:Y:S04]  /*9d60*/  @P5 STG.E.128 [R34.64+0x100], R24 ;  /* 0x0001001822005986 */ /* 0x0043e8000c101d06 */
[----:B------:R-:W2:Y:S01]  /*9d70*/  @P4 LDG.E.128 R8, [R36.64] ;  /* 0x0000000624084981 */ /* 0x000ea2000c1e1d00 */
[C---:B-1----:R-:W-:Y:S04]  /*9d80*/  @P2 IMAD.WIDE.U32 R34, R3.reuse, c[0x0][0x198], R100 ;  /* 0x0000660003222a25 */ /* 0x042fe800078e0064 */
[----:B------:R-:W-:Y:S05]  /*9d90*/  @P2 IMAD R3, R3, c[0x0][0x19c], RZ ;  /* 0x0000670003032a24 */ /* 0x000fea00078e02ff */
[----:B------:R-:W-:Y:S01]  /*9da0*/  @P2 IADD3 R35, R35, R3, RZ ;  /* 0x0000000323232210 */ /* 0x000fe20007ffe0ff */
[----:B--2---:R1:W-:Y:S04]  /*9db0*/  @P4 STG.E.128 [R32.64], R8 ;  /* 0x0000000820004986 */ /* 0x0043e8000c101d06 */
[----:B------:R-:W2:Y:S04]  /*9dc0*/  @P4 LDG.E.128 R4, [R36.64+0x80] ;  /* 0x0000800624044981 */ /* 0x000ea8000c1e1d00 */
[----:B--2---:R2:W-:Y:S04]  /*9dd0*/  @P4 STG.E.128 [R32.64+0x80], R4 ;  /* 0x0000800420004986 */ /* 0x0045e8000c101d06 */
[----:B------:R-:W3:Y:S04]  /*9de0*/  @P4 LDG.E.128 R28, [R36.64+0x100] ;  /* 0x00010006241c4981 */ /* 0x000ee8000c1e1d00 */
[----:B---3--:R3:W-:Y:S04]  /*9df0*/  @P4 STG.E.128 [R32.64+0x100], R28 ;  /* 0x0001001c20004986 */ /* 0x0087e8000c101d06 */
[----:B------:R-:W4:Y:S04]  /*9e00*/  @P2 LDG.E.128 R24, [R22.64] ;  /* 0x0000000616182981 */ /* 0x000f28000c1e1d00 */
[----:B----4-:R3:W-:Y:S04]  /*9e10*/  @P2 STG.E.128 [R34.64], R24 ;  /* 0x0000001822002986 */ /* 0x0107e8000c101d06 */
[----:B-1----:R-:W4:Y:S04]  /*9e20*/  @P2 LDG.E.128 R8, [R22.64+0x80] ;  /* 0x0000800616082981 */ /* 0x002f28000c1e1d00 */
[----:B----4-:R3:W-:Y:S04]  /*9e30*/  @P2 STG.E.128 [R34.64+0x80], R8 ;  /* 0x0000800822002986 */ /* 0x0107e8000c101d06 */
[----:B--2---:R-:W2:Y:S04]  /*9e40*/  @P2 LDG.E.128 R4, [R22.64+0x100] ;  /* 0x0001000616042981 */ /* 0x004ea8000c1e1d00 */
[----:B--2---:R3:W-:Y:S02]  /*9e50*/  @P2 STG.E.128 [R34.64+0x100], R4 ;  /* 0x0001000422002986 */ /* 0x0047e4000c101d06 */
.L_x_2259:
[----:B------:R-:W-:Y:S04]  /*9e60*/  IMAD.MOV.U32 R0, RZ, RZ, c[0x0][0x288] ;  /* 0x0000a200ff007624 */ /* 0x000fe800078e00ff */
[----:B------:R-:W-:Y:S05]  /*9e70*/  IMAD.U32 R3, R0, -0x40, RZ ;  /* 0xffffffc000037824 */ /* 0x000fea00078e00ff */
[C---:B-123--:R-:W-:Y:S04]  /*9e80*/  LEA R106, P0, R3.reuse, R106, 0x1 ;  /* 0x0000006a036a7211 */ /* 0x04efe800078008ff */
[----:B------:R-:W-:Y:S01]  /*9e90*/  LEA.HI.X.SX32 R107, R3, R107, 0x1, P0 ;  /* 0x0000006b036b7211 */ /* 0x000fe200000f0eff */
[----:B------:R-:W-:-:S05]  /*9ea0*/  @!P3 BRA `(.L_x_2292) ;  /* 0x000004b00000b947 */ /* 0x000fca0003800000 */
[----:B------:R-:W-:Y:S04]  /*9eb0*/  IADD3 R3, R13, -0x1, RZ ;  /* 0xffffffff0d037810 */ /* 0x000fe80007ffe0ff */
[----:B------:R-:W-:Y:S11]  /*9ec0*/  ISETP.GT.AND P0, PT, R3, R68, PT ;  /* 0x000000440300720c */ /* 0x000ff60003f04270 */
[----:B------:R-:W-:Y:S02]  /*9ed0*/  @!UPT UIADD3 URZ, URZ, URZ, URZ ;  /* 0x0000003f3f3ff290 */ /* 0x000fe4000fffe03f */
[----:B------:R-:W-:-:S05]  /*9ee0*/  @!P0 BRA `(.L_x_2293) ;  /* 0x0000050000008947 */ /* 0x000fca0003800000 */
[----:B----4-:R-:W-:Y:S01]  /*9ef0*/  IMAD.MOV.U32 R8, RZ, RZ, RZ ;  /* 0x000000ffff087224 */ /* 0x010fe200078e00ff */
[----:B------:R-:W-:Y:S02]  /*9f00*/  IABS R3, c[0x0][0x2d0] ;  /* 0x0000b40000037a13 */ /* 0x000fe40000000000 */
[----:B------:R-:W-:Y:S02]  /*9f10*/  IADD3 R17, R17, -0x80, RZ ;  /* 0xffffff8011117810 */ /* 0x000fe40007ffe0ff */
[----:B------:R-:W1:Y:S01]  /*9f20*/  I2F.RP R4, R3 ;  /* 0x0000000300047306 */ /* 0x000e620000209400 */
[----:B------:R-:W-:Y:S02]  /*9f30*/  IABS R7, R16 ;  /* 0x0000001000077213 */ /* 0x000fe40000000000 */
[----:B------:R-:W-:Y:S07]  /*9f40*/  IABS R5, R17 ;  /* 0x0000001100057213 */ /* 0x000fee0000000000 */
        /* <DEDUP_REMOVED lines=24> */
[----:B------:R-:W-:Y:S02]  /*a0d0*/  ISETP.GE.AND P1, PT, R3, RZ, PT ;  /* 0x000000ff0300720c */ /* 0x000fe40003f26270 */
[----:B------:R-:W-:Y:S03]  /*a0e0*/  LOP3.LUT R3, RZ, c[0x0][0x2d0], RZ, 0x33, !PT ;  /* 0x0000b400ff037a12 */ /* 0x000fe600078e33ff */
[----:B------:R-:W-:Y:S02]  /*a0f0*/  @P5 IADD3 R2, R2, 0x1, RZ ;  /* 0x0000000102025810 */ /* 0x000fe40007ffe0ff */
[----:B------:R-:W-:Y:S05]  /*a100*/  @P6 IADD3 R0, R0, 0x1, RZ ;  /* 0x0000000100006810 */ /* 0x000fea0007ffe0ff */
[----:B------:R-:W-:Y:S02]  /*a110*/  @!P2 IMAD.MOV R0, RZ, RZ, -R0 ;  /* 0x000000ffff00a224 */ /* 0x000fe400078e0a00 */
[----:B------:R-:W-:Y:S05]  /*a120*/  @!P1 IMAD.MOV R2, RZ, RZ, -R2 ;  /* 0x000000ffff029224 */ /* 0x000fea00078e0a02 */
[C---:B------:R-:W-:Y:S02]  /*a130*/  SEL R2, R3.reuse, R2, !P0 ;  /* 0x0000000203027207 */ /* 0x040fe40004000000 */
[----:B------:R-:W-:Y:S01]  /*a140*/  SEL R3, R3, R0, !P0 ;  /* 0x0000000003037207 */ /* 0x000fe20004000000 */
[----:B------:R-:W-:Y:S01]  /*a150*/  IMAD.IADD R0, R17, 0x1, -R16 ;  /* 0x0000000111007824 */ /* 0x000fe200078e0a10 */
        /* <DEDUP_REMOVED lines=8> */
[----:B------:R-:W-:Y:S04]  /*a1e0*/  IMAD.WIDE.U32 R8, R0, c[0x0][0x1a0], RZ ;  /* 0x0000680000087a25 */ /* 0x000fe800078e00ff */
[----:B--2---:R-:W-:Y:S01]  /*a1f0*/  IMAD.IADD R7, R4, 0x1, -R5 ;  /* 0x0000000104077824 */ /* 0x004fe200078e0a05 */
[----:B------:R-:W-:Y:S03]  /*a200*/  SHF.R.S32.HI R4, RZ, 0x1f, R0 ;  /* 0x0000001fff047819 */ /* 0x000fe60000011400 */
[----:B------:R-:W-:Y:S01]  /*a210*/  IMAD.WIDE.U32 R10, R7, c[0x0][0x180], RZ ;  /* 0x00006000070a7a25 */ /* 0x000fe200078e00ff */
[----:B------:R-:W-:Y:S03]  /*a220*/  SHF.R.S32.HI R5, RZ, 0x1f, R7 ;  /* 0x0000001fff057819 */ /* 0x000fe60000011407 */
[----:B------:R-:W-:Y:S02]  /*a230*/  IMAD R3, R4, c[0x0][0x1a0], RZ ;  /* 0x0000680004037a24 */ /* 0x000fe400078e02ff */
[----:B------:R-:W-:Y:S02]  /*a240*/  IMAD R2, R5, c[0x0][0x180], RZ ;  /* 0x0000600005027a24 */ /* 0x000fe400078e02ff */
[----:B------:R-:W-:Y:S02]  /*a250*/  IMAD R3, R0, c[0x0][0x1a4], R3 ;  /* 0x0000690000037a24 */ /* 0x000fe400078e0203 */
[----:B------:R-:W-:Y:S02]  /*a260*/  IMAD R2, R7, c[0x0][0x184], R2 ;  /* 0x0000610007027a24 */ /* 0x000fe400078e0202 */
[----:B------:R-:W-:Y:S02]  /*a270*/  IMAD.IADD R9, R9, 0x1, R3 ;  /* 0x0000000109097824 */ /* 0x000fe400078e0203 */
[----:B------:R-:W-:Y:S02]  /*a280*/  IMAD.IADD R11, R11, 0x1, R2 ;  /* 0x000000010b0b7824 */ /* 0x000fe400078e0202 */
[----:B------:R-:W-:Y:S02]  /*a290*/  IMAD R2, R5, c[0x0][0x188], RZ ;  /* 0x0000620005027a24 */ /* 0x000fe400078e02ff */
[----:B------:R-:W-:Y:S02]  /*a2a0*/  IMAD R3, R4, c[0x0][0x198], RZ ;  /* 0x0000660004037a24 */ /* 0x000fe400078e02ff */
[C---:B------:R-:W-:Y:S04]  /*a2b0*/  IMAD.WIDE.U32 R8, R7.reuse, c[0x0][0x188], R8 ;  /* 0x0000620007087a25 */ /* 0x040fe800078e0008 */
[----:B------:R-:W-:Y:S01]  /*a2c0*/  IMAD.WIDE.U32 R4, R0, c[0x0][0x198], R10 ;  /* 0x0000660000047a25 */ /* 0x000fe200078e000a */
[----:B------:R-:W-:Y:S03]  /*a2d0*/  LEA R102, P1, R8, R102, 0x1 ;  /* 0x0000006608667211 */ /* 0x000fe600078208ff */
[----:B------:R-:W-:Y:S01]  /*a2e0*/  IMAD R2, R7, c[0x0][0x18c], R2 ;  /* 0x0000630007027a24 */ /* 0x000fe200078e0202 */
[----:B------:R-:W-:Y:S01]  /*a2f0*/  LEA R100, P0, R4, R100, 0x1 ;  /* 0x0000006404647211 */ /* 0x000fe200078008ff */
[----:B------:R-:W-:Y:S03]  /*a300*/  IMAD R3, R0, c[0x0][0x19c], R3 ;  /* 0x0000670000037a24 */ /* 0x000fe600078e0203 */
[----:B------:R-:W-:Y:S01]  /*a310*/  IADD3 R2, R9, R2, RZ ;  /* 0x0000000209027210 */ /* 0x000fe20007ffe0ff */
[----:B------:R-:W-:Y:S03]  /*a320*/  IMAD.IADD R0, R5, 0x1, R3 ;  /* 0x0000000105007824 */ /* 0x000fe600078e0203 */
[----:B------:R-:W-:Y:S02]  /*a330*/  LEA.HI.X R103, R8, R103, R2, 0x1, P1 ;  /* 0x0000006708677211 */ /* 0x000fe400008f0c02 */
[----:B------:R-:W-:Y:S01]  /*a340*/  LEA.HI.X R99, R4, R99, R0, 0x1, P0 ;  /* 0x0000006304637211 */ /* 0x000fe200000f0c00 */
[----:B------:R-:W-:-:S05]  /*a350*/  BRA `(.L_x_2293) ;  /* 0x0000009000007947 */ /* 0x000fca0003800000 */
.L_x_2292:
[----:B------:R-:W-:Y:S01]  /*a360*/  MOV R101, R99 ;  /* 0x0000006300657202 */ /* 0x000fe20000000f00 */
[----:B------:R-:W-:Y:S02]  /*a370*/  IMAD.MOV.U32 R2, RZ, RZ, c[0x0][0x1a0] ;  /* 0x00006800ff027624 */ /* 0x000fe400078e00ff */
[----:B------:R-:W-:Y:S03]  /*a380*/  IMAD.MOV.U32 R0, RZ, RZ, c[0x0][0x198] ;  /* 0x00006600ff007624 */ /* 0x000fe600078e00ff */
[----:B------:R-:W-:Y:S01]  /*a390*/  LEA R3, -R2, RZ, 0x6 ;  /* 0x000000ff02037211 */ /* 0x000fe200078e31ff */
[----:B----4-:R-:W-:Y:S03]  /*a3a0*/  IMAD.U32 R5, R0, -0x40, RZ ;  /* 0xffffffc000057824 */ /* 0x010fe600078e00ff */
[----:B------:R-:W-:Y:S02]  /*a3b0*/  LEA R102, P1, R3, R102, 0x1 ;  /* 0x0000006603667211 */ /* 0x000fe400078208ff */
[----:B------:R-:W-:Y:S02]  /*a3c0*/  LEA R100, P0, R5, R100, 0x1 ;  /* 0x0000006405647211 */ /* 0x000fe400078008ff */
[----:B------:R-:W-:Y:S02]  /*a3d0*/  LEA.HI.X.SX32 R103, R3, R103, 0x1, P1 ;  /* 0x0000006703677211 */ /* 0x000fe400008f0eff */
[----:B------:R-:W-:Y:S02]  /*a3e0*/  LEA.HI.X.SX32 R99, R5, R101, 0x1, P0 ;  /* 0x0000006505637211 */ /* 0x000fe400000f0eff */
.L_x_2293:
[----:B------:R-:W-:Y:S04]  /*a3f0*/  IADD3 R13, R13, -0x1, RZ ;  /* 0xffffffff0d0d7810 */ /* 0x000fe80007ffe0ff */
[----:B------:R-:W-:Y:S11]  /*a400*/  ISETP.GT.AND P0, PT, R13, R68, PT ;  /* 0x000000440d00720c */ /* 0x000ff60003f04270 */
[----:B------:R-:W-:Y:S02]  /*a410*/  @!UPT UIADD3 URZ, URZ, URZ, URZ ;  /* 0x0000003f3f3ff290 */ /* 0x000fe4000fffe03f */
[----:B------:R-:W-:-:S05]  /*a420*/  @P0 BRA `(.L_x_2294) ;  /* 0xffff7fc000000947 */ /* 0x000fca000383ffff */
.L_x_2248:
[----:B-1----:R-:W-:Y:S01]  /*a430*/  BAR.SYNC.DEFER_BLOCKING 0x0 ;  /* 0x0000000000007b1d */ /* 0x002fe20000010000 */
[----:B------:R-:W-:Y:S01]  /*a440*/  ISETP.NE.AND P0, PT, RZ, c[0x0][0x230], PT ;  /* 0x00008c00ff007a0c */ /* 0x000fe20003f05270 */
[----:B------:R-:W-:Y:S01]  /*a450*/  IMAD.MOV.U32 R3, RZ, RZ, c[0x0][0x190] ;  /* 0x00006400ff037624 */ /* 0x000fe200078e00ff */
[----:B------:R-:W-:Y:S01]  /*a460*/  SHF.L.U32 R201, R142, 0x1, RZ ;  /* 0x000000018ec97819 */ /* 0x000fe200000006ff */
[----:B------:R-:W-:Y:S02]  /*a470*/  IMAD.MOV.U32 R0, RZ, RZ, 0x4 ;  /* 0x00000004ff007424 */ /* 0x000fe400078e00ff */
[----:B------:R-:W-:Y:S01]  /*a480*/  BSSY B2, `(.L_x_2295) ;  /* 0x00006ef000027945 */ /* 0x000fe20003800000 */
[C---:B----4-:R-:W-:Y:S02]  /*a490*/  IMAD.SHL.U32 R7, R3.reuse, 0x10, RZ ;  /* 0x0000001003077824 */ /* 0x050fe400078e00ff */
[----:B------:R-:W-:-:S05]  /*a4a0*/  SHF.L.U64.HI R5, R3, R0, c[0x0][0x194] ;  /* 0x0000650003057619 */ /* 0x000fca0000010200 */
[----:B------:R-:W-:Y:S05]  /*a4b0*/  @!P0 BRA `(.L_x_2296) ;  /* 0x00006c1000008947 */ /* 0x000fea0003800000 */
[----:B------:R-:W-:Y:S01]  /*a4c0*/  ISETP.NE.U32.AND P0, PT, RZ, c[0x0][0x250], PT ;  /* 0x00009400ff007a0c */ /* 0x000fe20003f05070 */
[----:B------:R-:W-:-:S03]  /*a4d0*/  IMAD.MOV.U32 R2, RZ, RZ, RZ ;  /* 0x000000ffff027224 */ /* 0x000fc600078e00ff */
[----:B------:R-:W-:-:S13]  /*a4e0*/  ISETP.NE.AND.EX P0, PT, RZ, c[0x0][0x254], PT, P0 ;  /* 0x00009500ff007a0c */ /* 0x000fda0003f05300 */
[----:B------:R-:W2:Y:S01]  /*a4f0*/  @P0 LDG.E R2, [R150.64] ;  /* 0x0000000696020981 */ /* 0x000ea2000c1e1900 */
[-C--:B------:R-:W-:Y:S01]  /*a500*/  IADD3 R6, P1, R7, R148.reuse, RZ ;  /* 0x0000009407067210 */ /* 0x080fe20007f3e0ff */
[----:B------:R-:W-:Y:S01]  /*a510*/  IMAD.MOV.U32 R4, RZ, RZ, c[0x0][0x194] ;  /* 0x00006500ff047624 */ /* 0x000fe200078e00ff */
[----:B------:R-:W-:Y:S01]  /*a520*/  LEA R0, P0, R3, R148, 0x5 ;  /* 0x0000009403007211 */ /* 0x000fe200078028ff */
[----:B------:R-:W-:Y:S01]  /*a530*/  IMAD.MOV.U32 R142, RZ, RZ, R148 ;  /* 0x000000ffff8e7224 */ /* 0x000fe200078e0094 */
[----:B------:R-:W-:Y:S01]  /*a540*/  LEA R32, P2, R148, c[0x0][0x160], 0x1 ;  /* 0x0000580094207a11 */ /* 0x000fe200078408ff */
[--C-:B------:R-:W-:Y:S01]  /*a550*/  IMAD.X R7, R5, 0x1, R143.reuse, P1 ;  /* 0x0000000105077824 */ /* 0x100fe200008e068f */
[----:B------:R-:W-:Y:S01]  /*a560*/  LEA.HI.X R5, R3, R143, R4, 0x5, P0 ;  /* 0x0000008f03057211 */ /* 0x000fe200000f2c04 */
[----:B------:R-:W-:Y:S01]  /*a570*/  ULDC.U8 UR4, c[0x0][0x313] ;  /* 0x0000c4c000047ab9 */ /* 0x000fe20000000000 */
[----:B------:R-:W-:Y:S01]  /*a580*/  LEA R22, P0, R6, c[0x0][0x160], 0x1 ;  /* 0x0000580006167a11 */ /* 0x000fe200078008ff */
[----:B------:R-:W-:Y:S01]  /*a590*/  IMAD.IADD R17, R199, 0x1, -R60 ;  /* 0x00000001c7117824 */ /* 0x000fe200078e0a3c */
[--C-:B------:R-:W-:Y:S01]  /*a5a0*/  LEA.HI.X R33, R148, c[0x0][0x164], R143.reuse, 0x1, P2 ;  /* 0x0000590094217a11 */ /* 0x100fe200010f0c8f */
[----:B------:R-:W-:Y:S01]  /*a5b0*/  IMAD.WIDE.U32 R142, R3, 0x30, R142 ;  /* 0x00000030038e7825 */ /* 0x000fe200078e008e */
[----:B------:R-:W-:-:S02]  /*a5c0*/  LEA.HI.X R23, R6, c[0x0][0x164], R7, 0x1, P0 ;  /* 0x0000590006177a11 */ /* 0x000fc400000f0c07 */
[----:B------:R-:W-:Y:S01]  /*a5d0*/  ISETP.NE.AND P0, PT, RZ, UR4, PT ;  /* 0x00000004ff007c0c */ /* 0x000fe2000bf05270 */
[----:B------:R-:W-:Y:S01]  /*a5e0*/  IMAD R3, R4, 0x30, RZ ;  /* 0x0000003004037824 */ /* 0x000fe200078e02ff */
[----:B------:R-:W-:Y:S02]  /*a5f0*/  ISETP.GE.AND P1, PT, R146, R17, PT ;  /* 0x000000119200720c */ /* 0x000fe40003f26270 */
[----:B------:R-:W-:Y:S02]  /*a600*/  LEA R20, P4, R0, c[0x0][0x160], 0x1 ;  /* 0x0000580000147a11 */ /* 0x000fe400078808ff */
[----:B------:R-:W-:Y:S02]  /*a610*/  LEA R14, P2, R142, c[0x0][0x160], 0x1 ;  /* 0x000058008e0e7a11 */ /* 0x000fe400078408ff */
[----:B------:R-:W-:Y:S02]  /*a620*/  ISETP.GT.AND P1, PT, R58, -0x8, !P1 ;  /* 0xfffffff83a00780c */ /* 0x000fe40004f24270 */
[----:B------:R-:W-:-:S02]  /*a630*/  LEA.HI.X R21, R0, c[0x0][0x164], R5, 0x1, P4 ;  /* 0x0000590000157a11 */ /* 0x000fc400020f0c05 */
[----:B--2---:R-:W-:-:S05]  /*a640*/  IADD3 R2, R2, R69, R60 ;  /* 0x0000004502027210 */ /* 0x004fca0007ffe03c */
[----:B------:R-:W-:Y:S02]  /*a650*/  IMAD R4, R135, R2, RZ ;  /* 0x0000000287047224 */ /* 0x000fe400078e02ff */
[----:B------:R-:W-:-:S03]  /*a660*/  IMAD.IADD R2, R143, 0x1, R3 ;  /* 0x000000018f027824 */ /* 0x000fc600078e0203 */
[-C--:B------:R-:W-:Y:S02]  /*a670*/  IADD3 R9, P6, R132, R4.reuse, RZ ;  /* 0x0000000484097210 */ /* 0x080fe40007fde0ff */
[----:B------:R-:W-:Y:S02]  /*a680*/  IADD3 R3, P5, R131, R4, RZ ;  /* 0x0000000483037210 */ /* 0x000fe40007fbe0ff */
[----:B------:R-:W-:Y:S02]  /*a690*/  SHF.R.S32.HI R4, RZ, 0x1f, R4 ;  /* 0x0000001fff047819 */ /* 0x000fe40000011404 */
[----:B------:R-:W-:-:S03]  /*a6a0*/  LEA.HI.X R15, R142, c[0x0][0x164], R2, 0x1, P2 ;  /* 0x000059008e0f7a11 */ /* 0x000fc600010f0c02 */
[--C-:B------:R-:W-:Y:S02]  /*a6b0*/  IMAD.X R8, R122, 0x1, R4.reuse, P6 ;  /* 0x000000017a087824 */ /* 0x100fe400030e0604 */
[----:B------:R-:W-:Y:S01]  /*a6c0*/  IMAD.X R13, R121, 0x1, R4, P5 ;  /* 0x00000001790d7824 */ /* 0x000fe200028e0604 */
[----:B------:R-:W-:Y:S05]  /*a6d0*/  @!P0 BRA `(.L_x_2297) ;  /* 0x000025d000008947 */ /* 0x000fea0003800000 */
[----:B------:R-:W-:Y:S01]  /*a6e0*/  BSSY B1, `(.L_x_2298) ;  /* 0x0000091000017945 */ /* 0x000fe20003800000 */
[----:B------:R-:W-:Y:S05]  /*a6f0*/  @!P1 BRA `(.L_x_2299) ;  /* 0x000008f000009947 */ /* 0x000fea0003800000 */
[----:B------:R1:W5:Y:S01]  /*a700*/  LDG.E.128 R28, [R32.64] ;  /* 0x00000006201c7981 */ /* 0x000362000c1e1d00 */
[----:B------:R-:W-:Y:S01]  /*a710*/  ISETP.GE.AND P2, PT, R18, c[0x0][0x230], PT ;  /* 0x00008c0012007a0c */ /* 0x000fe20003f46270 */
[C---:B------:R-:W-:Y:S01]  /*a720*/  IMAD.SHL.U32 R36, R9.reuse, 0x2, RZ ;  /* 0x0000000209247824 */ /* 0x040fe200078e00ff */
[----:B------:R-:W-:Y:S01]  /*a730*/  SHF.L.U64.HI R0, R9, 0x1, R8 ;  /* 0x0000000109007819 */ /* 0x000fe20000010208 */
[----:B------:R-:W-:Y:S03]  /*a740*/  BSSY B0, `(.L_x_2300) ;  /* 0x000002c000007945 */ /* 0x000fe60003800000 */
[----:B------:R-:W-:-:S02]  /*a750*/  IADD3 R6, P1, R36, c[0x0][0x2a8], RZ ;  /* 0x0000aa0024067a10 */ /* 0x000fc40007f3e0ff */
[----:B------:R-:W-:Y:S02]  /*a760*/  IADD3 R36, P0, R36, c[0x0][0x2b0], RZ ;  /* 0x0000ac0024247a10 */ /* 0x000fe40007f1e0ff */
[C---:B------:R-:W-:Y:S02]  /*a770*/  IADD3.X R7, R0.reuse, c[0x0][0x2ac], RZ, P1, !PT ;  /* 0x0000ab0000077a10 */ /* 0x040fe40000ffe4ff */
[----:B------:R-:W-:Y:S01]  /*a780*/  IADD3.X R37, R0, c[0x0][0x2b4], RZ, P0, !PT ;  /* 0x0000ad0000257a10 */ /* 0x000fe200007fe4ff */
[----:B------:R-:W-:Y:S05]  /*a790*/  @P2 BRA `(.L_x_2301) ;  /* 0x0000026000002947 */ /* 0x000fea0003800000 */
[----:B------:R-:W2:Y:S04]  /*a7a0*/  LDG.E.64 R2, [R36.64] ;  /* 0x0000000624027981 */ /* 0x000ea8000c1e1b00 */
[----:B------:R-:W3:Y:S01]  /*a7b0*/  LDG.E.64 R4, [R6.64] ;  /* 0x0000000606047981 */ /* 0x000ee2000c1e1b00 */
[----:B-----5:R-:W-:-:S02]  /*a7c0*/  HADD2.F32 R24, -RZ, R31.H1_H1 ;  /* 0x3000001fff187230 */ /* 0x020fc40000004100 */
[----:B------:R-:W-:Y:S02]  /*a7d0*/  HADD2.F32 R26, -RZ, R29.H1_H1 ;  /* 0x3000001dff1a7230 */ /* 0x000fe40000004100 */
[----:B------:R-:W-:Y:S02]  /*a7e0*/  HADD2.F32 R25, -RZ, R31.H0_H0 ;  /* 0x2000001fff197230 */ /* 0x000fe40000004100 */
[----:B------:R-:W-:Y:S02]  /*a7f0*/  HADD2.F32 R27, -RZ, R29.H0_H0 ;  /* 0x2000001dff1b7230 */ /* 0x000fe40000004100 */
        /* <DEDUP_REMOVED lines=10> */
[--C-:B------:R-:W-:Y:S01]  /*a8a0*/  HADD2.F32 R25, -RZ, R28.reuse.H0_H0 ;  /* 0x2000001cff197230 */ /* 0x100fe20000004100 */
[C---:B------:R-:W-:Y:S01]  /*a8b0*/  FMUL.FTZ R11, R27.reuse, R11 ;  /* 0x0000000b1b0b7220 */ /* 0x040fe20000410000 */
[----:B------:R-:W-:Y:S01]  /*a8c0*/  HADD2.F32 R29, -RZ, R5.H0_H0 ;  /* 0x20000005ff1d7230 */ /* 0x000fe20000004100 */
[-C--:B------:R-:W-:Y:S01]  /*a8d0*/  FFMA.FTZ R12, R27, R16.reuse, -R12 ;  /* 0x000000101b0c7223 */ /* 0x080fe2000001080c */
[----:B------:R-:W-:Y:S01]  /*a8e0*/  HADD2.F32 R27, -RZ, R28.H1_H1 ;  /* 0x3000001cff1b7230 */ /* 0x000fe20000004100 */
[----:B------:R-:W-:Y:S01]  /*a8f0*/  FFMA.FTZ R13, R24, R13, R0 ;  /* 0x0000000d180d7223 */ /* 0x000fe20000010000 */
[--C-:B------:R-:W-:Y:S01]  /*a900*/  HADD2.F32 R0, -RZ, R30.reuse.H0_H0 ;  /* 0x2000001eff007230 */ /* 0x100fe20000004100 */
[----:B------:R-:W-:Y:S01]  /*a910*/  FFMA.FTZ R11, R26, R16, R11 ;  /* 0x000000101a0b7223 */ /* 0x000fe2000001000b */
[----:B------:R-:W-:Y:S01]  /*a920*/  HADD2.F32 R30, -RZ, R30.H1_H1 ;  /* 0x3000001eff1e7230 */ /* 0x000fe20000004100 */
[-C--:B------:R-:W-:Y:S01]  /*a930*/  FMUL.FTZ R5, R27, R2.reuse ;  /* 0x000000021b057220 */ /* 0x080fe20000410000 */
        /* <DEDUP_REMOVED lines=9> */
[----:B------:R-:W-:Y:S02]  /*a9d0*/  F2FP.PACK_AB R29, R11, R12 ;  /* 0x0000000c0b1d723e */ /* 0x000fe400000000ff */
[----:B------:R-:W-:-:S02]  /*a9e0*/  F2FP.PACK_AB R28, R16, R5 ;  /* 0x00000005101c723e */ /* 0x000fc400000000ff */
[----:B------:R-:W-:Y:S02]  /*a9f0*/  F2FP.PACK_AB R30, R3, R2 ;  /* 0x00000002031e723e */ /* 0x000fe400000000ff */
.L_x_2301:
[----:B------:R-:W-:Y:S05]  /*aa00*/  BSYNC B0 ;  /* 0x0000000000007941 */ /* 0x000fea0003800000 */
.L_x_2300:
[----:B------:R2:W5:Y:S01]  /*aa10*/  LDG.E.128 R24, [R32.64+0x80] ;  /* 0x0000800620187981 */ /* 0x000562000c1e1d00 */
[----:B------:R-:W-:Y:S01]  /*aa20*/  IADD3 R0, R18, 0x40, RZ ;  /* 0x0000004012007810 */ /* 0x000fe20007ffe0ff */
[----:B------:R-:W-:Y:S02]  /*aa30*/  BSSY B0, `(.L_x_2302) ;  /* 0x000002d000007945 */ /* 0x000fe40003800000 */
[----:B-----5:R2:W-:Y:S01]  /*aa40*/  STS.128 [R201], R28 ;  /* 0x0000001cc9007388 */ /* 0x0205e20000000c00 */
[----:B------:R-:W-:-:S13]  /*aa50*/  ISETP.GE.AND P0, PT, R0, c[0x0][0x230], PT ;  /* 0x00008c0000007a0c */ /* 0x000fda0003f06270 */
[----:B------:R-:W-:Y:S05]  /*aa60*/  @P0 BRA `(.L_x_2303) ;  /* 0x0000029000000947 */ /* 0x000fea0003800000 */
[----:B------:R-:W3:Y:S04]  /*aa70*/  LDG.E.64 R2, [R36.64+0x40] ;  /* 0x0000400624027981 */ /* 0x000ee8000c1e1b00 */
[----:B------:R-:W4:Y:S01]  /*aa80*/  LDG.E.64 R4, [R6.64+0x40] ;  /* 0x0000400606047981 */ /* 0x000f22000c1e1b00 */
[----:B------:R-:W-:Y:S02]  /*aa90*/  MOV R0, R25 ;  /* 0x0000001900007202 */ /* 0x000fe40000000f00 */
[----:B------:R-:W-:Y:S02]  /*aaa0*/  MOV R25, R27 ;  /* 0x0000001b00197202 */ /* 0x000fe40000000f00 */
[----:B--2---:R-:W-:Y:S01]  /*aab0*/  MOV R28, R26 ;  /* 0x0000001a001c7202 */ /* 0x004fe20000000f00 */
[----:B------:R-:W-:-:S02]  /*aac0*/  HADD2.F32 R29, -RZ, R0.H0_H0 ;  /* 0x20000000ff1d7230 */ /* 0x000fc40000004100 */
[----:B------:R-:W-:Y:S02]  /*aad0*/  HADD2.F32 R27, -RZ, R0.H1_H1 ;  /* 0x30000000ff1b7230 */ /* 0x000fe40000004100 */
[--C-:B------:R-:W-:Y:S02]  /*aae0*/  HADD2.F32 R26, -RZ, R25.reuse.H0_H0 ;  /* 0x20000019ff1a7230 */ /* 0x100fe40000004100 */
[----:B------:R-:W-:Y:S02]  /*aaf0*/  HADD2.F32 R25, -RZ, R25.H1_H1 ;  /* 0x30000019ff197230 */ /* 0x000fe40000004100 */
[----:B---3--:R-:W-:Y:S02]  /*ab00*/  HADD2.F32 R10, -RZ, R2.H1_H1 ;  /* 0x30000002ff0a7230 */ /* 0x008fe40000004100 */
[----:B------:R-:W-:Y:S02]  /*ab10*/  HADD2.F32 R0, -RZ, R3.H1_H1 ;  /* 0x30000003ff007230 */ /* 0x000fe40000004100 */
[----:B----4-:R-:W-:Y:S01]  /*ab20*/  HADD2.F32 R13, -RZ, R5.H1_H1 ;  /* 0x30000005ff0d7230 */ /* 0x010fe20000004100 */
        /* <DEDUP_REMOVED lines=14> */
[--C-:B------:R-:W-:Y:S02]  /*ac10*/  HADD2.F32 R0, -RZ, R28.reuse.H0_H0 ;  /* 0x2000001cff007230 */ /* 0x100fe40000004100 */
[----:B------:R-:W-:Y:S01]  /*ac20*/  HADD2.F32 R28, -RZ, R28.H1_H1 ;  /* 0x3000001cff1c7230 */ /* 0x000fe20000004100 */
[-C--:B------:R-:W-:Y:S01]  /*ac30*/  FMUL.FTZ R16, R25, R2.reuse ;  /* 0x0000000219107220 */ /* 0x080fe20000410000 */
[----:B------:R-:W-:Y:S01]  /*ac40*/  HADD2.F32 R29, -RZ, R5.H0_H0 ;  /* 0x20000005ff1d7230 */ /* 0x000fe20000004100 */
[----:B------:R-:W-:-:S02]  /*ac50*/  FMUL.FTZ R5, R27, R2 ;  /* 0x000000021b057220 */ /* 0x000fc40000410000 */
[-C--:B------:R-:W-:Y:S02]  /*ac60*/  FMUL.FTZ R2, R28, R3.reuse ;  /* 0x000000031c027220 */ /* 0x080fe40000410000 */
[C---:B------:R-:W-:Y:S02]  /*ac70*/  FMUL.FTZ R3, R0.reuse, R3 ;  /* 0x0000000300037220 */ /* 0x040fe40000410000 */
[----:B------:R-:W-:Y:S01]  /*ac80*/  FFMA.FTZ R5, R25, R4, -R5 ;  /* 0x0000000419057223 */ /* 0x000fe20000010805 */
[----:B------:R-:W-:Y:S01]  /*ac90*/  F2FP.PACK_AB R25, R11, R12 ;  /* 0x0000000c0b19723e */ /* 0x000fe200000000ff */
[----:B------:R-:W-:Y:S01]  /*aca0*/  FFMA.FTZ R16, R27, R4, R16 ;  /* 0x000000041b107223 */ /* 0x000fe20000010010 */
[----:B------:R-:W-:Y:S01]  /*acb0*/  F2FP.PACK_AB R27, R13, R10 ;  /* 0x0000000a0d1b723e */ /* 0x000fe200000000ff */
[-C--:B------:R-:W-:Y:S02]  /*acc0*/  FFMA.FTZ R2, R0, R29.reuse, -R2 ;  /* 0x0000001d00027223 */ /* 0x080fe40000010802 */
[----:B------:R-:W-:Y:S01]  /*acd0*/  FFMA.FTZ R3, R28, R29, R3 ;  /* 0x0000001d1c037223 */ /* 0x000fe20000010003 */
[----:B------:R-:W-:-:S04]  /*ace0*/  F2FP.PACK_AB R24, R16, R5 ;  /* 0x000000051018723e */ /* 0x000fc800000000ff */
[----:B------:R-:W-:Y:S02]  /*acf0*/  F2FP.PACK_AB R26, R3, R2 ;  /* 0x00000002031a723e */ /* 0x000fe400000000ff */
.L_x_2303:
[----:B------:R-:W-:Y:S05]  /*ad00*/  BSYNC B0 ;  /* 0x0000000000007941 */ /* 0x000fea0003800000 */
.L_x_2302:
[----:B-12---:R-:W5:Y:S01]  /*ad10*/  LDG.E.128 R32, [R32.64+0x100] ;  /* 0x0001000620207981 */ /* 0x006f62000c1e1d00 */
[----:B------:R-:W-:Y:S01]  /*ad20*/  IADD3 R0, R18, 0x80, RZ ;  /* 0x0000008012007810 */ /* 0x000fe20007ffe0ff */
[----:B------:R-:W-:Y:S02]  /*ad30*/  BSSY B0, `(.L_x_2304) ;  /* 0x000002a000007945 */ /* 0x000fe40003800000 */
[----:B------:R1:W-:Y:S01]  /*ad40*/  STS.128 [R201+0x2000], R24 ;  /* 0x00200018c9007388 */ /* 0x0003e20000000c00 */
[----:B------:R-:W-:-:S13]  /*ad50*/  ISETP.GE.AND P0, PT, R0, c[0x0][0x230], PT ;  /* 0x00008c0000007a0c */ /* 0x000fda0003f06270 */
[----:B------:R-:W-:Y:S05]  /*ad60*/  @P0 BRA `(.L_x_2305) ;  /* 0x0000026000000947 */ /* 0x000fea0003800000 */
[----:B------:R-:W2:Y:S04]  /*ad70*/  LDG.E.64 R2, [R36.64+0x80] ;  /* 0x0000800624027981 */ /* 0x000ea8000c1e1b00 */
[----:B------:R-:W3:Y:S01]  /*ad80*/  LDG.E.64 R4, [R6.64+0x80] ;  /* 0x0000800606047981 */ /* 0x000ee2000c1e1b00 */
[----:B-----5:R-:W-:Y:S02]  /*ad90*/  HADD2.F32 R13, -RZ, R35.H1_H1 ;  /* 0x30000023ff0d7230 */ /* 0x020fe40000004100 */
[----:B-1----:R-:W-:Y:S02]  /*ada0*/  HADD2.F32 R24, -RZ, R33.H1_H1 ;  /* 0x30000021ff187230 */ /* 0x002fe40000004100 */
[----:B------:R-:W-:Y:S02]  /*adb0*/  HADD2.F32 R16, -RZ, R35.H0_H0 ;  /* 0x20000023ff107230 */ /* 0x000fe40000004100 */
        /* <DEDUP_REMOVED lines=8> */
[C---:B------:R-:W-:Y:S01]  /*ae40*/  FMUL.FTZ R0, R16.reuse, R0 ;  /* 0x0000000010007220 */ /* 0x040fe20000410000 */
[----:B------:R-:W-:Y:S01]  /*ae50*/  HADD2.F32 R3, -RZ, R3.H0_H0 ;  /* 0x20000003ff037230 */ /* 0x000fe20000004100 */
[-C--:B------:R-:W-:Y:S01]  /*ae60*/  FFMA.FTZ R6, R16, R11.reuse, -R6 ;  /* 0x0000000b10067223 */ /* 0x080fe20000010806 */
[----:B------:R-:W-:Y:S01]  /*ae70*/  HADD2.F32 R27, -RZ, R5.H0_H0 ;  /* 0x20000005ff1b7230 */ /* 0x000fe20000004100 */
[C---:B------:R-:W-:Y:S01]  /*ae80*/  FMUL.FTZ R7, R25.reuse, R26 ;  /* 0x0000001a19077220 */ /* 0x040fe20000410000 */
[----:B------:R-:W-:Y:S01]  /*ae90*/  HADD2.F32 R4, -RZ, R4.H0_H0 ;  /* 0x20000004ff047230 */ /* 0x000fe20000004100 */
[-C--:B------:R-:W-:Y:S01]  /*aea0*/  FFMA.FTZ R10, R25, R12.reuse, -R10 ;  /* 0x0000000c190a7223 */ /* 0x080fe2000001080a */
[--C-:B------:R-:W-:Y:S01]  /*aeb0*/  HADD2.F32 R25, -RZ, R32.reuse.H1_H1 ;  /* 0x30000020ff197230 */ /* 0x100fe20000004100 */
        /* <DEDUP_REMOVED lines=17> */
.L_x_2305:
[----:B------:R-:W-:Y:S05]  /*afd0*/  BSYNC B0 ;  /* 0x0000000000007941 */ /* 0x000fea0003800000 */
.L_x_2304:
[----:B-----5:R2:W-:Y:S02]  /*afe0*/  STS.128 [R201+0x4000], R32 ;  /* 0x00400020c9007388 */ /* 0x0205e40000000c00 */
.L_x_2299:
[----:B------:R-:W-:Y:S05]  /*aff0*/  BSYNC B1 ;  /* 0x0000000000017941 */ /* 0x000fea0003800000 */
.L_x_2298:
[----:B------:R-:W-:Y:S01]  /*b000*/  IADD3 R0, R146, 0x10, RZ ;  /* 0x0000001092007810 */ /* 0x000fe20007ffe0ff */
[----:B------:R-:W-:Y:S03]  /*b010*/  BSSY B1, `(.L_x_2306) ;  /* 0x0000097000017945 */ /* 0x000fe60003800000 */
[----:B------:R-:W-:-:S04]  /*b020*/  ISETP.GE.AND P0, PT, R0, R17, PT ;  /* 0x000000110000720c */ /* 0x000fc80003f06270 */
[----:B------:R-:W-:-:S13]  /*b030*/  ISETP.LT.OR P0, PT, R58, -0x87, P0 ;  /* 0xffffff793a00780c */ /* 0x000fda0000701670 */
[----:B------:R-:W-:Y:S05]  /*b040*/  @P0 BRA `(.L_x_2307) ;  /* 0x0000093000000947 */ /* 0x000fea0003800000 */
[----:B-1----:R1:W5:Y:S01]  /*b050*/  LDG.E.128 R24, [R22.64] ;  /* 0x0000000616187981 */ /* 0x002362000c1e1d00 */
[C---:B------:R-:W-:Y:S01]  /*b060*/  IADD3 R2, P0, R138.reuse, R9, RZ ;  /* 0x000000098a027210 */ /* 0x040fe20007f1e0ff */
[----:B------:R-:W-:Y:S03]  /*b070*/  BSSY B0, `(.L_x_2308) ;  /* 0x0000031000007945 */ /* 0x000fe60003800000 */
[----:B------:R-:W-:Y:S01]  /*b080*/  LEA.HI.X.SX32 R3, R138, R8, 0x1, P0 ;  /* 0x000000088a037211 */ /* 0x000fe200000f0eff */
[----:B------:R-:W-:Y:S01]  /*b090*/  IMAD.SHL.U32 R10, R2, 0x2, RZ ;  /* 0x00000002020a7824 */ /* 0x000fe200078e00ff */
[----:B------:R-:W-:Y:S02]  /*b0a0*/  ISETP.GE.AND P0, PT, R18, c[0x0][0x230], PT ;  /* 0x00008c0012007a0c */ /* 0x000fe40003f06270 */
[----:B------:R-:W-:Y:S02]  /*b0b0*/  SHF.L.U64.HI R2, R2, 0x1, R3 ;  /* 0x0000000102027819 */ /* 0x000fe40000010203 */
[----:B------:R-:W-:-:S02]  /*b0c0*/  IADD3 R6, P2, R10, c[0x0][0x2a8], RZ ;  /* 0x0000aa000a067a10 */ /* 0x000fc40007f5e0ff */
[----:B------:R-:W-:Y:S02]  /*b0d0*/  IADD3 R10, P1, R10, c[0x0][0x2b0], RZ ;  /* 0x0000ac000a0a7a10 */ /* 0x000fe40007f3e0ff */
[C---:B------:R-:W-:Y:S02]  /*b0e0*/  IADD3.X R7, R2.reuse, c[0x0][0x2ac], RZ, P2, !PT ;  /* 0x0000ab0002077a10 */ /* 0x040fe400017fe4ff */
[----:B-----5:R-:W-:-:S03]  /*b0f0*/  IADD3.X R11, R2, c[0x0][0x2b4], RZ, P1, !PT ;  /* 0x0000ad00020b7a10 */ /* 0x020fc60000ffe4ff */
[----:B------:R-:W-:Y:S05]  /*b100*/  @P0 BRA `(.L_x_2309) ;  /* 0x0000027000000947 */ /* 0x000fea0003800000 */
[----:B------:R-:W3:Y:S04]  /*b110*/  LDG.E.64 R2, [R10.64] ;  /* 0x000000060a027981 */ /* 0x000ee8000c1e1b00 */
[----:B------:R-:W4:Y:S01]  /*b120*/  LDG.E.64 R4, [R6.64] ;  /* 0x0000000606047981 */ /* 0x000f22000c1e1b00 */
[----:B------:R-:W-:Y:S01]  /*b130*/  HADD2.F32 R31, -RZ, R25.H1_H1 ;  /* 0x30000019ff1f7230 */ /* 0x000fe20000004100 */
[----:B------:R-:W-:Y:S01]  /*b140*/  MOV R30, R26 ;  /* 0x0000001a001e7202 */ /* 0x000fe20000000f00 */
[----:B------:R-:W-:Y:S02]  /*b150*/  HADD2.F32 R29, -RZ, R27.H1_H1 ;  /* 0x3000001bff1d7230 */ /* 0x000fe40000004100 */
[----:B--2---:R-:W-:Y:S02]  /*b160*/  HADD2.F32 R32, -RZ, R25.H0_H0 ;  /* 0x20000019ff207230 */ /* 0x004fe40000004100 */
[----:B------:R-:W-:-:S02]  /*b170*/  HADD2.F32 R28, -RZ, R27.H0_H0 ;  /* 0x2000001bff1c7230 */ /* 0x000fc40000004100 */
[----:B---3--:R-:W-:Y:S02]  /*b180*/  HADD2.F32 R16, -RZ, R2.H1_H1 ;  /* 0x30000002ff107230 */ /* 0x008fe40000004100 */
[----:B------:R-:W-:Y:S02]  /*b190*/  HADD2.F32 R12, -RZ, R3.H1_H1 ;  /* 0x30000003ff0c7230 */ /* 0x000fe40000004100 */
[----:B----4-:R-:W-:Y:S01]  /*b1a0*/  HADD2.F32 R27, -RZ, R4.H1_H1 ;  /* 0x30000004ff1b7230 */ /* 0x010fe20000004100 */
        /* <DEDUP_REMOVED lines=29> */
.L_x_2309:
[----:B------:R-:W-:Y:S05]  /*b380*/  BSYNC B0 ;  /* 0x0000000000007941 */ /* 0x000fea0003800000 */
.L_x_2308:
[----:B------:R3:W5:Y:S01]  /*b390*/  LDG.E.128 R28, [R22.64+0x80] ;  /* 0x00008006161c7981 */ /* 0x000762000c1e1d00 */
[----:B------:R-:W-:Y:S01]  /*b3a0*/  IADD3 R2, R18, 0x40, RZ ;  /* 0x0000004012027810 */ /* 0x000fe20007ffe0ff */
[----:B------:R-:W-:Y:S02]  /*b3b0*/  BSSY B0, `(.L_x_2310) ;  /* 0x000002d000007945 */ /* 0x000fe40003800000 */
[----:B------:R3:W-:Y:S01]  /*b3c0*/  STS.128 [R201+0x800], R24 ;  /* 0x00080018c9007388 */ /* 0x0007e20000000c00 */
[----:B------:R-:W-:-:S13]  /*b3d0*/  ISETP.GE.AND P0, PT, R2, c[0x0][0x230], PT ;  /* 0x00008c0002007a0c */ /* 0x000fda0003f06270 */
[----:B------:R-:W-:Y:S05]  /*b3e0*/  @P0 BRA `(.L_x_2311) ;  /* 0x0000029000000947 */ /* 0x000fea0003800000 */
[----:B------:R-:W4:Y:S04]  /*b3f0*/  LDG.E.64 R2, [R10.64+0x40] ;  /* 0x000040060a027981 */ /* 0x000f28000c1e1b00 */
[----:B--2---:R-:W2:Y:S01]  /*b400*/  LDG.E.64 R4, [R6.64+0x40] ;  /* 0x0000400606047981 */ /* 0x004ea2000c1e1b00 */
[----:B-----5:R-:W-:Y:S02]  /*b410*/  MOV R12, R29 ;  /* 0x0000001d000c7202 */ /* 0x020fe40000000f00 */
[----:B---3--:R-:W-:Y:S02]  /*b420*/  MOV R26, R31 ;  /* 0x0000001f001a7202 */ /* 0x008fe40000000f00 */
[----:B------:R-:W-:Y:S01]  /*b430*/  MOV R29, R30 ;  /* 0x0000001e001d7202 */ /* 0x000fe20000000f00 */
[----:B------:R-:W-:-:S02]  /*b440*/  HADD2.F32 R31, -RZ, R12.H1_H1 ;  /* 0x3000000cff1f7230 */ /* 0x000fc40000004100 */
[----:B------:R-:W-:Y:S02]  /*b450*/  HADD2.F32 R30, -RZ, R26.H0_H0 ;  /* 0x2000001aff1e7230 */ /* 0x000fe40000004100 */
[----:B------:R-:W-:Y:S02]  /*b460*/  HADD2.F32 R32, -RZ, R12.H0_H0 ;  /* 0x2000000cff207230 */ /* 0x000fe40000004100 */
        /* <DEDUP_REMOVED lines=21> */
[----:B------:R-:W-:-:S02]  /*b5c0*/  FMUL.FTZ R5, R31, R2 ;  /* 0x000000021f057220 */ /* 0x000fc40000410000 */
[C---:B------:R-:W-:Y:S02]  /*b5d0*/  FMUL.FTZ R28, R25.reuse, R2 ;  /* 0x00000002191c7220 */ /* 0x040fe40000410000 */
[-C--:B------:R-:W-:Y:S02]  /*b5e0*/  FMUL.FTZ R2, R26, R3.reuse ;  /* 0x000000031a027220 */ /* 0x080fe40000410000 */
[----:B------:R-:W-:Y:S02]  /*b5f0*/  FMUL.FTZ R3, R16, R3 ;  /* 0x0000000310037220 */ /* 0x000fe40000410000 */
[-C--:B------:R-:W-:Y:S02]  /*b600*/  FFMA.FTZ R5, R25, R4.reuse, -R5 ;  /* 0x0000000419057223 */ /* 0x080fe40000010805 */
[----:B------:R-:W-:Y:S01]  /*b610*/  FFMA.FTZ R28, R31, R4, R28 ;  /* 0x000000041f1c7223 */ /* 0x000fe2000001001c */
[----:B------:R-:W-:Y:S01]  /*b620*/  F2FP.PACK_AB R31, R12, R13 ;  /* 0x0000000d0c1f723e */ /* 0x000fe200000000ff */
[----:B------:R-:W-:-:S02]  /*b630*/  FFMA.FTZ R2, R16, R29, -R2 ;  /* 0x0000001d10027223 */ /* 0x000fc40000010802 */
[----:B------:R-:W-:Y:S01]  /*b640*/  FFMA.FTZ R3, R26, R29, R3 ;  /* 0x0000001d1a037223 */ /* 0x000fe20000010003 */
[----:B------:R-:W-:Y:S02]  /*b650*/  F2FP.PACK_AB R29, R27, R24 ;  /* 0x000000181b1d723e */ /* 0x000fe400000000ff */
[----:B------:R-:W-:Y:S02]  /*b660*/  F2FP.PACK_AB R28, R28, R5 ;  /* 0x000000051c1c723e */ /* 0x000fe400000000ff */
[----:B------:R-:W-:Y:S02]  /*b670*/  F2FP.PACK_AB R30, R3, R2 ;  /* 0x00000002031e723e */ /* 0x000fe400000000ff */
.L_x_2311:
[----:B------:R-:W-:Y:S05]  /*b680*/  BSYNC B0 ;  /* 0x0000000000007941 */ /* 0x000fea0003800000 */
.L_x_2310:
[----:B---3--:R3:W5:Y:S01]  /*b690*/  LDG.E.128 R24, [R22.64+0x100] ;  /* 0x0001000616187981 */ /* 0x008762000c1e1d00 */
[----:B------:R-:W-:Y:S01]  /*b6a0*/  IADD3 R2, R18, 0x80, RZ ;  /* 0x0000008012027810 */ /* 0x000fe20007ffe0ff */
[----:B------:R-:W-:Y:S02]  /*b6b0*/  BSSY B0, `(.L_x_2312) ;  /* 0x000002b000007945 */ /* 0x000fe40003800000 */
[----:B-----5:R3:W-:Y:S01]  /*b6c0*/  STS.128 [R201+0x2800], R28 ;  /* 0x0028001cc9007388 */ /* 0x0207e20000000c00 */
[----:B------:R-:W-:-:S13]  /*b6d0*/  ISETP.GE.AND P0, PT, R2, c[0x0][0x230], PT ;  /* 0x00008c0002007a0c */ /* 0x000fda0003f06270 */
[----:B------:R-:W-:Y:S05]  /*b6e0*/  @P0 BRA `(.L_x_2313) ;  /* 0x0000027000000947 */ /* 0x000fea0003800000 */
[----:B------:R-:W4:Y:S04]  /*b6f0*/  LDG.E.64 R2, [R10.64+0x80] ;  /* 0x000080060a027981 */ /* 0x000f28000c1e1b00 */
[----:B------:R-:W5:Y:S01]  /*b700*/  LDG.E.64 R4, [R6.64+0x80] ;  /* 0x0000800606047981 */ /* 0x000f62000c1e1b00 */
[----:B-1-3--:R-:W-:Y:S01]  /*b710*/  MOV R23, R27 ;  /* 0x0000001b00177202 */ /* 0x00afe20000000f00 */
[--C-:B------:R-:W-:Y:S02]  /*b720*/  HADD2.F32 R28, -RZ, R25.reuse.H0_H0 ;  /* 0x20000019ff1c7230 */ /* 0x100fe40000004100 */
[----:B------:R-:W-:Y:S02]  /*b730*/  HADD2.F32 R22, -RZ, R25.H1_H1 ;  /* 0x30000019ff167230 */ /* 0x000fe40000004100 */
[----:B------:R-:W-:-:S02]  /*b740*/  HADD2.F32 R16, -RZ, R23.H0_H0 ;  /* 0x20000017ff107230 */ /* 0x000fc40000004100 */
[----:B------:R-:W-:Y:S02]  /*b750*/  HADD2.F32 R23, -RZ, R23.H1_H1 ;  /* 0x30000017ff177230 */ /* 0x000fe40000004100 */
[----:B----4-:R-:W-:Y:S02]  /*b760*/  HADD2.F32 R27, -RZ, R2.H1_H1 ;  /* 0x30000002ff1b7230 */ /* 0x010fe40000004100 */
[----:B------:R-:W-:Y:S02]  /*b770*/  HADD2.F32 R25, -RZ, R3.H1_H1 ;  /* 0x30000003ff197230 */ /* 0x000fe40000004100 */
[----:B-----5:R-:W-:Y:S01]  /*b780*/  HADD2.F32 R13, -RZ, R4.H1_H1 ;  /* 0x30000004ff0d7230 */ /* 0x020fe20000004100 */
        /* <DEDUP_REMOVED lines=8> */
[-C--:B------:R-:W-:Y:S01]  /*b810*/  FFMA.FTZ R11, R28, R13.reuse, -R11 ;  /* 0x0000000d1c0b7223 */ /* 0x080fe2000001080b */
[----:B------:R-:W-:Y:S01]  /*b820*/  HADD2.F32 R4, -RZ, R4.H0_H0 ;  /* 0x20000004ff047230 */ /* 0x000fe20000004100 */
[----:B------:R-:W-:Y:S01]  /*b830*/  FFMA.FTZ R10, R22, R13, R10 ;  /* 0x0000000d160a7223 */ /* 0x000fe2000001000a */
[----:B------:R-:W-:Y:S01]  /*b840*/  HADD2.F32 R13, -RZ, R24.H0_H0 ;  /* 0x20000018ff0d7230 */ /* 0x000fe20000004100 */
[----:B------:R-:W-:-:S02]  /*b850*/  FFMA.FTZ R7, R16, R12, -R7 ;  /* 0x0000000c10077223 */ /* 0x000fc40000010807 */
[----:B------:R-:W-:Y:S01]  /*b860*/  FFMA.FTZ R6, R23, R12, R6 ;  /* 0x0000000c17067223 */ /* 0x000fe20000010006 */
[----:B------:R-:W-:Y:S01]  /*b870*/  HADD2.F32 R23, -RZ, R24.H1_H1 ;  /* 0x30000018ff177230 */ /* 0x000fe20000004100 */
[-C--:B------:R-:W-:Y:S01]  /*b880*/  FMUL.FTZ R16, R13, R2.reuse ;  /* 0x000000020d107220 */ /* 0x080fe20000410000 */
[--C-:B------:R-:W-:Y:S02]  /*b890*/  HADD2.F32 R12, -RZ, R26.reuse.H0_H0 ;  /* 0x2000001aff0c7230 */ /* 0x100fe40000004100 */
[----:B------:R-:W-:Y:S01]  /*b8a0*/  HADD2.F32 R26, -RZ, R26.H1_H1 ;  /* 0x3000001aff1a7230 */ /* 0x000fe20000004100 */
[C---:B------:R-:W-:Y:S01]  /*b8b0*/  FMUL.FTZ R5, R23.reuse, R2 ;  /* 0x0000000217057220 */ /* 0x040fe20000410000 */
[----:B------:R-:W-:Y:S01]  /*b8c0*/  F2FP.PACK_AB R27, R6, R7 ;  /* 0x00000007061b723e */ /* 0x000fe200000000ff */
[----:B------:R-:W-:Y:S02]  /*b8d0*/  FFMA.FTZ R16, R23, R4, R16 ;  /* 0x0000000417107223 */ /* 0x000fe40000010010 */
[----:B------:R-:W-:-:S02]  /*b8e0*/  FMUL.FTZ R2, R26, R3 ;  /* 0x000000031a027220 */ /* 0x000fc40000410000 */
[C---:B------:R-:W-:Y:S02]  /*b8f0*/  FMUL.FTZ R3, R12.reuse, R3 ;  /* 0x000000030c037220 */ /* 0x040fe40000410000 */
[----:B------:R-:W-:Y:S02]  /*b900*/  FFMA.FTZ R5, R13, R4, -R5 ;  /* 0x000000040d057223 */ /* 0x000fe40000010805 */
[-C--:B------:R-:W-:Y:S02]  /*b910*/  FFMA.FTZ R2, R12, R25.reuse, -R2 ;  /* 0x000000190c027223 */ /* 0x080fe40000010802 */
[----:B------:R-:W-:Y:S01]  /*b920*/  FFMA.FTZ R3, R26, R25, R3 ;  /* 0x000000191a037223 */ /* 0x000fe20000010003 */
[----:B------:R-:W-:Y:S02]  /*b930*/  F2FP.PACK_AB R25, R10, R11 ;  /* 0x0000000b0a19723e */ /* 0x000fe400000000ff */
[----:B------:R-:W-:Y:S02]  /*b940*/  F2FP.PACK_AB R24, R16, R5 ;  /* 0x000000051018723e */ /* 0x000fe400000000ff */
[----:B------:R-:W-:-:S02]  /*b950*/  F2FP.PACK_AB R26, R3, R2 ;  /* 0x00000002031a723e */ /* 0x000fc400000000ff */
.L_x_2313:
[----:B------:R-:W-:Y:S05]  /*b960*/  BSYNC B0 ;  /* 0x0000000000007941 */ /* 0x000fea0003800000 */
.L_x_2312:
[----:B------:R4:W-:Y:S02]  /*b970*/  STS.128 [R201+0x4800], R24 ;  /* 0x00480018c9007388 */ /* 0x0009e40000000c00 */
.L_x_2307:
[----:B------:R-:W-:Y:S05]  /*b980*/  BSYNC B1 ;  /* 0x0000000000017941 */ /* 0x000fea0003800000 */
.L_x_2306:
[----:B------:R-:W-:Y:S01]  /*b990*/  IADD3 R2, R146, 0x20, RZ ;  /* 0x0000002092027810 */ /* 0x000fe20007ffe0ff */
[----:B------:R-:W-:Y:S03]  /*b9a0*/  BSSY B1, `(.L_x_2314) ;  /* 0x0000097000017945 */ /* 0x000fe60003800000 */
[----:B------:R-:W-:-:S04]  /*b9b0*/  ISETP.GE.AND P0, PT, R2, R17, PT ;  /* 0x000000110200720c */ /* 0x000fc80003f06270 */
[----:B------:R-:W-:-:S13]  /*b9c0*/  ISETP.LT.OR P0, PT, R58, -0x107, P0 ;  /* 0xfffffef93a00780c */ /* 0x000fda0000701670 */
[----:B------:R-:W-:Y:S05]  /*b9d0*/  @P0 BRA `(.L_x_2315) ;  /* 0x0000093000000947 */ /* 0x000fea0003800000 */
[----:B---3--:R3:W5:Y:S01]  /*b9e0*/  LDG.E.128 R28, [R20.64] ;  /* 0x00000006141c7981 */ /* 0x008762000c1e1d00 */
[----:B------:R-:W-:Y:S01]  /*b9f0*/  IMAD.SHL.U32 R3, R135, 0x20, RZ ;  /* 0x0000002087037824 */ /* 0x000fe200078e00ff */
[----:B------:R-:W-:Y:S04]  /*ba00*/  BSSY B0, `(.L_x_2316) ;  /* 0x0000031000007945 */ /* 0x000fe80003800000 */
[----:B------:R-:W-:-:S04]  /*ba10*/  IADD3 R4, P0, R3, R9, RZ ;  /* 0x0000000903047210 */ /* 0x000fc80007f1e0ff */
[----:B------:R-:W-:Y:S01]  /*ba20*/  LEA.HI.X.SX32 R3, R3, R8, 0x1, P0 ;  /* 0x0000000803037211 */ /* 0x000fe200000f0eff */
[----:B------:R-:W-:Y:S01]  /*ba30*/  IMAD.SHL.U32 R12, R4, 0x2, RZ ;  /* 0x00000002040c7824 */ /* 0x000fe200078e00ff */
[----:B------:R-:W-:Y:S02]  /*ba40*/  ISETP.GE.AND P0, PT, R18, c[0x0][0x230], PT ;  /* 0x00008c0012007a0c */ /* 0x000fe40003f06270 */
[----:B------:R-:W-:Y:S02]  /*ba50*/  SHF.L.U64.HI R3, R4, 0x1, R3 ;  /* 0x0000000104037819 */ /* 0x000fe40000010203 */
[C---:B------:R-:W-:Y:S02]  /*ba60*/  IADD3 R10, P2, R12.reuse, c[0x0][0x2a8], RZ ;  /* 0x0000aa000c0a7a10 */ /* 0x040fe40007f5e0ff */
[----:B------:R-:W-:Y:S02]  /*ba70*/  IADD3 R12, P1, R12, c[0x0][0x2b0], RZ ;  /* 0x0000ac000c0c7a10 */ /* 0x000fe40007f3e0ff */
[----:B-----5:R-:W-:-:S02]  /*ba80*/  IADD3.X R11, R3, c[0x0][0x2ac], RZ, P2, !PT ;  /* 0x0000ab00030b7a10 */ /* 0x020fc400017fe4ff */
[----:B------:R-:W-:-:S03]  /*ba90*/  IADD3.X R13, R3, c[0x0][0x2b4], RZ, P1, !PT ;  /* 0x0000ad00030d7a10 */ /* 0x000fc60000ffe4ff */
[----:B------:R-:W-:Y:S05]  /*baa0*/  @P0 BRA `(.L_x_2317) ;  /* 0x0000026000000947 */ /* 0x000fea0003800000 */
[----:B---3--:R-:W3:Y:S04]  /*bab0*/  LDG.E.64 R4, [R12.64] ;  /* 0x000000060c047981 */ /* 0x008ee8000c1e1b00 */
[----:B------:R-:W5:Y:S01]  /*bac0*/  LDG.E.64 R6, [R10.64] ;  /* 0x000000060a067981 */ /* 0x000f62000c1e1b00 */
[--C-:B--2---:R-:W-:Y:S02]  /*bad0*/  HADD2.F32 R32, -RZ, R29.reuse.H0_H0 ;  /* 0x2000001dff207230 */ /* 0x104fe40000004100 */
[----:B------:R-:W-:Y:S02]  /*bae0*/  HADD2.F32 R29, -RZ, R29.H1_H1 ;  /* 0x3000001dff1d7230 */ /* 0x000fe40000004100 */
[--C-:B-1--4-:R-:W-:Y:S02]  /*baf0*/  HADD2.F32 R26, -RZ, R31.reuse.H1_H1 ;  /* 0x3000001fff1a7230 */ /* 0x112fe40000004100 */
[----:B------:R-:W-:-:S02]  /*bb00*/  HADD2.F32 R27, -RZ, R31.H0_H0 ;  /* 0x2000001fff1b7230 */ /* 0x000fc40000004100 */
[----:B---3--:R-:W-:Y:S02]  /*bb10*/  HADD2.F32 R22, -RZ, R4.H1_H1 ;  /* 0x30000004ff167230 */ /* 0x008fe40000004100 */
[----:B------:R-:W-:Y:S02]  /*bb20*/  HADD2.F32 R3, -RZ, R5.H1_H1 ;  /* 0x30000005ff037230 */ /* 0x000fe40000004100 */
[----:B-----5:R-:W-:Y:S01]  /*bb30*/  HADD2.F32 R25, -RZ, R6.H1_H1 ;  /* 0x30000006ff197230 */ /* 0x020fe20000004100 */
[-C--:B------:R-:W-:Y:S01]  /*bb40*/  FMUL.FTZ R23, R29, R22.reuse ;  /* 0x000000161d177220 */ /* 0x080fe20000410000 */
[----:B------:R-:W-:Y:S01]  /*bb50*/  HADD2.F32 R24, -RZ, R7.H1_H1 ;  /* 0x30000007ff187230 */ /* 0x000fe20000004100 */
[-C--:B------:R-:W-:Y:S01]  /*bb60*/  FMUL.FTZ R16, R26, R3.reuse ;  /* 0x000000031a107220 */ /* 0x080fe20000410000 */
[----:B------:R-:W-:Y:S01]  /*bb70*/  HADD2.F32 R4, -RZ, R4.H0_H0 ;  /* 0x20000004ff047230 */ /* 0x000fe20000004100 */
[C---:B------:R-:W-:Y:S01]  /*bb80*/  FMUL.FTZ R22, R32.reuse, R22 ;  /* 0x0000001620167220 */ /* 0x040fe20000410000 */
        /* <DEDUP_REMOVED lines=9> */
[--C-:B------:R-:W-:Y:S01]  /*bc20*/  HADD2.F32 R24, -RZ, R30.reuse.H0_H0 ;  /* 0x2000001eff187230 */ /* 0x100fe20000004100 */
[-C--:B------:R-:W-:Y:S01]  /*bc30*/  FMUL.FTZ R26, R25, R4.reuse ;  /* 0x00000004191a7220 */ /* 0x080fe20000410000 */
[----:B------:R-:W-:Y:S02]  /*bc40*/  HADD2.F32 R30, -RZ, R30.H1_H1 ;  /* 0x3000001eff1e7230 */ /* 0x000fe40000004100 */
        /* <DEDUP_REMOVED lines=12> */
.L_x_2317:
[----:B---3--:R-:W-:Y:S05]  /*bd10*/  BSYNC B0 ;  /* 0x0000000000007941 */ /* 0x008fea0003800000 */
.L_x_2316:
[----:B-1--4-:R1:W5:Y:S01]  /*bd20*/  LDG.E.128 R24, [R20.64+0x80] ;  /* 0x0000800614187981 */ /* 0x012362000c1e1d00 */
[----:B------:R-:W-:Y:S01]  /*bd30*/  IADD3 R3, R18, 0x40, RZ ;  /* 0x0000004012037810 */ /* 0x000fe20007ffe0ff */
[----:B------:R-:W-:Y:S02]  /*bd40*/  BSSY B0, `(.L_x_2318) ;  /* 0x000002c000007945 */ /* 0x000fe40003800000 */
[----:B------:R1:W-:Y:S01]  /*bd50*/  STS.128 [R201+0x1000], R28 ;  /* 0x0010001cc9007388 */ /* 0x0003e20000000c00 */
[----:B------:R-:W-:-:S13]  /*bd60*/  ISETP.GE.AND P0, PT, R3, c[0x0][0x230], PT ;  /* 0x00008c0003007a0c */ /* 0x000fda0003f06270 */
[----:B------:R-:W-:Y:S05]  /*bd70*/  @P0 BRA `(.L_x_2319) ;  /* 0x0000028000000947 */ /* 0x000fea0003800000 */
[----:B------:R-:W3:Y:S04]  /*bd80*/  LDG.E.64 R4, [R12.64+0x40] ;  /* 0x000040060c047981 */ /* 0x000ee8000c1e1b00 */
[----:B------:R-:W4:Y:S01]  /*bd90*/  LDG.E.64 R6, [R10.64+0x40] ;  /* 0x000040060a067981 */ /* 0x000f22000c1e1b00 */
[----:B-1---5:R-:W-:Y:S01]  /*bda0*/  MOV R28, R27 ;  /* 0x0000001b001c7202 */ /* 0x022fe20000000f00 */
[--C-:B------:R-:W-:Y:S01]  /*bdb0*/  HADD2.F32 R31, -RZ, R25.reuse.H1_H1 ;  /* 0x30000019ff1f7230 */ /* 0x100fe20000004100 */
[----:B------:R-:W-:Y:S01]  /*bdc0*/  MOV R29, R26 ;  /* 0x0000001a001d7202 */ /* 0x000fe20000000f00 */
[----:B------:R-:W-:Y:S02]  /*bdd0*/  HADD2.F32 R30, -RZ, R25.H0_H0 ;  /* 0x20000019ff1e7230 */ /* 0x000fe40000004100 */
[----:B------:R-:W-:-:S02]  /*bde0*/  HADD2.F32 R27, -RZ, R28.H0_H0 ;  /* 0x2000001cff1b7230 */ /* 0x000fc40000004100 */
[----:B------:R-:W-:Y:S02]  /*bdf0*/  HADD2.F32 R28, -RZ, R28.H1_H1 ;  /* 0x3000001cff1c7230 */ /* 0x000fe40000004100 */
[----:B---3--:R-:W-:Y:S02]  /*be00*/  HADD2.F32 R3, -RZ, R5.H1_H1 ;  /* 0x30000005ff037230 */ /* 0x008fe40000004100 */
[----:B------:R-:W-:Y:S02]  /*be10*/  HADD2.F32 R22, -RZ, R4.H1_H1 ;  /* 0x30000004ff167230 */ /* 0x000fe40000004100 */
[----:B----4-:R-:W-:Y:S01]  /*be20*/  HADD2.F32 R25, -RZ, R7.H1_H1 ;  /* 0x30000007ff197230 */ /* 0x010fe20000004100 */
        /* <DEDUP_REMOVED lines=8> */
[-C--:B------:R-:W-:Y:S01]  /*beb0*/  FFMA.FTZ R16, R27, R25.reuse, -R16 ;  /* 0x000000191b107223 */ /* 0x080fe20000010810 */
[--C-:B------:R-:W-:Y:S01]  /*bec0*/  HADD2.F32 R27, -RZ, R24.reuse.H1_H1 ;  /* 0x30000018ff1b7230 */ /* 0x100fe20000004100 */
[----:B------:R-:W-:Y:S01]  /*bed0*/  FFMA.FTZ R3, R28, R25, R3 ;  /* 0x000000191c037223 */ /* 0x000fe20000010003 */
[----:B------:R-:W-:Y:S01]  /*bee0*/  HADD2.F32 R25, -RZ, R24.H0_H0 ;  /* 0x20000018ff197230 */ /* 0x000fe20000004100 */
[-C--:B------:R-:W-:Y:S01]  /*bef0*/  FFMA.FTZ R23, R30, R26.reuse, -R23 ;  /* 0x0000001a1e177223 */ /* 0x080fe20000010817 */
[--C-:B------:R-:W-:Y:S01]  /*bf00*/  HADD2.F32 R24, -RZ, R29.reuse.H0_H0 ;  /* 0x2000001dff187230 */ /* 0x100fe20000004100 */
[----:B------:R-:W-:Y:S01]  /*bf10*/  FFMA.FTZ R22, R31, R26, R22 ;  /* 0x0000001a1f167223 */ /* 0x000fe20000010016 */
[----:B------:R-:W-:Y:S01]  /*bf20*/  HADD2.F32 R26, -RZ, R29.H1_H1 ;  /* 0x3000001dff1a7230 */ /* 0x000fe20000004100 */
[-C--:B------:R-:W-:Y:S01]  /*bf30*/  FMUL.FTZ R28, R25, R4.reuse ;  /* 0x00000004191c7220 */ /* 0x080fe20000410000 */
        /* <DEDUP_REMOVED lines=12> */
.L_x_2319:
[----:B------:R-:W-:Y:S05]  /*c000*/  BSYNC B0 ;  /* 0x0000000000007941 */ /* 0x000fea0003800000 */
.L_x_2318:
[----:B-1----:R-:W5:Y:S01]  /*c010*/  LDG.E.128 R20, [R20.64+0x100] ;  /* 0x0001000614147981 */ /* 0x002f62000c1e1d00 */
[----:B------:R-:W-:Y:S01]  /*c020*/  IADD3 R3, R18, 0x80, RZ ;  /* 0x0000008012037810 */ /* 0x000fe20007ffe0ff */
[----:B------:R-:W-:Y:S02]  /*c030*/  BSSY B0, `(.L_x_2320) ;  /* 0x000002c000007945 */ /* 0x000fe40003800000 */
[----:B-----5:R1:W-:Y:S01]  /*c040*/  STS.128 [R201+0x3000], R24 ;  /* 0x00300018c9007388 */ /* 0x0203e20000000c00 */
[----:B------:R-:W-:-:S13]  /*c050*/  ISETP.GE.AND P0, PT, R3, c[0x0][0x230], PT ;  /* 0x00008c0003007a0c */ /* 0x000fda0003f06270 */
[----:B------:R-:W-:Y:S05]  /*c060*/  @P0 BRA `(.L_x_2321) ;  /* 0x0000028000000947 */ /* 0x000fea0003800000 */
[----:B------:R-:W3:Y:S04]  /*c070*/  LDG.E.64 R4, [R12.64+0x80] ;  /* 0x000080060c047981 */ /* 0x000ee8000c1e1b00 */
[----:B------:R-:W4:Y:S01]  /*c080*/  LDG.E.64 R6, [R10.64+0x80] ;  /* 0x000080060a067981 */ /* 0x000f22000c1e1b00 */
[----:B------:R-:W-:Y:S01]  /*c090*/  MOV R3, R23 ;  /* 0x0000001700037202 */ /* 0x000fe20000000f00 */
[--C-:B-1----:R-:W-:Y:S01]  /*c0a0*/  HADD2.F32 R25, -RZ, R21.reuse.H0_H0 ;  /* 0x20000015ff197230 */ /* 0x102fe20000004100 */
[----:B------:R-:W-:Y:S01]  /*c0b0*/  MOV R24, R22 ;  /* 0x0000001600187202 */ /* 0x000fe20000000f00 */
[----:B------:R-:W-:Y:S02]  /*c0c0*/  HADD2.F32 R23, -RZ, R21.H1_H1 ;  /* 0x30000015ff177230 */ /* 0x000fe40000004100 */
        /* <DEDUP_REMOVED lines=9> */
[----:B------:R-:W-:Y:S01]  /*c160*/  FMUL.FTZ R11, R25, R26 ;  /* 0x0000001a190b7220 */ /* 0x000fe20000410000 */
[----:B------:R-:W-:Y:S01]  /*c170*/  HADD2.F32 R5, -RZ, R5.H0_H0 ;  /* 0x20000005ff057230 */ /* 0x000fe20000004100 */
[----:B------:R-:W-:Y:S01]  /*c180*/  FMUL.FTZ R3, R21, R3 ;  /* 0x0000000315037220 */ /* 0x000fe20000410000 */
[----:B------:R-:W-:Y:S01]  /*c190*/  HADD2.F32 R6, -RZ, R6.H0_H0 ;  /* 0x20000006ff067230 */ /* 0x000fe20000004100 */
[----:B------:R-:W-:-:S02]  /*c1a0*/  FFMA.FTZ R12, R25, R16, -R12 ;  /* 0x00000010190c7223 */ /* 0x000fc4000001080c */
[----:B------:R-:W-:Y:S01]  /*c1b0*/  FFMA.FTZ R11, R23, R16, R11 ;  /* 0x00000010170b7223 */ /* 0x000fe2000001000b */
[----:B------:R-:W-:Y:S01]  /*c1c0*/  HADD2.F32 R16, -RZ, R24.H0_H0 ;  /* 0x20000018ff107230 */ /* 0x000fe20000004100 */
[-C--:B------:R-:W-:Y:S01]  /*c1d0*/  FFMA.FTZ R10, R21, R13.reuse, -R10 ;  /* 0x0000000d150a7223 */ /* 0x080fe2000001080a */
[--C-:B------:R-:W-:Y:S01]  /*c1e0*/  HADD2.F32 R21, -RZ, R20.reuse.H1_H1 ;  /* 0x30000014ff157230 */ /* 0x100fe20000004100 */
[----:B------:R-:W-:Y:S01]  /*c1f0*/  FFMA.FTZ R3, R22, R13, R3 ;  /* 0x0000000d16037223 */ /* 0x000fe20000010003 */
[----:B------:R-:W-:Y:S02]  /*c200*/  HADD2.F32 R13, -RZ, R20.H0_H0 ;  /* 0x20000014ff0d7230 */ /* 0x000fe40000004100 */
[----:B------:R-:W-:Y:S02]  /*c210*/  HADD2.F32 R24, -RZ, R24.H1_H1 ;  /* 0x30000018ff187230 */ /* 0x000fe40000004100 */
[----:B------:R-:W-:Y:S01]  /*c220*/  HADD2.F32 R23, -RZ, R7.H0_H0 ;  /* 0x20000007ff177230 */ /* 0x000fe20000004100 */
[----:B------:R-:W-:-:S02]  /*c230*/  FMUL.FTZ R7, R21, R4 ;  /* 0x0000000415077220 */ /* 0x000fc40000410000 */
[C---:B------:R-:W-:Y:S02]  /*c240*/  FMUL.FTZ R20, R13.reuse, R4 ;  /* 0x000000040d147220 */ /* 0x040fe40000410000 */
[-C--:B------:R-:W-:Y:S02]  /*c250*/  FMUL.FTZ R4, R24, R5.reuse ;  /* 0x0000000518047220 */ /* 0x080fe40000410000 */
[C---:B------:R-:W-:Y:S02]  /*c260*/  FMUL.FTZ R5, R16.reuse, R5 ;  /* 0x0000000510057220 */ /* 0x040fe40000410000 */
        /* <DEDUP_REMOVED lines=8> */
.L_x_2321:
[----:B------:R-:W-:Y:S05]  /*c2f0*/  BSYNC B0 ;  /* 0x0000000000007941 */ /* 0x000fea0003800000 */
.L_x_2320:
[----:B------:R3:W-:Y:S02]  /*c300*/  STS.128 [R201+0x5000], R20 ;  /* 0x00500014c9007388 */ /* 0x0007e40000000c00 */
.L_x_2315:
[----:B------:R-:W-:Y:S05]  /*c310*/  BSYNC B1 ;  /* 0x0000000000017941 */ /* 0x000fea0003800000 */
.L_x_2314:
[----:B------:R-:W-:-:S04]  /*c320*/  IADD3 R12, R146, 0x30, RZ ;  /* 0x00000030920c7810 */ /* 0x000fc80007ffe0ff */
[----:B------:R-:W-:-:S04]  /*c330*/  ISETP.GE.AND P0, PT, R12, R17, PT ;  /* 0x000000110c00720c */ /* 0x000fc80003f06270 */
[----:B------:R-:W-:-:S13]  /*c340*/  ISETP.LT.OR P0, PT, R58, -0x187, P0 ;  /* 0xfffffe793a00780c */ /* 0x000fda0000701670 */
[----:B------:R-:W-:Y:S05]  /*c350*/  @P0 BRA `(.L_x_2322) ;  /* 0x0000501000000947 */ /* 0x000fea0003800000 */
[----:B-1-3--:R1:W5:Y:S01]  /*c360*/  LDG.E.128 R20, [R14.64] ;  /* 0x000000060e147981 */ /* 0x00a362000c1e1d00 */
[----:B------:R-:W-:Y:S01]  /*c370*/  IMAD R135, R135, 0x30, RZ ;  /* 0x0000003087877824 */ /* 0x000fe200078e02ff */
[----:B------:R-:W-:Y:S04]  /*c380*/  BSSY B0, `(.L_x_2323) ;  /* 0x0000033000007945 */ /* 0x000fe80003800000 */
[----:B------:R-:W-:-:S04]  /*c390*/  IADD3 R3, P0, R135, R9, RZ ;  /* 0x0000000987037210 */ /* 0x000fc80007f1e0ff */
[----:B------:R-:W-:Y:S01]  /*c3a0*/  LEA.HI.X.SX32 R8, R135, R8, 0x1, P0 ;  /* 0x0000000887087211 */ /* 0x000fe200000f0eff */
[C---:B----4-:R-:W-:Y:S01]  /*c3b0*/  IMAD.SHL.U32 R24, R3.reuse, 0x2, RZ ;  /* 0x0000000203187824 */ /* 0x050fe200078e00ff */
[----:B------:R-:W-:Y:S02]  /*c3c0*/  ISETP.GE.AND P0, PT, R18, c[0x0][0x230], PT ;  /* 0x00008c0012007a0c */ /* 0x000fe40003f06270 */
[----:B------:R-:W-:Y:S02]  /*c3d0*/  SHF.L.U64.HI R3, R3, 0x1, R8 ;  /* 0x0000000103037819 */ /* 0x000fe40000010208 */
[C---:B------:R-:W-:Y:S02]  /*c3e0*/  IADD3 R16, P2, R24.reuse, c[0x0][0x2a8], RZ ;  /* 0x0000aa0018107a10 */ /* 0x040fe40007f5e0ff */
[----:B------:R-:W-:Y:S02]  /*c3f0*/  IADD3 R24, P1, R24, c[0x0][0x2b0], RZ ;  /* 0x0000ac0018187a10 */ /* 0x000fe40007f3e0ff */
[----:B------:R-:W-:-:S02]  /*c400*/  IADD3.X R17, R3, c[0x0][0x2ac], RZ, P2, !PT ;  /* 0x0000ab0003117a10 */ /* 0x000fc400017fe4ff */
[----:B------:R-:W-:-:S03]  /*c410*/  IADD3.X R25, R3, c[0x0][0x2b4], RZ, P1, !PT ;  /* 0x0000ad0003197a10 */ /* 0x000fc60000ffe4ff */
[----:B------:R-:W-:Y:S05]  /*c420*/  @P0 BRA `(.L_x_2324) ;  /* 0x0000028000000947 */ /* 0x000fea0003800000 */
[----:B-1----:R-:W3:Y:S04]  /*c430*/  LDG.E.64 R4, [R24.64] ;  /* 0x0000000618047981 */ /* 0x002ee8000c1e1b00 */
[----:B------:R-:W4:Y:S01]  /*c440*/  LDG.E.64 R6, [R16.64] ;  /* 0x0000000610067981 */ /* 0x000f22000c1e1b00 */
[----:B-----5:R-:W-:Y:S01]  /*c450*/  MOV R3, R23 ;  /* 0x0000001700037202 */ /* 0x020fe20000000f00 */
[--C-:B------:R-:W-:Y:S01]  /*c460*/  HADD2.F32 R23, -RZ, R21.reuse.H0_H0 ;  /* 0x20000015ff177230 */ /* 0x100fe20000004100 */
[----:B------:R-:W-:Y:S01]  /*c470*/  MOV R26, R22 ;  /* 0x00000016001a7202 */ /* 0x000fe20000000f00 */
[----:B------:R-:W-:Y:S02]  /*c480*/  HADD2.F32 R28, -RZ, R21.H1_H1 ;  /* 0x30000015ff1c7230 */ /* 0x000fe40000004100 */
[----:B------:R-:W-:-:S02]  /*c490*/  HADD2.F32 R21, -RZ, R3.H0_H0 ;  /* 0x20000003ff157230 */ /* 0x000fc40000004100 */
[----:B------:R-:W-:Y:S02]  /*c4a0*/  HADD2.F32 R22, -RZ, R3.H1_H1 ;  /* 0x30000003ff167230 */ /* 0x000fe40000004100 */
        /* <DEDUP_REMOVED lines=13> */
[--C-:B------:R-:W-:Y:S01]  /*c580*/  HADD2.F32 R13, -RZ, R20.reuse.H1_H1 ;  /* 0x30000014ff0d7230 */ /* 0x100fe20000004100 */
[-C--:B------:R-:W-:Y:S01]  /*c590*/  FFMA.FTZ R8, R21, R11.reuse, -R8 ;  /* 0x0000000b15087223 */ /* 0x080fe20000010808 */
[----:B------:R-:W-:Y:S01]  /*c5a0*/  HADD2.F32 R21, -RZ, R7.H0_H0 ;  /* 0x20000007ff157230 */ /* 0x000fe20000004100 */
[----:B------:R-:W-:Y:S01]  /*c5b0*/  FFMA.FTZ R3, R22, R11, R3 ;  /* 0x0000000b16037223 */ /* 0x000fe20000010003 */
[----:B------:R-:W-:Y:S01]  /*c5c0*/  HADD2.F32 R11, -RZ, R20.H0_H0 ;  /* 0x20000014ff0b7230 */ /* 0x000fe20000004100 */
[-C--:B------:R-:W-:Y:S01]  /*c5d0*/  FMUL.FTZ R7, R13, R4.reuse ;  /* 0x000000040d077220 */ /* 0x080fe20000410000 */
[--C-:B------:R-:W-:Y:S02]  /*c5e0*/  HADD2.F32 R20, -RZ, R26.reuse.H0_H0 ;  /* 0x2000001aff147230 */ /* 0x100fe40000004100 */
[----:B------:R-:W-:Y:S01]  /*c5f0*/  HADD2.F32 R26, -RZ, R26.H1_H1 ;  /* 0x3000001aff1a7230 */ /* 0x000fe20000004100 */
[----:B------:R-:W-:Y:S01]  /*c600*/  FMUL.FTZ R22, R11, R4 ;  /* 0x000000040b167220 */ /* 0x000fe20000410000 */
[----:B------:R-:W-:Y:S01]  /*c610*/  F2FP.PACK_AB R23, R3, R8 ;  /* 0x000000080317723e */ /* 0x000fe200000000ff */
[----:B------:R-:W-:-:S02]  /*c620*/  FFMA.FTZ R7, R11, R6, -R7 ;  /* 0x000000060b077223 */ /* 0x000fc40000010807 */
[-C--:B------:R-:W-:Y:S02]  /*c630*/  FMUL.FTZ R4, R26, R5.reuse ;  /* 0x000000051a047220 */ /* 0x080fe40000410000 */
[C---:B------:R-:W-:Y:S02]  /*c640*/  FMUL.FTZ R5, R20.reuse, R5 ;  /* 0x0000000514057220 */ /* 0x040fe40000410000 */
[----:B------:R-:W-:Y:S02]  /*c650*/  FFMA.FTZ R22, R13, R6, R22 ;  /* 0x000000060d167223 */ /* 0x000fe40000010016 */
[-C--:B------:R-:W-:Y:S02]  /*c660*/  FFMA.FTZ R4, R20, R21.reuse, -R4 ;  /* 0x0000001514047223 */ /* 0x080fe40000010804 */
[----:B------:R-:W-:Y:S01]  /*c670*/  FFMA.FTZ R5, R26, R21, R5 ;  /* 0x000000151a057223 */ /* 0x000fe20000010005 */
[----:B------:R-:W-:Y:S02]  /*c680*/  F2FP.PACK_AB R20, R22, R7 ;  /* 0x000000071614723e */ /* 0x000fe400000000ff */
[----:B------:R-:W-:-:S02]  /*c690*/  F2FP.PACK_AB R21, R9, R10 ;  /* 0x0000000a0915723e */ /* 0x000fc400000000ff */
[----:B------:R-:W-:Y:S02]  /*c6a0*/  F2FP.PACK_AB R22, R5, R4 ;  /* 0x000000040516723e */ /* 0x000fe400000000ff */
.L_x_2324:
[----:B-1----:R-:W-:Y:S05]  /*c6b0*/  BSYNC B0 ;  /* 0x0000000000007941 */ /* 0x002fea0003800000 */
.L_x_2323:
[----:B-----5:R1:W5:Y:S01]  /*c6c0*/  LDG.E.128 R8, [R14.64+0x80] ;  /* 0x000080060e087981 */ /* 0x020362000c1e1d00 */
[----:B------:R-:W-:Y:S01]  /*c6d0*/  IADD3 R3, R18, 0x40, RZ ;  /* 0x0000004012037810 */ /* 0x000fe20007ffe0ff */
[----:B------:R-:W-:Y:S02]  /*c6e0*/  BSSY B0, `(.L_x_2325) ;  /* 0x000002d000007945 */ /* 0x000fe40003800000 */
[----:B------:R1:W-:Y:S01]  /*c6f0*/  STS.128 [R201+0x1800], R20 ;  /* 0x00180014c9007388 */ /* 0x0003e20000000c00 */
[----:B------:R-:W-:-:S13]  /*c700*/  ISETP.GE.AND P0, PT, R3, c[0x0][0x230], PT ;  /* 0x00008c0003007a0c */ /* 0x000fda0003f06270 */
[----:B------:R-:W-:Y:S05]  /*c710*/  @P0 BRA `(.L_x_2326) ;  /* 0x0000029000000947 */ /* 0x000fea0003800000 */
[----:B------:R-:W3:Y:S04]  /*c720*/  LDG.E.64 R4, [R24.64+0x40] ;  /* 0x0000400618047981 */ /* 0x000ee8000c1e1b00 */
[----:B------:R-:W4:Y:S01]  /*c730*/  LDG.E.64 R6, [R16.64+0x40] ;  /* 0x0000400610067981 */ /* 0x000f22000c1e1b00 */
[--C-:B-----5:R-:W-:Y:S01]  /*c740*/  HADD2.F32 R28, -RZ, R9.reuse.H0_H0 ;  /* 0x20000009ff1c7230 */ /* 0x120fe20000004100 */
[----:B-1----:R-:W-:Y:S01]  /*c750*/  MOV R23, R10 ;  /* 0x0000000a00177202 */ /* 0x002fe20000000f00 */
[----:B------:R-:W-:Y:S02]  /*c760*/  HADD2.F32 R26, -RZ, R9.H1_H1 ;  /* 0x30000009ff1a7230 */ /* 0x000fe40000004100 */
[--C-:B------:R-:W-:Y:S02]  /*c770*/  HADD2.F32 R21, -RZ, R11.reuse.H1_H1 ;  /* 0x3000000bff157230 */ /* 0x100fe40000004100 */
[----:B------:R-:W-:-:S02]  /*c780*/  HADD2.F32 R22, -RZ, R11.H0_H0 ;  /* 0x2000000bff167230 */ /* 0x000fc40000004100 */
        /* <DEDUP_REMOVED lines=12> */
[----:B------:R-:W-:Y:S01]  /*c850*/  HADD2.F32 R22, -RZ, R23.H1_H1 ;  /* 0x30000017ff167230 */ /* 0x000fe20000004100 */
[----:B------:R-:W-:-:S02]  /*c860*/  FFMA.FTZ R11, R28, R13, -R11 ;  /* 0x0000000d1c0b7223 */ /* 0x000fc4000001080b */
[----:B------:R-:W-:Y:S01]  /*c870*/  FFMA.FTZ R10, R26, R13, R10 ;  /* 0x0000000d1a0a7223 */ /* 0x000fe2000001000a */
[--C-:B------:R-:W-:Y:S01]  /*c880*/  HADD2.F32 R13, -RZ, R8.reuse.H1_H1 ;  /* 0x30000008ff0d7230 */ /* 0x100fe20000004100 */
[----:B------:R-:W-:Y:S01]  /*c890*/  FFMA.FTZ R20, R21, R20, R3 ;  /* 0x0000001415147223 */ /* 0x000fe20000010003 */
[----:B------:R-:W-:Y:S02]  /*c8a0*/  HADD2.F32 R3, -RZ, R8.H0_H0 ;  /* 0x20000008ff037230 */ /* 0x000fe40000004100 */
[----:B------:R-:W-:Y:S01]  /*c8b0*/  HADD2.F32 R8, -RZ, R23.H0_H0 ;  /* 0x20000017ff087230 */ /* 0x000fe20000004100 */
[----:B------:R-:W-:Y:S01]  /*c8c0*/  F2FP.PACK_AB R10, R10, R11 ;  /* 0x0000000b0a0a723e */ /* 0x000fe200000000ff */
[----:B------:R-:W-:Y:S01]  /*c8d0*/  HADD2.F32 R21, -RZ, R7.H0_H0 ;  /* 0x20000007ff157230 */ /* 0x000fe20000004100 */
[-C--:B------:R-:W-:Y:S01]  /*c8e0*/  FMUL.FTZ R7, R13, R4.reuse ;  /* 0x000000040d077220 */ /* 0x080fe20000410000 */
[----:B------:R-:W-:Y:S01]  /*c8f0*/  F2FP.PACK_AB R11, R20, R9 ;  /* 0x00000009140b723e */ /* 0x000fe200000000ff */
[----:B------:R-:W-:Y:S01]  /*c900*/  FMUL.FTZ R23, R3, R4 ;  /* 0x0000000403177220 */ /* 0x000fe20000410000 */
[----:B------:R-:W-:Y:S01]  /*c910*/  MOV R9, R10 ;  /* 0x0000000a00097202 */ /* 0x000fe20000000f00 */
        /* <DEDUP_REMOVED lines=8> */
[----:B------:R-:W-:Y:S02]  /*c9a0*/  MOV R10, R4 ;  /* 0x00000004000a7202 */ /* 0x000fe40000000f00 */
.L_x_2326:
[----:B------:R-:W-:Y:S05]  /*c9b0*/  BSYNC B0 ;  /* 0x0000000000007941 */ /* 0x000fea0003800000 */
.L_x_2325:
[----:B-1----:R1:W5:Y:S01]  /*c9c0*/  LDG.E.128 R20, [R14.64+0x100] ;  /* 0x000100060e147981 */ /* 0x002362000c1e1d00 */
[----:B------:R-:W-:Y:S01]  /*c9d0*/  IADD3 R18, R18, 0x80, RZ ;  /* 0x0000008012127810 */ /* 0x000fe20007ffe0ff */
[----:B------:R-:W-:Y:S02]  /*c9e0*/  BSSY B0, `(.L_x_2327) ;  /* 0x000002a000007945 */ /* 0x000fe40003800000 */
[----:B-----5:R1:W-:Y:S01]  /*c9f0*/  STS.128 [R201+0x3800], R8 ;  /* 0x00380008c9007388 */ /* 0x0203e20000000c00 */
[----:B------:R-:W-:-:S13]  /*ca00*/  ISETP.GE.AND P0, PT, R18, c[0x0][0x230], PT ;  /* 0x00008c0012007a0c */ /* 0x000fda0003f06270 */
[----:B------:R-:W-:Y:S05]  /*ca10*/  @P0 BRA `(.L_x_2328) ;  /* 0x0000026000000947 */ /* 0x000fea0003800000 */
[----:B------:R-:W3:Y:S04]  /*ca20*/  LDG.E.64 R4, [R24.64+0x80] ;  /* 0x0000800618047981 */ /* 0x000ee8000c1e1b00 */
[----:B------:R-:W4:Y:S01]  /*ca30*/  LDG.E.64 R6, [R16.64+0x80] ;  /* 0x0000800610067981 */ /* 0x000f22000c1e1b00 */
[----:B------:R-:W-:Y:S02]  /*ca40*/  HADD2.F32 R18, -RZ, R21.H1_H1 ;  /* 0x30000015ff127230 */ /* 0x000fe40000004100 */
[----:B-1----:R-:W-:Y:S02]  /*ca50*/  HADD2.F32 R14, -RZ, R23.H1_H1 ;  /* 0x30000017ff0e7230 */ /* 0x002fe40000004100 */
[----:B------:R-:W-:Y:S02]  /*ca60*/  HADD2.F32 R19, -RZ, R21.H0_H0 ;  /* 0x20000015ff137230 */ /* 0x000fe40000004100 */
        /* <DEDUP_REMOVED lines=19> */
[----:B------:R-:W-:Y:S01]  /*cba0*/  FMUL.FTZ R7, R13, R4 ;  /* 0x000000040d077220 */ /* 0x000fe20000410000 */
[--C-:B------:R-:W-:Y:S01]  /*cbb0*/  HADD2.F32 R14, -RZ, R22.reuse.H0_H0 ;  /* 0x20000016ff0e7230 */ /* 0x100fe20000004100 */
[----:B------:R-:W-:Y:S01]  /*cbc0*/  F2FP.PACK_AB R21, R9, R10 ;  /* 0x0000000a0915723e */ /* 0x000fe200000000ff */
        /* <DEDUP_REMOVED lines=9> */
[----:B------:R-:W-:-:S04]  /*cc60*/  F2FP.PACK_AB R20, R16, R7 ;  /* 0x000000071014723e */ /* 0x000fc800000000ff */
[----:B------:R-:W-:Y:S02]  /*cc70*/  F2FP.PACK_AB R22, R5, R4 ;  /* 0x000000040516723e */ /* 0x000fe400000000ff */
.L_x_2328:
[----:B------:R-:W-:Y:S05]  /*cc80*/  BSYNC B0 ;  /* 0x0000000000007941 */ /* 0x000fea0003800000 */
.L_x_2327:
[----:B------:R3:W-:Y:S01]  /*cc90*/  STS.128 [R201+0x5800], R20 ;  /* 0x00580014c9007388 */ /* 0x0007e20000000c00 */
[----:B------:R-:W-:Y:S05]  /*cca0*/  BRA `(.L_x_2322) ;  /* 0x000046c000007947 */ /* 0x000fea0003800000 */
.L_x_2297:
[----:B------:R-:W-:Y:S01]  /*ccb0*/  BSSY B1, `(.L_x_2329) ;  /* 0x0000106000017945 */ /* 0x000fe20003800000 */
[----:B------:R-:W-:Y:S05]  /*ccc0*/  @!P1 BRA `(.L_x_2330) ;  /* 0x0000104000009947 */ /* 0x000fea0003800000 */
        /* <DEDUP_REMOVED lines=16> */
[----:B------:R-:W2:Y:S01]  /*cdd0*/  LDG.E.128 R24, [R24.64] ;  /* 0x0000000618187981 */ /* 0x000ea2000c1e1d00 */
[----:B------:R-:W-:Y:S02]  /*cde0*/  LEA.HI.X R5, R5, c[0x0][0x2b4], R2, 0x1, P0 ;  /* 0x0000ad0005057a11 */ /* 0x000fe400000f0c02 */
[----:B------:R-:W-:-:S04]  /*cdf0*/  IADD3 R9, P0, R0, R3, RZ ;  /* 0x0000000300097210 */ /* 0x000fc80007f1e0ff */
[----:B------:R-:W3:Y:S01]  /*ce00*/  LDG.E.128 R4, [R4.64] ;  /* 0x0000000604047981 */ /* 0x000ee2000c1e1d00 */
[----:B------:R-:W-:Y:S02]  /*ce10*/  LEA.HI.X.SX32 R0, R0, R13, 0x1, P0 ;  /* 0x0000000d00007211 */ /* 0x000fe400000f0eff */
[----:B------:R-:W-:-:S04]  /*ce20*/  LEA R8, P0, R9, c[0x0][0x2a8], 0x1 ;  /* 0x0000aa0009087a11 */ /* 0x000fc800078008ff */
[----:B------:R-:W-:-:S06]  /*ce30*/  LEA.HI.X R9, R9, c[0x0][0x2ac], R0, 0x1, P0 ;  /* 0x0000ab0009097a11 */ /* 0x000fcc00000f0c00 */
[----:B-----5:R-:W4:Y:S01]  /*ce40*/  LDG.E.128 R8, [R8.64] ;  /* 0x0000000608087981 */ /* 0x020f22000c1e1d00 */
[----:B--2---:R-:W-:Y:S02]  /*ce50*/  HADD2.F32 R37, -RZ, R25.H0_H0 ;  /* 0x20000019ff257230 */ /* 0x004fe40000004100 */
[----:B------:R-:W-:Y:S02]  /*ce60*/  HADD2.F32 R35, -RZ, R24.H0_H0 ;  /* 0x20000018ff237230 */ /* 0x000fe40000004100 */
[--C-:B---3--:R-:W-:Y:S02]  /*ce70*/  HADD2.F32 R2, -RZ, R5.reuse.H0_H0 ;  /* 0x20000005ff027230 */ /* 0x108fe40000004100 */
[----:B------:R-:W-:Y:S02]  /*ce80*/  HADD2.F32 R0, -RZ, R4.H0_H0 ;  /* 0x20000004ff007230 */ /* 0x000fe40000004100 */
        /* <DEDUP_REMOVED lines=17> */
[----:B------:R-:W-:Y:S02]  /*cfa0*/  @!P1 FADD.FTZ R7, -R7, -RZ ;  /* 0x800000ff07079221 */ /* 0x000fe40000010100 */
[----:B------:R-:W-:Y:S01]  /*cfb0*/  FMUL.FTZ R25, R25, R12 ;  /* 0x0000000c19197220 */ /* 0x000fe20000410000 */
[--C-:B----4-:R-:W-:Y:S01]  /*cfc0*/  HADD2.F32 R12, -RZ, R8.reuse.H1_H1 ;  /* 0x30000008ff0c7230 */ /* 0x110fe20000004100 */
[----:B------:R-:W-:Y:S01]  /*cfd0*/  FMUL.FTZ R5, R2, R5 ;  /* 0x0000000502057220 */ /* 0x000fe20000410000 */
[----:B------:R-:W-:Y:S01]  /*cfe0*/  HADD2.F32 R2, -RZ, R8.H0_H0 ;  /* 0x20000008ff027230 */ /* 0x000fe20000004100 */
[----:B------:R-:W-:Y:S01]  /*cff0*/  FMUL.FTZ R39, R39, R4 ;  /* 0x0000000427277220 */ /* 0x000fe20000410000 */
[----:B------:R-:W-:Y:S01]  /*d000*/  HADD2.F32 R4, -RZ, R29.H0_H0 ;  /* 0x2000001dff047230 */ /* 0x000fe20000004100 */
[----:B------:R-:W-:Y:S01]  /*d010*/  FMUL.FTZ R7, R0, R7 ;  /* 0x0000000700077220 */ /* 0x000fe20000410000 */
[----:B------:R-:W-:Y:S02]  /*d020*/  HADD2.F32 R0, -RZ, R28.H0_H0 ;  /* 0x2000001cff007230 */ /* 0x000fe40000004100 */
        /* <DEDUP_REMOVED lines=30> */
.L_x_2332:
[----:B------:R-:W-:Y:S05]  /*d210*/  BSYNC B0 ;  /* 0x0000000000007941 */ /* 0x000fea0003800000 */
.L_x_2331:
[----:B------:R2:W5:Y:S01]  /*d220*/  LDG.E.128 R24, [R32.64+0x80] ;  /* 0x0000800620187981 */ /* 0x000562000c1e1d00 */
[----:B------:R-:W-:Y:S01]  /*d230*/  IADD3 R0, R18, 0x40, RZ ;  /* 0x0000004012007810 */ /* 0x000fe20007ffe0ff */
[----:B------:R-:W-:Y:S02]  /*d240*/  BSSY B0, `(.L_x_2333) ;  /* 0x0000054000007945 */ /* 0x000fe40003800000 */
[----:B-----5:R2:W-:Y:S01]  /*d250*/  STS.128 [R201], R28 ;  /* 0x0000001cc9007388 */ /* 0x0205e20000000c00 */
[----:B------:R-:W-:-:S13]  /*d260*/  ISETP.GE.AND P0, PT, R0, c[0x0][0x230], PT ;  /* 0x00008c0000007a0c */ /* 0x000fda0003f06270 */
        /* <DEDUP_REMOVED lines=10> */
[----:B--2---:R-:W-:Y:S01]  /*d310*/  IMAD.WIDE R28, R7, 0x2, R32 ;  /* 0x00000002071c7825 */ /* 0x004fe200078e0220 */
[----:B------:R-:W-:Y:S02]  /*d320*/  LEA.HI.X.SX32 R2, R2, R13, 0x1, P0 ;  /* 0x0000000d02027211 */ /* 0x000fe400000f0eff */
[----:B------:R-:W-:-:S03]  /*d330*/  LEA R4, P0, R5, c[0x0][0x2b0], 0x1 ;  /* 0x0000ac0005047a11 */ /* 0x000fc600078008ff */
[----:B------:R-:W2:Y:S01]  /*d340*/  LDG.E.128 R28, [R28.64+0x80] ;  /* 0x000080061c1c7981 */ /* 0x000ea2000c1e1d00 */
[----:B------:R-:W-:Y:S02]  /*d350*/  LEA.HI.X R5, R5, c[0x0][0x2b4], R2, 0x1, P0 ;  /* 0x0000ad0005057a11 */ /* 0x000fe400000f0c02 */
[----:B------:R-:W-:-:S04]  /*d360*/  IADD3 R9, P0, R0, R3, RZ ;  /* 0x0000000300097210 */ /* 0x000fc80007f1e0ff */
[----:B------:R-:W3:Y:S01]  /*d370*/  LDG.E.128 R4, [R4.64+0x80] ;  /* 0x0000800604047981 */ /* 0x000ee2000c1e1d00 */
[----:B------:R-:W-:Y:S02]  /*d380*/  LEA.HI.X.SX32 R0, R0, R13, 0x1, P0 ;  /* 0x0000000d00007211 */ /* 0x000fe400000f0eff */
[----:B------:R-:W-:-:S04]  /*d390*/  LEA R8, P0, R9, c[0x0][0x2a8], 0x1 ;  /* 0x0000aa0009087a11 */ /* 0x000fc800078008ff */
[----:B------:R-:W-:-:S06]  /*d3a0*/  LEA.HI.X R9, R9, c[0x0][0x2ac], R0, 0x1, P0 ;  /* 0x0000ab0009097a11 */ /* 0x000fcc00000f0c00 */
[----:B------:R-:W4:Y:S01]  /*d3b0*/  LDG.E.128 R8, [R8.64+0x80] ;  /* 0x0000800608087981 */ /* 0x000f22000c1e1d00 */
        /* <DEDUP_REMOVED lines=60> */
.L_x_2334:
[----:B------:R-:W-:Y:S05]  /*d780*/  BSYNC B0 ;  /* 0x0000000000007941 */ /* 0x000fea0003800000 */
.L_x_2333:
[----:B--2---:R2:W5:Y:S01]  /*d790*/  LDG.E.128 R28, [R32.64+0x100] ;  /* 0x00010006201c7981 */ /* 0x004562000c1e1d00 */
[----:B------:R-:W-:Y:S01]  /*d7a0*/  IADD3 R0, R18, 0x80, RZ ;  /* 0x0000008012007810 */ /* 0x000fe20007ffe0ff */
[----:B------:R-:W-:Y:S02]  /*d7b0*/  BSSY B0, `(.L_x_2335) ;  /* 0x0000054000007945 */ /* 0x000fe40003800000 */
[----:B------:R2:W-:Y:S01]  /*d7c0*/  STS.128 [R201+0x2000], R24 ;  /* 0x00200018c9007388 */ /* 0x0005e20000000c00 */
        /* <DEDUP_REMOVED lines=23> */
[----:B-1----:R-:W-:Y:S02]  /*d940*/  HADD2.F32 R33, -RZ, R24.H0_H0 ;  /* 0x20000018ff217230 */ /* 0x002fe40000004100 */
        /* <DEDUP_REMOVED lines=25> */
[----:B-----5:R-:W-:Y:S01]  /*dae0*/  HADD2.F32 R4, -RZ, R29.H0_H0 ;  /* 0x2000001dff047230 */ /* 0x020fe20000004100 */
        /* <DEDUP_REMOVED lines=32> */
.L_x_2336:
[----:B------:R-:W-:Y:S05]  /*dcf0*/  BSYNC B0 ;  /* 0x0000000000007941 */ /* 0x000fea0003800000 */
.L_x_2335:
[----:B-----5:R3:W-:Y:S02]  /*dd00*/  STS.128 [R201+0x4000], R28 ;  /* 0x0040001cc9007388 */ /* 0x0207e40000000c00 */
.L_x_2330:
[----:B------:R-:W-:Y:S05]  /*dd10*/  BSYNC B1 ;  /* 0x0000000000017941 */ /* 0x000fea0003800000 */
.L_x_2329:
[----:B------:R-:W-:Y:S01]  /*dd20*/  IADD3 R0, R146, 0x10, RZ ;  /* 0x0000001092007810 */ /* 0x000fe20007ffe0ff */
[----:B------:R-:W-:Y:S03]  /*dd30*/  BSSY B1, `(.L_x_2337) ;  /* 0x0000110000017945 */ /* 0x000fe60003800000 */
[----:B------:R-:W-:-:S04]  /*dd40*/  ISETP.GE.AND P0, PT, R0, R17, PT ;  /* 0x000000110000720c */ /* 0x000fc80003f06270 */
[----:B------:R-:W-:-:S13]  /*dd50*/  ISETP.LT.OR P0, PT, R58, -0x87, P0 ;  /* 0xffffff793a00780c */ /* 0x000fda0000701670 */
[----:B------:R-:W-:Y:S05]  /*dd60*/  @P0 BRA `(.L_x_2338) ;  /* 0x000010c000000947 */ /* 0x000fea0003800000 */
[----:B--2---:R2:W5:Y:S01]  /*dd70*/  LDG.E.128 R24, [R22.64] ;  /* 0x0000000616187981 */ /* 0x004562000c1e1d00 */
[----:B------:R-:W-:Y:S01]  /*dd80*/  ISETP.GE.AND P0, PT, R18, c[0x0][0x230], PT ;  /* 0x00008c0012007a0c */ /* 0x000fe20003f06270 */
[----:B------:R-:W-:-:S12]  /*dd90*/  BSSY B0, `(.L_x_2339) ;  /* 0x0000054000007945 */ /* 0x000fd80003800000 */
[----:B------:R-:W-:Y:S05]  /*dda0*/  @P0 BRA `(.L_x_2340) ;  /* 0x0000052000000947 */ /* 0x000fea0003800000 */
[-C--:B------:R-:W-:Y:S02]  /*ddb0*/  ISETP.GE.AND P0, PT, R18, R135.reuse, PT ;  /* 0x000000871200720c */ /* 0x080fe40003f06270 */
[----:B------:R-:W-:Y:S02]  /*ddc0*/  MOV R7, R135 ;  /* 0x0000008700077202 */ /* 0x000fe40000000f00 */
[----:B-----5:R-:W-:Y:S02]  /*ddd0*/  MOV R11, RZ ;  /* 0x000000ff000b7202 */ /* 0x020fe40000000f00 */
        /* <DEDUP_REMOVED lines=8> */
[----:B---3--:R-:W-:Y:S01]  /*de60*/  IMAD.WIDE R28, R7, 0x2, R22 ;  /* 0x00000002071c7825 */ /* 0x008fe200078e0216 */
[----:B------:R-:W-:Y:S02]  /*de70*/  LEA.HI.X.SX32 R4, R11, R2, 0x1, P1 ;  /* 0x000000020b047211 */ /* 0x000fe400008f0eff */
[----:B------:R-:W-:-:S03]  /*de80*/  LEA R6, P1, R5, c[0x0][0x2b0], 0x1 ;  /* 0x0000ac0005067a11 */ /* 0x000fc600078208ff */
[----:B------:R-:W3:Y:S01]  /*de90*/  LDG.E.128 R28, [R28.64] ;  /* 0x000000061c1c7981 */ /* 0x000ee2000c1e1d00 */
[----:B------:R-:W-:Y:S02]  /*dea0*/  LEA.HI.X R7, R5, c[0x0][0x2b4], R4, 0x1, P1 ;  /* 0x0000ad0005077a11 */ /* 0x000fe400008f0c04 */
[----:B------:R-:W-:-:S04]  /*deb0*/  IADD3 R8, P1, R9, R8, RZ ;  /* 0x0000000809087210 */ /* 0x000fc80007f3e0ff */
[----:B------:R-:W4:Y:S01]  /*dec0*/  LDG.E.128 R4, [R6.64] ;  /* 0x0000000606047981 */ /* 0x000f22000c1e1d00 */
[----:B------:R-:W-:Y:S02]  /*ded0*/  LEA.HI.X.SX32 R9, R9, R2, 0x1, P1 ;  /* 0x0000000209097211 */ /* 0x000fe400008f0eff */
[----:B------:R-:W-:-:S04]  /*dee0*/  LEA R10, P1, R8, c[0x0][0x2a8], 0x1 ;  /* 0x0000aa00080a7a11 */ /* 0x000fc800078208ff */
[----:B------:R-:W-:-:S06]  /*def0*/  LEA.HI.X R11, R8, c[0x0][0x2ac], R9, 0x1, P1 ;  /* 0x0000ab00080b7a11 */ /* 0x000fcc00008f0c09 */
[----:B--2---:R-:W2:Y:S01]  /*df00*/  LDG.E.128 R8, [R10.64] ;  /* 0x000000060a087981 */ /* 0x004ea2000c1e1d00 */
[----:B-1-3--:R-:W-:Y:S02]  /*df10*/  HADD2.F32 R33, -RZ, R28.H0_H0 ;  /* 0x2000001cff217230 */ /* 0x00afe40000004100 */
        /* <DEDUP_REMOVED lines=14> */
[----:B------:R-:W-:Y:S01]  /*e000*/  HADD2.F32 R4, -RZ, R30.H0_H0 ;  /* 0x2000001eff047230 */ /* 0x000fe20000004100 */
[----:B------:R-:W-:Y:S02]  /*e010*/  @!P0 FADD.FTZ R5, -R5, -RZ ;  /* 0x800000ff05058221 */ /* 0x000fe40000010100 */
[----:B------:R-:W-:Y:S01]  /*e020*/  @!P0 FADD.FTZ R7, -R7, -RZ ;  /* 0x800000ff07078221 */ /* 0x000fe20000010100 */
[----:B------:R-:W-:Y:S01]  /*e030*/  HADD2.F32 R29, -RZ, R29.H1_H1 ;  /* 0x3000001dff1d7230 */ /* 0x000fe20000004100 */
[----:B------:R-:W-:Y:S01]  /*e040*/  @!P0 FADD.FTZ R16, -R16, -RZ ;  /* 0x800000ff10108221 */ /* 0x000fe20000010100 */
[----:B------:R-:W-:Y:S01]  /*e050*/  HADD2.F32 R37, -RZ, R28.H1_H1 ;  /* 0x3000001cff257230 */ /* 0x000fe20000004100 */
[----:B------:R-:W-:Y:S01]  /*e060*/  FMUL.FTZ R5, R4, R5 ;  /* 0x0000000504057220 */ /* 0x000fe20000410000 */
[----:B--2---:R-:W-:Y:S01]  /*e070*/  HADD2.F32 R4, -RZ, R8.H0_H0 ;  /* 0x20000008ff047230 */ /* 0x004fe20000004100 */
[----:B------:R-:W-:Y:S01]  /*e080*/  FMUL.FTZ R7, R2, R7 ;  /* 0x0000000702077220 */ /* 0x000fe20000410000 */
[----:B------:R-:W-:Y:S01]  /*e090*/  HADD2.F32 R2, -RZ, R24.H0_H0 ;  /* 0x20000018ff027230 */ /* 0x000fe20000004100 */
[----:B------:R-:W-:Y:S01]  /*e0a0*/  @!P0 FADD.FTZ R12, -R12, -RZ ;  /* 0x800000ff0c0c8221 */ /* 0x000fe20000010100 */
[----:B------:R-:W-:Y:S01]  /*e0b0*/  HADD2.F32 R41, -RZ, R30.H1_H1 ;  /* 0x3000001eff297230 */ /* 0x000fe20000004100 */
[----:B------:R-:W-:Y:S01]  /*e0c0*/  FMUL.FTZ R29, R29, R16 ;  /* 0x000000101d1d7220 */ /* 0x000fe20000410000 */
[----:B------:R-:W-:Y:S01]  /*e0d0*/  HADD2.F32 R39, -RZ, R31.H0_H0 ;  /* 0x2000001fff277230 */ /* 0x000fe20000004100 */
[----:B------:R-:W-:Y:S01]  /*e0e0*/  @!P0 FADD.FTZ R32, -R32, -RZ ;  /* 0x800000ff20208221 */ /* 0x000fe20000010100 */
[----:B------:R-:W-:Y:S01]  /*e0f0*/  HADD2.F32 R16, -RZ, R8.H1_H1 ;  /* 0x30000008ff107230 */ /* 0x000fe20000004100 */
[----:B------:R-:W-:Y:S01]  /*e100*/  @!P0 FADD.FTZ R6, -R6, -RZ ;  /* 0x800000ff06068221 */ /* 0x000fe20000010100 */
[--C-:B------:R-:W-:Y:S01]  /*e110*/  HADD2.F32 R8, -RZ, R9.reuse.H0_H0 ;  /* 0x20000009ff087230 */ /* 0x100fe20000004100 */
[----:B------:R-:W-:Y:S01]  /*e120*/  FMUL.FTZ R37, R37, R12 ;  /* 0x0000000c25257220 */ /* 0x000fe20000410000 */
[----:B------:R-:W-:Y:S01]  /*e130*/  HADD2.F32 R30, -RZ, R9.H1_H1 ;  /* 0x30000009ff1e7230 */ /* 0x000fe20000004100 */
[----:B------:R-:W-:Y:S01]  /*e140*/  FFMA.FTZ R2, R2, R4, R33 ;  /* 0x0000000402027223 */ /* 0x000fe20000010021 */
[----:B------:R-:W-:-:S02]  /*e150*/  HADD2.F32 R28, -RZ, R10.H0_H0 ;  /* 0x2000000aff1c7230 */ /* 0x000fc40000004100 */
[----:B------:R-:W-:Y:S02]  /*e160*/  HADD2.F32 R31, -RZ, R10.H1_H1 ;  /* 0x3000000aff1f7230 */ /* 0x000fe40000004100 */
[--C-:B------:R-:W-:Y:S02]  /*e170*/  HADD2.F32 R9, -RZ, R11.reuse.H0_H0 ;  /* 0x2000000bff097230 */ /* 0x100fe40000004100 */
[----:B------:R-:W-:Y:S02]  /*e180*/  HADD2.F32 R10, -RZ, R11.H1_H1 ;  /* 0x3000000bff0a7230 */ /* 0x000fe40000004100 */
[----:B------:R-:W-:Y:S02]  /*e190*/  HADD2.F32 R12, -RZ, R25.H0_H0 ;  /* 0x20000019ff0c7230 */ /* 0x000fe40000004100 */
[----:B------:R-:W-:Y:S02]  /*e1a0*/  HADD2.F32 R4, -RZ, R26.H0_H0 ;  /* 0x2000001aff047230 */ /* 0x000fe40000004100 */
[----:B------:R-:W-:Y:S01]  /*e1b0*/  HADD2.F32 R11, -RZ, R27.H0_H0 ;  /* 0x2000001bff0b7230 */ /* 0x000fe20000004100 */
[----:B------:R-:W-:Y:S01]  /*e1c0*/  FMUL.FTZ R32, R41, R32 ;  /* 0x0000002029207220 */ /* 0x000fe20000410000 */
[----:B------:R-:W-:Y:S01]  /*e1d0*/  HADD2.F32 R24, -RZ, R24.H1_H1 ;  /* 0x30000018ff187230 */ /* 0x000fe20000004100 */
[----:B------:R-:W-:Y:S01]  /*e1e0*/  FMUL.FTZ R6, R39, R6 ;  /* 0x0000000627067220 */ /* 0x000fe20000410000 */
        /* <DEDUP_REMOVED lines=14> */
.L_x_2340:
[----:B------:R-:W-:Y:S05]  /*e2d0*/  BSYNC B0 ;  /* 0x0000000000007941 */ /* 0x000fea0003800000 */
.L_x_2339:
[----:B---3--:R3:W5:Y:S01]  /*e2e0*/  LDG.E.128 R28, [R22.64+0x80] ;  /* 0x00008006161c7981 */ /* 0x008762000c1e1d00 */
[----:B------:R-:W-:Y:S01]  /*e2f0*/  IADD3 R2, R18, 0x40, RZ ;  /* 0x0000004012027810 */ /* 0x000fe20007ffe0ff */
[----:B------:R-:W-:Y:S02]  /*e300*/  BSSY B0, `(.L_x_2341) ;  /* 0x0000057000007945 */ /* 0x000fe40003800000 */
[----:B-----5:R3:W-:Y:S01]  /*e310*/  STS.128 [R201+0x800], R24 ;  /* 0x00080018c9007388 */ /* 0x0207e20000000c00 */
[----:B------:R-:W-:-:S13]  /*e320*/  ISETP.GE.AND P0, PT, R2, c[0x0][0x230], PT ;  /* 0x00008c0002007a0c */ /* 0x000fda0003f06270 */
        /* <DEDUP_REMOVED lines=16> */
[----:B------:R-:W3:Y:S01]  /*e430*/  LDG.E.128 R24, [R24.64+0x80] ;  /* 0x0000800618187981 */ /* 0x000ee2000c1e1d00 */
[----:B------:R-:W-:Y:S02]  /*e440*/  LEA.HI.X R7, R5, c[0x0][0x2b4], R4, 0x1, P1 ;  /* 0x0000ad0005077a11 */ /* 0x000fe400008f0c04 */
[----:B------:R-:W-:-:S04]  /*e450*/  IADD3 R8, P1, R9, R8, RZ ;  /* 0x0000000809087210 */ /* 0x000fc80007f3e0ff */
[----:B------:R-:W4:Y:S01]  /*e460*/  LDG.E.128 R4, [R6.64] ;  /* 0x0000000606047981 */ /* 0x000f22000c1e1d00 */
[----:B------:R-:W-:Y:S02]  /*e470*/  LEA.HI.X.SX32 R9, R9, R2, 0x1, P1 ;  /* 0x0000000209097211 */ /* 0x000fe400008f0eff */
[----:B------:R-:W-:-:S04]  /*e480*/  LEA R10, P1, R8, c[0x0][0x2a8], 0x1 ;  /* 0x0000aa00080a7a11 */ /* 0x000fc800078208ff */
[----:B------:R-:W-:-:S06]  /*e490*/  LEA.HI.X R11, R8, c[0x0][0x2ac], R9, 0x1, P1 ;  /* 0x0000ab00080b7a11 */ /* 0x000fcc00008f0c09 */
[----:B------:R-:W5:Y:S01]  /*e4a0*/  LDG.E.128 R8, [R10.64] ;  /* 0x000000060a087981 */ /* 0x000f62000c1e1d00 */
        /* <DEDUP_REMOVED lines=22> */
[----:B-----5:R-:W-:Y:S01]  /*e610*/  HADD2.F32 R4, -RZ, R8.H0_H0 ;  /* 0x20000008ff047230 */ /* 0x020fe20000004100 */
        /* <DEDUP_REMOVED lines=37> */
.L_x_2342:
[----:B------:R-:W-:Y:S05]  /*e870*/  BSYNC B0 ;  /* 0x0000000000007941 */ /* 0x000fea0003800000 */
.L_x_2341:
[----:B---3--:R3:W5:Y:S01]  /*e880*/  LDG.E.128 R24, [R22.64+0x100] ;  /* 0x0001000616187981 */ /* 0x008762000c1e1d00 */
[----:B------:R-:W-:Y:S01]  /*e890*/  IADD3 R2, R18, 0x80, RZ ;  /* 0x0000008012027810 */ /* 0x000fe20007ffe0ff */
[----:B------:R-:W-:Y:S02]  /*e8a0*/  BSSY B0, `(.L_x_2343) ;  /* 0x0000057000007945 */ /* 0x000fe40003800000 */
[----:B------:R3:W-:Y:S01]  /*e8b0*/  STS.128 [R201+0x2800], R28 ;  /* 0x0028001cc9007388 */ /* 0x0007e20000000c00 */
        /* <DEDUP_REMOVED lines=24> */
[----:B--2---:R-:W2:Y:S01]  /*ea40*/  LDG.E.128 R8, [R8.64] ;  /* 0x0000000608087981 */ /* 0x004ea2000c1e1d00 */
[----:B---3--:R-:W-:Y:S02]  /*ea50*/  HADD2.F32 R23, -RZ, R28.H0_H0 ;  /* 0x2000001cff177230 */ /* 0x008fe40000004100 */
[----:B-1----:R-:W-:Y:S02]  /*ea60*/  HADD2.F32 R33, -RZ, R29.H0_H0 ;  /* 0x2000001dff217230 */ /* 0x002fe40000004100 */
        /* <DEDUP_REMOVED lines=22> */
[----:B-----5:R-:W-:Y:S01]  /*ebd0*/  HADD2.F32 R2, -RZ, R24.H0_H0 ;  /* 0x20000018ff027230 */ /* 0x020fe20000004100 */
        /* <DEDUP_REMOVED lines=35> */
.L_x_2344:
[----:B------:R-:W-:Y:S05]  /*ee10*/  BSYNC B0 ;  /* 0x0000000000007941 */ /* 0x000fea0003800000 */
.L_x_2343:
[----:B-----5:R4:W-:Y:S02]  /*ee20*/  STS.128 [R201+0x4800], R24 ;  /* 0x00480018c9007388 */ /* 0x0209e40000000c00 */
.L_x_2338:
[----:B------:R-:W-:Y:S05]  /*ee30*/  BSYNC B1 ;  /* 0x0000000000017941 */ /* 0x000fea0003800000 */
.L_x_2337:
[----:B------:R-:W-:Y:S01]  /*ee40*/  IADD3 R2, R146, 0x20, RZ ;  /* 0x0000002092027810 */ /* 0x000fe20007ffe0ff */
[----:B------:R-:W-:Y:S03]  /*ee50*/  BSSY B1, `(.L_x_2345) ;  /* 0x0000111000017945 */ /* 0x000fe60003800000 */
[----:B------:R-:W-:-:S04]  /*ee60*/  ISETP.GE.AND P0, PT, R2, R17, PT ;  /* 0x000000110200720c */ /* 0x000fc80003f06270 */
[----:B------:R-:W-:-:S13]  /*ee70*/  ISETP.LT.OR P0, PT, R58, -0x107, P0 ;  /* 0xfffffef93a00780c */ /* 0x000fda0000701670 */
        /* <DEDUP_REMOVED lines=16> */
[----:B---3--:R-:W-:Y:S01]  /*ef80*/  IMAD.WIDE R28, R7, 0x2, R20 ;  /* 0x00000002071c7825 */ /* 0x008fe200078e0214 */
[----:B------:R-:W-:-:S02]  /*ef90*/  @P0 IADD3 R10, -R135, RZ, RZ ;  /* 0x000000ff870a0210 */ /* 0x000fc40007ffe1ff */
[----:B------:R-:W-:Y:S02]  /*efa0*/  LEA.HI.X.SX32 R4, R4, R8, 0x1, P1 ;  /* 0x0000000804047211 */ /* 0x000fe400008f0eff */
[C---:B------:R-:W-:Y:S01]  /*efb0*/  LEA R6, P1, R5.reuse, c[0x0][0x2b0], 0x1 ;  /* 0x0000ac0005067a11 */ /* 0x040fe200078208ff */
[----:B------:R-:W3:Y:S03]  /*efc0*/  LDG.E.128 R28, [R28.64] ;  /* 0x000000061c1c7981 */ /* 0x000ee6000c1e1d00 */
[----:B------:R-:W-:Y:S02]  /*efd0*/  LEA.HI.X R7, R5, c[0x0][0x2b4], R4, 0x1, P1 ;  /* 0x0000ad0005077a11 */ /* 0x000fe400008f0c04 */
[----:B------:R-:W-:-:S04]  /*efe0*/  IADD3 R9, P1, R10, R9, RZ ;  /* 0x000000090a097210 */ /* 0x000fc80007f3e0ff */
[----:B------:R-:W4:Y:S01]  /*eff0*/  LDG.E.128 R4, [R6.64] ;  /* 0x0000000606047981 */ /* 0x000f22000c1e1d00 */
[----:B------:R-:W-:Y:S02]  /*f000*/  LEA.HI.X.SX32 R8, R10, R8, 0x1, P1 ;  /* 0x000000080a087211 */ /* 0x000fe400008f0eff */
[----:B------:R-:W-:-:S04]  /*f010*/  LEA R10, P1, R9, c[0x0][0x2a8], 0x1 ;  /* 0x0000aa00090a7a11 */ /* 0x000fc800078208ff */
[----:B-----5:R-:W-:-:S06]  /*f020*/  LEA.HI.X R11, R9, c[0x0][0x2ac], R8, 0x1, P1 ;  /* 0x0000ab00090b7a11 */ /* 0x020fcc00008f0c08 */
        /* <DEDUP_REMOVED lines=14> */
[--C-:B------:R-:W-:Y:S01]  /*f110*/  HADD2.F32 R12, -RZ, R30.reuse.H0_H0 ;  /* 0x2000001eff0c7230 */ /* 0x100fe20000004100 */
[----:B------:R-:W-:Y:S01]  /*f120*/  FMUL.FTZ R35, R35, R4 ;  /* 0x0000000423237220 */ /* 0x000fe20000410000 */
[----:B------:R-:W-:Y:S01]  /*f130*/  HADD2.F32 R4, -RZ, R31.H1_H1 ;  /* 0x3000001fff047230 */ /* 0x000fe20000004100 */
[----:B------:R-:W-:Y:S02]  /*f140*/  @!P0 FADD.FTZ R5, -R5, -RZ ;  /* 0x800000ff05058221 */ /* 0x000fe40000010100 */
[----:B------:R-:W-:Y:S01]  /*f150*/  @!P0 FADD.FTZ R7, -R7, -RZ ;  /* 0x800000ff07078221 */ /* 0x000fe20000010100 */
[----:B------:R-:W-:Y:S01]  /*f160*/  HADD2.F32 R29, -RZ, R29.H1_H1 ;  /* 0x3000001dff1d7230 */ /* 0x000fe20000004100 */
        /* <DEDUP_REMOVED lines=9> */
[----:B------:R-:W-:Y:S01]  /*f200*/  HADD2.F32 R39, -RZ, R31.H0_H0 ;  /* 0x2000001fff277230 */ /* 0x000fe20000004100 */
[----:B------:R-:W-:Y:S01]  /*f210*/  FMUL.FTZ R29, R29, R22 ;  /* 0x000000161d1d7220 */ /* 0x000fe20000410000 */
[----:B------:R-:W-:Y:S01]  /*f220*/  HADD2.F32 R22, -RZ, R8.H1_H1 ;  /* 0x30000008ff167230 */ /* 0x000fe20000004100 */
[----:B------:R-:W-:Y:S01]  /*f230*/  FMUL.FTZ R23, R30, R23 ;  /* 0x000000171e177220 */ /* 0x000fe20000410000 */
[--C-:B------:R-:W-:Y:S01]  /*f240*/  HADD2.F32 R8, -RZ, R9.reuse.H0_H0 ;  /* 0x20000009ff087230 */ /* 0x100fe20000004100 */
[----:B------:R-:W-:Y:S01]  /*f250*/  @!P0 FADD.FTZ R6, -R6, -RZ ;  /* 0x800000ff06068221 */ /* 0x000fe20000010100 */
[----:B------:R-:W-:Y:S01]  /*f260*/  HADD2.F32 R30, -RZ, R9.H1_H1 ;  /* 0x30000009ff1e7230 */ /* 0x000fe20000004100 */
[----:B------:R-:W-:Y:S01]  /*f270*/  FMUL.FTZ R37, R37, R16 ;  /* 0x0000001025257220 */ /* 0x000fe20000410000 */
[--C-:B------:R-:W-:Y:S01]  /*f280*/  HADD2.F32 R9, -RZ, R11.reuse.H0_H0 ;  /* 0x2000000bff097230 */ /* 0x100fe20000004100 */
[----:B------:R-:W-:Y:S01]  /*f290*/  FFMA.FTZ R4, R4, R12, R33 ;  /* 0x0000000c04047223 */ /* 0x000fe20000010021 */
[----:B------:R-:W-:-:S02]  /*f2a0*/  HADD2.F32 R32, -RZ, R11.H1_H1 ;  /* 0x3000000bff207230 */ /* 0x000fc40000004100 */
[----:B------:R-:W-:Y:S02]  /*f2b0*/  HADD2.F32 R16, -RZ, R25.H0_H0 ;  /* 0x20000019ff107230 */ /* 0x000fe40000004100 */
[----:B------:R-:W-:Y:S02]  /*f2c0*/  HADD2.F32 R28, -RZ, R10.H0_H0 ;  /* 0x2000000aff1c7230 */ /* 0x000fe40000004100 */
[----:B------:R-:W-:Y:S02]  /*f2d0*/  HADD2.F32 R11, -RZ, R26.H0_H0 ;  /* 0x2000001aff0b7230 */ /* 0x000fe40000004100 */
[----:B------:R-:W-:Y:S01]  /*f2e0*/  HADD2.F32 R12, -RZ, R27.H0_H0 ;  /* 0x2000001bff0c7230 */ /* 0x000fe20000004100 */
[----:B------:R-:W-:Y:S01]  /*f2f0*/  FMUL.FTZ R6, R39, R6 ;  /* 0x0000000627067220 */ /* 0x000fe20000410000 */
[----:B------:R-:W-:Y:S02]  /*f300*/  HADD2.F32 R24, -RZ, R24.H1_H1 ;  /* 0x30000018ff187230 */ /* 0x000fe40000004100 */
        /* <DEDUP_REMOVED lines=15> */
.L_x_2348:
[----:B------:R-:W-:Y:S05]  /*f400*/  BSYNC B0 ;  /* 0x0000000000007941 */ /* 0x000fea0003800000 */
.L_x_2347:
        /* <DEDUP_REMOVED lines=21> */
[----:B------:R-:W3:Y:S03]  /*f560*/  LDG.E.128 R24, [R24.64+0x80] ;  /* 0x0000800618187981 */ /* 0x000ee6000c1e1d00 */
        /* <DEDUP_REMOVED lines=67> */
.L_x_2350:
[----:B------:R-:W-:Y:S05]  /*f9a0*/  BSYNC B0 ;  /* 0x0000000000007941 */ /* 0x000fea0003800000 */
.L_x_2349:
        /* <DEDUP_REMOVED lines=17> */
[----:B--23--:R-:W-:Y:S01]  /*fac0*/  IMAD.WIDE R20, R7, 0x2, R20 ;  /* 0x0000000207147825 */ /* 0x00cfe200078e0214 */
[----:B------:R-:W-:-:S02]  /*fad0*/  @P0 IADD3 R10, -R135, RZ, RZ ;  /* 0x000000ff870a0210 */ /* 0x000fc40007ffe1ff */
[----:B------:R-:W-:Y:S02]  /*fae0*/  LEA.HI.X.SX32 R4, R4, R8, 0x1, P1 ;  /* 0x0000000804047211 */ /* 0x000fe400008f0eff */
[C---:B------:R-:W-:Y:S01]  /*faf0*/  LEA R6, P1, R5.reuse, c[0x0][0x2b0], 0x1 ;  /* 0x0000ac0005067a11 */ /* 0x040fe200078208ff */
[----:B------:R-:W2:Y:S03]  /*fb00*/  LDG.E.128 R20, [R20.64+0x100] ;  /* 0x0001000614147981 */ /* 0x000ea6000c1e1d00 */
[----:B------:R-:W-:Y:S02]  /*fb10*/  LEA.HI.X R7, R5, c[0x0][0x2b4], R4, 0x1, P1 ;  /* 0x0000ad0005077a11 */ /* 0x000fe400008f0c04 */
[----:B------:R-:W-:-:S04]  /*fb20*/  IADD3 R9, P1, R10, R9, RZ ;  /* 0x000000090a097210 */ /* 0x000fc80007f3e0ff */
[----:B------:R-:W3:Y:S01]  /*fb30*/  LDG.E.128 R4, [R6.64] ;  /* 0x0000000606047981 */ /* 0x000ee2000c1e1d00 */
[----:B------:R-:W-:Y:S02]  /*fb40*/  LEA.HI.X.SX32 R8, R10, R8, 0x1, P1 ;  /* 0x000000080a087211 */ /* 0x000fe400008f0eff */
[----:B------:R-:W-:-:S04]  /*fb50*/  LEA R10, P1, R9, c[0x0][0x2a8], 0x1 ;  /* 0x0000aa00090a7a11 */ /* 0x000fc800078208ff */
[----:B------:R-:W-:-:S06]  /*fb60*/  LEA.HI.X R11, R9, c[0x0][0x2ac], R8, 0x1, P1 ;  /* 0x0000ab00090b7a11 */ /* 0x000fcc00008f0c08 */
[----:B------:R-:W4:Y:S01]  /*fb70*/  LDG.E.128 R8, [R10.64] ;  /* 0x000000060a087981 */ /* 0x000f22000c1e1d00 */
[----:B--2---:R-:W-:Y:S02]  /*fb80*/  HADD2.F32 R31, -RZ, R20.H0_H0 ;  /* 0x20000014ff1f7230 */ /* 0x004fe40000004100 */
[----:B-1----:R-:W-:Y:S02]  /*fb90*/  HADD2.F32 R33, -RZ, R21.H0_H0 ;  /* 0x20000015ff217230 */ /* 0x002fe40000004100 */
        /* <DEDUP_REMOVED lines=11> */
[----:B------:R-:W-:Y:S01]  /*fc50*/  HADD2.F32 R12, -RZ, R22.H0_H0 ;  /* 0x20000016ff0c7230 */ /* 0x000fe20000004100 */
[----:B------:R-:W-:Y:S01]  /*fc60*/  FMUL.FTZ R33, R33, R4 ;  /* 0x0000000421217220 */ /* 0x000fe20000410000 */
[----:B------:R-:W-:Y:S01]  /*fc70*/  HADD2.F32 R4, -RZ, R23.H1_H1 ;  /* 0x30000017ff047230 */ /* 0x000fe20000004100 */
[----:B------:R-:W-:Y:S02]  /*fc80*/  @!P0 FADD.FTZ R5, -R5, -RZ ;  /* 0x800000ff05058221 */ /* 0x000fe40000010100 */
[----:B------:R-:W-:Y:S01]  /*fc90*/  @!P0 FADD.FTZ R7, -R7, -RZ ;  /* 0x800000ff07078221 */ /* 0x000fe20000010100 */
[----:B------:R-:W-:Y:S01]  /*fca0*/  HADD2.F32 R21, -RZ, R21.H1_H1 ;  /* 0x30000015ff157230 */ /* 0x000fe20000004100 */
[----:B------:R-:W-:Y:S01]  /*fcb0*/  @!P0 FADD.FTZ R28, -R28, -RZ ;  /* 0x800000ff1c1c8221 */ /* 0x000fe20000010100 */
[----:B------:R-:W-:Y:S01]  /*fcc0*/  HADD2.F32 R35, -RZ, R20.H1_H1 ;  /* 0x30000014ff237230 */ /* 0x000fe20000004100 */
[----:B------:R-:W-:Y:S01]  /*fcd0*/  FMUL.FTZ R5, R12, R5 ;  /* 0x000000050c057220 */ /* 0x000fe20000410000 */
[----:B------:R-:W-:Y:S01]  /*fce0*/  HADD2.F32 R22, -RZ, R22.H1_H1 ;  /* 0x30000016ff167230 */ /* 0x000fe20000004100 */
[----:B------:R-:W-:Y:S01]  /*fcf0*/  FMUL.FTZ R7, R4, R7 ;  /* 0x0000000704077220 */ /* 0x000fe20000410000 */
[----:B-----5:R-:W-:Y:S01]  /*fd00*/  HADD2.F32 R4, -RZ, R24.H0_H0 ;  /* 0x20000018ff047230 */ /* 0x020fe20000004100 */
[----:B------:R-:W-:Y:S01]  /*fd10*/  @!P0 FADD.FTZ R16, -R16, -RZ ;  /* 0x800000ff10108221 */ /* 0x000fe20000010100 */
[--C-:B----4-:R-:W-:Y:S01]  /*fd20*/  HADD2.F32 R12, -RZ, R8.reuse.H0_H0 ;  /* 0x20000008ff0c7230 */ /* 0x110fe20000004100 */
[----:B------:R-:W-:Y:S01]  /*fd30*/  @!P0 FADD.FTZ R29, -R29, -RZ ;  /* 0x800000ff1d1d8221 */ /* 0x000fe20000010100 */
[----:B------:R-:W-:Y:S01]  /*fd40*/  HADD2.F32 R37, -RZ, R23.H0_H0 ;  /* 0x20000017ff257230 */ /* 0x000fe20000004100 */
[----:B------:R-:W-:Y:S01]  /*fd50*/  FMUL.FTZ R21, R21, R28 ;  /* 0x0000001c15157220 */ /* 0x000fe20000410000 */
[----:B------:R-:W-:Y:S01]  /*fd60*/  HADD2.F32 R20, -RZ, R8.H1_H1 ;  /* 0x30000008ff147230 */ /* 0x000fe20000004100 */
[----:B------:R-:W-:Y:S01]  /*fd70*/  @!P0 FADD.FTZ R6, -R6, -RZ ;  /* 0x800000ff06068221 */ /* 0x000fe20000010100 */
[--C-:B------:R-:W-:Y:S01]  /*fd80*/  HADD2.F32 R8, -RZ, R9.reuse.H0_H0 ;  /* 0x20000009ff087230 */ /* 0x100fe20000004100 */
[----:B------:R-:W-:Y:S01]  /*fd90*/  FMUL.FTZ R35, R35, R16 ;  /* 0x0000001023237220 */ /* 0x000fe20000410000 */
        /* <DEDUP_REMOVED lines=26> */
.L_x_2352:
[----:B------:R-:W-:Y:S05]  /*ff40*/  BSYNC B0 ;  /* 0x0000000000007941 */ /* 0x000fea0003800000 */
.L_x_2351:
[----:B-----5:R4:W-:Y:S02]  /*ff50*/  STS.128 [R201+0x5000], R24 ;  /* 0x00500018c9007388 */ /* 0x0209e40000000c00 */
.L_x_2346:
[----:B------:R-:W-:Y:S05]  /*ff60*/  BSYNC B1 ;  /* 0x0000000000017941 */ /* 0x000fea0003800000 */
.L_x_2345:
[----:B------:R-:W-:-:S04]  /*ff70*/  IADD3 R12, R146, 0x30, RZ ;  /* 0x00000030920c7810 */ /* 0x000fc80007ffe0ff */
[----:B------:R-:W-:-:S04]  /*ff80*/  ISETP.GE.AND P0, PT, R12, R17, PT ;  /* 0x000000110c00720c */ /* 0x000fc80003f06270 */
[----:B------:R-:W-:-:S13]  /*ff90*/  ISETP.LT.OR P0, PT, R58, -0x187, P0 ;  /* 0xfffffe793a00780c */ /* 0x000fda0000701670 */
[----:B------:R-:W-:Y:S05]  /*ffa0*/  @P0 BRA `(.L_x_2322) ;  /* 0x000013c000000947 */ /* 0x000fea0003800000 */
[----:B--23--:R2:W5:Y:S01]  /*ffb0*/  LDG.E.128 R20, [R14.64] ;  /* 0x000000060e147981 */ /* 0x00c562000c1e1d00 */
        /* <DEDUP_REMOVED lines=16> */
[----:B------:R-:W3:Y:S03]  /*100c0*/  LDG.E.128 R24, [R24.64] ;  /* 0x0000000618187981 */ /* 0x000ee6000c1e1d00 */
[----:B------:R-:W-:Y:S02]  /*100d0*/  LEA.HI.X.SX32 R4, R4, R8, 0x1, P1 ;  /* 0x0000000804047211 */ /* 0x000fe400008f0eff */
[----:B------:R-:W-:-:S04]  /*100e0*/  LEA R6, P1, R5, c[0x0][0x2b0], 0x1 ;  /* 0x0000ac0005067a11 */ /* 0x000fc800078208ff */
[----:B------:R-:W-:Y:S02]  /*100f0*/  LEA.HI.X R7, R5, c[0x0][0x2b4], R4, 0x1, P1 ;  /* 0x0000ad0005077a11 */ /* 0x000fe400008f0c04 */
[----:B------:R-:W-:-:S04]  /*10100*/  IADD3 R9, P1, R10, R9, RZ ;  /* 0x000000090a097210 */ /* 0x000fc80007f3e0ff */
[----:B------:R-:W4:Y:S01]  /*10110*/  LDG.E.128 R4, [R6.64] ;  /* 0x0000000606047981 */ /* 0x000f22000c1e1d00 */
[----:B------:R-:W-:Y:S02]  /*10120*/  LEA.HI.X.SX32 R8, R10, R8, 0x1, P1 ;  /* 0x000000080a087211 */ /* 0x000fe400008f0eff */
[----:B------:R-:W-:-:S04]  /*10130*/  LEA R10, P1, R9, c[0x0][0x2a8], 0x1 ;  /* 0x0000aa00090a7a11 */ /* 0x000fc800078208ff */
[----:B-----5:R-:W-:-:S06]  /*10140*/  LEA.HI.X R11, R9, c[0x0][0x2ac], R8, 0x1, P1 ;  /* 0x0000ab00090b7a11 */ /* 0x020fcc00008f0c08 */
[----:B--2---:R-:W2:Y:S01]  /*10150*/  LDG.E.128 R8, [R10.64] ;  /* 0x000000060a087981 */ /* 0x004ea2000c1e1d00 */
[--C-:B---3--:R-:W-:Y:S02]  /*10160*/  HADD2.F32 R31, -RZ, R24.reuse.H0_H0 ;  /* 0x20000018ff1f7230 */ /* 0x108fe40000004100 */
[----:B-1----:R-:W-:Y:S02]  /*10170*/  HADD2.F32 R33, -RZ, R25.H0_H0 ;  /* 0x20000019ff217230 */ /* 0x002fe40000004100 */
[----:B------:R-:W-:Y:S02]  /*10180*/  HADD2.F32 R24, -RZ, R24.H1_H1 ;  /* 0x30000018ff187230 */ /* 0x000fe40000004100 */
[--C-:B----4-:R-:W-:Y:S02]  /*10190*/  HADD2.F32 R16, -RZ, R4.reuse.H0_H0 ;  /* 0x20000004ff107230 */ /* 0x110fe40000004100 */
[----:B------:R-:W-:Y:S02]  /*101a0*/  HADD2.F32 R17, -RZ, R4.H1_H1 ;  /* 0x30000004ff117230 */ /* 0x000fe40000004100 */
[----:B------:R-:W-:-:S02]  /*101b0*/  HADD2.F32 R4, -RZ, R5.H0_H0 ;  /* 0x20000005ff047230 */ /* 0x000fc40000004100 */
[----:B------:R-:W-:Y:S01]  /*101c0*/  HADD2.F32 R28, -RZ, R5.H1_H1 ;  /* 0x30000005ff1c7230 */ /* 0x000fe20000004100 */
[----:B------:R-:W-:Y:S01]  /*101d0*/  @!P0 FADD.FTZ R16, -R16, -RZ ;  /* 0x800000ff10108221 */ /* 0x000fe20000010100 */
[--C-:B------:R-:W-:Y:S01]  /*101e0*/  HADD2.F32 R5, -RZ, R6.reuse.H0_H0 ;  /* 0x20000006ff057230 */ /* 0x100fe20000004100 */
[----:B------:R-:W-:Y:S01]  /*101f0*/  @!P0 FADD.FTZ R4, -R4, -RZ ;  /* 0x800000ff04048221 */ /* 0x000fe20000010100 */
[----:B------:R-:W-:Y:S02]  /*10200*/  HADD2.F32 R29, -RZ, R6.H1_H1 ;  /* 0x30000006ff1d7230 */ /* 0x000fe40000004100 */
[--C-:B------:R-:W-:Y:S02]  /*10210*/  HADD2.F32 R6, -RZ, R7.reuse.H0_H0 ;  /* 0x20000007ff067230 */ /* 0x100fe40000004100 */
[----:B------:R-:W-:Y:S01]  /*10220*/  HADD2.F32 R7, -RZ, R7.H1_H1 ;  /* 0x30000007ff077230 */ /* 0x000fe20000004100 */
[----:B------:R-:W-:Y:S01]  /*10230*/  FMUL.FTZ R31, R31, R16 ;  /* 0x000000101f1f7220 */ /* 0x000fe20000410000 */
[----:B------:R-:W-:Y:S01]  /*10240*/  HADD2.F32 R16, -RZ, R26.H0_H0 ;  /* 0x2000001aff107230 */ /* 0x000fe20000004100 */
[----:B------:R-:W-:Y:S01]  /*10250*/  FMUL.FTZ R33, R33, R4 ;  /* 0x0000000421217220 */ /* 0x000fe20000410000 */
[----:B------:R-:W-:Y:S01]  /*10260*/  HADD2.F32 R4, -RZ, R27.H1_H1 ;  /* 0x3000001bff047230 */ /* 0x000fe20000004100 */
[----:B------:R-:W-:-:S02]  /*10270*/  @!P0 FADD.FTZ R17, -R17, -RZ ;  /* 0x800000ff11118221 */ /* 0x000fc40000010100 */
        /* <DEDUP_REMOVED lines=8> */
[----:B--2---:R-:W-:Y:S01]  /*10300*/  HADD2.F32 R16, -RZ, R8.H0_H0 ;  /* 0x20000008ff107230 */ /* 0x004fe20000004100 */
[----:B------:R-:W-:Y:S01]  /*10310*/  FMUL.FTZ R7, R4, R7 ;  /* 0x0000000704077220 */ /* 0x000fe20000410000 */
[----:B------:R-:W-:Y:S01]  /*10320*/  HADD2.F32 R4, -RZ, R20.H0_H0 ;  /* 0x20000014ff047230 */ /* 0x000fe20000004100 */
        /* <DEDUP_REMOVED lines=31> */
.L_x_2354:
[----:B------:R-:W-:Y:S05]  /*10520*/  BSYNC B0 ;  /* 0x0000000000007941 */ /* 0x000fea0003800000 */
.L_x_2353:
[----:B----4-:R3:W5:Y:S01]  /*10530*/  LDG.E.128 R24, [R14.64+0x80] ;  /* 0x000080060e187981 */ /* 0x010762000c1e1d00 */
[----:B------:R-:W-:Y:S01]  /*10540*/  IADD3 R4, R18, 0x40, RZ ;  /* 0x0000004012047810 */ /* 0x000fe20007ffe0ff */
[----:B------:R-:W-:Y:S02]  /*10550*/  BSSY B0, `(.L_x_2355) ;  /* 0x0000058000007945 */ /* 0x000fe40003800000 */
[----:B-----5:R3:W-:Y:S01]  /*10560*/  STS.128 [R201+0x1800], R20 ;  /* 0x00180014c9007388 */ /* 0x0207e20000000c00 */
[----:B------:R-:W-:-:S13]  /*10570*/  ISETP.GE.AND P0, PT, R4, c[0x0][0x230], PT ;  /* 0x00008c0004007a0c */ /* 0x000fda0003f06270 */
        /* <DEDUP_REMOVED lines=12> */
[----:B---3--:R-:W-:-:S03]  /*10640*/  IMAD.WIDE R20, R7, 0x2, R14 ;  /* 0x0000000207147825 */ /* 0x008fc600078e020e */
[----:B------:R-:W-:Y:S02]  /*10650*/  LEA.HI.X.SX32 R8, R8, R13, 0x1, P1 ;  /* 0x0000000d08087211 */ /* 0x000fe400008f0eff */
[C---:B------:R-:W-:Y:S01]  /*10660*/  IADD3 R5, P1, R4.reuse, R9, RZ ;  /* 0x0000000904057210 */ /* 0x040fe20007f3e0ff */
[----:B------:R-:W3:Y:S03]  /*10670*/  LDG.E.128 R20, [R20.64+0x80] ;  /* 0x0000800614147981 */ /* 0x000ee6000c1e1d00 */
        /* <DEDUP_REMOVED lines=8> */
[----:B------:R-:W5:Y:S01]  /*10700*/  LDG.E.128 R8, [R10.64] ;  /* 0x000000060a087981 */ /* 0x000f62000c1e1d00 */
        /* <DEDUP_REMOVED lines=26> */
[----:B-----5:R-:W-:Y:S01]  /*108b0*/  HADD2.F32 R16, -RZ, R8.H0_H0 ;  /* 0x20000008ff107230 */ /* 0x020fe20000004100 */
[----:B------:R-:W-:Y:S01]  /*108c0*/  FMUL.FTZ R7, R4, R7 ;  /* 0x0000000704077220 */ /* 0x000fe20000410000 */
[----:B------:R-:W-:Y:S01]  /*108d0*/  HADD2.F32 R4, -RZ, R24.H0_H0 ;  /* 0x20000018ff047230 */ /* 0x000fe20000004100 */
        /* <DEDUP_REMOVED lines=31> */
.L_x_2356:
[----:B------:R-:W-:Y:S05]  /*10ad0*/  BSYNC B0 ;  /* 0x0000000000007941 */ /* 0x000fea0003800000 */
.L_x_2355:
        /* <DEDUP_REMOVED lines=19> */
[----:B------:R-:W4:Y:S01]  /*10c10*/  LDG.E.128 R16, [R16.64+0x100] ;  /* 0x0001000610107981 */ /* 0x000f22000c1e1d00 */
[----:B------:R-:W-:-:S04]  /*10c20*/  IADD3 R6, P1, R4, R3, RZ ;  /* 0x0000000304067210 */ /* 0x000fc80007f3e0ff */
[----:B------:R-:W-:Y:S02]  /*10c30*/  LEA.HI.X.SX32 R7, R4, R13, 0x1, P1 ;  /* 0x0000000d04077211 */ /* 0x000fe400008f0eff */
[----:B------:R-:W-:-:S04]  /*10c40*/  LEA R4, P1, R6, c[0x0][0x2b0], 0x1 ;  /* 0x0000ac0006047a11 */ /* 0x000fc800078208ff */
[----:B------:R-:W-:Y:S02]  /*10c50*/  LEA.HI.X R5, R6, c[0x0][0x2b4], R7, 0x1, P1 ;  /* 0x0000ad0006057a11 */ /* 0x000fe400008f0c07 */
[----:B------:R-:W-:Y:S02]  /*10c60*/  MOV R8, RZ ;  /* 0x000000ff00087202 */ /* 0x000fe40000000f00 */
[----:B------:R-:W-:Y:S02]  /*10c70*/  @P0 IADD3 R8, -R139, RZ, RZ ;  /* 0x000000ff8b080210 */ /* 0x000fe40007ffe1ff */
[----:B--2---:R-:W2:Y:S02]  /*10c80*/  LDG.E.128 R4, [R4.64] ;  /* 0x0000000604047981 */ /* 0x004ea4000c1e1d00 */
[----:B------:R-:W-:-:S04]  /*10c90*/  IADD3 R3, P1, R8, R3, RZ ;  /* 0x0000000308037210 */ /* 0x000fc80007f3e0ff */
[----:B------:R-:W-:Y:S02]  /*10ca0*/  LEA.HI.X.SX32 R8, R8, R13, 0x1, P1 ;  /* 0x0000000d08087211 */ /* 0x000fe400008f0eff */
[----:B------:R-:W-:-:S04]  /*10cb0*/  LEA R10, P1, R3, c[0x0][0x2a8], 0x1 ;  /* 0x0000aa00030a7a11 */ /* 0x000fc800078208ff */
[----:B------:R-:W-:-:S06]  /*10cc0*/  LEA.HI.X R11, R3, c[0x0][0x2ac], R8, 0x1, P1 ;  /* 0x0000ab00030b7a11 */ /* 0x000fcc00008f0c08 */
[----:B---3--:R-:W3:Y:S01]  /*10cd0*/  LDG.E.128 R8, [R10.64] ;  /* 0x000000060a087981 */ /* 0x008ee2000c1e1d00 */
[--C-:B----4-:R-:W-:Y:S02]  /*10ce0*/  HADD2.F32 R24, -RZ, R17.reuse.H0_H0 ;  /* 0x20000011ff187230 */ /* 0x110fe40000004100 */
[----:B------:R-:W-:Y:S02]  /*10cf0*/  HADD2.F32 R26, -RZ, R17.H1_H1 ;  /* 0x30000011ff1a7230 */ /* 0x000fe40000004100 */
[----:B------:R-:W-:Y:S02]  /*10d00*/  HADD2.F32 R17, -RZ, R16.H1_H1 ;  /* 0x30000010ff117230 */ /* 0x000fe40000004100 */
[--C-:B--2---:R-:W-:Y:S02]  /*10d10*/  HADD2.F32 R3, -RZ, R5.reuse.H0_H0 ;  /* 0x20000005ff037230 */ /* 0x104fe40000004100 */
[----:B------:R-:W-:Y:S02]  /*10d20*/  HADD2.F32 R5, -RZ, R5.H1_H1 ;  /* 0x30000005ff057230 */ /* 0x000fe40000004100 */
[--C-:B------:R-:W-:Y:S01]  /*10d30*/  HADD2.F32 R13, -RZ, R4.reuse.H0_H0 ;  /* 0x20000004ff0d7230 */ /* 0x100fe20000004100 */
[----:B------:R-:W-:Y:S01]  /*10d40*/  @!P0 FADD.FTZ R3, -R3, -RZ ;  /* 0x800000ff03038221 */ /* 0x000fe20000010100 */
[----:B------:R-:W-:Y:S01]  /*10d50*/  HADD2.F32 R14, -RZ, R4.H1_H1 ;  /* 0x30000004ff0e7230 */ /* 0x000fe20000004100 */
[----:B------:R-:W-:Y:S01]  /*10d60*/  @!P0 FADD.FTZ R5, -R5, -RZ ;  /* 0x800000ff05058221 */ /* 0x000fe20000010100 */
[----:B------:R-:W-:-:S02]  /*10d70*/  HADD2.F32 R4, -RZ, R6.H0_H0 ;  /* 0x20000006ff047230 */ /* 0x000fc40000004100 */
[----:B------:R-:W-:Y:S02]  /*10d80*/  HADD2.F32 R15, -RZ, R6.H1_H1 ;  /* 0x30000006ff0f7230 */ /* 0x000fe40000004100 */
[----:B------:R-:W-:Y:S01]  /*10d90*/  HADD2.F32 R6, -RZ, R7.H0_H0 ;  /* 0x20000007ff067230 */ /* 0x000fe20000004100 */
[----:B------:R-:W-:Y:S01]  /*10da0*/  FMUL.FTZ R24, R24, R3 ;  /* 0x0000000318187220 */ /* 0x000fe20000410000 */
[----:B------:R-:W-:Y:S01]  /*10db0*/  HADD2.F32 R3, -RZ, R19.H0_H0 ;  /* 0x20000013ff037230 */ /* 0x000fe20000004100 */
[----:B------:R-:W-:Y:S01]  /*10dc0*/  FMUL.FTZ R26, R26, R5 ;  /* 0x000000051a1a7220 */ /* 0x000fe20000410000 */
[----:B------:R-:W-:Y:S01]  /*10dd0*/  HADD2.F32 R5, -RZ, R18.H0_H0 ;  /* 0x20000012ff057230 */ /* 0x000fe20000004100 */
[----:B------:R-:W-:Y:S02]  /*10de0*/  @!P0 FADD.FTZ R4, -R4, -RZ ;  /* 0x800000ff04048221 */ /* 0x000fe40000010100 */
[----:B------:R-:W-:Y:S01]  /*10df0*/  @!P0 FADD.FTZ R6, -R6, -RZ ;  /* 0x800000ff06068221 */ /* 0x000fe20000010100 */
[----:B------:R-:W-:Y:S01]  /*10e00*/  HADD2.F32 R7, -RZ, R7.H1_H1 ;  /* 0x30000007ff077230 */ /* 0x000fe20000004100 */
[----:B------:R-:W-:-:S02]  /*10e10*/  @!P0 FADD.FTZ R14, -R14, -RZ ;  /* 0x800000ff0e0e8221 */ /* 0x000fc40000010100 */
[----:B------:R-:W-:Y:S01]  /*10e20*/  FMUL.FTZ R4, R5, R4 ;  /* 0x0000000405047220 */ /* 0x000fe20000410000 */
[----:B---3--:R-:W-:Y:S01]  /*10e30*/  HADD2.F32 R5, -RZ, R9.H0_H0 ;  /* 0x20000009ff057230 */ /* 0x008fe20000004100 */
[----:B------:R-:W-:Y:S01]  /*10e40*/  FMUL.FTZ R6, R3, R6 ;  /* 0x0000000603067220 */ /* 0x000fe20000410000 */
[----:B-----5:R-:W-:Y:S01]  /*10e50*/  HADD2.F32 R3, -RZ, R21.H0_H0 ;  /* 0x20000015ff037230 */ /* 0x020fe20000004100 */
[----:B------:R-:W-:Y:S01]  /*10e60*/  FMUL.FTZ R17, R17, R14 ;  /* 0x0000000e11117220 */ /* 0x000fe20000410000 */
[----:B------:R-:W-:Y:S01]  /*10e70*/  HADD2.F32 R28, -RZ, R16.H0_H0 ;  /* 0x20000010ff1c7230 */ /* 0x000fe20000004100 */
[----:B------:R-:W-:Y:S01]  /*10e80*/  @!P0 FADD.FTZ R13, -R13, -RZ ;  /* 0x800000ff0d0d8221 */ /* 0x000fe20000010100 */
[----:B------:R-:W-:Y:S01]  /*10e90*/  HADD2.F32 R14, -RZ, R19.H1_H1 ;  /* 0x30000013ff0e7230 */ /* 0x000fe20000004100 */
[----:B------:R-:W-:Y:S01]  /*10ea0*/  @!P0 FADD.FTZ R7, -R7, -RZ ;  /* 0x800000ff07078221 */ /* 0x000fe20000010100 */
[----:B------:R-:W-:Y:S02]  /*10eb0*/  HADD2.F32 R21, -RZ, R21.H1_H1 ;  /* 0x30000015ff157230 */ /* 0x000fe40000004100 */
        /* <DEDUP_REMOVED lines=30> */
.L_x_2358:
[----:B------:R-:W-:Y:S05]  /*110a0*/  BSYNC B0 ;  /* 0x0000000000007941 */ /* 0x000fea0003800000 */
.L_x_2357:
[----:B-----5:R4:W-:Y:S01]  /*110b0*/  STS.128 [R201+0x5800], R20 ;  /* 0x00580014c9007388 */ /* 0x0209e20000000c00 */
[----:B------:R-:W-:Y:S05]  /*110c0*/  BRA `(.L_x_2322) ;  /* 0x000002a000007947 */ /* 0x000fea0003800000 */
.L_x_2296:
[----:B------:R-:W-:Y:S01]  /*110d0*/  IMAD.IADD R9, R199, 0x1, -R60 ;  /* 0x00000001c7097824 */ /* 0x000fe200078e0a3c */
[C---:B------:R-:W-:Y:S02]  /*110e0*/  IADD3 R0, R146.reuse, 0x10, RZ ;  /* 0x0000001092007810 */ /* 0x040fe40007ffe0ff */
[----:B------:R-:W-:-:S02]  /*110f0*/  IADD3 R12, R146, 0x30, RZ ;  /* 0x00000030920c7810 */ /* 0x000fc40007ffe0ff */
[-C--:B------:R-:W-:Y:S02]  /*11100*/  ISETP.GE.AND P5, PT, R0, R9.reuse, PT ;  /* 0x000000090000720c */ /* 0x080fe40003fa6270 */
[CC--:B------:R-:W-:Y:S02]  /*11110*/  ISETP.GE.AND P6, PT, R146.reuse, R9.reuse, PT ;  /* 0x000000099200720c */ /* 0x0c0fe40003fc6270 */
[----:B------:R-:W-:Y:S02]  /*11120*/  IADD3 R2, R146, 0x20, RZ ;  /* 0x0000002092027810 */ /* 0x000fe40007ffe0ff */
[-C--:B------:R-:W-:Y:S02]  /*11130*/  ISETP.GE.AND P2, PT, R12, R9.reuse, PT ;  /* 0x000000090c00720c */ /* 0x080fe40003f46270 */
[----:B------:R-:W-:-:S05]  /*11140*/  ISETP.GE.AND P4, PT, R2, R9, PT ;  /* 0x000000090200720c */ /* 0x000fca0003f86270 */
[----:B------:R-:W-:Y:S02]  /*11150*/  @!P5 IADD3 R7, P1, R7, R148, RZ ;  /* 0x000000940707d210 */ /* 0x000fe40007f3e0ff */
[----:B------:R-:W-:-:S03]  /*11160*/  @!P6 LEA R10, P0, R148, c[0x0][0x160], 0x1 ;  /* 0x00005800940aea11 */ /* 0x000fc600078008ff */
[--C-:B------:R-:W-:Y:S01]  /*11170*/  @!P5 IMAD.X R8, R5, 0x1, R143.reuse, P1 ;  /* 0x000000010508d824 */ /* 0x100fe200008e068f */
[--C-:B-----5:R-:W-:Y:S01]  /*11180*/  @!P6 LEA.HI.X R11, R148, c[0x0][0x164], R143.reuse, 0x1, P0 ;  /* 0x00005900940bea11 */ /* 0x120fe200000f0c8f */
[----:B------:R-:W-:Y:S01]  /*11190*/  @!P2 IMAD.MOV.U32 R14, RZ, RZ, R148 ;  /* 0x000000ffff0ea224 */ /* 0x000fe200078e0094 */
[----:B------:R-:W-:Y:S01]  /*111a0*/  @!P5 LEA R16, P1, R7, c[0x0][0x160], 0x1 ;  /* 0x000058000710da11 */ /* 0x000fe200078208ff */
[----:B------:R-:W-:Y:S01]  /*111b0*/  @!P2 IMAD.MOV.U32 R15, RZ, RZ, R143 ;  /* 0x000000ffff0fa224 */ /* 0x000fe200078e008f */
[----:B------:R-:W-:Y:S01]  /*111c0*/  @!P4 LEA R4, P0, R3, R148, 0x5 ;  /* 0x000000940304c211 */ /* 0x000fe200078028ff */
[----:B------:R-:W-:Y:S01]  /*111d0*/  @!P2 IMAD.MOV.U32 R6, RZ, RZ, c[0x0][0x194] ;  /* 0x00006500ff06a624 */ /* 0x000fe200078e00ff */
[----:B------:R-:W-:Y:S01]  /*111e0*/  @!P5 LEA.HI.X R17, R7, c[0x0][0x164], R8, 0x1, P1 ;  /* 0x000059000711da11 */ /* 0x000fe200008f0c08 */
[----:B------:R-:W-:Y:S01]  /*111f0*/  @!P4 IMAD.MOV.U32 R142, RZ, RZ, c[0x0][0x194] ;  /* 0x00006500ff8ec624 */ /* 0x000fe200078e00ff */
[----:B------:R-:W-:Y:S01]  /*11200*/  @!P4 LEA R8, P1, R4, c[0x0][0x160], 0x1 ;  /* 0x000058000408ca11 */ /* 0x000fe200078208ff */
[C---:B------:R-:W-:Y:S01]  /*11210*/  @!P2 IMAD.WIDE.U32 R14, R3.reuse, 0x30, R14 ;  /* 0x00000030030ea825 */ /* 0x040fe200078e000e */
[----:B------:R-:W-:Y:S01]  /*11220*/  @!PT LDS RZ, [RZ] ;  /* 0x00000000fffff984 */ /* 0x000fe20000000800 */
[----:B------:R-:W-:Y:S01]  /*11230*/  @!PT LDS RZ, [RZ] ;  /* 0x00000000fffff984 */ /* 0x000fe20000000800 */
[----:B------:R-:W-:Y:S01]  /*11240*/  @!PT LDS RZ, [RZ] ;  /* 0x00000000fffff984 */ /* 0x000fe20000000800 */
[----:B------:R1:W-:Y:S02]  /*11250*/  @!P6 LDGSTS.E.BYPASS.LTC128B.128 [R201], [R10.64] ;  /* 0x000000000ac9efae */ /* 0x0003e4000b901d46 */
[----:B------:R-:W-:Y:S01]  /*11260*/  @!P4 LEA.HI.X R3, R3, R143, R142, 0x5, P0 ;  /* 0x0000008f0303c211 */ /* 0x000fe200000f2c8e */
[----:B------:R-:W-:Y:S01]  /*11270*/  @!P2 IMAD R6, R6, 0x30, RZ ;  /* 0x000000300606a824 */ /* 0x000fe200078e02ff */
[----:B------:R1:W-:Y:S02]  /*11280*/  @!P6 LDGSTS.E.BYPASS.LTC128B.128 [R201+0x2000], [R10.64+0x80] ;  /* 0x020000800ac9efae */ /* 0x0003e4000b901d46 */
[----:B------:R-:W-:Y:S01]  /*11290*/  @!P4 LEA.HI.X R9, R4, c[0x0][0x164], R3, 0x1, P1 ;  /* 0x000059000409ca11 */ /* 0x000fe200008f0c03 */
[----:B------:R-:W-:Y:S01]  /*112a0*/  @!P2 IMAD.IADD R5, R15, 0x1, R6 ;  /* 0x000000010f05a824 */ /* 0x000fe200078e0206 */
[C---:B------:R-:W-:Y:S01]  /*112b0*/  @!P2 LEA R6, P0, R14.reuse, c[0x0][0x160], 0x1 ;  /* 0x000058000e06aa11 */ /* 0x040fe200078008ff */
[----:B------:R1:W-:Y:S03]  /*112c0*/  @!P6 LDGSTS.E.BYPASS.LTC128B.128 [R201+0x4000], [R10.64+0x100] ;  /* 0x040001000ac9efae */ /* 0x0003e6000b901d46 */
[----:B------:R-:W-:Y:S01]  /*112d0*/  @!P2 LEA.HI.X R7, R14, c[0x0][0x164], R5, 0x1, P0 ;  /* 0x000059000e07aa11 */ /* 0x000fe200000f0c05 */
[----:B------:R1:W-:Y:S04]  /*112e0*/  @!P5 LDGSTS.E.BYPASS.LTC128B.128 [R201+0x800], [R16.64] ;  /* 0x0080000010c9dfae */ /* 0x0003e8000b901d46 */
[----:B------:R1:W-:Y:S04]  /*112f0*/  @!P5 LDGSTS.E.BYPASS.LTC128B.128 [R201+0x2800], [R16.64+0x80] ;  /* 0x0280008010c9dfae */ /* 0x0003e8000b901d46 */
[----:B------:R1:W-:Y:S04]  /*11300*/  @!P5 LDGSTS.E.BYPASS.LTC128B.128 [R201+0x4800], [R16.64+0x100] ;  /* 0x0480010010c9dfae */ /* 0x0003e8000b901d46 */
[----:B------:R1:W-:Y:S04]  /*11310*/  @!P4 LDGSTS.E.BYPASS.LTC128B.128 [R201+0x1000], [R8.64] ;  /* 0x0100000008c9cfae */ /* 0x0003e8000b901d46 */
[----:B------:R1:W-:Y:S04]  /*11320*/  @!P4 LDGSTS.E.BYPASS.LTC128B.128 [R201+0x3000], [R8.64+0x80] ;  /* 0x0300008008c9cfae */ /* 0x0003e8000b901d46 */
[----:B------:R1:W-:Y:S04]  /*11330*/  @!P4 LDGSTS.E.BYPASS.LTC128B.128 [R201+0x5000], [R8.64+0x100] ;  /* 0x0500010008c9cfae */ /* 0x0003e8000b901d46 */
[----:B------:R1:W-:Y:S04]  /*11340*/  @!P2 LDGSTS.E.BYPASS.LTC128B.128 [R201+0x1800], [R6.64] ;  /* 0x0180000006c9afae */ /* 0x0003e8000b901d46 */
[----:B------:R1:W-:Y:S04]  /*11350*/  @!P2 LDGSTS.E.BYPASS.LTC128B.128 [R201+0x3800], [R6.64+0x80] ;  /* 0x0380008006c9afae */ /* 0x0003e8000b901d46 */
[----:B------:R1:W-:Y:S02]  /*11360*/  @!P2 LDGSTS.E.BYPASS.LTC128B.128 [R201+0x5800], [R6.64+0x100] ;  /* 0x0580010006c9afae */ /* 0x0003e4000b901d46 */
.L_x_2322:
[----:B------:R-:W-:Y:S05]  /*11370*/  BSYNC B2 ;  /* 0x0000000000027941 */ /* 0x000fea0003800000 */
.L_x_2295:
[----:B------:R-:W-:Y:S01]  /*11380*/  IADD3 R206, R134, -0x1, RZ ;  /* 0xffffffff86ce7810 */ /* 0x000fe20007ffe0ff */
[----:B------:R-:W-:Y:S01]  /*11390*/  IMAD.SHL.U32 R40, R64, 0x40, RZ ;  /* 0x0000004040287824 */ /* 0x000fe200078e00ff */
[----:B------:R-:W-:-:S03]  /*113a0*/  LEA R204, P4, R144, c[0x0][0x168], 0x1 ;  /* 0x00005a0090cc7a11 */ /* 0x000fc600078808ff */
[----:B------:R-:W-:Y:S01]  /*113b0*/  IMAD.SHL.U32 R3, R206, 0x40, RZ ;  /* 0x00000040ce037824 */ /* 0x000fe200078e00ff */
[----:B------:R-:W-:Y:S02]  /*113c0*/  LEA.HI.X R205, R144, c[0x0][0x16c], R52, 0x1, P4 ;  /* 0x00005b0090cd7a11 */ /* 0x000fe400020f0c34 */
[----:B------:R-:W-:Y:S01]  /*113d0*/  LOP3.LUT R40, R40, 0xfffffe00, RZ, 0xc0, !PT ;  /* 0xfffffe0028287812 */ /* 0x000fe200078ec0ff */
[----:B------:R-:W-:-:S05]  /*113e0*/  IMAD.IADD R5, R56, 0x1, -R3 ;  /* 0x0000000138057824 */ /* 0x000fca00078e0a03 */
[-C--:B------:R-:W-:Y:S02]  /*113f0*/  ISETP.GE.AND P0, PT, R146, R5.reuse, PT ;  /* 0x000000059200720c */ /* 0x080fe40003f06270 */
[-C--:B------:R-:W-:Y:S02]  /*11400*/  ISETP.GE.AND P2, PT, R0, R5.reuse, PT ;  /* 0x000000050000720c */ /* 0x080fe40003f46270 */
[-C--:B------:R-:W-:Y:S02]  /*11410*/  ISETP.GE.AND P1, PT, R12, R5.reuse, PT ;  /* 0x000000050c00720c */ /* 0x080fe40003f26270 */
[-C--:B------:R-:W-:Y:S01]  /*11420*/  ISETP.GE.AND P5, PT, R0, R5.reuse, PT ;  /* 0x000000050000720c */ /* 0x080fe20003fa6270 */
[----:B------:R-:W-:Y:S01]  /*11430*/  IMAD.SHL.U32 R0, R61, 0x40, RZ ;  /* 0x000000403d007824 */ /* 0x000fe200078e00ff */
[C---:B------:R-:W-:Y:S01]  /*11440*/  ISETP.GE.AND P6, PT, R146.reuse, R5, PT ;  /* 0x000000059200720c */ /* 0x040fe20003fc6270 */
[----:B------:R-:W-:-:S03]  /*11450*/  IMAD.SHL.U32 R146, R146, 0x8, RZ ;  /* 0x0000000892927824 */ /* 0x000fc600078e00ff */
[----:B-1----:R-:W-:Y:S01]  /*11460*/  LOP3.LUT R7, R0, 0x1c0, RZ, 0xc0, !PT ;  /* 0x000001c000077812 */ /* 0x002fe200078ec0ff */
[----:B------:R-:W-:Y:S01]  /*11470*/  @!PT LDS RZ, [RZ] ;  /* 0x00000000fffff984 */ /* 0x000fe20000000800 */
[----:B------:R-:W-:Y:S01]  /*11480*/  @!PT LDS RZ, [RZ] ;  /* 0x00000000fffff984 */ /* 0x000fe20000000800 */
[----:B------:R-:W-:Y:S01]  /*11490*/  @!PT LDS RZ, [RZ] ;  /* 0x00000000fffff984 */ /* 0x000fe20000000800 */
[----:B------:R1:W-:Y:S02]  /*114a0*/  @!P0 LDGSTS.E.BYPASS.LTC128B.128 [R201+0x6000], [R204.64] ;  /* 0x06000000ccc98fae */ /* 0x0003e4000b901d46 */
[C---:B--23--:R-:W-:Y:S02]  /*114b0*/  @!P2 LEA R14, P4, R54.reuse, R204, 0x1 ;  /* 0x000000cc360ea211 */ /* 0x04cfe400078808ff */
[----:B------:R1:W-:Y:S01]  /*114c0*/  @!P0 LDGSTS.E.BYPASS.LTC128B.128 [R201+0x8000], [R204.64+0x80] ;  /* 0x08000080ccc98fae */ /* 0x0003e2000b901d46 */
[----:B------:R-:W-:Y:S01]  /*114d0*/  @!P1 IMAD.MOV.U32 R4, RZ, RZ, c[0x0][0x19c] ;  /* 0x00006700ff049624 */ /* 0x000fe200078e00ff */
[----:B------:R-:W-:Y:S01]  /*114e0*/  @!P2 LEA.HI.X R15, R54, R205, R57, 0x1, P4 ;  /* 0x000000cd360fa211 */ /* 0x000fe200020f0c39 */
[----:B------:R-:W-:Y:S01]  /*114f0*/  @!P1 IMAD.MOV.U32 R8, RZ, RZ, c[0x0][0x198] ;  /* 0x00006600ff089624 */ /* 0x000fe200078e00ff */
[----:B------:R1:W-:Y:S01]  /*11500*/  @!P0 LDGSTS.E.BYPASS.LTC128B.128 [R201+0xa000], [R204.64+0x100] ;  /* 0x0a000100ccc98fae */ /* 0x0003e2000b901d46 */
[-C--:B------:R-:W-:Y:S01]  /*11510*/  ISETP.GE.AND P0, PT, R2, R5.reuse, PT ;  /* 0x000000050200720c */ /* 0x080fe20003f06270 */
[----:B-----5:R-:W-:Y:S01]  /*11520*/  @!P1 IMAD R11, R4, 0x60, RZ ;  /* 0x00000060040b9824 */ /* 0x020fe200078e02ff */
[----:B------:R-:W-:Y:S01]  /*11530*/  ISETP.GE.AND P4, PT, R2, R5, PT ;  /* 0x000000050200720c */ /* 0x000fe20003f86270 */
[----:B------:R2:W-:Y:S01]  /*11540*/  @!P2 LDGSTS.E.BYPASS.LTC128B.128 [R201+0x6800], [R14.64] ;  /* 0x068000000ec9afae */ /* 0x0005e2000b901d46 */
[----:B------:R-:W-:Y:S01]  /*11550*/  @!P1 IMAD.WIDE.U32 R8, R8, 0x60, R204 ;  /* 0x0000006008089825 */ /* 0x000fe200078e00cc */
[----:B------:R-:W-:-:S02]  /*11560*/  SHF.R.S32.HI R2, RZ, 0x4, R141 ;  /* 0x00000004ff027819 */ /* 0x000fc4000001148d */
[----:B------:R2:W-:Y:S01]  /*11570*/  @!P2 LDGSTS.E.BYPASS.LTC128B.128 [R201+0x8800], [R14.64+0x80] ;  /* 0x088000800ec9afae */ /* 0x0005e2000b901d46 */
[----:B------:R-:W-:Y:S01]  /*11580*/  @!P1 IMAD.IADD R9, R9, 0x1, R11 ;  /* 0x0000000109099824 */ /* 0x000fe200078e020b */
[----:B------:R-:W-:Y:S02]  /*11590*/  LEA.HI R141, R141, R2, RZ, 0x1 ;  /* 0x000000028d8d7211 */ /* 0x000fe400078f08ff */
[----:B------:R2:W-:Y:S01]  /*115a0*/  @!P2 LDGSTS.E.BYPASS.LTC128B.128 [R201+0xa800], [R14.64+0x100] ;  /* 0x0a8001000ec9afae */ /* 0x0005e2000b901d46 */
[----:B------:R-:W-:Y:S01]  /*115b0*/  LOP3.LUT R146, R7, 0x8, R146, 0xf8, !PT ;  /* 0x0000000807927812 */ /* 0x000fe200078ef892 */
[----:B------:R-:W-:Y:S01]  /*115c0*/  @!P0 IMAD.MOV.U32 R0, RZ, RZ, c[0x0][0x198] ;  /* 0x00006600ff008624 */ /* 0x000fe200078e00ff */
[----:B------:R-:W-:Y:S01]  /*115d0*/  LOP3.LUT R141, R141, 0xfffffffe, RZ, 0xc0, !PT ;  /* 0xfffffffe8d8d7812 */ /* 0x000fe200078ec0ff */
[----:B------:R-:W-:Y:S01]  /*115e0*/  @!P0 IMAD.MOV.U32 R4, RZ, RZ, c[0x0][0x19c] ;  /* 0x00006700ff048624 */ /* 0x000fe200078e00ff */
[----:B------:R-:W-:Y:S02]  /*115f0*/  SHF.R.U32.HI R7, RZ, 0x3, R7 ;  /* 0x00000003ff077819 */ /* 0x000fe40000011607 */
[----:B------:R-:W-:Y:S01]  /*11600*/  @!P0 LEA R10, P2, R0, R204, 0x6 ;  /* 0x000000cc000a8211 */ /* 0x000fe200078430ff */
[----:B------:R-:W-:Y:S01]  /*11610*/  IMAD.IADD R141, R2, 0x1, -R141 ;  /* 0x00000001028d7824 */ /* 0x000fe200078e0a8d */
[----:B------:R-:W-:Y:S01]  /*11620*/  LOP3.LUT R146, R146, R7, RZ, 0x3c, !PT ;  /* 0x0000000792927212 */ /* 0x000fe200078e3cff */
[----:B------:R-:W-:Y:S01]  /*11630*/  IMAD.SHL.U32 R7, R140, 0x40, RZ ;  /* 0x000000408c077824 */ /* 0x000fe200078e00ff */
[----:B------:R-:W-:Y:S01]  /*11640*/  @!P0 LEA.HI.X R11, R0, R205, R4, 0x6, P2 ;  /* 0x000000cd000b8211 */ /* 0x000fe200010f3404 */
[----:B------:R-:W-:Y:S01]  /*11650*/  IMAD.SHL.U32 R4, R141, 0x8, RZ ;  /* 0x000000088d047824 */ /* 0x000fe200078e00ff */
[----:B------:R-:W-:Y:S01]  /*11660*/  ISETP.GE.AND P2, PT, R12, R5, PT ;  /* 0x000000050c00720c */ /* 0x000fe20003f46270 */
[----:B------:R-:W-:Y:S01]  /*11670*/  @!P4 IMAD.MOV.U32 R0, RZ, RZ, c[0x0][0x1a0] ;  /* 0x00006800ff00c624 */ /* 0x000fe200078e00ff */
[----:B------:R-:W-:Y:S01]  /*11680*/  LOP3.LUT R7, R7, 0x1c0, RZ, 0xc0, !PT ;  /* 0x000001c007077812 */ /* 0x000fe200078ec0ff */
[----:B------:R3:W-:Y:S01]  /*11690*/  @!P0 LDGSTS.E.BYPASS.LTC128B.128 [R201+0x7000], [R10.64] ;  /* 0x070000000ac98fae */ /* 0x0007e2000b901d46 */
[----:B------:R-:W-:-:S02]  /*116a0*/  @!P4 IMAD.MOV.U32 R2, RZ, RZ, c[0x0][0x1a4] ;  /* 0x00006900ff02c624 */ /* 0x000fc400078e00ff */
[----:B------:R-:W-:Y:S01]  /*116b0*/  LOP3.LUT R4, R7, 0x8, R4, 0xf8, !PT ;  /* 0x0000000807047812 */ /* 0x000fe200078ef804 */
[----:B------:R3:W-:Y:S01]  /*116c0*/  @!P0 LDGSTS.E.BYPASS.LTC128B.128 [R201+0x9000], [R10.64+0x80] ;  /* 0x090000800ac98fae */ /* 0x0007e2000b901d46 */
[----:B------:R-:W-:Y:S01]  /*116d0*/  SHF.R.U32.HI R7, RZ, 0x3, R7 ;  /* 0x00000003ff077819 */ /* 0x000fe20000011607 */
[----:B------:R-:W-:Y:S02]  /*116e0*/  IMAD R197, R141, 0x200, R146 ;  /* 0x000002008dc57824 */ /* 0x000fe400078e0292 */
[----:B------:R3:W-:Y:S01]  /*116f0*/  @!P0 LDGSTS.E.BYPASS.LTC128B.128 [R201+0xb000], [R10.64+0x100] ;  /* 0x0b0001000ac98fae */ /* 0x0007e2000b901d46 */
[C---:B------:R-:W-:Y:S01]  /*11700*/  LEA R208, P0, R136.reuse, c[0x0][0x170], 0x1 ;  /* 0x00005c0088d07a11 */ /* 0x040fe200078008ff */
[----:B------:R-:W-:Y:S02]  /*11710*/  @!P2 IMAD.MOV.U32 R12, RZ, RZ, c[0x0][0x1a0] ;  /* 0x00006800ff0ca624 */ /* 0x000fe400078e00ff */
[----:B------:R4:W-:Y:S01]  /*11720*/  @!P1 LDGSTS.E.BYPASS.LTC128B.128 [R201+0x7800], [R8.64] ;  /* 0x0780000008c99fae */ /* 0x0009e2000b901d46 */
[----:B------:R-:W-:Y:S01]  /*11730*/  LEA.HI.X R207, R136, c[0x0][0x174], R133, 0x1, P0 ;  /* 0x00005d0088cf7a11 */ /* 0x000fe200000f0c85 */
[----:B------:R-:W-:-:S02]  /*11740*/  @!P2 IMAD.MOV.U32 R5, RZ, RZ, c[0x0][0x1a4] ;  /* 0x00006900ff05a624 */ /* 0x000fc400078e00ff */
[----:B------:R4:W-:Y:S01]  /*11750*/  @!P1 LDGSTS.E.BYPASS.LTC128B.128 [R201+0x9800], [R8.64+0x80] ;  /* 0x0980008008c99fae */ /* 0x0009e2000b901d46 */
[----:B------:R-:W-:Y:S02]  /*11760*/  IMAD.SHL.U32 R197, R197, 0x2, RZ ;  /* 0x00000002c5c57824 */ /* 0x000fe400078e00ff */
[----:B------:R-:W-:Y:S01]  /*11770*/  @!P2 IMAD.MOV.U32 R209, RZ, RZ, R207 ;  /* 0x000000ffffd1a224 */ /* 0x000fe200078e00cf */
[----:B------:R4:W-:Y:S01]  /*11780*/  @!P1 LDGSTS.E.BYPASS.LTC128B.128 [R201+0xb800], [R8.64+0x100] ;  /* 0x0b80010008c99fae */ /* 0x0009e2000b901d46 */
[----:B------:R-:W-:Y:S01]  /*11790*/  @!P2 IMAD R5, R5, 0x60, RZ ;  /* 0x000000600505a824 */ /* 0x000fe200078e02ff */
[----:B------:R-:W-:Y:S01]  /*117a0*/  IADD3 R195, R197, 0x6020, RZ ;  /* 0x00006020c5c37810 */ /* 0x000fe20007ffe0ff */
[----:B------:R-:W-:Y:S01]  /*117b0*/  @!P2 IMAD.WIDE.U32 R12, R12, 0x60, R208 ;  /* 0x000000600c0ca825 */ /* 0x000fe200078e00d0 */
[----:B------:R-:W0:Y:S03]  /*117c0*/  LDGDEPBAR ;  /* 0x00000000000079af */ /* 0x000e260000000000 */
[----:B------:R-:W-:-:S02]  /*117d0*/  @!P6 IMAD.MOV.U32 R209, RZ, RZ, R207 ;  /* 0x000000ffffd1e224 */ /* 0x000fc400078e00cf */
[----:B------:R-:W-:Y:S01]  /*117e0*/  @!P2 IMAD.IADD R5, R13, 0x1, R5 ;  /* 0x000000010d05a824 */ /* 0x000fe200078e0205 */
[----:B---3--:R-:W-:-:S04]  /*117f0*/  @!P5 LEA R10, P1, R63, R208, 0x1 ;  /* 0x000000d03f0ad211 */ /* 0x008fc800078208ff */
[----:B------:R-:W-:Y:S02]  /*11800*/  @!P5 LEA.HI.X R11, R63, R207, R62, 0x1, P1 ;  /* 0x000000cf3f0bd211 */ /* 0x000fe400008f0c3e */
[----:B----4-:R-:W-:Y:S01]  /*11810*/  @!P4 LEA R8, P0, R0, R208, 0x6 ;  /* 0x000000d00008c211 */ /* 0x010fe200078030ff */
[----:B------:R-:W-:-:S04]  /*11820*/  DEPBAR.LE SB0, 0x0 ;  /* 0x000080000000791a */ /* 0x000fc80000000000 */
[----:B------:R-:W-:Y:S01]  /*11830*/  BAR.SYNC.DEFER_BLOCKING 0x0 ;  /* 0x0000000000007b1d */ /* 0x000fe20000010000 */
[----:B------:R-:W-:Y:S02]  /*11840*/  @!P4 LEA.HI.X R9, R0, R207, R2, 0x6, P0 ;  /* 0x000000cf0009c211 */ /* 0x000fe400000f3402 */
[----:B------:R-:W-:Y:S01]  /*11850*/  LOP3.LUT R2, R4, R7, RZ, 0x3c, !PT ;  /* 0x0000000704027212 */ /* 0x000fe200078e3cff */
[----:B------:R-:W-:Y:S01]  /*11860*/  IMAD R7, R59, 0x400, R40 ;  /* 0x000004003b077824 */ /* 0x000fe200078e0228 */
[----:B------:R-:W-:Y:S01]  /*11870*/  IADD3 R0, R197, 0x6000, RZ ;  /* 0x00006000c5007810 */ /* 0x000fe20007ffe0ff */
[----:B------:R-:W-:Y:S02]  /*11880*/  @!P2 IMAD.MOV.U32 R4, RZ, RZ, R12 ;  /* 0x000000ffff04a224 */ /* 0x000fe400078e000c */
[----:B------:R-:W-:Y:S02]  /*11890*/  IMAD.IADD R198, R2, 0x1, R7 ;  /* 0x0000000102c67824 */ /* 0x000fe400078e0207 */
[----:B------:R-:W-:-:S02]  /*118a0*/  IMAD R59, R59, 0x10, R60 ;  /* 0x000000103b3b7824 */ /* 0x000fc400078e023c */
[----:B------:R-:W-:-:S04]  /*118b0*/  IMAD.SHL.U32 R198, R198, 0x2, RZ ;  /* 0x00000002c6c67824 */ /* 0x000fc800078e00ff */
[--C-:B------:R-:W-:Y:S02]  /*118c0*/  IMAD R196, R45, 0x2, R198.reuse ;  /* 0x000000022dc47824 */ /* 0x100fe400078e02c6 */
[C---:B------:R-:W-:Y:S02]  /*118d0*/  IMAD R194, R43.reuse, 0x2, R198 ;  /* 0x000000022bc27824 */ /* 0x040fe400078e02c6 */
[----:B------:R-:W-:Y:S01]  /*118e0*/  IMAD R193, R43, 0x2, R196 ;  /* 0x000000022bc17824 */ /* 0x000fe200078e02c4 */
        /* <DEDUP_REMOVED lines=35> */
[----:B------:R1:W-:Y:S01]  /*11b20*/  @!P2 LDGSTS.E.BYPASS.LTC128B.128 [R201+0x11800], [R4.64+0x100] ;  /* 0x1180010004c9afae */ /* 0x0003e2000b901d46 */
[----:B------:R-:W-:-:S03]  /*11b30*/  R2P PR, R61, 0x6 ;  /* 0x000000063d007804 */ /* 0x000fc60000000000 */
[----:B------:R-:W-:Y:S04]  /*11b40*/  LDSM.16.M88.4 R48, [R198] ;  /* 0x00000000c630783b */ /* 0x000fe80000000200 */
[----:B------:R-:W1:Y:S04]  /*11b50*/  LDSM.16.M88.4 R16, [R197+0x6000] ;  /* 0x00600000c510783b */ /* 0x000e680000000200 */
[----:B----4-:R-:W2:Y:S02]  /*11b60*/  LDSM.16.M88.4 R8, [R197+0x6800] ;  /* 0x00680000c508783b */ /* 0x010ea40000000200 */
[----:B------:R-:W-:Y:S01]  /*11b70*/  @P1 IADD3 R195, R0, -0x20, RZ ;  /* 0xffffffe000c31810 */ /* 0x000fe20007ffe0ff */
[----:B------:R-:W-:Y:S01]  /*11b80*/  IMAD.MOV.U32 R0, RZ, RZ, 0x40 ;  /* 0x00000040ff007424 */ /* 0x000fe200078e00ff */
[----:B------:R-:W4:Y:S02]  /*11b90*/  LDSM.16.M88.4 R92, [R197+0x7000] ;  /* 0x00700000c55c783b */ /* 0x000f240000000200 */
[----:B------:R-:W-:-:S02]  /*11ba0*/  IADD3 R187, R195, 0x800, RZ ;  /* 0x00000800c3bb7810 */ /* 0x000fc40007ffe0ff */
[----:B------:R-:W-:Y:S01]  /*11bb0*/  LDSM.16.M88.4 R72, [R196] ;  /* 0x00000000c448783b */ /* 0x000fe20000000200 */
[----:B------:R-:W-:Y:S02]  /*11bc0*/  SEL R0, R0, 0xffffffc0, !P2 ;  /* 0xffffffc000007807 */ /* 0x000fe40005000000 */
[C---:B------:R-:W-:Y:S01]  /*11bd0*/  IADD3 R186, R195.reuse, 0x1000, RZ ;  /* 0x00001000c3ba7810 */ /* 0x040fe20007ffe0ff */
[----:B------:R-:W3:Y:S01]  /*11be0*/  LDSM.16.M88.4 R84, [R195] ;  /* 0x00000000c354783b */ /* 0x000ee20000000200 */
[----:B------:R-:W-:Y:S01]  /*11bf0*/  IADD3 R185, R195, 0x1800, RZ ;  /* 0x00001800c3b97810 */ /* 0x000fe20007ffe0ff */
[----:B------:R-:W-:Y:S01]  /*11c00*/  IMAD.IADD R191, R197, 0x1, R0 ;  /* 0x00000001c5bf7824 */ /* 0x000fe200078e0200 */
[C---:B------:R-:W-:Y:S01]  /*11c10*/  IADD3 R183, R195.reuse, 0x2000, RZ ;  /* 0x00002000c3b77810 */ /* 0x040fe20007ffe0ff */
[----:B------:R-:W3:Y:S01]  /*11c20*/  LDSM.16.M88.4 R88, [R197+0x7800] ;  /* 0x00780000c558783b */ /* 0x000ee20000000200 */
[----:B------:R-:W-:Y:S01]  /*11c30*/  IMAD.IADD R184, R0, 0x1, R195 ;  /* 0x0000000100b87824 */ /* 0x000fe200078e02c3 */
[----:B------:R-:W-:-:S02]  /*11c40*/  IADD3 R182, R195, 0x2800, RZ ;  /* 0x00002800c3b67810 */ /* 0x000fc40007ffe0ff */
[----:B------:R-:W3:Y:S01]  /*11c50*/  LDSM.16.M88.4 R80, [R195+0x800] ;  /* 0x00080000c350783b */ /* 0x000ee20000000200 */
[C---:B------:R-:W-:Y:S02]  /*11c60*/  IADD3 R181, R195.reuse, 0x3000, RZ ;  /* 0x00003000c3b57810 */ /* 0x040fe40007ffe0ff */
[C---:B------:R-:W-:Y:S01]  /*11c70*/  IADD3 R180, R195.reuse, 0x3800, RZ ;  /* 0x00003800c3b47810 */ /* 0x040fe20007ffe0ff */
[----:B------:R-:W3:Y:S01]  /*11c80*/  LDSM.16.M88.4 R76, [R195+0x1000] ;  /* 0x00100000c34c783b */ /* 0x000ee20000000200 */
[C---:B------:R-:W-:Y:S02]  /*11c90*/  IADD3 R179, R195.reuse, 0x4000, RZ ;  /* 0x00004000c3b37810 */ /* 0x040fe40007ffe0ff */
[C---:B------:R-:W-:Y:S01]  /*11ca0*/  IADD3 R178, R195.reuse, 0x4800, RZ ;  /* 0x00004800c3b27810 */ /* 0x040fe20007ffe0ff */
[----:B------:R-:W-:Y:S01]  /*11cb0*/  LDSM.16.M88.4 R36, [R194] ;  /* 0x00000000c224783b */ /* 0x000fe20000000200 */
[C---:B------:R-:W-:Y:S02]  /*11cc0*/  IADD3 R177, R195.reuse, 0x5000, RZ ;  /* 0x00005000c3b17810 */ /* 0x040fe40007ffe0ff */
[----:B------:R-:W-:Y:S01]  /*11cd0*/  IADD3 R176, R195, 0x5800, RZ ;  /* 0x00005800c3b07810 */ /* 0x000fe20007ffe0ff */
[----:B------:R-:W3:Y:S01]  /*11ce0*/  LDSM.16.M88.4 R32, [R191+0x6000] ;  /* 0x00600000bf20783b */ /* 0x000ee20000000200 */
[C---:B-1----:R-:W-:Y:S03]  /*11cf0*/  HMMA.16816.F32 R20, R48.reuse, R16, RZ ;  /* 0x000000103014723c */ /* 0x042fe600000018ff */
[----:B------:R-:W1:Y:S04]  /*11d00*/  LDSM.16.M88.4 R28, [R191+0x6800] ;  /* 0x00680000bf1c783b */ /* 0x000e680000000200 */
[----:B------:R-:W1:Y:S01]  /*11d10*/  LDSM.16.M88.4 R68, [R195+0x1800] ;  /* 0x00180000c344783b */ /* 0x000e620000000200 */
[C---:B--2---:R-:W-:Y:S03]  /*11d20*/  HMMA.16816.F32 R12, R48.reuse, R8, RZ ;  /* 0x00000008300c723c */ /* 0x044fe600000018ff */
[----:B------:R-:W2:Y:S04]  /*11d30*/  LDSM.16.M88.4 R24, [R191+0x7000] ;  /* 0x00700000bf18783b */ /* 0x000ea80000000200 */
[----:B------:R-:W-:Y:S01]  /*11d40*/  LDSM.16.M88.4 R96, [R191+0x7800] ;  /* 0x00780000bf60783b */ /* 0x000fe20000000200 */
[C---:B------:R-:W-:Y:S03]  /*11d50*/  HMMA.16816.F32 R16, R48.reuse, R18, RZ ;  /* 0x000000123010723c */ /* 0x040fe600000018ff */
[----:B------:R-:W0:Y:S05]  /*11d60*/  LDGDEPBAR ;  /* 0x00000000000079af */ /* 0x000e2a0000000000 */
[C---:B------:R-:W-:Y:S08]  /*11d70*/  HMMA.16816.F32 R8, R48.reuse, R10, RZ ;  /* 0x0000000a3008723c */ /* 0x040ff000000018ff */
[C---:B----4-:R-:W-:Y:S08]  /*11d80*/  HMMA.16816.F32 R4, R48.reuse, R92, RZ ;  /* 0x0000005c3004723c */ /* 0x050ff000000018ff */
[----:B------:R-:W-:Y:S08]  /*11d90*/  HMMA.16816.F32 R92, R48, R94, RZ ;  /* 0x0000005e305c723c */ /* 0x000ff000000018ff */
[----:B---3--:R-:W-:Y:S08]  /*11da0*/  HMMA.16816.F32 R20, R72, R84, R20 ;  /* 0x000000544814723c */ /* 0x008ff00000001814 */
[----:B------:R-:W-:Y:S08]  /*11db0*/  HMMA.16816.F32 R64, R48, R88, RZ ;  /* 0x000000583040723c */ /* 0x000ff000000018ff */
[C---:B------:R-:W-:Y:S01]  /*11dc0*/  HMMA.16816.F32 R16, R72.reuse, R86, R16 ;  /* 0x000000564810723c */ /* 0x040fe20000001810 */
[----:B------:R-:W-:Y:S07]  /*11dd0*/  LDSM.16.M88.4 R84, [R184] ;  /* 0x00000000b854783b */ /* 0x000fee0000000200 */
[C---:B------:R-:W-:Y:S08]  /*11de0*/  HMMA.16816.F32 R12, R72.reuse, R80, R12 ;  /* 0x00000050480c723c */ /* 0x040ff0000000180c */
[----:B------:R-:W-:Y:S01]  /*11df0*/  HMMA.16816.F32 R8, R72, R82, R8 ;  /* 0x000000524808723c */ /* 0x000fe20000001808 */
[----:B------:R-:W-:Y:S07]  /*11e00*/  LDSM.16.M88.4 R80, [R184+0x800] ;  /* 0x00080000b850783b */ /* 0x000fee0000000200 */
[----:B------:R-:W-:Y:S01]  /*11e10*/  HMMA.16816.F32 R48, R48, R90, RZ ;  /* 0x0000005a3030723c */ /* 0x000fe200000018ff */
[----:B------:R-:W3:Y:S07]  /*11e20*/  LDSM.16.M88.4 R88, [R193] ;  /* 0x00000000c158783b */ /* 0x000eee0000000200 */
[C---:B------:R-:W-:Y:S08]  /*11e30*/  HMMA.16816.F32 R4, R72.reuse, R76, R4 ;  /* 0x0000004c4804723c */ /* 0x040ff00000001804 */
[----:B------:R-:W-:Y:S01]  /*11e40*/  HMMA.16816.F32 R92, R72, R78, R92 ;  /* 0x0000004e485c723c */ /* 0x000fe2000000185c */
[----:B------:R-:W4:Y:S07]  /*11e50*/  LDSM.16.M88.4 R76, [R184+0x1000] ;  /* 0x00100000b84c783b */ /* 0x000f2e0000000200 */
[C---:B------:R-:W-:Y:S08]  /*11e60*/  HMMA.16816.F32 R20, R36.reuse, R32, R20 ;  /* 0x000000202414723c */ /* 0x040ff00000001814 */
[C---:B------:R-:W-:Y:S08]  /*11e70*/  HMMA.16816.F32 R16, R36.reuse, R34, R16 ;  /* 0x000000222410723c */ /* 0x040ff00000001810 */
[C---:B-1----:R-:W-:Y:S08]  /*11e80*/  HMMA.16816.F32 R12, R36.reuse, R28, R12 ;  /* 0x0000001c240c723c */ /* 0x042ff0000000180c */
[----:B------:R-:W-:Y:S01]  /*11e90*/  HMMA.16816.F32 R8, R36, R30, R8 ;  /* 0x0000001e2408723c */ /* 0x000fe20000001808 */
[----:B------:R-:W-:Y:S07]  /*11ea0*/  LDSM.16.M88.4 R28, [R198+0x2000] ;  /* 0x00200000c61c783b */ /* 0x000fee0000000200 */
[C---:B------:R-:W-:Y:S08]  /*11eb0*/  HMMA.16816.F32 R64, R72.reuse, R68, R64 ;  /* 0x000000444840723c */ /* 0x040ff00000001840 */
[----:B------:R-:W-:Y:S01]  /*11ec0*/  HMMA.16816.F32 R48, R72, R70, R48 ;  /* 0x000000464830723c */ /* 0x000fe20000001830 */
[----:B------:R-:W-:Y:S04]  /*11ed0*/  LDSM.16.M88.4 R68, [R184+0x1800] ;  /* 0x00180000b844783b */ /* 0x000fe80000000200 */
[----:B------:R-:W-:Y:S03]  /*11ee0*/  LDSM.16.M88.4 R72, [R197+0x8800] ;  /* 0x00880000c548783b */ /* 0x000fe60000000200 */
[C---:B--2---:R-:W-:Y:S01]  /*11ef0*/  HMMA.16816.F32 R32, R36.reuse, R24, R4 ;  /* 0x000000182420723c */ /* 0x044fe20000001804 */
[----:B------:R-:W1:Y:S07]  /*11f00*/  LDSM.16.M88.4 R4, [R197+0x8000] ;  /* 0x00800000c504783b */ /* 0x000e6e0000000200 */
[----:B------:R-:W-:Y:S01]  /*11f10*/  HMMA.16816.F32 R92, R36, R26, R92 ;  /* 0x0000001a245c723c */ /* 0x000fe2000000185c */
[----:B------:R-:W2:Y:S07]  /*11f20*/  LDSM.16.M88.4 R24, [R197+0x9000] ;  /* 0x00900000c518783b */ /* 0x000eae0000000200 */
[C---:B---3--:R-:W-:Y:S08]  /*11f30*/  HMMA.16816.F32 R20, R88.reuse, R84, R20 ;  /* 0x000000545814723c */ /* 0x048ff00000001814 */
[C---:B------:R-:W-:Y:S08]  /*11f40*/  HMMA.16816.F32 R12, R88.reuse, R80, R12 ;  /* 0x00000050580c723c */ /* 0x040ff0000000180c */
[----:B------:R-:W-:Y:S08]  /*11f50*/  HMMA.16816.F32 R8, R88, R82, R8 ;  /* 0x000000525808723c */ /* 0x000ff00000001808 */
[C---:B------:R-:W-:Y:S08]  /*11f60*/  HMMA.16816.F32 R64, R36.reuse, R96, R64 ;  /* 0x000000602440723c */ /* 0x040ff00000001840 */
[----:B------:R-:W-:Y:S01]  /*11f70*/  HMMA.16816.F32 R48, R36, R98, R48 ;  /* 0x000000622430723c */ /* 0x000fe20000001830 */
[----:B------:R-:W-:Y:S07]  /*11f80*/  LDSM.16.M88.4 R36, [R196+0x2000] ;  /* 0x00200000c424783b */ /* 0x000fee0000000200 */
[C---:B------:R-:W-:Y:S01]  /*11f90*/  HMMA.16816.F32 R16, R88.reuse, R86, R16 ;  /* 0x000000565810723c */ /* 0x040fe20000001810 */
[----:B------:R-:W-:Y:S07]  /*11fa0*/  LDSM.16.M88.4 R84, [R197+0x9800] ;  /* 0x00980000c554783b */ /* 0x000fee0000000200 */
[C---:B----4-:R-:W-:Y:S01]  /*11fb0*/  HMMA.16816.F32 R80, R88.reuse, R76, R32 ;  /* 0x0000004c5850723c */ /* 0x050fe20000001820 */
[----:B------:R-:W3:Y:S07]  /*11fc0*/  LDSM.16.M88.4 R32, [R195+0x2000] ;  /* 0x00200000c320783b */ /* 0x000eee0000000200 */
[----:B------:R-:W-:Y:S01]  /*11fd0*/  HMMA.16816.F32 R96, R88, R78, R92 ;  /* 0x0000004e5860723c */ /* 0x000fe2000000185c */
[----:B------:R-:W4:Y:S04]  /*11fe0*/  LDSM.16.M88.4 R76, [R195+0x3000] ;  /* 0x00300000c34c783b */ /* 0x000f280000000200 */
[----:B------:R-:W-:Y:S03]  /*11ff0*/  LDSM.16.M88.4 R92, [R195+0x2800] ;  /* 0x00280000c35c783b */ /* 0x000fe60000000200 */
[----:B-1----:R-:W-:Y:S08]  /*12000*/  HMMA.16816.F32 R20, R28, R4, R20 ;  /* 0x000000041c14723c */ /* 0x002ff00000001814 */
[C---:B------:R-:W-:Y:S08]  /*12010*/  HMMA.16816.F32 R64, R88.reuse, R68, R64 ;  /* 0x000000445840723c */ /* 0x040ff00000001840 */
[----:B------:R-:W-:Y:S01]  /*12020*/  HMMA.16816.F32 R48, R88, R70, R48 ;  /* 0x000000465830723c */ /* 0x000fe20000001830 */
[----:B------:R-:W-:Y:S04]  /*12030*/  LDSM.16.M88.4 R68, [R194+0x2000] ;  /* 0x00200000c244783b */ /* 0x000fe80000000200 */
[----:B------:R-:W-:Y:S03]  /*12040*/  LDSM.16.M88.4 R88, [R191+0x8800] ;  /* 0x00880000bf58783b */ /* 0x000fe60000000200 */
[C---:B------:R-:W-:Y:S01]  /*12050*/  HMMA.16816.F32 R16, R28.reuse, R6, R16 ;  /* 0x000000061c10723c */ /* 0x040fe20000001810 */
[----:B------:R-:W1:Y:S07]  /*12060*/  LDSM.16.M88.4 R4, [R191+0x8000] ;  /* 0x00800000bf04783b */ /* 0x000e6e0000000200 */
[C---:B--2---:R-:W-:Y:S08]  /*12070*/  HMMA.16816.F32 R80, R28.reuse, R24, R80 ;  /* 0x000000181c50723c */ /* 0x044ff00000001850 */
[C---:B------:R-:W-:Y:S08]  /*12080*/  HMMA.16816.F32 R12, R28.reuse, R72, R12 ;  /* 0x000000481c0c723c */ /* 0x040ff0000000180c */
[C---:B------:R-:W-:Y:S01]  /*12090*/  HMMA.16816.F32 R8, R28.reuse, R74, R8 ;  /* 0x0000004a1c08723c */ /* 0x040fe20000001808 */
[----:B------:R-:W2:Y:S07]  /*120a0*/  LDSM.16.M88.4 R72, [R195+0x3800] ;  /* 0x00380000c348783b */ /* 0x000eae0000000200 */
[----:B------:R-:W-:Y:S01]  /*120b0*/  HMMA.16816.F32 R96, R28, R26, R96 ;  /* 0x0000001a1c60723c */ /* 0x000fe20000001860 */
[----:B------:R-:W1:Y:S07]  /*120c0*/  LDSM.16.M88.4 R24, [R191+0x9000] ;  /* 0x00900000bf18783b */ /* 0x000e6e0000000200 */
[----:B---3--:R-:W-:Y:S08]  /*120d0*/  HMMA.16816.F32 R20, R36, R32, R20 ;  /* 0x000000202414723c */ /* 0x008ff00000001814 */
[C---:B------:R-:W-:Y:S08]  /*120e0*/  HMMA.16816.F32 R64, R28.reuse, R84, R64 ;  /* 0x000000541c40723c */ /* 0x040ff00000001840 */
[----:B------:R-:W-:Y:S01]  /*120f0*/  HMMA.16816.F32 R48, R28, R86, R48 ;  /* 0x000000561c30723c */ /* 0x000fe20000001830 */
[----:B------:R-:W-:Y:S04]  /*12100*/  LDSM.16.M88.4 R28, [R184+0x2000] ;  /* 0x00200000b81c783b */ /* 0x000fe80000000200 */
[----:B------:R-:W-:Y:S03]  /*12110*/  LDSM.16.M88.4 R84, [R191+0x9800] ;  /* 0x00980000bf54783b */ /* 0x000fe60000000200 */
[C---:B------:R-:W-:Y:S01]  /*12120*/  HMMA.16816.F32 R16, R36.reuse, R34, R16 ;  /* 0x000000222410723c */ /* 0x040fe20000001810 */
[----:B------:R-:W3:Y:S07]  /*12130*/  LDSM.16.M88.4 R32, [R193+0x2000] ;  /* 0x00200000c120783b */ /* 0x000eee0000000200 */
[C---:B----4-:R-:W-:Y:S08]  /*12140*/  HMMA.16816.F32 R80, R36.reuse, R76, R80 ;  /* 0x0000004c2450723c */ /* 0x050ff00000001850 */
[----:B------:R-:W-:Y:S01]  /*12150*/  HMMA.16816.F32 R96, R36, R78, R96 ;  /* 0x0000004e2460723c */ /* 0x000fe20000001860 */
[----:B------:R-:W4:Y:S07]  /*12160*/  LDSM.16.M88.4 R76, [R184+0x3000] ;  /* 0x00300000b84c783b */ /* 0x000f2e0000000200 */
[----:B-1----:R-:W-:Y:S08]  /*12170*/  HMMA.16816.F32 R20, R68, R4, R20 ;  /* 0x000000044414723c */ /* 0x002ff00000001814 */
[C---:B------:R-:W-:Y:S08]  /*12180*/  HMMA.16816.F32 R12, R36.reuse, R92, R12 ;  /* 0x0000005c240c723c */ /* 0x040ff0000000180c */
[C---:B------:R-:W-:Y:S01]  /*12190*/  HMMA.16816.F32 R8, R36.reuse, R94, R8 ;  /* 0x0000005e2408723c */ /* 0x040fe20000001808 */
[----:B------:R-:W-:Y:S07]  /*121a0*/  LDSM.16.M88.4 R92, [R184+0x2800] ;  /* 0x00280000b85c783b */ /* 0x000fee0000000200 */
[C---:B--2---:R-:W-:Y:S08]  /*121b0*/  HMMA.16816.F32 R64, R36.reuse, R72, R64 ;  /* 0x000000482440723c */ /* 0x044ff00000001840 */
[----:B------:R-:W-:Y:S01]  /*121c0*/  HMMA.16816.F32 R48, R36, R74, R48 ;  /* 0x0000004a2430723c */ /* 0x000fe20000001830 */
[----:B------:R-:W-:Y:S04]  /*121d0*/  LDSM.16.M88.4 R36, [R198+0x4000] ;  /* 0x00400000c624783b */ /* 0x000fe80000000200 */
[----:B------:R-:W-:Y:S03]  /*121e0*/  LDSM.16.M88.4 R72, [R184+0x3800] ;  /* 0x00380000b848783b */ /* 0x000fe60000000200 */
[C---:B------:R-:W-:Y:S01]  /*121f0*/  HMMA.16816.F32 R16, R68.reuse, R6, R16 ;  /* 0x000000064410723c */ /* 0x040fe20000001810 */
[----:B------:R-:W1:Y:S07]  /*12200*/  LDSM.16.M88.4 R4, [R197+0xa000] ;  /* 0x00a00000c504783b */ /* 0x000e6e0000000200 */
[C---:B------:R-:W-:Y:S08]  /*12210*/  HMMA.16816.F32 R80, R68.reuse, R24, R80 ;  /* 0x000000184450723c */ /* 0x040ff00000001850 */
[----:B------:R-:W-:Y:S01]  /*12220*/  HMMA.16816.F32 R96, R68, R26, R96 ;  /* 0x0000001a4460723c */ /* 0x000fe20000001860 */
[----:B------:R-:W2:Y:S07]  /*12230*/  LDSM.16.M88.4 R24, [R197+0xb000] ;  /* 0x00b00000c518783b */ /* 0x000eae0000000200 */
[----:B---3--:R-:W-:Y:S08]  /*12240*/  HMMA.16816.F32 R20, R32, R28, R20 ;  /* 0x0000001c2014723c */ /* 0x008ff00000001814 */
        /* <DEDUP_REMOVED lines=21> */
[----:B------:R-:W1:Y:S07]  /*123a0*/  LDSM.16.M88.4 R4, [R191+0xa000] ;  /* 0x00a00000bf04783b */ /* 0x000e6e0000000200 */
[C---:B--2---:R-:W-:Y:S08]  /*123b0*/  HMMA.16816.F32 R80, R36.reuse, R24, R80 ;  /* 0x000000182450723c */ /* 0x044ff00000001850 */
[----:B------:R-:W-:Y:S01]  /*123c0*/  HMMA.16816.F32 R96, R36, R26, R96 ;  /* 0x0000001a2460723c */ /* 0x000fe20000001860 */
[----:B------:R-:W2:Y:S07]  /*123d0*/  LDSM.16.M88.4 R24, [R191+0xb000] ;  /* 0x00b00000bf18783b */ /* 0x000eae0000000200 */
[----:B---3--:R-:W-:Y:S08]  /*123e0*/  HMMA.16816.F32 R20, R68, R28, R20 ;  /* 0x0000001c4414723c */ /* 0x008ff00000001814 */
[C---:B------:R-:W-:Y:S08]  /*123f0*/  HMMA.16816.F32 R12, R36.reuse, R88, R12 ;  /* 0x00000058240c723c */ /* 0x040ff0000000180c */
[----:B------:R-:W-:Y:S01]  /*12400*/  HMMA.16816.F32 R8, R36, R90, R8 ;  /* 0x0000005a2408723c */ /* 0x000fe20000001808 */
[----:B------:R-:W3:Y:S07]  /*12410*/  LDSM.16.M88.4 R88, [R191+0xa800] ;  /* 0x00a80000bf58783b */ /* 0x000eee0000000200 */
[C---:B------:R-:W-:Y:S01]  /*12420*/  HMMA.16816.F32 R16, R68.reuse, R30, R16 ;  /* 0x0000001e4410723c */ /* 0x040fe20000001810 */
[----:B------:R-:W2:Y:S07]  /*12430*/  LDSM.16.M88.4 R28, [R191+0xb800] ;  /* 0x00b80000bf1c783b */ /* 0x000eae0000000200 */
[----:B----4-:R-:W-:Y:S08]  /*12440*/  HMMA.16816.F32 R80, R68, R76, R80 ;  /* 0x0000004c4450723c */ /* 0x010ff00000001850 */
[C---:B------:R-:W-:Y:S08]  /*12450*/  HMMA.16816.F32 R64, R36.reuse, R84, R64 ;  /* 0x000000542440723c */ /* 0x040ff00000001840 */
[----:B------:R-:W-:Y:S01]  /*12460*/  HMMA.16816.F32 R48, R36, R86, R48 ;  /* 0x000000562430723c */ /* 0x000fe20000001830 */
[----:B------:R-:W-:Y:S07]  /*12470*/  LDSM.16.M88.4 R36, [R193+0x4000] ;  /* 0x00400000c124783b */ /* 0x000fee0000000200 */
[----:B-1----:R-:W-:Y:S07]  /*12480*/  HMMA.16816.F32 R20, R32, R4, R20 ;  /* 0x000000042014723c */ /* 0x002fee0000001814 */
[----:B------:R-:W-:Y:S01]  /*12490*/  SHF.R.S32.HI R5, RZ, 0x1f, R58 ;  /* 0x0000001fff057819 */ /* 0x000fe2000001143a */
[----:B------:R-:W-:Y:S03]  /*124a0*/  HMMA.16816.F32 R12, R68, R92, R12 ;  /* 0x0000005c440c723c */ /* 0x000fe6000000180c */
[----:B------:R-:W-:-:S05]  /*124b0*/  LEA.HI R0, R5, R58, RZ, 0x5 ;  /* 0x0000003a05007211 */ /* 0x000fca00078f28ff */
[C---:B------:R-:W-:Y:S01]  /*124c0*/  HMMA.16816.F32 R16, R32.reuse, R6, R16 ;  /* 0x000000062010723c */ /* 0x040fe20000001810 */
[----:B------:R-:W-:Y:S07]  /*124d0*/  LDSM.16.M88.4 R4, [R184+0x4800] ;  /* 0x00480000b804783b */ /* 0x000fee0000000200 */
[----:B--2---:R-:W-:Y:S07]  /*124e0*/  HMMA.16816.F32 R80, R32, R24, R80 ;  /* 0x000000182050723c */ /* 0x004fee0000001850 */
[----:B------:R-:W-:Y:S01]  /*124f0*/  LOP3.LUT R25, R0, 0xffffffe0, RZ, 0xc0, !PT ;  /* 0xffffffe000197812 */ /* 0x000fe200078ec0ff */
[----:B------:R-:W-:Y:S04]  /*12500*/  HMMA.16816.F32 R64, R68, R72, R64 ;  /* 0x000000484440723c */ /* 0x000fe80000001840 */
[----:B------:R-:W-:-:S04]  /*12510*/  IMAD.IADD R0, R58, 0x1, -R25 ;  /* 0x000000013a007824 */ /* 0x000fc800078e0a19 */
[----:B------:R-:W-:Y:S01]  /*12520*/  HMMA.16816.F32 R96, R68, R78, R96 ;  /* 0x0000004e4460723c */ /* 0x000fe20000001860 */
[----:B------:R-:W-:Y:S01]  /*12530*/  SHF.R.S32.HI R25, RZ, 0x1f, R0 ;  /* 0x0000001fff197819 */ /* 0x000fe20000011400 */
[----:B------:R-:W1:Y:S03]  /*12540*/  LDSM.16.M88.4 R76, [R184+0x4000] ;  /* 0x00400000b84c783b */ /* 0x000e660000000200 */
[----:B------:R-:W-:-:S03]  /*12550*/  LEA.HI R0, R25, R0, RZ, 0x2 ;  /* 0x0000000019007211 */ /* 0x000fc600078f10ff */
[----:B------:R-:W-:Y:S01]  /*12560*/  HMMA.16816.F32 R8, R68, R94, R8 ;  /* 0x0000005e4408723c */ /* 0x000fe20000001808 */
[----:B------:R-:W-:-:S04]  /*12570*/  SHF.R.S32.HI R0, RZ, 0x2, R0 ;  /* 0x00000002ff007819 */ /* 0x000fc80000011400 */
[----:B------:R-:W-:-:S03]  /*12580*/  IADD3 R0, R59, 0x1, R0 ;  /* 0x000000013b007810 */ /* 0x000fc60007ffe000 */
[----:B------:R-:W-:Y:S08]  /*12590*/  HMMA.16816.F32 R48, R68, R74, R48 ;  /* 0x0000004a4430723c */ /* 0x000ff00000001830 */
[C---:B---3--:R-:W-:Y:S08]  /*125a0*/  HMMA.16816.F32 R12, R32.reuse, R88, R12 ;  /* 0x00000058200c723c */ /* 0x048ff0000000180c */
[C---:B------:R-:W-:Y:S07]  /*125b0*/  HMMA.16816.F32 R64, R32.reuse, R28, R64 ;  /* 0x0000001c2040723c */ /* 0x040fee0000001840 */
[----:B------:R-:W-:Y:S01]  /*125c0*/  IADD3 R29, R56, R0, -R199 ;  /* 0x00000000381d7210 */ /* 0x000fe20007ffe8c7 */
[----:B------:R-:W-:Y:S01]  /*125d0*/  IMAD.SHL.U32 R0, R58, 0x2, RZ ;  /* 0x000000023a007824 */ /* 0x000fe200078e00ff */
[----:B------:R-:W-:Y:S01]  /*125e0*/  HMMA.16816.F32 R96, R32, R26, R96 ;  /* 0x0000001a2060723c */ /* 0x000fe20000001860 */
[----:B------:R-:W2:Y:S01]  /*125f0*/  LDSM.16.M88.4 R24, [R184+0x5000] ;  /* 0x00500000b818783b */ /* 0x000ea20000000200 */
[----:B------:R-:W-:-:S02]  /*12600*/  IADD3 R29, R29, c[0x0][0x2e8], RZ ;  /* 0x0000ba001d1d7a10 */ /* 0x000fc40007ffe0ff */
[----:B------:R-:W-:Y:S02]  /*12610*/  LOP3.LUT R0, R0, 0x6, RZ, 0xc0, !PT ;  /* 0x0000000600007812 */ /* 0x000fe400078ec0ff */
[----:B------:R-:W-:Y:S02]  /*12620*/  IADD3 R135, R29, 0x8, RZ ;  /* 0x000000081d877810 */ /* 0x000fe40007ffe0ff */
[----:B------:R-:W-:Y:S02]  /*12630*/  HMMA.16816.F32 R8, R32, R90, R8 ;  /* 0x0000005a2008723c */ /* 0x000fe40000001808 */
[----:B------:R-:W-:-:S06]  /*12640*/  IMNMX R135, R135, R56, PT ;  /* 0x0000003887877217 */ /* 0x000fcc0003800200 */
[----:B------:R-:W-:Y:S07]  /*12650*/  HMMA.16816.F32 R48, R32, R30, R48 ;  /* 0x0000001e2030723c */ /* 0x000fee0000001830 */
[----:B------:R-:W-:Y:S01]  /*12660*/  IMAD.IADD R32, R3, 0x1, R0 ;  /* 0x0000000103207824 */ /* 0x000fe200078e0200 */
[----:B------:R-:W-:Y:S01]  /*12670*/  LOP3.LUT R0, R2, R40, RZ, 0xfc, !PT ;  /* 0x0000002802007212 */ /* 0x000fe200078efcff */
[----:B-1----:R-:W-:Y:S01]  /*12680*/  HMMA.16816.F32 R20, R36, R76, R20 ;  /* 0x0000004c2414723c */ /* 0x002fe20000001814 */
[----:B------:R-:W-:-:S02]  /*12690*/  IMNMX R2, R29, R56, PT ;  /* 0x000000381d027217 */ /* 0x000fc40003800200 */
[----:B------:R-:W-:-:S04]  /*126a0*/  IADD3 R33, R32, 0x1, RZ ;  /* 0x0000000120217810 */ /* 0x000fc80007ffe0ff */
[C---:B------:R-:W-:Y:S01]  /*126b0*/  ISETP.GE.AND P1, PT, R33.reuse, R2, PT ;  /* 0x000000022100720c */ /* 0x040fe20003f26270 */
[----:B------:R-:W-:Y:S01]  /*126c0*/  HMMA.16816.F32 R28, R36, R4, R12 ;  /* 0x00000004241c723c */ /* 0x000fe2000000180c */
[----:B------:R-:W1:Y:S01]  /*126d0*/  LDSM.16.M88.4 R12, [R184+0x5800] ;  /* 0x00580000b80c783b */ /* 0x000e620000000200 */
[----:B------:R-:W-:Y:S01]  /*126e0*/  ISETP.GE.AND P6, PT, R33, R135, PT ;  /* 0x000000872100720c */ /* 0x000fe20003fc6270 */
[----:B------:R-:W-:-:S04]  /*126f0*/  DEPBAR.LE SB0, 0x0 ;  /* 0x000080000000791a */ /* 0x000fc80000000000 */
[C---:B------:R-:W-:Y:S01]  /*12700*/  IADD3 R5, R32.reuse, 0x8, RZ ;  /* 0x0000000820057810 */ /* 0x040fe20007ffe0ff */
[C---:B------:R-:W-:Y:S01]  /*12710*/  HMMA.16816.F32 R16, R36.reuse, R78, R16 ;  /* 0x0000004e2410723c */ /* 0x040fe20000001810 */
[----:B------:R-:W-:Y:S02]  /*12720*/  IADD3 R4, R32, 0x9, RZ ;  /* 0x0000000920047810 */ /* 0x000fe40007ffe0ff */
[CC--:B------:R-:W-:Y:S02]  /*12730*/  ISETP.GE.AND P0, PT, R5.reuse, R2.reuse, PT ;  /* 0x000000020500720c */ /* 0x0c0fe40003f06270 */
[-C--:B------:R-:W-:Y:S02]  /*12740*/  ISETP.GE.AND P4, PT, R5, R135.reuse, PT ;  /* 0x000000870500720c */ /* 0x080fe40003f86270 */
[C---:B------:R-:W-:Y:S01]  /*12750*/  ISETP.GE.AND P5, PT, R4.reuse, R2, PT ;  /* 0x000000020400720c */ /* 0x040fe20003fa6270 */
[----:B------:R-:W-:Y:S01]  /*12760*/  HMMA.16816.F32 R8, R36, R6, R8 ;  /* 0x000000062408723c */ /* 0x000fe20000001808 */
[----:B------:R-:W-:-:S02]  /*12770*/  ISETP.GE.AND P2, PT, R4, R135, PT ;  /* 0x000000870400720c */ /* 0x000fc40003f46270 */
[C---:B------:R-:W-:Y:S02]  /*12780*/  IADD3 R4, R32.reuse, 0x10, RZ ;  /* 0x0000001020047810 */ /* 0x040fe40007ffe0ff */
[C---:B------:R-:W-:Y:S02]  /*12790*/  IADD3 R5, R32.reuse, 0x11, RZ ;  /* 0x0000001120057810 */ /* 0x040fe40007ffe0ff */
[----:B------:R-:W-:Y:S01]  /*127a0*/  FSEL R33, R21, -INF , !P1 ;  /* 0xff80000015217808 */ /* 0x000fe20004800000 */
[----:B--2---:R-:W-:Y:S01]  /*127b0*/  HMMA.16816.F32 R80, R36, R24, R80 ;  /* 0x000000182450723c */ /* 0x004fe20000001850 */
[----:B------:R-:W-:Y:S01]  /*127c0*/  IADD3 R6, R32, 0x19, RZ ;  /* 0x0000001920067810 */ /* 0x000fe20007ffe0ff */
[----:B------:R-:W-:Y:S01]  /*127d0*/  BAR.SYNC.DEFER_BLOCKING 0x0 ;  /* 0x0000000000007b1d */ /* 0x000fe20000010000 */
[----:B------:R-:W-:-:S04]  /*127e0*/  ISETP.GE.AND P1, PT, R4, R2, PT ;  /* 0x000000020400720c */ /* 0x000fc80003f26270 */
[----:B------:R-:W-:Y:S01]  /*127f0*/  FSEL R7, R28, -INF , !P1 ;  /* 0xff8000001c077808 */ /* 0x000fe20004800000 */
[C---:B------:R-:W-:Y:S01]  /*12800*/  HMMA.16816.F32 R96, R36.reuse, R26, R96 ;  /* 0x0000001a2460723c */ /* 0x040fe20000001860 */
[----:B------:R-:W-:Y:S02]  /*12810*/  FSEL R21, R16, -INF , !P0 ;  /* 0xff80000010157808 */ /* 0x000fe40004000000 */
[----:B------:R-:W-:Y:S02]  /*12820*/  FSEL R18, R18, -INF , !P4 ;  /* 0xff80000012127808 */ /* 0x000fe40006000000 */
[----:B------:R-:W-:Y:S02]  /*12830*/  FSEL R17, R17, -INF , !P5 ;  /* 0xff80000011117808 */ /* 0x000fe40006800000 */
[-C--:B------:R-:W-:Y:S02]  /*12840*/  ISETP.GE.AND P0, PT, R4, R135.reuse, PT ;  /* 0x000000870400720c */ /* 0x080fe40003f06270 */
[C---:B------:R-:W-:Y:S01]  /*12850*/  ISETP.GE.AND P4, PT, R5.reuse, R2, PT ;  /* 0x000000020500720c */ /* 0x040fe20003f86270 */
[----:B-1----:R-:W-:Y:S01]  /*12860*/  HMMA.16816.F32 R64, R36, R12, R64 ;  /* 0x0000000c2440723c */ /* 0x002fe20000001840 */
[----:B------:R-:W-:-:S02]  /*12870*/  ISETP.GE.AND P5, PT, R5, R135, PT ;  /* 0x000000870500720c */ /* 0x000fc40003fa6270 */
[----:B------:R-:W-:Y:S02]  /*12880*/  IADD3 R5, R32, 0x18, RZ ;  /* 0x0000001820057810 */ /* 0x000fe40007ffe0ff */
[----:B------:R-:W-:Y:S02]  /*12890*/  FSEL R4, R19, -INF , !P2 ;  /* 0xff80000013047808 */ /* 0x000fe40005000000 */
[----:B------:R-:W-:Y:S01]  /*128a0*/  FSEL R30, R30, -INF , !P0 ;  /* 0xff8000001e1e7808 */ /* 0x000fe20004000000 */
[----:B------:R-:W-:Y:S01]  /*128b0*/  HMMA.16816.F32 R48, R36, R14, R48 ;  /* 0x0000000e2430723c */ /* 0x000fe20000001830 */
[----:B------:R-:W-:Y:S02]  /*128c0*/  FSEL R29, R29, -INF , !P4 ;  /* 0xff8000001d1d7808 */ /* 0x000fe40006000000 */
[-C--:B------:R-:W-:Y:S02]  /*128d0*/  ISETP.GE.AND P2, PT, R5, R2.reuse, PT ;  /* 0x000000020500720c */ /* 0x080fe40003f46270 */
[----:B------:R-:W-:-:S02]  /*128e0*/  ISETP.GE.AND P0, PT, R6, R2, PT ;  /* 0x000000020600720c */ /* 0x000fc40003f06270 */
[-C--:B------:R-:W-:Y:S02]  /*128f0*/  ISETP.GE.AND P4, PT, R6, R135.reuse, PT ;  /* 0x000000870600720c */ /* 0x080fe40003f86270 */
[----:B------:R-:W-:Y:S02]  /*12900*/  IADD3 R6, R32, 0x20, RZ ;  /* 0x0000002020067810 */ /* 0x000fe40007ffe0ff */
[----:B------:R-:W-:Y:S02]  /*12910*/  ISETP.GE.AND P1, PT, R5, R135, PT ;  /* 0x000000870500720c */ /* 0x000fe40003f26270 */
        /* <DEDUP_REMOVED lines=9> */
[-C--:B------:R-:W-:Y:S02]  /*129b0*/  ISETP.GE.AND P0, PT, R19, R135.reuse, PT ;  /* 0x000000871300720c */ /* 0x080fe40003f06270 */
[C---:B------:R-:W-:Y:S02]  /*129c0*/  ISETP.GE.AND P4, PT, R6.reuse, R2, PT ;  /* 0x000000020600720c */ /* 0x040fe40003f86270 */
[----:B------:R-:W-:Y:S02]  /*129d0*/  ISETP.GE.AND P5, PT, R6, R135, PT ;  /* 0x000000870600720c */ /* 0x000fe40003fa6270 */
[----:B------:R-:W-:Y:S02]  /*129e0*/  FSEL R10, R10, -INF , !P1 ;  /* 0xff8000000a0a7808 */ /* 0x000fe40004800000 */
[C---:B------:R-:W-:Y:S02]  /*129f0*/  IADD3 R11, R32.reuse, 0x29, RZ ;  /* 0x00000029200b7810 */ /* 0x040fe40007ffe0ff */
[----:B------:R-:W-:-:S02]  /*12a00*/  IADD3 R6, R32, 0x30, RZ ;  /* 0x0000003020067810 */ /* 0x000fc40007ffe0ff */
[-C--:B------:R-:W-:Y:S02]  /*12a10*/  ISETP.GE.AND P1, PT, R19, R2.reuse, PT ;  /* 0x000000021300720c */ /* 0x080fe40003f26270 */
[----:B------:R-:W-:Y:S02]  /*12a20*/  FSEL R168, R82, -INF , !P2 ;  /* 0xff80000052a87808 */ /* 0x000fe40005000000 */
[----:B------:R-:W-:Y:S02]  /*12a30*/  FSEL R210, R83, -INF , !P0 ;  /* 0xff80000053d27808 */ /* 0x000fe40004000000 */
[----:B------:R-:W-:Y:S02]  /*12a40*/  FSEL R169, R96, -INF , !P4 ;  /* 0xff80000060a97808 */ /* 0x000fe40006000000 */
[-C--:B------:R-:W-:Y:S02]  /*12a50*/  ISETP.GE.AND P2, PT, R11, R2.reuse, PT ;  /* 0x000000020b00720c */ /* 0x080fe40003f46270 */
[----:B------:R-:W-:-:S02]  /*12a60*/  ISETP.GE.AND P0, PT, R6, R2, PT ;  /* 0x000000020600720c */ /* 0x000fc40003f06270 */
[-C--:B------:R-:W-:Y:S02]  /*12a70*/  ISETP.GE.AND P4, PT, R6, R135.reuse, PT ;  /* 0x000000870600720c */ /* 0x080fe40003f86270 */
[----:B------:R-:W-:Y:S02]  /*12a80*/  FSEL R163, R81, -INF , !P1 ;  /* 0xff80000051a37808 */ /* 0x000fe40004800000 */
[C---:B------:R-:W-:Y:S02]  /*12a90*/  IADD3 R6, R32.reuse, 0x31, RZ ;  /* 0x0000003120067810 */ /* 0x040fe40007ffe0ff */
[----:B------:R-:W-:Y:S02]  /*12aa0*/  ISETP.GE.AND P1, PT, R11, R135, PT ;  /* 0x000000870b00720c */ /* 0x000fe40003f26270 */
[----:B------:R-:W-:Y:S02]  /*12ab0*/  IADD3 R11, R32, 0x38, RZ ;  /* 0x00000038200b7810 */ /* 0x000fe40007ffe0ff */
[----:B------:R-:W-:-:S02]  /*12ac0*/  FSEL R174, R98, -INF , !P5 ;  /* 0xff80000062ae7808 */ /* 0x000fc40006800000 */
[----:B------:R-:W-:Y:S02]  /*12ad0*/  FSEL R165, R97, -INF , !P2 ;  /* 0xff80000061a57808 */ /* 0x000fe40005000000 */
[C---:B------:R-:W-:Y:S02]  /*12ae0*/  ISETP.GE.AND P5, PT, R6.reuse, R2, PT ;  /* 0x000000020600720c */ /* 0x040fe40003fa6270 */
[----:B------:R-:W-:Y:S02]  /*12af0*/  ISETP.GE.AND P2, PT, R6, R135, PT ;  /* 0x000000870600720c */ /* 0x000fe40003f46270 */
[----:B------:R-:W-:Y:S02]  /*12b00*/  FSEL R172, R99, -INF , !P1 ;  /* 0xff80000063ac7808 */ /* 0x000fe40004800000 */
[----:B------:R-:W-:Y:S02]  /*12b10*/  FSEL R6, R23, -INF , !P6 ;  /* 0xff80000017067808 */ /* 0x000fe40007000000 */
[----:B------:R-:W-:-:S02]  /*12b20*/  FSEL R209, R64, -INF , !P0 ;  /* 0xff80000040d17808 */ /* 0x000fc40004000000 */
[CC--:B------:R-:W-:Y:S02]  /*12b30*/  ISETP.GE.AND P6, PT, R11.reuse, R2.reuse, PT ;  /* 0x000000020b00720c */ /* 0x0c0fe40003fc6270 */
[-C--:B------:R-:W-:Y:S02]  /*12b40*/  ISETP.GE.AND P1, PT, R11, R135.reuse, PT ;  /* 0x000000870b00720c */ /* 0x080fe40003f26270 */
[C---:B------:R-:W-:Y:S02]  /*12b50*/  ISETP.GE.AND P0, PT, R32.reuse, R2, PT ;  /* 0x000000022000720c */ /* 0x040fe40003f06270 */
[----:B------:R-:W-:Y:S02]  /*12b60*/  IADD3 R11, R32, 0x39, RZ ;  /* 0x00000039200b7810 */ /* 0x000fe40007ffe0ff */
[----:B------:R-:W-:Y:S02]  /*12b70*/  FSEL R20, R20, -INF , !P0 ;  /* 0xff80000014147808 */ /* 0x000fe40004000000 */
[----:B------:R-:W-:-:S02]  /*12b80*/  ISETP.GE.AND P0, PT, R11, R135, PT ;  /* 0x000000870b00720c */ /* 0x000fc40003f06270 */
[----:B------:R-:W-:Y:S02]  /*12b90*/  FSEL R170, R66, -INF , !P4 ;  /* 0xff80000042aa7808 */ /* 0x000fe40006000000 */
[----:B------:R-:W-:Y:S02]  /*12ba0*/  FSEL R164, R51, -INF , !P0 ;  /* 0xff80000033a47808 */ /* 0x000fe40004000000 */
[----:B------:R-:W-:Y:S02]  /*12bb0*/  ISETP.GE.AND P0, PT, R134, 0x2, PT ;  /* 0x000000028600780c */ /* 0x000fe40003f06270 */
[----:B------:R-:W-:Y:S02]  /*12bc0*/  FSEL R175, R65, -INF , !P5 ;  /* 0xff80000041af7808 */ /* 0x000fe40006800000 */
[----:B------:R-:W-:Y:S02]  /*12bd0*/  ISETP.GE.AND P4, PT, R32, R135, PT ;  /* 0x000000872000720c */ /* 0x000fe40003f86270 */
        /* <DEDUP_REMOVED lines=8> */
[----:B------:R-:W-:Y:S02]  /*12c60*/  IABS R11, c[0x0][0x2d0] ;  /* 0x0000b400000b7a13 */ /* 0x000fe40000000000 */
[----:B------:R-:W-:-:S02]  /*12c70*/  IADD3 R23, R3, -0x40, RZ ;  /* 0xffffffc003177810 */ /* 0x000fc40007ffe0ff */
[----:B------:R-:W1:Y:S01]  /*12c80*/  I2F.RP R14, R11 ;  /* 0x0000000b000e7306 */ /* 0x000e620000209400 */
        /* <DEDUP_REMOVED lines=20> */
[--C-:B------:R-:W-:Y:S01]  /*12dd0*/  @!P2 IMAD.IADD R12, R12, 0x1, -R11.reuse ;  /* 0x000000010c0ca824 */ /* 0x100fe200078e0a0b */
[----:B------:R-:W-:Y:S01]  /*12de0*/  @!P2 IADD3 R19, R19, 0x1, RZ ;  /* 0x000000011313a810 */ /* 0x000fe20007ffe0ff */
[----:B------:R-:W-:Y:S01]  /*12df0*/  @!P1 IMAD.IADD R14, R14, 0x1, -R11 ;  /* 0x000000010e0e9824 */ /* 0x000fe200078e0a0b */
[----:B------:R-:W-:Y:S02]  /*12e00*/  @!P1 IADD3 R24, R24, 0x1, RZ ;  /* 0x0000000118189810 */ /* 0x000fe40007ffe0ff */
[-C--:B------:R-:W-:Y:S02]  /*12e10*/  ISETP.GE.U32.AND P5, PT, R12, R11.reuse, PT ;  /* 0x0000000b0c00720c */ /* 0x080fe40003fa6070 */
[----:B------:R-:W-:Y:S02]  /*12e20*/  ISETP.GE.U32.AND P6, PT, R14, R11, PT ;  /* 0x0000000b0e00720c */ /* 0x000fe40003fc6070 */
[----:B------:R-:W-:Y:S02]  /*12e30*/  ISETP.GE.AND P1, PT, R23, RZ, PT ;  /* 0x000000ff1700720c */ /* 0x000fe40003f26270 */
        /* <DEDUP_REMOVED lines=12> */
[----:B------:R-:W-:Y:S01]  /*12f00*/  MOV R12, 0x40 ;  /* 0x00000040000c7802 */ /* 0x000fe20000000f00 */
[----:B------:R-:W-:-:S04]  /*12f10*/  IMAD.IADD R3, R3, 0x1, -R11 ;  /* 0x0000000103037824 */ /* 0x000fc800078e0a0b */
[----:B------:R-:W-:-:S05]  /*12f20*/  IMAD R12, R3, c[0x0][0x2d0], -R12 ;  /* 0x0000b400030c7a24 */ /* 0x000fca00078e0a0c */
[----:B------:R-:W-:-:S05]  /*12f30*/  SHF.R.S32.HI R3, RZ, 0x1f, R12 ;  /* 0x0000001fff037819 */ /* 0x000fca000001140c */
[----:B------:R-:W-:-:S04]  /*12f40*/  IMAD R3, R3, c[0x0][0x198], RZ ;  /* 0x0000660003037a24 */ /* 0x000fc800078e02ff */
[C---:B------:R-:W-:Y:S02]  /*12f50*/  IMAD R3, R12.reuse, c[0x0][0x19c], R3 ;  /* 0x000067000c037a24 */ /* 0x040fe400078e0203 */
[----:B--2---:R-:W-:Y:S02]  /*12f60*/  IMAD.IADD R13, R13, 0x1, -R14 ;  /* 0x000000010d0d7824 */ /* 0x004fe400078e0a0e */
[----:B------:R-:W-:-:S03]  /*12f70*/  IMAD.WIDE.U32 R14, R12, c[0x0][0x198], RZ ;  /* 0x000066000c0e7a25 */ /* 0x000fc600078e00ff */
[----:B------:R-:W-:Y:S01]  /*12f80*/  SHF.R.S32.HI R11, RZ, 0x1f, R13 ;  /* 0x0000001fff0b7819 */ /* 0x000fe2000001140d */
[----:B------:R-:W-:-:S04]  /*12f90*/  IMAD.IADD R15, R15, 0x1, R3 ;  /* 0x000000010f0f7824 */ /* 0x000fc800078e0203 */
[----:B------:R-:W-:Y:S02]  /*12fa0*/  IMAD R12, R11, c[0x0][0x180], RZ ;  /* 0x000060000b0c7a24 */ /* 0x000fe400078e02ff */
[----:B------:R-:W-:-:S04]  /*12fb0*/  IMAD.WIDE.U32 R14, R13, c[0x0][0x180], R14 ;  /* 0x000060000d0e7a25 */ /* 0x000fc800078e000e */
[----:B------:R-:W-:Y:S02]  /*12fc0*/  IMAD R12, R13, c[0x0][0x184], R12 ;  /* 0x000061000d0c7a24 */ /* 0x000fe400078e020c */
[----:B------:R-:W-:-:S03]  /*12fd0*/  IMAD.MOV.U32 R3, RZ, RZ, R14 ;  /* 0x000000ffff037224 */ /* 0x000fc600078e000e */
[----:B------:R-:W-:Y:S01]  /*12fe0*/  IADD3 R12, R15, R12, RZ ;  /* 0x0000000c0f0c7210 */ /* 0x000fe20007ffe0ff */
[----:B------:R-:W-:Y:S05]  /*12ff0*/  BRA `(.L_x_2361) ;  /* 0x0000003000007947 */ /* 0x000fea0003800000 */
.L_x_2360:
[----:B------:R-:W-:-:S05]  /*13000*/  IMAD.MOV.U32 R3, RZ, RZ, c[0x0][0x198] ;  /* 0x00006600ff037624 */ /* 0x000fca00078e00ff */
[----:B------:R-:W-:-:S04]  /*13010*/  LEA R3, -R3, RZ, 0x6 ;  /* 0x000000ff03037211 */ /* 0x000fc800078e31ff */
[----:B------:R-:W-:Y:S02]  /*13020*/  SHF.R.S32.HI R12, RZ, 0x1f, R3 ;  /* 0x0000001fff0c7819 */ /* 0x000fe40000011403 */
.L_x_2361:
[----:B------:R-:W-:Y:S01]  /*13030*/  IADD3 R54, P2, P1, R144, R3, R54 ;  /* 0x0000000390367210 */ /* 0x000fe2000795e036 */
[----:B------:R-:W-:Y:S01]  /*13040*/  ULDC.64 UR4, c[0x0][0x198] ;  /* 0x0000660000047ab9 */ /* 0x000fe20000000a00 */
[C---:B------:R-:W-:Y:S01]  /*13050*/  IADD3 R144, P4, R3.reuse, R144, RZ ;  /* 0x0000009003907210 */ /* 0x040fe20007f9e0ff */
[----:B------:R-:W-:Y:S01]  /*13060*/  USHF.L.U32 UR9, UR4, 0x5, URZ ;  /* 0x0000000504097899 */ /* 0x000fe2000800063f */
[----:B------:R-:W-:Y:S01]  /*13070*/  IADD3.X R57, R52, R12, R57, P2, P1 ;  /* 0x0000000c34397210 */ /* 0x000fe200017e2439 */
[----:B------:R-:W-:Y:S01]  /*13080*/  UMOV UR8, 0x5 ;  /* 0x0000000500087882 */ /* 0x000fe20000000000 */
[----:B------:R-:W-:Y:S01]  /*13090*/  LEA R24, P2, R144, c[0x0][0x168], 0x1 ;  /* 0x00005a0090187a11 */ /* 0x000fe200078408ff */
[----:B------:R-:W-:Y:S01]  /*130a0*/  IMAD.X R11, R12, 0x1, R52, P4 ;  /* 0x000000010c0b7824 */ /* 0x000fe200020e0634 */
[----:B------:R-:W-:Y:S01]  /*130b0*/  LEA R204, P5, R3, R204, 0x1 ;  /* 0x000000cc03cc7211 */ /* 0x000fe200078a08ff */
[----:B------:R-:W-:Y:S01]  /*130c0*/  USHF.L.U64.HI UR5, UR4, UR8, UR5 ;  /* 0x0000000804057299 */ /* 0x000fe20008010205 */
[----:B------:R-:W-:-:S02]  /*130d0*/  LEA R14, P1, R54, c[0x0][0x168], 0x1 ;  /* 0x00005a00360e7a11 */ /* 0x000fc400078208ff */
[----:B------:R-:W-:Y:S02]  /*130e0*/  LEA.HI.X R25, R144, c[0x0][0x16c], R11, 0x1, P2 ;  /* 0x00005b0090197a11 */ /* 0x000fe400010f0c0b */
[----:B------:R-:W-:Y:S02]  /*130f0*/  LEA.HI.X R205, R3, R205, R12, 0x1, P5 ;  /* 0x000000cd03cd7211 */ /* 0x000fe400028f0c0c */
[----:B------:R-:W-:Y:S02]  /*13100*/  IADD3 R26, P2, R204, UR9, RZ ;  /* 0x00000009cc1a7c10 */ /* 0x000fe4000ff5e0ff */
[----:B------:R-:W-:Y:S01]  /*13110*/  LEA.HI.X R15, R54, c[0x0][0x16c], R57, 0x1, P1 ;  /* 0x00005b00360f7a11 */ /* 0x000fe200008f0c39 */
[----:B------:R-:W-:Y:S01]  /*13120*/  @!PT LDS RZ, [RZ] ;  /* 0x00000000fffff984 */ /* 0x000fe20000000800 */
[----:B------:R-:W-:Y:S01]  /*13130*/  @!PT LDS RZ, [RZ] ;  /* 0x00000000fffff984 */ /* 0x000fe20000000800 */
[----:B------:R-:W-:Y:S01]  /*13140*/  @!PT LDS RZ, [RZ] ;  /* 0x00000000fffff984 */ /* 0x000fe20000000800 */
[----:B------:R1:W-:Y:S01]  /*13150*/  LDGSTS.E.BYPASS.LTC128B.128 [R201+0x6000], [R204.64] ;  /* 0x06000000ccc97fae */ /* 0x0003e2000b901d46 */
[----:B------:R-:W-:Y:S02]  /*13160*/  IADD3.X R27, R205, UR5, RZ, P2, !PT ;  /* 0x00000005cd1b7c10 */ /* 0x000fe400097fe4ff */
[----:B------:R-:W-:Y:S01]  /*13170*/  IADD3 R36, P2, R26, UR9, RZ ;  /* 0x000000091a247c10 */ /* 0x000fe2000ff5e0ff */
[----:B------:R1:W-:Y:S01]  /*13180*/  LDGSTS.E.BYPASS.LTC128B.128 [R201+0x8000], [R24.64+0x80] ;  /* 0x0800008018c97fae */ /* 0x0003e2000b901d46 */
[----:B------:R-:W-:-:S02]  /*13190*/  IADD3 R12, P1, R14, UR9, RZ ;  /* 0x000000090e0c7c10 */ /* 0x000fc4000ff3e0ff */
[----:B------:R-:W-:Y:S01]  /*131a0*/  IADD3.X R37, R27, UR5, RZ, P2, !PT ;  /* 0x000000051b257c10 */ /* 0x000fe200097fe4ff */
[----:B------:R1:W-:Y:S01]  /*131b0*/  LDGSTS.E.BYPASS.LTC128B.128 [R201+0xa000], [R24.64+0x100] ;  /* 0x0a00010018c97fae */ /* 0x0003e2000b901d46 */
[----:B------:R-:W-:Y:S02]  /*131c0*/  IADD3.X R13, R15, UR5, RZ, P1, !PT ;  /* 0x000000050f0d7c10 */ /* 0x000fe40008ffe4ff */
[----:B------:R-:W-:Y:S01]  /*131d0*/  IADD3 R34, P2, R36, UR9, RZ ;  /* 0x0000000924227c10 */ /* 0x000fe2000ff5e0ff */
[----:B------:R1:W-:Y:S01]  /*131e0*/  LDGSTS.E.BYPASS.LTC128B.128 [R201+0x6800], [R26.64] ;  /* 0x068000001ac97fae */ /* 0x0003e2000b901d46 */
[----:B------:R-:W-:Y:S02]  /*131f0*/  IADD3 R38, P1, R12, UR9, RZ ;  /* 0x000000090c267c10 */ /* 0x000fe4000ff3e0ff */
[----:B------:R-:W-:Y:S01]  /*13200*/  IADD3.X R35, R37, UR5, RZ, P2, !PT ;  /* 0x0000000525237c10 */ /* 0x000fe200097fe4ff */
[----:B------:R1:W-:Y:S01]  /*13210*/  LDGSTS.E.BYPASS.LTC128B.128 [R201+0x8800], [R14.64+0x80] ;  /* 0x088000800ec97fae */ /* 0x0003e2000b901d46 */
[----:B------:R-:W-:-:S03]  /*13220*/  IADD3.X R39, R13, UR5, RZ, P1, !PT ;  /* 0x000000050d277c10 */ /* 0x000fc60008ffe4ff */
        /* <DEDUP_REMOVED lines=8> */
.L_x_2359:
        /* <DEDUP_REMOVED lines=81> */
[----:B------:R-:W-:Y:S01]  /*137c0*/  LDSM.16.MT88.4 R16, [R189+0xe800] ;  /* 0x00e80000bd10783b */ /* 0x000fe20000004200 */
[----:B------:R-:W-:-:S02]  /*137d0*/  FFMA.FTZ R0, R8, c[0x0][0x23c], -R167 ;  /* 0x00008f0008007a23 */ /* 0x000fc400000108a7 */
[--C-:B------:R-:W-:Y:S01]  /*137e0*/  FFMA.FTZ R150, R29, c[0x0][0x23c], -R144.reuse ;  /* 0x00008f001d967a23 */ /* 0x100fe20000010890 */
[----:B------:R-:W2:Y:S01]  /*137f0*/  LDSM.16.MT88.4 R8, [R192+0xe800] ;  /* 0x00e80000c008783b */ /* 0x000ea20000004200 */
[----:B------:R-:W-:Y:S01]  /*13800*/  FFMA.FTZ R153, R30, c[0x0][0x23c], -R167 ;  /* 0x00008f001e997a23 */ /* 0x000fe200000108a7 */
[----:B------:R-:W3:Y:S01]  /*13810*/  MUFU.EX2 R151, R151 ;  /* 0x0000009700977308 */ /* 0x000ee20000000800 */
[----:B-1----:R-:W-:Y:S01]  /*13820*/  F2FP.PACK_AB R116, R156, R157 ;  /* 0x0000009d9c74723e */ /* 0x002fe200000000ff */
[----:B------:R-:W-:Y:S01]  /*13830*/  LDSM.16.MT88.4 R28, [R188+0xc800] ;  /* 0x00c80000bc1c783b */ /* 0x000fe20000004200 */
        /* <DEDUP_REMOVED lines=9> */
[----:B---3--:R-:W-:Y:S01]  /*138d0*/  F2FP.PACK_AB R118, R151, R154 ;  /* 0x0000009a9776723e */ /* 0x008fe200000000ff */
        /* <DEDUP_REMOVED lines=8> */
[----:B------:R-:W3:Y:S01]  /*13960*/  MUFU.EX2 R152, R152 ;  /* 0x0000009800987308 */ /* 0x000ee20000000800 */
        /* <DEDUP_REMOVED lines=29> */
[C---:B----4-:R-:W-:Y:S02]  /*13b40*/  HMMA.16816.F32 R72, R116.reuse, R76, RZ ;  /* 0x0000004c7448723c */ /* 0x050fe400000018ff */
[----:B------:R-:W-:Y:S06]  /*13b50*/  MUFU.EX2 R162, R162 ;  /* 0x000000a200a27308 */ /* 0x000fec0000000800 */
[C---:B-----5:R-:W-:Y:S02]  /*13b60*/  HMMA.16816.F32 R88, R116.reuse, R92, RZ ;  /* 0x0000005c7458723c */ /* 0x060fe400000018ff */
[----:B------:R-:W-:Y:S06]  /*13b70*/  MUFU.EX2 R165, R165 ;  /* 0x000000a500a57308 */ /* 0x000fec0000000800 */
[C---:B------:R-:W-:Y:S02]  /*13b80*/  HMMA.16816.F32 R96, R116.reuse, R100, RZ ;  /* 0x000000647460723c */ /* 0x040fe400000018ff */
[----:B------:R-:W-:Y:S06]  /*13b90*/  MUFU.EX2 R168, R168 ;  /* 0x000000a800a87308 */ /* 0x000fec0000000800 */
[C---:B------:R-:W-:Y:S02]  /*13ba0*/  HMMA.16816.F32 R104, R116.reuse, R124, RZ ;  /* 0x0000007c7468723c */ /* 0x040fe400000018ff */
[----:B------:R-:W4:Y:S06]  /*13bb0*/  MUFU.EX2 R169, R169 ;  /* 0x000000a900a97308 */ /* 0x000f2c0000000800 */
[C---:B--2---:R-:W-:Y:S02]  /*13bc0*/  HMMA.16816.F32 R108, R116.reuse, R112, RZ ;  /* 0x00000070746c723c */ /* 0x044fe400000018ff */
[----:B------:R-:W-:Y:S06]  /*13bd0*/  MUFU.EX2 R171, R171 ;  /* 0x000000ab00ab7308 */ /* 0x000fec0000000800 */
[C---:B------:R-:W-:Y:S02]  /*13be0*/  HMMA.16816.F32 R36, R116.reuse, R38, RZ ;  /* 0x000000267424723c */ /* 0x040fe400000018ff */
        /* <DEDUP_REMOVED lines=20> */
[----:B---3--:R-:W-:Y:S01]  /*13d30*/  F2FP.PACK_AB R5, R148, R153 ;  /* 0x000000999405723e */ /* 0x008fe200000000ff */
        /* <DEDUP_REMOVED lines=18> */
[----:B------:R-:W2:Y:S07]  /*13e60*/  LDSM.16.MT88.4 R20, [R192+0x10800] ;  /* 0x01080000c014783b */ /* 0x000eae0000004200 */
        /* <DEDUP_REMOVED lines=23> */
[----:B------:R-:W-:Y:S07]  /*13fe0*/  LDSM.16.MT88.4 R20, [R192+0x11000] ;  /* 0x01100000c014783b */ /* 0x000fee0000004200 */
[C---:B------:R-:W-:Y:S08]  /*13ff0*/  HMMA.16816.F32 R120, R4.reuse, R12, R120 ;  /* 0x0000000c0478723c */ /* 0x040ff00000001878 */
[----:B------:R-:W-:Y:S01]  /*14000*/  HMMA.16816.F32 R116, R4, R14, R116 ;  /* 0x0000000e0474723c */ /* 0x000fe20000001874 */
[----:B------:R-:W2:Y:S06]  /*14010*/  LDSM.16.MT88.4 R12, [R192+0xf000] ;  /* 0x00f00000c00c783b */ /* 0x000eac0000004200 */
        /* <DEDUP_REMOVED lines=45> */
[C---:B------:R-:W-:Y:S08]  /*142f0*/  HMMA.16816.F32 R72, R4.reuse, R24, R72 ;  /* 0x000000180448723c */ /* 0x040ff00000001848 */
[----:B------:R-:W-:Y:S01]  /*14300*/  HMMA.16816.F32 R76, R4, R26, R76 ;  /* 0x0000001a044c723c */ /* 0x000fe2000000184c */
[----:B------:R-:W3:Y:S06]  /*14310*/  LDSM.16.MT88.4 R24, [R189+0xf800] ;  /* 0x00f80000bd18783b */ /* 0x000eec0000004200 */
[----:B-----5:R-:W-:Y:S01]  /*14320*/  F2FP.PACK_AB R4, R175, R174 ;  /* 0x000000aeaf04723e */ /* 0x020fe200000000ff */
        /* <DEDUP_REMOVED lines=102> */
.L_x_2363:
[----:B------:R-:W-:-:S05]  /*14990*/  IMAD.MOV.U32 R5, RZ, RZ, c[0x0][0x1a0] ;  /* 0x00006800ff057624 */ /* 0x000fca00078e00ff */
[----:B------:R-:W-:-:S04]  /*149a0*/  LEA R5, -R5, RZ, 0x6 ;  /* 0x000000ff05057211 */ /* 0x000fc800078e31ff */
[----:B------:R-:W-:Y:S02]  /*149b0*/  SHF.R.S32.HI R0, RZ, 0x1f, R5 ;  /* 0x0000001fff007819 */ /* 0x000fe40000011405 */
.L_x_2364:
[----:B------:R-:W-:Y:S01]  /*149c0*/  ULDC.64 UR4, c[0x0][0x1a0] ;  /* 0x0000680000047ab9 */ /* 0x000fe20000000a00 */
[C---:B------:R-:W-:Y:S01]  /*149d0*/  IADD3 R7, P1, R5.reuse, R136, RZ ;  /* 0x0000008805077210 */ /* 0x040fe20007f3e0ff */
[----:B------:R-:W-:Y:S01]  /*149e0*/  USHF.L.U32 UR8, UR4, 0x4, URZ ;  /* 0x0000000404087899 */ /* 0x000fe2000800063f */
[----:B------:R-:W-:Y:S01]  /*149f0*/  LEA R208, P0, R5, R208, 0x1 ;  /* 0x000000d005d07211 */ /* 0x000fe200078008ff */
[----:B------:R-:W-:Y:S01]  /*14a00*/  UMOV UR9, 0x4 ;  /* 0x0000000400097882 */ /* 0x000fe20000000000 */
[----:B------:R-:W-:Y:S01]  /*14a10*/  LEA R6, P2, R7, c[0x0][0x170], 0x1 ;  /* 0x00005c0007067a11 */ /* 0x000fe200078408ff */
[----:B------:R-:W-:Y:S01]  /*14a20*/  USHF.L.U64.HI UR9, UR4, UR9, UR5 ;  /* 0x0000000904097299 */ /* 0x000fe20008010205 */
[----:B------:R-:W-:Y:S01]  /*14a30*/  IMAD.X R4, R0, 0x1, R133, P1 ;  /* 0x0000000100047824 */ /* 0x000fe200008e0685 */
[----:B------:R-:W-:Y:S01]  /*14a40*/  LEA.HI.X R207, R5, R207, R0, 0x1, P0 ;  /* 0x000000cf05cf7211 */ /* 0x000fe200000f0c00 */
[----:B------:R-:W-:Y:S01]  /*14a50*/  USHF.L.U32 UR10, UR4, 0x5, URZ ;  /* 0x00000005040a7899 */ /* 0x000fe2000800063f */
[----:B------:R-:W-:Y:S01]  /*14a60*/  IADD3 R5, P1, P0, R136, UR8, R5 ;  /* 0x0000000888057c10 */ /* 0x000fe2000f83e005 */
[----:B------:R-:W-:Y:S01]  /*14a70*/  UMOV UR8, 0x5 ;  /* 0x0000000500087882 */ /* 0x000fe20000000000 */
[----:B------:R-:W-:Y:S01]  /*14a80*/  LEA.HI.X R7, R7, c[0x0][0x174], R4, 0x1, P2 ;  /* 0x00005d0007077a11 */ /* 0x000fe200010f0c04 */
[----:B------:R-:W-:Y:S01]  /*14a90*/  USHF.L.U64.HI UR4, UR4, UR8, UR5 ;  /* 0x0000000804047299 */ /* 0x000fe20008010205 */
[----:B------:R-:W-:Y:S01]  /*14aa0*/  IADD3.X R0, R133, UR9, R0, P1, P0 ;  /* 0x0000000985007c10 */ /* 0x000fe20008fe0400 */
[----:B------:R-:W-:Y:S01]  /*14ab0*/  IMAD.MOV.U32 R209, RZ, RZ, R207 ;  /* 0x000000ffffd17224 */ /* 0x000fe200078e00cf */
[----:B------:R-:W-:-:S02]  /*14ac0*/  IADD3 R8, P1, R208, UR10, RZ ;  /* 0x0000000ad0087c10 */ /* 0x000fc4000ff3e0ff */
[----:B------:R-:W-:Y:S02]  /*14ad0*/  LEA R4, P0, R5, c[0x0][0x170], 0x1 ;  /* 0x00005c0005047a11 */ /* 0x000fe400078008ff */
[----:B------:R-:W-:Y:S01]  /*14ae0*/  IADD3.X R9, R207, UR4, RZ, P1, !PT ;  /* 0x00000004cf097c10 */ /* 0x000fe20008ffe4ff */
[----:B------:R-:W-:Y:S01]  /*14af0*/  @!PT LDS RZ, [RZ] ;  /* 0x00000000fffff984 */ /* 0x000fe20000000800 */
[----:B------:R-:W-:Y:S01]  /*14b00*/  @!PT LDS RZ, [RZ] ;  /* 0x00000000fffff984 */ /* 0x000fe20000000800 */
[----:B------:R-:W-:Y:S01]  /*14b10*/  @!PT LDS RZ, [RZ] ;  /* 0x00000000fffff984 */ /* 0x000fe20000000800 */
[----:B------:R1:W-:Y:S01]  /*14b20*/  LDGSTS.E.BYPASS.LTC128B.128 [R201+0xc000], [R208.64] ;  /* 0x0c000000d0c97fae */ /* 0x0003e2000b901d46 */
[----:B------:R-:W-:Y:S02]  /*14b30*/  LEA.HI.X R5, R5, c[0x0][0x174], R0, 0x1, P0 ;  /* 0x00005d0005057a11 */ /* 0x000fe400000f0c00 */
[----:B------:R-:W-:Y:S01]  /*14b40*/  IADD3 R10, P1, R8, UR10, RZ ;  /* 0x0000000a080a7c10 */ /* 0x000fe2000ff3e0ff */
[----:B------:R2:W-:Y:S01]  /*14b50*/  LDGSTS.E.BYPASS.LTC128B.128 [R201+0xe000], [R6.64+0x80] ;  /* 0x0e00008006c97fae */ /* 0x0005e2000b901d46 */
[----:B------:R-:W-:Y:S02]  /*14b60*/  IADD3 R18, P0, R4, UR10, RZ ;  /* 0x0000000a04127c10 */ /* 0x000fe4000ff1e0ff */
[----:B------:R-:W-:Y:S01]  /*14b70*/  IADD3.X R11, R9, UR4, RZ, P1, !PT ;  /* 0x00000004090b7c10 */ /* 0x000fe20008ffe4ff */
[----:B------:R2:W-:Y:S01]  /*14b80*/  LDGSTS.E.BYPASS.LTC128B.128 [R201+0x10000], [R6.64+0x100] ;  /* 0x1000010006c97fae */ /* 0x0005e2000b901d46 */
[----:B------:R-:W-:-:S02]  /*14b90*/  IADD3 R16, P1, R10, UR10, RZ ;  /* 0x0000000a0a107c10 */ /* 0x000fc4000ff3e0ff */
[----:B------:R-:W-:Y:S01]  /*14ba0*/  IADD3.X R19, R5, UR4, RZ, P0, !PT ;  /* 0x0000000405137c10 */ /* 0x000fe200087fe4ff */
[----:B------:R3:W-:Y:S01]  /*14bb0*/  LDGSTS.E.BYPASS.LTC128B.128 [R201+0xc800], [R8.64] ;  /* 0x0c80000008c97fae */ /* 0x0007e2000b901d46 */
[----:B------:R-:W-:Y:S02]  /*14bc0*/  IADD3 R24, P0, R18, UR10, RZ ;  /* 0x0000000a12187c10 */ /* 0x000fe4000ff1e0ff */
[----:B------:R-:W-:Y:S01]  /*14bd0*/  IADD3.X R17, R11, UR4, RZ, P1, !PT ;  /* 0x000000040b117c10 */ /* 0x000fe20008ffe4ff */
[----:B------:R2:W-:Y:S01]  /*14be0*/  LDGSTS.E.BYPASS.LTC128B.128 [R201+0xe800], [R4.64+0x80] ;  /* 0x0e80008004c97fae */ /* 0x0005e2000b901d46 */
[----:B------:R-:W-:Y:S02]  /*14bf0*/  IADD3.X R25, R19, UR4, RZ, P0, !PT ;  /* 0x0000000413197c10 */ /* 0x000fe400087fe4ff */
[----:B------:R-:W-:Y:S01]  /*14c00*/  ISETP.GE.AND P0, PT, R134, 0x3, PT ;  /* 0x000000038600780c */ /* 0x000fe20003f06270 */
        /* <DEDUP_REMOVED lines=8> */
[----:B------:R-:W5:Y:S04]  /*14c90*/  LDSM.16.M88.4 R20, [R197+0x6000] ;  /* 0x00600000c514783b */ /* 0x000f680000000200 */
[----:B------:R-:W4:Y:S04]  /*14ca0*/  LDSM.16.M88.4 R12, [R197+0x6800] ;  /* 0x00680000c50c783b */ /* 0x000f280000000200 */
[----:B------:R-:W1:Y:S04]  /*14cb0*/  LDSM.16.M88.4 R156, [R197+0x7000] ;  /* 0x00700000c59c783b */ /* 0x000e680000000200 */
[----:B------:R-:W-:Y:S04]  /*14cc0*/  LDSM.16.M88.4 R144, [R196] ;  /* 0x00000000c490783b */ /* 0x000fe80000000200 */
[----:B------:R-:W1:Y:S04]  /*14cd0*/  LDSM.16.M88.4 R32, [R195] ;  /* 0x00000000c320783b */ /* 0x000e680000000200 */
[----:B------:R-:W1:Y:S04]  /*14ce0*/  LDSM.16.M88.4 R168, [R197+0x7800] ;  /* 0x00780000c5a8783b */ /* 0x000e680000000200 */
[----:B------:R-:W1:Y:S04]  /*14cf0*/  LDSM.16.M88.4 R28, [R187] ;  /* 0x00000000bb1c783b */ /* 0x000e680000000200 */
[----:B--2---:R-:W2:Y:S04]  /*14d00*/  LDSM.16.M88.4 R4, [R186] ;  /* 0x00000000ba04783b */ /* 0x004ea80000000200 */
[----:B------:R-:W-:Y:S04]  /*14d10*/  LDSM.16.M88.4 R164, [R194] ;  /* 0x00000000c2a4783b */ /* 0x000fe80000000200 */
[----:B------:R-:W2:Y:S01]  /*14d20*/  LDSM.16.M88.4 R140, [R191+0x6000] ;  /* 0x00600000bf8c783b */ /* 0x000ea20000000200 */
[C---:B-----5:R-:W-:Y:S03]  /*14d30*/  HMMA.16816.F32 R24, R148.reuse, R20, RZ ;  /* 0x000000149418723c */ /* 0x060fe600000018ff */
[----:B------:R-:W5:Y:S04]  /*14d40*/  LDSM.16.M88.4 R216, [R185] ;  /* 0x00000000b9d8783b */ /* 0x000f680000000200 */
[----:B------:R-:W2:Y:S01]  /*14d50*/  LDSM.16.M88.4 R136, [R191+0x6800] ;  /* 0x00680000bf88783b */ /* 0x000ea20000000200 */
[C---:B------:R-:W-:Y:S03]  /*14d60*/  HMMA.16816.F32 R20, R148.reuse, R22, RZ ;  /* 0x000000169414723c */ /* 0x040fe600000018ff */
[----:B---3--:R-:W3:Y:S04]  /*14d70*/  LDSM.16.M88.4 R8, [R191+0x7000] ;  /* 0x00700000bf08783b */ /* 0x008ee80000000200 */
[----:B------:R-:W-:Y:S01]  /*14d80*/  LDSM.16.M88.4 R172, [R193] ;  /* 0x00000000c1ac783b */ /* 0x000fe20000000200 */
[C---:B----4-:R-:W-:Y:S03]  /*14d90*/  HMMA.16816.F32 R16, R148.reuse, R12, RZ ;  /* 0x0000000c9410723c */ /* 0x050fe600000018ff */
[----:B------:R-:W4:Y:S04]  /*14da0*/  S2R R0, SR_TID.X ;  /* 0x0000000000007919 */ /* 0x000f280000002100 */
[----:B------:R-:W0:Y:S01]  /*14db0*/  LDGDEPBAR ;  /* 0x00000000000079af */ /* 0x000e220000000000 */
[C---:B-1----:R-:W-:Y:S08]  /*14dc0*/  HMMA.16816.F32 R160, R148.reuse, R156, RZ ;  /* 0x0000009c94a0723c */ /* 0x042ff000000018ff */
[C---:B------:R-:W-:Y:S08]  /*14dd0*/  HMMA.16816.F32 R12, R148.reuse, R14, RZ ;  /* 0x0000000e940c723c */ /* 0x040ff000000018ff */
[----:B------:R-:W-:Y:S01]  /*14de0*/  HMMA.16816.F32 R156, R148, R158, RZ ;  /* 0x0000009e949c723c */ /* 0x000fe200000018ff */
[----:B----4-:R-:W-:-:S07]  /*14df0*/  IMAD.SHL.U32 R0, R0, 0x2, RZ ;  /* 0x0000000200007824 */ /* 0x010fce00078e00ff */
[----:B------:R-:W-:Y:S08]  /*14e00*/  HMMA.16816.F32 R24, R144, R32, R24 ;  /* 0x000000209018723c */ /* 0x000ff00000001818 */
[----:B------:R-:W-:Y:S08]  /*14e10*/  HMMA.16816.F32 R152, R148, R168, RZ ;  /* 0x000000a89498723c */ /* 0x000ff000000018ff */
[----:B------:R-:W-:Y:S01]  /*14e20*/  HMMA.16816.F32 R20, R144, R34, R20 ;  /* 0x000000229014723c */ /* 0x000fe20000001814 */
[----:B------:R-:W1:Y:S07]  /*14e30*/  LDSM.16.M88.4 R32, [R184] ;  /* 0x00000000b820783b */ /* 0x000e6e0000000200 */
[----:B------:R-:W-:Y:S01]  /*14e40*/  HMMA.16816.F32 R148, R148, R170, RZ ;  /* 0x000000aa9494723c */ /* 0x000fe200000018ff */
[----:B------:R-:W4:Y:S07]  /*14e50*/  LDSM.16.M88.4 R168, [R191+0x7800] ;  /* 0x00780000bfa8783b */ /* 0x000f2e0000000200 */
[C---:B------:R-:W-:Y:S08]  /*14e60*/  HMMA.16816.F32 R16, R144.reuse, R28, R16 ;  /* 0x0000001c9010723c */ /* 0x040ff00000001810 */
[C---:B------:R-:W-:Y:S01]  /*14e70*/  HMMA.16816.F32 R12, R144.reuse, R30, R12 ;  /* 0x0000001e900c723c */ /* 0x040fe2000000180c */
[----:B------:R-:W1:Y:S07]  /*14e80*/  LDSM.16.M88.4 R28, [R184+0x800] ;  /* 0x00080000b81c783b */ /* 0x000e6e0000000200 */
[C---:B--2---:R-:W-:Y:S08]  /*14e90*/  HMMA.16816.F32 R160, R144.reuse, R4, R160 ;  /* 0x0000000490a0723c */ /* 0x044ff000000018a0 */
[----:B------:R-:W-:Y:S01]  /*14ea0*/  HMMA.16816.F32 R156, R144, R6, R156 ;  /* 0x00000006909c723c */ /* 0x000fe2000000189c */
[----:B------:R-:W2:Y:S07]  /*14eb0*/  LDSM.16.M88.4 R4, [R184+0x1000] ;  /* 0x00100000b804783b */ /* 0x000eae0000000200 */
[C---:B------:R-:W-:Y:S08]  /*14ec0*/  HMMA.16816.F32 R24, R164.reuse, R140, R24 ;  /* 0x0000008ca418723c */ /* 0x040ff00000001818 */
[----:B------:R-:W-:Y:S01]  /*14ed0*/  HMMA.16816.F32 R20, R164, R142, R20 ;  /* 0x0000008ea414723c */ /* 0x000fe20000001814 */
[----:B------:R-:W-:Y:S07]  /*14ee0*/  LDSM.16.M88.4 R140, [R197+0x8000] ;  /* 0x00800000c58c783b */ /* 0x000fee0000000200 */
[C---:B-----5:R-:W-:Y:S08]  /*14ef0*/  HMMA.16816.F32 R152, R144.reuse, R216, R152 ;  /* 0x000000d89098723c */ /* 0x060ff00000001898 */
[----:B------:R-:W-:Y:S01]  /*14f00*/  HMMA.16816.F32 R148, R144, R218, R148 ;  /* 0x000000da9094723c */ /* 0x000fe20000001894 */
[----:B------:R-:W5:Y:S04]  /*14f10*/  LDSM.16.M88.4 R144, [R198+0x2000] ;  /* 0x00200000c690783b */ /* 0x000f680000000200 */
[----:B------:R-:W2:Y:S03]  /*14f20*/  LDSM.16.M88.4 R216, [R184+0x1800] ;  /* 0x00180000b8d8783b */ /* 0x000ea60000000200 */
[C---:B------:R-:W-:Y:S08]  /*14f30*/  HMMA.16816.F32 R16, R164.reuse, R136, R16 ;  /* 0x00000088a410723c */ /* 0x040ff00000001810 */
[C---:B------:R-:W-:Y:S01]  /*14f40*/  HMMA.16816.F32 R12, R164.reuse, R138, R12 ;  /* 0x0000008aa40c723c */ /* 0x040fe2000000180c */
[----:B------:R-:W2:Y:S07]  /*14f50*/  LDSM.16.M88.4 R136, [R197+0x8800] ;  /* 0x00880000c588783b */ /* 0x000eae0000000200 */
[C---:B---3--:R-:W-:Y:S08]  /*14f60*/  HMMA.16816.F32 R160, R164.reuse, R8, R160 ;  /* 0x00000008a4a0723c */ /* 0x048ff000000018a0 */
[----:B------:R-:W-:Y:S01]  /*14f70*/  HMMA.16816.F32 R156, R164, R10, R156 ;  /* 0x0000000aa49c723c */ /* 0x000fe2000000189c */
[----:B------:R-:W3:Y:S07]  /*14f80*/  LDSM.16.M88.4 R8, [R197+0x9000] ;  /* 0x00900000c508783b */ /* 0x000eee0000000200 */
[C---:B-1----:R-:W-:Y:S08]  /*14f90*/  HMMA.16816.F32 R24, R172.reuse, R32, R24 ;  /* 0x00000020ac18723c */ /* 0x042ff00000001818 */
[----:B------:R-:W-:Y:S01]  /*14fa0*/  HMMA.16816.F32 R20, R172, R34, R20 ;  /* 0x00000022ac14723c */ /* 0x000fe20000001814 */
[----:B------:R-:W-:Y:S07]  /*14fb0*/  LDSM.16.M88.4 R32, [R183] ;  /* 0x00000000b720783b */ /* 0x000fee0000000200 */
[C---:B----4-:R-:W-:Y:S08]  /*14fc0*/  HMMA.16816.F32 R152, R164.reuse, R168, R152 ;  /* 0x000000a8a498723c */ /* 0x050ff00000001898 */
[----:B------:R-:W-:Y:S01]  /*14fd0*/  HMMA.16816.F32 R148, R164, R170, R148 ;  /* 0x000000aaa494723c */ /* 0x000fe20000001894 */
[----:B------:R-:W1:Y:S04]  /*14fe0*/  LDSM.16.M88.4 R164, [R196+0x2000] ;  /* 0x00200000c4a4783b */ /* 0x000e680000000200 */
[----:B------:R-:W4:Y:S03]  /*14ff0*/  LDSM.16.M88.4 R168, [R197+0x9800] ;  /* 0x00980000c5a8783b */ /* 0x000f260000000200 */
[C---:B------:R-:W-:Y:S08]  /*15000*/  HMMA.16816.F32 R16, R172.reuse, R28, R16 ;  /* 0x0000001cac10723c */ /* 0x040ff00000001810 */
[C---:B------:R-:W-:Y:S01]  /*15010*/  HMMA.16816.F32 R12, R172.reuse, R30, R12 ;  /* 0x0000001eac0c723c */ /* 0x040fe2000000180c */
[----:B------:R-:W1:Y:S07]  /*15020*/  LDSM.16.M88.4 R28, [R182] ;  /* 0x00000000b61c783b */ /* 0x000e6e0000000200 */
[C---:B--2---:R-:W-:Y:S08]  /*15030*/  HMMA.16816.F32 R160, R172.reuse, R4, R160 ;  /* 0x00000004aca0723c */ /* 0x044ff000000018a0 */
[----:B------:R-:W-:Y:S01]  /*15040*/  HMMA.16816.F32 R156, R172, R6, R156 ;  /* 0x00000006ac9c723c */ /* 0x000fe2000000189c */
[----:B------:R-:W2:Y:S07]  /*15050*/  LDSM.16.M88.4 R4, [R181] ;  /* 0x00000000b504783b */ /* 0x000eae0000000200 */
[C---:B-----5:R-:W-:Y:S08]  /*15060*/  HMMA.16816.F32 R24, R144.reuse, R140, R24 ;  /* 0x0000008c9018723c */ /* 0x060ff00000001818 */
[----:B------:R-:W-:Y:S01]  /*15070*/  HMMA.16816.F32 R20, R144, R142, R20 ;  /* 0x0000008e9014723c */ /* 0x000fe20000001814 */
[----:B------:R-:W-:Y:S07]  /*15080*/  LDSM.16.M88.4 R140, [R191+0x8800] ;  /* 0x00880000bf8c783b */ /* 0x000fee0000000200 */
[C---:B------:R-:W-:Y:S08]  /*15090*/  HMMA.16816.F32 R152, R172.reuse, R216, R152 ;  /* 0x000000d8ac98723c */ /* 0x040ff00000001898 */
[----:B------:R-:W-:Y:S01]  /*150a0*/  HMMA.16816.F32 R148, R172, R218, R148 ;  /* 0x000000daac94723c */ /* 0x000fe20000001894 */
[----:B------:R-:W-:Y:S04]  /*150b0*/  LDSM.16.M88.4 R172, [R191+0x8000] ;  /* 0x00800000bfac783b */ /* 0x000fe80000000200 */
[----:B------:R-:W-:Y:S03]  /*150c0*/  LDSM.16.M88.4 R216, [R180] ;  /* 0x00000000b4d8783b */ /* 0x000fe60000000200 */
[C---:B------:R-:W-:Y:S08]  /*150d0*/  HMMA.16816.F32 R16, R144.reuse, R136, R16 ;  /* 0x000000889010723c */ /* 0x040ff00000001810 */
[C---:B------:R-:W-:Y:S01]  /*150e0*/  HMMA.16816.F32 R12, R144.reuse, R138, R12 ;  /* 0x0000008a900c723c */ /* 0x040fe2000000180c */
[----:B------:R-:W5:Y:S07]  /*150f0*/  LDSM.16.M88.4 R136, [R194+0x2000] ;  /* 0x00200000c288783b */ /* 0x000f6e0000000200 */
[C---:B---3--:R-:W-:Y:S08]  /*15100*/  HMMA.16816.F32 R160, R144.reuse, R8, R160 ;  /* 0x0000000890a0723c */ /* 0x048ff000000018a0 */
[----:B------:R-:W-:Y:S01]  /*15110*/  HMMA.16816.F32 R156, R144, R10, R156 ;  /* 0x0000000a909c723c */ /* 0x000fe2000000189c */
[----:B------:R-:W3:Y:S07]  /*15120*/  LDSM.16.M88.4 R8, [R191+0x9000] ;  /* 0x00900000bf08783b */ /* 0x000eee0000000200 */
[C---:B-1----:R-:W-:Y:S08]  /*15130*/  HMMA.16816.F32 R24, R164.reuse, R32, R24 ;  /* 0x00000020a418723c */ /* 0x042ff00000001818 */
[----:B------:R-:W-:Y:S01]  /*15140*/  HMMA.16816.F32 R20, R164, R34, R20 ;  /* 0x00000022a414723c */ /* 0x000fe20000001814 */
[----:B------:R-:W-:Y:S07]  /*15150*/  LDSM.16.M88.4 R32, [R184+0x2000] ;  /* 0x00200000b820783b */ /* 0x000fee0000000200 */
[C---:B----4-:R-:W-:Y:S08]  /*15160*/  HMMA.16816.F32 R152, R144.reuse, R168, R152 ;  /* 0x000000a89098723c */ /* 0x050ff00000001898 */
[----:B------:R-:W-:Y:S01]  /*15170*/  HMMA.16816.F32 R148, R144, R170, R148 ;  /* 0x000000aa9094723c */ /* 0x000fe20000001894 */
[----:B------:R-:W1:Y:S04]  /*15180*/  LDSM.16.M88.4 R144, [R193+0x2000] ;  /* 0x00200000c190783b */ /* 0x000e680000000200 */
[----:B------:R-:W4:Y:S03]  /*15190*/  LDSM.16.M88.4 R168, [R191+0x9800] ;  /* 0x00980000bfa8783b */ /* 0x000f260000000200 */
[C---:B------:R-:W-:Y:S08]  /*151a0*/  HMMA.16816.F32 R16, R164.reuse, R28, R16 ;  /* 0x0000001ca410723c */ /* 0x040ff00000001810 */
[C---:B------:R-:W-:Y:S01]  /*151b0*/  HMMA.16816.F32 R12, R164.reuse, R30, R12 ;  /* 0x0000001ea40c723c */ /* 0x040fe2000000180c */
[----:B------:R-:W-:Y:S07]  /*151c0*/  LDSM.16.M88.4 R28, [R184+0x2800] ;  /* 0x00280000b81c783b */ /* 0x000fee0000000200 */
[C---:B--2---:R-:W-:Y:S08]  /*151d0*/  HMMA.16816.F32 R160, R164.reuse, R4, R160 ;  /* 0x00000004a4a0723c */ /* 0x044ff000000018a0 */
[----:B------:R-:W-:Y:S01]  /*151e0*/  HMMA.16816.F32 R156, R164, R6, R156 ;  /* 0x00000006a49c723c */ /* 0x000fe2000000189c */
[----:B------:R-:W2:Y:S07]  /*151f0*/  LDSM.16.M88.4 R4, [R184+0x3000] ;  /* 0x00300000b804783b */ /* 0x000eae0000000200 */
        /* <DEDUP_REMOVED lines=9> */
[----:B------:R-:W-:Y:S07]  /*15290*/  LDSM.16.M88.4 R140, [R197+0xa000] ;  /* 0x00a00000c58c783b */ /* 0x000fee0000000200 */
[C---:B---3--:R-:W-:Y:S08]  /*152a0*/  HMMA.16816.F32 R160, R136.reuse, R8, R160 ;  /* 0x0000000888a0723c */ /* 0x048ff000000018a0 */
[----:B------:R-:W-:Y:S01]  /*152b0*/  HMMA.16816.F32 R156, R136, R10, R156 ;  /* 0x0000000a889c723c */ /* 0x000fe2000000189c */
[----:B------:R-:W3:Y:S07]  /*152c0*/  LDSM.16.M88.4 R8, [R198+0x4000] ;  /* 0x00400000c608783b */ /* 0x000eee0000000200 */
[C---:B-1----:R-:W-:Y:S08]  /*152d0*/  HMMA.16816.F32 R24, R144.reuse, R32, R24 ;  /* 0x000000209018723c */ /* 0x042ff00000001818 */
[----:B------:R-:W-:Y:S01]  /*152e0*/  HMMA.16816.F32 R20, R144, R34, R20 ;  /* 0x000000229014723c */ /* 0x000fe20000001814 */
[----:B------:R-:W1:Y:S07]  /*152f0*/  LDSM.16.M88.4 R32, [R197+0xb000] ;  /* 0x00b00000c520783b */ /* 0x000e6e0000000200 */
[C---:B----4-:R-:W-:Y:S08]  /*15300*/  HMMA.16816.F32 R152, R136.reuse, R168, R152 ;  /* 0x000000a88898723c */ /* 0x050ff00000001898 */
[----:B------:R-:W-:Y:S01]  /*15310*/  HMMA.16816.F32 R148, R136, R170, R148 ;  /* 0x000000aa8894723c */ /* 0x000fe20000001894 */
[----:B------:R-:W-:Y:S04]  /*15320*/  LDSM.16.M88.4 R136, [R197+0xa800] ;  /* 0x00a80000c588783b */ /* 0x000fe80000000200 */
[----:B------:R-:W-:Y:S03]  /*15330*/  LDSM.16.M88.4 R168, [R177] ;  /* 0x00000000b1a8783b */ /* 0x000fe60000000200 */
[C---:B--2---:R-:W-:Y:S08]  /*15340*/  HMMA.16816.F32 R160, R144.reuse, R4, R160 ;  /* 0x0000000490a0723c */ /* 0x044ff000000018a0 */
[C---:B------:R-:W-:Y:S01]  /*15350*/  HMMA.16816.F32 R156, R144.reuse, R6, R156 ;  /* 0x00000006909c723c */ /* 0x040fe2000000189c */
[----:B------:R-:W2:Y:S07]  /*15360*/  LDSM.16.M88.4 R4, [R179] ;  /* 0x00000000b304783b */ /* 0x000eae0000000200 */
[C---:B------:R-:W-:Y:S08]  /*15370*/  HMMA.16816.F32 R16, R144.reuse, R28, R16 ;  /* 0x0000001c9010723c */ /* 0x040ff00000001810 */
[----:B------:R-:W-:Y:S01]  /*15380*/  HMMA.16816.F32 R12, R144, R30, R12 ;  /* 0x0000001e900c723c */ /* 0x000fe2000000180c */
[----:B------:R-:W4:Y:S07]  /*15390*/  LDSM.16.M88.4 R28, [R197+0xb800] ;  /* 0x00b80000c51c783b */ /* 0x000f2e0000000200 */
[----:B---3--:R-:W-:Y:S08]  /*153a0*/  HMMA.16816.F32 R24, R8, R140, R24 ;  /* 0x0000008c0818723c */ /* 0x008ff00000001818 */
[C---:B------:R-:W-:Y:S08]  /*153b0*/  HMMA.16816.F32 R152, R144.reuse, R164, R152 ;  /* 0x000000a49098723c */ /* 0x040ff00000001898 */
[----:B------:R-:W-:Y:S01]  /*153c0*/  HMMA.16816.F32 R148, R144, R166, R148 ;  /* 0x000000a69094723c */ /* 0x000fe20000001894 */
[----:B------:R-:W-:Y:S04]  /*153d0*/  LDSM.16.M88.4 R144, [R194+0x4000] ;  /* 0x00400000c290783b */ /* 0x000fe80000000200 */
[----:B------:R-:W-:Y:S03]  /*153e0*/  LDSM.16.M88.4 R164, [R176] ;  /* 0x00000000b0a4783b */ /* 0x000fe60000000200 */
[C---:B------:R-:W-:Y:S01]  /*153f0*/  HMMA.16816.F32 R20, R8.reuse, R142, R20 ;  /* 0x0000008e0814723c */ /* 0x040fe20000001814 */
[----:B------:R-:W3:Y:S07]  /*15400*/  LDSM.16.M88.4 R140, [R191+0xa000] ;  /* 0x00a00000bf8c783b */ /* 0x000eee0000000200 */
[C---:B-1----:R-:W-:Y:S08]  /*15410*/  HMMA.16816.F32 R160, R8.reuse, R32, R160 ;  /* 0x0000002008a0723c */ /* 0x042ff000000018a0 */
[----:B------:R-:W-:Y:S01]  /*15420*/  HMMA.16816.F32 R156, R8, R34, R156 ;  /* 0x00000022089c723c */ /* 0x000fe2000000189c */
[----:B------:R-:W1:Y:S07]  /*15430*/  LDSM.16.M88.4 R32, [R191+0xb000] ;  /* 0x00b00000bf20783b */ /* 0x000e6e0000000200 */
[----:B--2---:R-:W-:Y:S08]  /*15440*/  HMMA.16816.F32 R24, R172, R4, R24 ;  /* 0x00000004ac18723c */ /* 0x004ff00000001818 */
[C---:B------:R-:W-:Y:S08]  /*15450*/  HMMA.16816.F32 R16, R8.reuse, R136, R16 ;  /* 0x000000880810723c */ /* 0x040ff00000001810 */
[C---:B------:R-:W-:Y:S01]  /*15460*/  HMMA.16816.F32 R12, R8.reuse, R138, R12 ;  /* 0x0000008a080c723c */ /* 0x040fe2000000180c */
[----:B------:R-:W-:Y:S07]  /*15470*/  LDSM.16.M88.4 R136, [R191+0xa800] ;  /* 0x00a80000bf88783b */ /* 0x000fee0000000200 */
[C---:B----4-:R-:W-:Y:S08]  /*15480*/  HMMA.16816.F32 R152, R8.reuse, R28, R152 ;  /* 0x0000001c0898723c */ /* 0x050ff00000001898 */
[----:B------:R-:W-:Y:S01]  /*15490*/  HMMA.16816.F32 R148, R8, R30, R148 ;  /* 0x0000001e0894723c */ /* 0x000fe20000001894 */
[----:B------:R-:W-:Y:S04]  /*154a0*/  LDSM.16.M88.4 R8, [R193+0x4000] ;  /* 0x00400000c108783b */ /* 0x000fe80000000200 */
[----:B------:R-:W-:Y:S03]  /*154b0*/  LDSM.16.M88.4 R28, [R191+0xb800] ;  /* 0x00b80000bf1c783b */ /* 0x000fe60000000200 */
[C---:B------:R-:W-:Y:S01]  /*154c0*/  HMMA.16816.F32 R20, R172.reuse, R6, R20 ;  /* 0x00000006ac14723c */ /* 0x040fe20000001814 */
[----:B------:R-:W2:Y:S07]  /*154d0*/  LDSM.16.M88.4 R4, [R184+0x4000] ;  /* 0x00400000b804783b */ /* 0x000eae0000000200 */
[C---:B------:R-:W-:Y:S08]  /*154e0*/  HMMA.16816.F32 R160, R172.reuse, R168, R160 ;  /* 0x000000a8aca0723c */ /* 0x040ff000000018a0 */
[----:B------:R-:W-:Y:S08]  /*154f0*/  HMMA.16816.F32 R156, R172, R170, R156 ;  /* 0x000000aaac9c723c */ /* 0x000ff0000000189c */
[----:B---3--:R-:W-:Y:S08]  /*15500*/  HMMA.16816.F32 R24, R144, R140, R24 ;  /* 0x0000008c9018723c */ /* 0x008ff00000001818 */
[C---:B------:R-:W-:Y:S08]  /*15510*/  HMMA.16816.F32 R16, R172.reuse, R216, R16 ;  /* 0x000000d8ac10723c */ /* 0x040ff00000001810 */
[C---:B------:R-:W-:Y:S08]  /*15520*/  HMMA.16816.F32 R12, R172.reuse, R218, R12 ;  /* 0x000000daac0c723c */ /* 0x040ff0000000180c */
[C---:B------:R-:W-:Y:S08]  /*15530*/  HMMA.16816.F32 R152, R172.reuse, R164, R152 ;  /* 0x000000a4ac98723c */ /* 0x040ff00000001898 */
[----:B------:R-:W-:Y:S01]  /*15540*/  HMMA.16816.F32 R148, R172, R166, R148 ;  /* 0x000000a6ac94723c */ /* 0x000fe20000001894 */
[----:B------:R-:W3:Y:S07]  /*15550*/  LDSM.16.M88.4 R164, [R184+0x4800] ;  /* 0x00480000b8a4783b */ /* 0x000eee0000000200 */
[C---:B-1----:R-:W-:Y:S08]  /*15560*/  HMMA.16816.F32 R160, R144.reuse, R32, R160 ;  /* 0x0000002090a0723c */ /* 0x042ff000000018a0 */
[----:B------:R-:W-:Y:S01]  /*15570*/  HMMA.16816.F32 R156, R144, R34, R156 ;  /* 0x00000022909c723c */ /* 0x000fe2000000189c */
[----:B------:R-:W1:Y:S07]  /*15580*/  LDSM.16.M88.4 R32, [R184+0x5000] ;  /* 0x00500000b820783b */ /* 0x000e6e0000000200 */
[----:B--2---:R-:W-:Y:S07]  /*15590*/  HMMA.16816.F32 R24, R8, R4, R24 ;  /* 0x000000040818723c */ /* 0x004fee0000001818 */
[----:B------:R-:W-:Y:S01]  /*155a0*/  LOP3.LUT R5, R0, 0x6, RZ, 0xc0, !PT ;  /* 0x0000000600057812 */ /* 0x000fe200078ec0ff */
[----:B------:R-:W-:Y:S04]  /*155b0*/  HMMA.16816.F32 R20, R144, R142, R20 ;  /* 0x0000008e9014723c */ /* 0x000fe80000001814 */
[----:B------:R-:W-:-:S04]  /*155c0*/  IMAD R0, R206, 0x40, R5 ;  /* 0x00000040ce007824 */ /* 0x000fc800078e0205 */
[C---:B------:R-:W-:Y:S01]  /*155d0*/  HMMA.16816.F32 R16, R144.reuse, R136, R16 ;  /* 0x000000889010723c */ /* 0x040fe20000001810 */
[C---:B------:R-:W-:Y:S02]  /*155e0*/  IADD3 R4, R0.reuse, 0x1, RZ ;  /* 0x0000000100047810 */ /* 0x040fe40007ffe0ff */
[----:B------:R-:W-:Y:S02]  /*155f0*/  IADD3 R5, R0, 0x8, RZ ;  /* 0x0000000800057810 */ /* 0x000fe40007ffe0ff */
[C---:B------:R-:W-:Y:S02]  /*15600*/  ISETP.GE.AND P5, PT, R4.reuse, R2, PT ;  /* 0x000000020400720c */ /* 0x040fe40003fa6270 */
[----:B------:R-:W-:Y:S01]  /*15610*/  ISETP.GE.AND P1, PT, R4, R135, PT ;  /* 0x000000870400720c */ /* 0x000fe20003f26270 */
[----:B------:R-:W-:Y:S01]  /*15620*/  HMMA.16816.F32 R12, R144, R138, R12 ;  /* 0x0000008a900c723c */ /* 0x000fe2000000180c */
[----:B------:R-:W-:Y:S02]  /*15630*/  IADD3 R4, R0, 0x9, RZ ;  /* 0x0000000900047810 */ /* 0x000fe40007ffe0ff */
[----:B------:R-:W-:-:S02]  /*15640*/  FSEL R134, R25, -INF , !P5 ;  /* 0xff80000019867808 */ /* 0x000fc40006800000 */
[CC--:B------:R-:W-:Y:S02]  /*15650*/  ISETP.GE.AND P4, PT, R5.reuse, R2.reuse, PT ;  /* 0x000000020500720c */ /* 0x0c0fe40003f86270 */
[-C--:B------:R-:W-:Y:S01]  /*15660*/  ISETP.GE.AND P6, PT, R5, R135.reuse, PT ;  /* 0x000000870500720c */ /* 0x080fe20003fc6270 */
[----:B------:R-:W-:Y:S01]  /*15670*/  HMMA.16816.F32 R20, R8, R6, R20 ;  /* 0x000000060814723c */ /* 0x000fe20000001814 */
[C---:B------:R-:W-:Y:S02]  /*15680*/  ISETP.GE.AND P2, PT, R4.reuse, R2, PT ;  /* 0x000000020400720c */ /* 0x040fe40003f46270 */
[----:B------:R-:W-:Y:S02]  /*15690*/  ISETP.GE.AND P5, PT, R4, R135, PT ;  /* 0x000000870400720c */ /* 0x000fe40003fa6270 */
[----:B------:R-:W2:Y:S01]  /*156a0*/  LDSM.16.M88.4 R4, [R184+0x5800] ;  /* 0x00580000b804783b */ /* 0x000ea20000000200 */
[----:B------:R-:W-:Y:S01]  /*156b0*/  IADD3 R25, R0, 0x10, RZ ;  /* 0x0000001000197810 */ /* 0x000fe20007ffe0ff */
[----:B------:R-:W-:-:S04]  /*156c0*/  DEPBAR.LE SB0, 0x0 ;  /* 0x000080000000791a */ /* 0x000fc80000000000 */
[C---:B---3--:R-:W-:Y:S08]  /*156d0*/  HMMA.16816.F32 R16, R8.reuse, R164, R16 ;  /* 0x000000a40810723c */ /* 0x048ff00000001810 */
[----:B------:R-:W-:Y:S05]  /*156e0*/  HMMA.16816.F32 R12, R8, R166, R12 ;  /* 0x000000a6080c723c */ /* 0x000fea000000180c */
[----:B------:R-:W-:-:S02]  /*156f0*/  FSEL R142, R20, -INF , !P4 ;  /* 0xff800000148e7808 */ /* 0x000fc40006000000 */
[C---:B------:R-:W-:Y:S01]  /*15700*/  IADD3 R20, R0.reuse, 0x18, RZ ;  /* 0x0000001800147810 */ /* 0x040fe20007ffe0ff */
[----:B-1----:R-:W-:Y:S01]  /*15710*/  HMMA.16816.F32 R160, R8, R32, R160 ;  /* 0x0000002008a0723c */ /* 0x002fe200000018a0 */
[----:B------:R-:W-:Y:S01]  /*15720*/  FSEL R140, R21, -INF , !P2 ;  /* 0xff800000158c7808 */ /* 0x000fe20005000000 */
[----:B------:R-:W-:Y:S01]  /*15730*/  BAR.SYNC.DEFER_BLOCKING 0x0 ;  /* 0x0000000000007b1d */ /* 0x000fe20000010000 */
[----:B------:R-:W-:Y:S02]  /*15740*/  ISETP.GE.AND P4, PT, R25, R135, PT ;  /* 0x000000871900720c */ /* 0x000fe40003f86270 */
[----:B------:R-:W-:Y:S02]  /*15750*/  IADD3 R21, R0, 0x19, RZ ;  /* 0x0000001900157810 */ /* 0x000fe40007ffe0ff */
[----:B------:R-:W-:Y:S01]  /*15760*/  FSEL R33, R23, -INF , !P5 ;  /* 0xff80000017217808 */ /* 0x000fe20006800000 */
[----:B------:R-:W-:Y:S01]  /*15770*/  HMMA.16816.F32 R152, R144, R28, R152 ;  /* 0x0000001c9098723c */ /* 0x000fe20000001898 */
[----:B------:R-:W-:-:S06]  /*15780*/  ISETP.GE.AND P5, PT, R20, R2, PT ;  /* 0x000000021400720c */ /* 0x000fcc0003fa6270 */
[----:B------:R-:W-:Y:S01]  /*15790*/  FSEL R29, R27, -INF , !P1 ;  /* 0xff8000001b1d7808 */ /* 0x000fe20004800000 */
[----:B------:R-:W-:Y:S01]  /*157a0*/  HMMA.16816.F32 R156, R8, R34, R156 ;  /* 0x00000022089c723c */ /* 0x000fe2000000189c */
[----:B------:R-:W-:Y:S02]  /*157b0*/  IADD3 R28, R0, 0x11, RZ ;  /* 0x00000011001c7810 */ /* 0x000fe40007ffe0ff */
[----:B------:R-:W-:Y:S02]  /*157c0*/  ISETP.GE.AND P1, PT, R25, R2, PT ;  /* 0x000000021900720c */ /* 0x000fe40003f26270 */
[----:B------:R-:W-:Y:S02]  /*157d0*/  ISETP.GE.AND P2, PT, R28, R135, PT ;  /* 0x000000871c00720c */ /* 0x000fe40003f46270 */
[----:B------:R-:W-:Y:S01]  /*157e0*/  FSEL R25, R18, -INF , !P4 ;  /* 0xff80000012197808 */ /* 0x000fe20006000000 */
[----:B------:R-:W-:Y:S01]  /*157f0*/  HMMA.16816.F32 R148, R144, R30, R148 ;  /* 0x0000001e9094723c */ /* 0x000fe20000001894 */
[----:B------:R-:W-:-:S02]  /*15800*/  FSEL R27, R19, -INF , !P2 ;  /* 0xff800000131b7808 */ /* 0x000fc40005000000 */
[----:B------:R-:W-:-:S04]  /*15810*/  ISETP.GE.AND P4, PT, R21, R2, PT ;  /* 0x000000021500720c */ /* 0x000fc80003f86270 */
[----:B------:R-:W-:Y:S02]  /*15820*/  FSEL R31, R22, -INF , !P6 ;  /* 0xff800000161f7808 */ /* 0x000fe40007000000 */
[----:B------:R-:W-:Y:S02]  /*15830*/  ISETP.GE.AND P6, PT, R28, R2, PT ;  /* 0x000000021c00720c */ /* 0x000fe40003fc6270 */
[----:B------:R-:W-:Y:S02]  /*15840*/  FSEL R30, R16, -INF , !P1 ;  /* 0xff800000101e7808 */ /* 0x000fe40004800000 */
[----:B------:R-:W-:Y:S02]  /*15850*/  IADD3 R16, R0, 0x20, RZ ;  /* 0x0000002000107810 */ /* 0x000fe40007ffe0ff */
[----:B------:R-:W-:Y:S02]  /*15860*/  FSEL R28, R17, -INF , !P6 ;  /* 0xff800000111c7808 */ /* 0x000fe40007000000 */
[----:B------:R-:W-:-:S02]  /*15870*/  ISETP.GE.AND P6, PT, R21, R135, PT ;  /* 0x000000871500720c */ /* 0x000fc40003fc6270 */
[----:B------:R-:W-:Y:S02]  /*15880*/  ISETP.GE.AND P2, PT, R16, R2, PT ;  /* 0x000000021000720c */ /* 0x000fe40003f46270 */
[----:B------:R-:W-:Y:S02]  /*15890*/  FSEL R22, R12, -INF , !P5 ;  /* 0xff8000000c167808 */ /* 0x000fe40006800000 */
[----:B------:R-:W-:Y:S02]  /*158a0*/  ISETP.GE.AND P1, PT, R20, R135, PT ;  /* 0x000000871400720c */ /* 0x000fe40003f26270 */
[----:B------:R-:W-:Y:S02]  /*158b0*/  IADD3 R12, R0, 0x28, RZ ;  /* 0x00000028000c7810 */ /* 0x000fe40007ffe0ff */
[----:B------:R-:W-:Y:S02]  /*158c0*/  FSEL R21, R15, -INF , !P6 ;  /* 0xff8000000f157808 */ /* 0x000fe40007000000 */
[----:B------:R-:W-:-:S02]  /*158d0*/  FSEL R164, R160, -INF , !P2 ;  /* 0xff800000a0a47808 */ /* 0x000fc40005000000 */
[----:B------:R-:W-:Y:S02]  /*158e0*/  FSEL R23, R14, -INF , !P1 ;  /* 0xff8000000e177808 */ /* 0x000fe40004800000 */
[----:B------:R-:W-:Y:S02]  /*158f0*/  FSEL R20, R13, -INF , !P4 ;  /* 0xff8000000d147808 */ /* 0x000fe40006000000 */
[C---:B------:R-:W-:Y:S02]  /*15900*/  ISETP.GE.AND P6, PT, R12.reuse, R2, PT ;  /* 0x000000020c00720c */ /* 0x040fe40003fc6270 */
[----:B------:R-:W-:Y:S02]  /*15910*/  ISETP.GE.AND P2, PT, R12, R135, PT ;  /* 0x000000870c00720c */ /* 0x000fe40003f46270 */
[----:B------:R-:W-:Y:S01]  /*15920*/  IADD3 R17, R0, 0x21, RZ ;  /* 0x0000002100117810 */ /* 0x000fe20007ffe0ff */
[----:B--2---:R-:W-:Y:S01]  /*15930*/  HMMA.16816.F32 R12, R8, R4, R152 ;  /* 0x00000004080c723c */ /* 0x004fe20000001898 */
[----:B------:R-:W-:-:S02]  /*15940*/  FSEL R166, R156, -INF , !P6 ;  /* 0xff8000009ca67808 */ /* 0x000fc40007000000 */
[-C--:B------:R-:W-:Y:S02]  /*15950*/  ISETP.GE.AND P4, PT, R17, R135.reuse, PT ;  /* 0x000000871100720c */ /* 0x080fe40003f86270 */
[-C--:B------:R-:W-:Y:S02]  /*15960*/  ISETP.GE.AND P5, PT, R16, R135.reuse, PT ;  /* 0x000000871000720c */ /* 0x080fe40003fa6270 */
[----:B------:R-:W-:Y:S02]  /*15970*/  IADD3 R4, R0, 0x30, RZ ;  /* 0x0000003000047810 */ /* 0x000fe40007ffe0ff */
[----:B------:R-:W-:Y:S02]  /*15980*/  FSEL R165, R163, -INF , !P4 ;  /* 0xff800000a3a57808 */ /* 0x000fe40006000000 */
[C---:B------:R-:W-:Y:S02]  /*15990*/  ISETP.GE.AND P4, PT, R4.reuse, R2, PT ;  /* 0x000000020400720c */ /* 0x040fe40003f86270 */
[----:B------:R-:W-:-:S02]  /*159a0*/  ISETP.GE.AND P6, PT, R4, R135, PT ;  /* 0x000000870400720c */ /* 0x000fc40003fc6270 */
[----:B------:R-:W-:Y:S01]  /*159b0*/  HMMA.16816.F32 R4, R8, R6, R148 ;  /* 0x000000060804723c */ /* 0x000fe20000001894 */
[-C--:B------:R-:W-:Y:S02]  /*159c0*/  ISETP.GE.AND P1, PT, R17, R2.reuse, PT ;  /* 0x000000021100720c */ /* 0x080fe40003f26270 */
[----:B------:R-:W-:Y:S02]  /*159d0*/  IADD3 R16, R0, 0x29, RZ ;  /* 0x0000002900107810 */ /* 0x000fe40007ffe0ff */
[----:B------:R-:W-:Y:S02]  /*159e0*/  FSEL R167, R162, -INF , !P5 ;  /* 0xff800000a2a77808 */ /* 0x000fe40006800000 */
[----:B------:R-:W-:Y:S02]  /*159f0*/  FSEL R168, R161, -INF , !P1 ;  /* 0xff800000a1a87808 */ /* 0x000fe40004800000 */
[C---:B------:R-:W-:Y:S02]  /*15a00*/  ISETP.GE.AND P5, PT, R16.reuse, R2, PT ;  /* 0x000000021000720c */ /* 0x040fe40003fa6270 */
[----:B------:R-:W-:-:S02]  /*15a10*/  ISETP.GE.AND P1, PT, R16, R135, PT ;  /* 0x000000871000720c */ /* 0x000fc40003f26270 */
[----:B------:R-:W-:Y:S02]  /*15a20*/  IADD3 R16, R0, 0x31, RZ ;  /* 0x0000003100107810 */ /* 0x000fe40007ffe0ff */
[----:B------:R-:W-:Y:S02]  /*15a30*/  FSEL R169, R158, -INF , !P2 ;  /* 0xff8000009ea97808 */ /* 0x000fe40005000000 */
[----:B------:R-:W-:Y:S02]  /*15a40*/  FSEL R170, R157, -INF , !P5 ;  /* 0xff8000009daa7808 */ /* 0x000fe40006800000 */
[----:B------:R-:W-:Y:S02]  /*15a50*/  FSEL R163, R159, -INF , !P1 ;  /* 0xff8000009fa37808 */ /* 0x000fe40004800000 */
[----:B------:R-:W-:Y:S02]  /*15a60*/  FSEL R154, R12, -INF , !P4 ;  /* 0xff8000000c9a7808 */ /* 0x000fe40006000000 */
[----:B------:R-:W-:-:S02]  /*15a70*/  ISETP.GE.AND P2, PT, R16, R2, PT ;  /* 0x000000021000720c */ /* 0x000fc40003f46270 */
[-C--:B------:R-:W-:Y:S02]  /*15a80*/  ISETP.GE.AND P5, PT, R16, R135.reuse, PT ;  /* 0x000000871000720c */ /* 0x080fe40003fa6270 */
[C---:B------:R-:W-:Y:S02]  /*15a90*/  ISETP.GE.AND P1, PT, R0.reuse, R2, PT ;  /* 0x000000020000720c */ /* 0x040fe40003f26270 */
[C---:B------:R-:W-:Y:S02]  /*15aa0*/  IADD3 R8, R0.reuse, 0x38, RZ ;  /* 0x0000003800087810 */ /* 0x040fe40007ffe0ff */
[C---:B------:R-:W-:Y:S02]  /*15ab0*/  ISETP.GE.AND P4, PT, R0.reuse, R135, PT ;  /* 0x000000870000720c */ /* 0x040fe40003f86270 */
[----:B------:R-:W-:Y:S02]  /*15ac0*/  IADD3 R0, R0, 0x39, RZ ;  /* 0x0000003900007810 */ /* 0x000fe40007ffe0ff */
[----:B------:R-:W-:-:S02]  /*15ad0*/  FSEL R151, R14, -INF , !P6 ;  /* 0xff8000000e977808 */ /* 0x000fc40007000000 */
[----:B------:R-:W-:Y:S02]  /*15ae0*/  FSEL R152, R13, -INF , !P2 ;  /* 0xff8000000d987808 */ /* 0x000fe40005000000 */
[----:B------:R-:W-:Y:S02]  /*15af0*/  FSEL R137, R15, -INF , !P5 ;  /* 0xff8000000f897808 */ /* 0x000fe40006800000 */
[----:B------:R-:W-:Y:S02]  /*15b00*/  FSEL R24, R24, -INF , !P1 ;  /* 0xff80000018187808 */ /* 0x000fe40004800000 */
[CC--:B------:R-:W-:Y:S02]  /*15b10*/  ISETP.GE.AND P6, PT, R8.reuse, R2.reuse, PT ;  /* 0x000000020800720c */ /* 0x0c0fe40003fc6270 */
        /* <DEDUP_REMOVED lines=67> */
[----:B------:R-:W-:Y:S05]  /*15f50*/  BRA `(.L_x_2367) ;  /* 0x0000003000007947 */ /* 0x000fea0003800000 */
.L_x_2366:
[----:B------:R-:W-:-:S05]  /*15f60*/  IMAD.MOV.U32 R6, RZ, RZ, c[0x0][0x198] ;  /* 0x00006600ff067624 */ /* 0x000fca00078e00ff */
[----:B------:R-:W-:-:S04]  /*15f70*/  LEA R6, -R6, RZ, 0x6 ;  /* 0x000000ff06067211 */ /* 0x000fc800078e31ff */
[----:B------:R-:W-:Y:S02]  /*15f80*/  SHF.R.S32.HI R0, RZ, 0x1f, R6 ;  /* 0x0000001fff007819 */ /* 0x000fe40000011406 */
.L_x_2367:
[----:B------:R-:W-:Y:S01]  /*15f90*/  ULDC.64 UR4, c[0x0][0x198] ;  /* 0x0000660000047ab9 */ /* 0x000fe20000000a00 */
[C---:B------:R-:W-:Y:S01]  /*15fa0*/  LEA R204, P0, R6.reuse, R204, 0x1 ;  /* 0x000000cc06cc7211 */ /* 0x040fe200078008ff */
[----:B------:R-:W-:Y:S02]  /*15fb0*/  USHF.L.U32 UR9, UR4, 0x5, URZ ;  /* 0x0000000504097899 */ /* 0x000fe4000800063f */
[----:B------:R-:W-:Y:S01]  /*15fc0*/  USHF.L.U64.HI UR5, UR4, UR8, UR5 ;  /* 0x0000000804057299 */ /* 0x000fe20008010205 */
[----:B------:R-:W-:-:S03]  /*15fd0*/  LEA.HI.X R205, R6, R205, R0, 0x1, P0 ;  /* 0x000000cd06cd7211 */ /* 0x000fc600000f0c00 */
[----:B------:R-:W-:Y:S02]  /*15fe0*/  IADD3 R8, P0, R204, UR9, RZ ;  /* 0x00000009cc087c10 */ /* 0x000fe4000ff1e0ff */
[----:B------:R-:W-:Y:S01]  /*15ff0*/  @!PT LDS RZ, [RZ] ;  /* 0x00000000fffff984 */ /* 0x000fe20000000800 */
[----:B------:R-:W-:Y:S01]  /*16000*/  @!PT LDS RZ, [RZ] ;  /* 0x00000000fffff984 */ /* 0x000fe20000000800 */
[----:B------:R-:W-:Y:S01]  /*16010*/  @!PT LDS RZ, [RZ] ;  /* 0x00000000fffff984 */ /* 0x000fe20000000800 */
[----:B------:R1:W-:Y:S02]  /*16020*/  LDGSTS.E.BYPASS.LTC128B.128 [R201+0x6000], [R204.64] ;  /* 0x06000000ccc97fae */ /* 0x0003e4000b901d46 */
[----:B------:R-:W-:Y:S02]  /*16030*/  IADD3.X R9, R205, UR5, RZ, P0, !PT ;  /* 0x00000005cd097c10 */ /* 0x000fe400087fe4ff */
[----:B------:R-:W-:Y:S01]  /*16040*/  IADD3 R6, P0, R8, UR9, RZ ;  /* 0x0000000908067c10 */ /* 0x000fe2000ff1e0ff */
[----:B------:R1:W-:Y:S03]  /*16050*/  LDGSTS.E.BYPASS.LTC128B.128 [R201+0x8000], [R204.64+0x80] ;  /* 0x08000080ccc97fae */ /* 0x0003e6000b901d46 */
[----:B------:R-:W-:Y:S01]  /*16060*/  IADD3.X R7, R9, UR5, RZ, P0, !PT ;  /* 0x0000000509077c10 */ /* 0x000fe200087fe4ff */
[----:B------:R1:W-:Y:S01]  /*16070*/  LDGSTS.E.BYPASS.LTC128B.128 [R201+0xa000], [R204.64+0x100] ;  /* 0x0a000100ccc97fae */ /* 0x0003e2000b901d46 */
[----:B------:R-:W-:-:S03]  /*16080*/  IADD3 R4, P0, R6, UR9, RZ ;  /* 0x0000000906047c10 */ /* 0x000fc6000ff1e0ff */
[----:B------:R1:W-:Y:S01]  /*16090*/  LDGSTS.E.BYPASS.LTC128B.128 [R201+0x6800], [R8.64] ;  /* 0x0680000008c97fae */ /* 0x0003e2000b901d46 */
[----:B------:R-:W-:-:S03]  /*160a0*/  IADD3.X R5, R7, UR5, RZ, P0, !PT ;  /* 0x0000000507057c10 */ /* 0x000fc600087fe4ff */
        /* <DEDUP_REMOVED lines=9> */
.L_x_2365:
        /* <DEDUP_REMOVED lines=58> */
[--C-:B------:R-:W-:Y:S01]  /*164e0*/  FFMA.FTZ R140, R26, c[0x0][0x23c], -R150.reuse ;  /* 0x00008f001a8c7a23 */ /* 0x100fe20000010896 */
[----:B------:R-:W-:Y:S01]  /*164f0*/  LDSM.16.MT88.4 R132, [R190+0xc800] ;  /* 0x00c80000be84783b */ /* 0x000fe20000004200 */
[----:B------:R-:W-:-:S02]  /*16500*/  FFMA.FTZ R2, R29, c[0x0][0x23c], -R150 ;  /* 0x00008f001d027a23 */ /* 0x000fc40000010896 */
[--C-:B------:R-:W-:Y:S02]  /*16510*/  FFMA.FTZ R0, R31, c[0x0][0x23c], -R150.reuse ;  /* 0x00008f001f007a23 */ /* 0x100fe40000010896 */
[----:B------:R-:W-:Y:S01]  /*16520*/  FFMA.FTZ R147, R33, c[0x0][0x23c], -R150 ;  /* 0x00008f0021937a23 */ /* 0x000fe20000010896 */
[----:B------:R-:W-:Y:S01]  /*16530*/  MUFU.EX2 R144, R144 ;  /* 0x0000009000907308 */ /* 0x000fe20000000800 */
[----:B------:R-:W-:Y:S01]  /*16540*/  FMUL.FTZ R148, R4, c[0x0][0x23c] ;  /* 0x00008f0004947a20 */ /* 0x000fe20000410000 */
[----:B------:R-:W-:Y:S01]  /*16550*/  LDSM.16.MT88.4 R32, [R189+0xc800] ;  /* 0x00c80000bd20783b */ /* 0x000fe20000004200 */
[----:B------:R-:W-:Y:S02]  /*16560*/  FMUL.FTZ R3, R6, c[0x0][0x23c] ;  /* 0x00008f0006037a20 */ /* 0x000fe40000410000 */
[--C-:B------:R-:W-:Y:S02]  /*16570*/  FFMA.FTZ R155, R30, c[0x0][0x23c], -R153.reuse ;  /* 0x00008f001e9b7a23 */ /* 0x100fe40000010899 */
        /* <DEDUP_REMOVED lines=340> */
.L_x_2362:
[----:B------:R-:W-:-:S13]  /*17ac0*/  ISETP.GE.AND P0, PT, R206, 0x1, PT ;  /* 0x00000001ce00780c */ /* 0x000fda0003f06270 */
[----:B------:R-:W-:Y:S05]  /*17ad0*/  @!P0 BRA `(.L_x_2368) ;  /* 0x00002fc000008947 */ /* 0x000fea0003800000 */
[----:B------:R-:W-:Y:S01]  /*17ae0*/  UMOV UR10, 0x5 ;  /* 0x00000005000a7882 */ /* 0x000fe20000000000 */
[----:B------:R-:W-:Y:S01]  /*17af0*/  IMAD.MOV.U32 R0, RZ, RZ, R3 ;  /* 0x000000ffff007224 */ /* 0x000fe200078e0003 */
[----:B------:R-:W-:Y:S01]  /*17b00*/  ULDC UR6, c[0x0][0x1a0] ;  /* 0x0000680000067ab9 */ /* 0x000fe20000000800 */
[----:B------:R-:W-:Y:S01]  /*17b10*/  IMAD.MOV.U32 R133, RZ, RZ, R132 ;  /* 0x000000ffff857224 */ /* 0x000fe200078e0084 */
[----:B------:R-:W-:Y:S02]  /*17b20*/  ULDC.64 UR4, c[0x0][0x1a0] ;  /* 0x0000680000047ab9 */ /* 0x000fe40000000a00 */
[----:B------:R-:W-:Y:S02]  /*17b30*/  USHF.L.U64.HI UR8, UR4, UR10, UR5 ;  /* 0x0000000a04087299 */ /* 0x000fe40008010205 */
[----:B------:R-:W-:Y:S02]  /*17b40*/  USHF.L.U32 UR7, UR4, 0x5, URZ ;  /* 0x0000000504077899 */ /* 0x000fe4000800063f */
[----:B------:R-:W-:-:S02]  /*17b50*/  ULEA UR6, -UR6, URZ, 0x6 ;  /* 0x0000003f06067291 */ /* 0x000fc4000f8e313f */
[----:B------:R-:W-:Y:S02]  /*17b60*/  ULDC.64 UR4, c[0x0][0x198] ;  /* 0x0000660000047ab9 */ /* 0x000fe40000000a00 */
[----:B------:R-:W-:Y:S02]  /*17b70*/  USHF.L.U64.HI UR5, UR4, UR10, UR5 ;  /* 0x0000000a04057299 */ /* 0x000fe40008010205 */
[----:B------:R-:W-:Y:S01]  /*17b80*/  USHF.R.S32.HI UR10, URZ, 0x1f, UR6 ;  /* 0x0000001f3f0a7899 */ /* 0x000fe20008011406 */
[----:B------:R-:W-:Y:S01]  /*17b90*/  MOV R212, UR6 ;  /* 0x0000000600d47c02 */ /* 0x000fe20008000f00 */
[----:B------:R-:W-:Y:S02]  /*17ba0*/  ULEA UR9, -UR4, URZ, 0x6 ;  /* 0x0000003f04097291 */ /* 0x000fe4000f8e313f */
[----:B------:R-:W-:Y:S02]  /*17bb0*/  USHF.L.U32 UR11, UR4, 0x5, URZ ;  /* 0x00000005040b7899 */ /* 0x000fe4000800063f */
[----:B------:R-:W-:Y:S01]  /*17bc0*/  MOV R210, UR10 ;  /* 0x0000000a00d27c02 */ /* 0x000fe20008000f00 */
[----:B------:R-:W-:-:S02]  /*17bd0*/  USHF.R.S32.HI UR4, URZ, 0x1f, UR9 ;  /* 0x0000001f3f047899 */ /* 0x000fc40008011409 */
[----:B------:R-:W-:Y:S02]  /*17be0*/  ULDC.64 UR12, c[0x0][0x118] ;  /* 0x00004600000c7ab9 */ /* 0x000fe40000000a00 */
.L_x_2372:
        /* <DEDUP_REMOVED lines=64> */
.L_x_2369:
[C---:B------:R-:W-:Y:S04]  /*17ff0*/  LEA R208, P0, R6.reuse, R208, 0x1 ;  /* 0x000000d006d07211 */ /* 0x040fe800078008ff */
[----:B------:R-:W-:Y:S02]  /*18000*/  LEA.HI.X R207, R6, R207, R2, 0x1, P0 ;  /* 0x000000cf06cf7211 */ /* 0x000fe400000f0c02 */
[----:B------:R-:W-:Y:S03]  /*18010*/  IADD3 R6, P0, R208, UR7, RZ ;  /* 0x00000007d0067c10 */ /* 0x000fe6000ff1e0ff */
[----:B------:R-:W-:Y:S01]  /*18020*/  IMAD.MOV.U32 R209, RZ, RZ, R207 ;  /* 0x000000ffffd17224 */ /* 0x000fe200078e00cf */
[----:B------:R-:W-:Y:S02]  /*18030*/  IADD3.X R7, R207, UR8, RZ, P0, !PT ;  /* 0x00000008cf077c10 */ /* 0x000fe400087fe4ff */
[----:B------:R-:W-:Y:S02]  /*18040*/  IADD3 R4, P0, R6, UR7, RZ ;  /* 0x0000000706047c10 */ /* 0x000fe4000ff1e0ff */
[----:B------:R-:W-:Y:S01]  /*18050*/  @!PT LDS RZ, [RZ] ;  /* 0x00000000fffff984 */ /* 0x000fe20000000800 */
[----:B------:R-:W-:Y:S01]  /*18060*/  @!PT LDS RZ, [RZ] ;  /* 0x00000000fffff984 */ /* 0x000fe20000000800 */
[----:B------:R-:W-:Y:S01]  /*18070*/  @!PT LDS RZ, [RZ] ;  /* 0x00000000fffff984 */ /* 0x000fe20000000800 */
[----:B------:R1:W-:Y:S02]  /*18080*/  LDGSTS.E.BYPASS.LTC128B.128 [R201+0xc000], [R208.64] ;  /* 0x0c000000d0c97fae */ /* 0x0003e4000b901d4c */
[----:B------:R-:W-:Y:S02]  /*18090*/  IADD3.X R5, R7, UR8, RZ, P0, !PT ;  /* 0x0000000807057c10 */ /* 0x000fe400087fe4ff */
[----:B------:R1:W-:Y:S01]  /*180a0*/  LDGSTS.E.BYPASS.LTC128B.128 [R201+0xe000], [R208.64+0x80] ;  /* 0x0e000080d0c97fae */ /* 0x0003e2000b901d4c */
[----:B------:R-:W-:Y:S03]  /*180b0*/  IADD3 R2, P0, R4, UR7, RZ ;  /* 0x0000000704027c10 */ /* 0x000fe6000ff1e0ff */
[----:B------:R1:W-:Y:S01]  /*180c0*/  LDGSTS.E.BYPASS.LTC128B.128 [R201+0x10000], [R208.64+0x100] ;  /* 0x10000100d0c97fae */ /* 0x0003e2000b901d4c */
[----:B------:R-:W-:Y:S02]  /*180d0*/  IADD3.X R3, R5, UR8, RZ, P0, !PT ;  /* 0x0000000805037c10 */ /* 0x000fe400087fe4ff */
[----:B------:R-:W-:Y:S01]  /*180e0*/  ISETP.GE.AND P0, PT, R206, 0x2, PT ;  /* 0x00000002ce00780c */ /* 0x000fe20003f06270 */
        /* <DEDUP_REMOVED lines=20> */
[C---:B--2---:R-:W-:Y:S03]  /*18230*/  HMMA.16816.F32 R4, R32.reuse, R8, RZ ;  /* 0x000000082004723c */ /* 0x044fe600000018ff */
[----:B------:R-:W-:Y:S04]  /*18240*/  LDSM.16.M88.4 R160, [R194] ;  /* 0x00000000c2a0783b */ /* 0x000fe80000000200 */
[----:B------:R-:W2:Y:S01]  /*18250*/  LDSM.16.M88.4 R164, [R191+0x6000] ;  /* 0x00600000bfa4783b */ /* 0x000ea20000000200 */
[C---:B------:R-:W-:Y:S03]  /*18260*/  HMMA.16816.F32 R8, R32.reuse, R10, RZ ;  /* 0x0000000a2008723c */ /* 0x040fe600000018ff */
[----:B------:R-:W1:Y:S04]  /*18270*/  LDSM.16.M88.4 R168, [R191+0x6800] ;  /* 0x00680000bfa8783b */ /* 0x000e680000000200 */
[----:B------:R-:W-:Y:S01]  /*18280*/  LDSM.16.M88.4 R172, [R191+0x7800] ;  /* 0x00780000bfac783b */ /* 0x000fe20000000200 */
[C---:B---3--:R-:W-:Y:S08]  /*18290*/  HMMA.16816.F32 R12, R32.reuse, R16, RZ ;  /* 0x00000010200c723c */ /* 0x048ff000000018ff */
[C---:B------:R-:W-:Y:S08]  /*182a0*/  HMMA.16816.F32 R16, R32.reuse, R18, RZ ;  /* 0x000000122010723c */ /* 0x040ff000000018ff */
[C---:B----4-:R-:W-:Y:S08]  /*182b0*/  HMMA.16816.F32 R20, R32.reuse, R24, RZ ;  /* 0x000000182014723c */ /* 0x050ff000000018ff */
[C---:B------:R-:W-:Y:S08]  /*182c0*/  HMMA.16816.F32 R24, R32.reuse, R26, RZ ;  /* 0x0000001a2018723c */ /* 0x040ff000000018ff */
[C---:B-----5:R-:W-:Y:S08]  /*182d0*/  HMMA.16816.F32 R28, R32.reuse, R136, RZ ;  /* 0x00000088201c723c */ /* 0x060ff000000018ff */
[----:B------:R-:W-:Y:S01]  /*182e0*/  HMMA.16816.F32 R32, R32, R138, RZ ;  /* 0x0000008a2020723c */ /* 0x000fe200000018ff */
[----:B------:R-:W3:Y:S07]  /*182f0*/  LDSM.16.M88.4 R136, [R191+0x7000] ;  /* 0x00700000bf88783b */ /* 0x000eee0000000200 */
        /* <DEDUP_REMOVED lines=8> */
[----:B------:R-:W4:Y:S07]  /*18380*/  LDSM.16.M88.4 R152, [R184+0x800] ;  /* 0x00080000b898783b */ /* 0x000f2e0000000200 */
        /* <DEDUP_REMOVED lines=13> */
[C---:B------:R-:W-:Y:S08]  /*18460*/  HMMA.16816.F32 R28, R160.reuse, R172, R28 ;  /* 0x000000aca01c723c */ /* 0x040ff0000000181c */
[----:B------:R-:W-:Y:S01]  /*18470*/  HMMA.16816.F32 R32, R160, R174, R32 ;  /* 0x000000aea020723c */ /* 0x000fe20000001820 */
[----:B------:R-:W3:Y:S04]  /*18480*/  LDSM.16.M88.4 R160, [R197+0x9000] ;  /* 0x00900000c5a0783b */ /* 0x000ee80000000200 */
[----:B------:R-:W2:Y:S03]  /*18490*/  LDSM.16.M88.4 R172, [R197+0x9800] ;  /* 0x00980000c5ac783b */ /* 0x000ea60000000200 */
[C---:B-1----:R-:W-:Y:S08]  /*184a0*/  HMMA.16816.F32 R4, R144.reuse, R148, R4 ;  /* 0x000000949004723c */ /* 0x042ff00000001804 */
[C---:B------:R-:W-:Y:S01]  /*184b0*/  HMMA.16816.F32 R8, R144.reuse, R150, R8 ;  /* 0x000000969008723c */ /* 0x040fe20000001808 */
[----:B------:R-:W-:Y:S07]  /*184c0*/  LDSM.16.M88.4 R148, [R183] ;  /* 0x00000000b794783b */ /* 0x000fee0000000200 */
[C---:B----4-:R-:W-:Y:S08]  /*184d0*/  HMMA.16816.F32 R12, R144.reuse, R152, R12 ;  /* 0x00000098900c723c */ /* 0x050ff0000000180c */
[C---:B------:R-:W-:Y:S01]  /*184e0*/  HMMA.16816.F32 R16, R144.reuse, R154, R16 ;  /* 0x0000009a9010723c */ /* 0x040fe20000001810 */
[----:B------:R-:W-:Y:S07]  /*184f0*/  LDSM.16.M88.4 R152, [R182] ;  /* 0x00000000b698783b */ /* 0x000fee0000000200 */
[C---:B-----5:R-:W-:Y:S08]  /*18500*/  HMMA.16816.F32 R20, R144.reuse, R140, R20 ;  /* 0x0000008c9014723c */ /* 0x060ff00000001814 */
[C---:B------:R-:W-:Y:S01]  /*18510*/  HMMA.16816.F32 R24, R144.reuse, R142, R24 ;  /* 0x0000008e9018723c */ /* 0x040fe20000001818 */
[----:B------:R-:W1:Y:S07]  /*18520*/  LDSM.16.M88.4 R140, [R196+0x2000] ;  /* 0x00200000c48c783b */ /* 0x000e6e0000000200 */
[C---:B------:R-:W-:Y:S08]  /*18530*/  HMMA.16816.F32 R28, R144.reuse, R156, R28 ;  /* 0x0000009c901c723c */ /* 0x040ff0000000181c */
[----:B------:R-:W-:Y:S01]  /*18540*/  HMMA.16816.F32 R32, R144, R158, R32 ;  /* 0x0000009e9020723c */ /* 0x000fe20000001820 */
[----:B------:R-:W4:Y:S04]  /*18550*/  LDSM.16.M88.4 R144, [R181] ;  /* 0x00000000b590783b */ /* 0x000f280000000200 */
[----:B------:R-:W5:Y:S03]  /*18560*/  LDSM.16.M88.4 R156, [R180] ;  /* 0x00000000b49c783b */ /* 0x000f660000000200 */
        /* <DEDUP_REMOVED lines=15> */
[----:B------:R-:W-:Y:S07]  /*18660*/  LDSM.16.M88.4 R148, [R184+0x2000] ;  /* 0x00200000b894783b */ /* 0x000fee0000000200 */
[C---:B------:R-:W-:Y:S08]  /*18670*/  HMMA.16816.F32 R12, R140.reuse, R152, R12 ;  /* 0x000000988c0c723c */ /* 0x040ff0000000180c */
[C---:B------:R-:W-:Y:S01]  /*18680*/  HMMA.16816.F32 R16, R140.reuse, R154, R16 ;  /* 0x0000009a8c10723c */ /* 0x040fe20000001810 */
[----:B------:R-:W-:Y:S07]  /*18690*/  LDSM.16.M88.4 R152, [R184+0x2800] ;  /* 0x00280000b898783b */ /* 0x000fee0000000200 */
[C---:B----4-:R-:W-:Y:S08]  /*186a0*/  HMMA.16816.F32 R20, R140.reuse, R144, R20 ;  /* 0x000000908c14723c */ /* 0x050ff00000001814 */
[C---:B------:R-:W-:Y:S01]  /*186b0*/  HMMA.16816.F32 R24, R140.reuse, R146, R24 ;  /* 0x000000928c18723c */ /* 0x040fe20000001818 */
[----:B------:R-:W1:Y:S07]  /*186c0*/  LDSM.16.M88.4 R144, [R193+0x2000] ;  /* 0x00200000c190783b */ /* 0x000e6e0000000200 */
[C---:B-----5:R-:W-:Y:S08]  /*186d0*/  HMMA.16816.F32 R28, R140.reuse, R156, R28 ;  /* 0x0000009c8c1c723c */ /* 0x060ff0000000181c */
[----:B------:R-:W-:Y:S01]  /*186e0*/  HMMA.16816.F32 R32, R140, R158, R32 ;  /* 0x0000009e8c20723c */ /* 0x000fe20000001820 */
[----:B------:R-:W4:Y:S04]  /*186f0*/  LDSM.16.M88.4 R140, [R184+0x3000] ;  /* 0x00300000b88c783b */ /* 0x000f280000000200 */
[----:B------:R-:W5:Y:S03]  /*18700*/  LDSM.16.M88.4 R156, [R184+0x3800] ;  /* 0x00380000b89c783b */ /* 0x000f660000000200 */
        /* <DEDUP_REMOVED lines=16> */
[C---:B------:R-:W-:Y:S08]  /*18810*/  HMMA.16816.F32 R12, R144.reuse, R152, R12 ;  /* 0x00000098900c723c */ /* 0x040ff0000000180c */
[C---:B------:R-:W-:Y:S01]  /*18820*/  HMMA.16816.F32 R16, R144.reuse, R154, R16 ;  /* 0x0000009a9010723c */ /* 0x040fe20000001810 */
[----:B------:R-:W-:Y:S07]  /*18830*/  LDSM.16.M88.4 R152, [R178] ;  /* 0x00000000b298783b */ /* 0x000fee0000000200 */
[C---:B----4-:R-:W-:Y:S08]  /*18840*/  HMMA.16816.F32 R20, R144.reuse, R140, R20 ;  /* 0x0000008c9014723c */ /* 0x050ff00000001814 */
[C---:B------:R-:W-:Y:S01]  /*18850*/  HMMA.16816.F32 R24, R144.reuse, R142, R24 ;  /* 0x0000008e9018723c */ /* 0x040fe20000001818 */
[----:B------:R-:W1:Y:S07]  /*18860*/  LDSM.16.M88.4 R140, [R196+0x4000] ;  /* 0x00400000c48c783b */ /* 0x000e6e0000000200 */
[C---:B-----5:R-:W-:Y:S08]  /*18870*/  HMMA.16816.F32 R28, R144.reuse, R156, R28 ;  /* 0x0000009c901c723c */ /* 0x060ff0000000181c */
        /* <DEDUP_REMOVED lines=37> */
[C---:B------:R-:W-:Y:S08]  /*18ad0*/  HMMA.16816.F32 R28, R160.reuse, R172, R28 ;  /* 0x000000aca01c723c */ /* 0x040ff0000000181c */
[----:B------:R-:W-:Y:S08]  /*18ae0*/  HMMA.16816.F32 R32, R160, R174, R32 ;  /* 0x000000aea020723c */ /* 0x000ff00000001820 */
[C---:B-1----:R-:W-:Y:S08]  /*18af0*/  HMMA.16816.F32 R4, R144.reuse, R148, R4 ;  /* 0x000000949004723c */ /* 0x042ff00000001804 */
[C---:B------:R-:W-:Y:S08]  /*18b00*/  HMMA.16816.F32 R8, R144.reuse, R150, R8 ;  /* 0x000000969008723c */ /* 0x040ff00000001808 */
[C---:B------:R-:W-:Y:S08]  /*18b10*/  HMMA.16816.F32 R12, R144.reuse, R152, R12 ;  /* 0x00000098900c723c */ /* 0x040ff0000000180c */
[C---:B------:R-:W-:Y:S08]  /*18b20*/  HMMA.16816.F32 R16, R144.reuse, R154, R16 ;  /* 0x0000009a9010723c */ /* 0x040ff00000001810 */
[C---:B----4-:R-:W-:Y:S08]  /*18b30*/  HMMA.16816.F32 R20, R144.reuse, R140, R20 ;  /* 0x0000008c9014723c */ /* 0x050ff00000001814 */
[C---:B------:R-:W-:Y:S08]  /*18b40*/  HMMA.16816.F32 R24, R144.reuse, R142, R24 ;  /* 0x0000008e9018723c */ /* 0x040ff00000001818 */
[C---:B-----5:R-:W-:Y:S08]  /*18b50*/  HMMA.16816.F32 R28, R144.reuse, R156, R28 ;  /* 0x0000009c901c723c */ /* 0x060ff0000000181c */
        /* <DEDUP_REMOVED lines=66> */
.L_x_2371:
[C---:B------:R-:W-:Y:S04]  /*18f80*/  LEA R204, P0, R136.reuse, R204, 0x1 ;  /* 0x000000cc88cc7211 */ /* 0x040fe800078008ff */
[----:B------:R-:W-:Y:S02]  /*18f90*/  LEA.HI.X R205, R136, R205, R2, 0x1, P0 ;  /* 0x000000cd88cd7211 */ /* 0x000fe400000f0c02 */
[----:B------:R-:W-:Y:S03]  /*18fa0*/  IADD3 R136, P0, R204, UR11, RZ ;  /* 0x0000000bcc887c10 */ /* 0x000fe6000ff1e0ff */
[----:B------:R-:W-:Y:S01]  /*18fb0*/  @!PT LDS RZ, [RZ] ;  /* 0x00000000fffff984 */ /* 0x000fe20000000800 */
[----:B------:R-:W-:Y:S01]  /*18fc0*/  @!PT LDS RZ, [RZ] ;  /* 0x00000000fffff984 */ /* 0x000fe20000000800 */
[----:B------:R-:W-:Y:S01]  /*18fd0*/  @!PT LDS RZ, [RZ] ;  /* 0x00000000fffff984 */ /* 0x000fe20000000800 */
[----:B------:R1:W-:Y:S01]  /*18fe0*/  LDGSTS.E.BYPASS.LTC128B.128 [R201+0x6000], [R204.64] ;  /* 0x06000000ccc97fae */ /* 0x0003e2000b901d4c */
[----:B------:R-:W-:Y:S02]  /*18ff0*/  IADD3.X R137, R205, UR5, RZ, P0, !PT ;  /* 0x00000005cd897c10 */ /* 0x000fe400087fe4ff */
[----:B------:R-:W-:Y:S01]  /*19000*/  IADD3 R134, P0, R136, UR11, RZ ;  /* 0x0000000b88867c10 */ /* 0x000fe2000ff1e0ff */
[----:B------:R1:W-:Y:S03]  /*19010*/  LDGSTS.E.BYPASS.LTC128B.128 [R201+0x8000], [R204.64+0x80] ;  /* 0x08000080ccc97fae */ /* 0x0003e6000b901d4c */
[----:B------:R-:W-:Y:S01]  /*19020*/  IADD3.X R135, R137, UR5, RZ, P0, !PT ;  /* 0x0000000589877c10 */ /* 0x000fe200087fe4ff */
[----:B------:R1:W-:Y:S01]  /*19030*/  LDGSTS.E.BYPASS.LTC128B.128 [R201+0xa000], [R204.64+0x100] ;  /* 0x0a000100ccc97fae */ /* 0x0003e2000b901d4c */
[----:B------:R-:W-:Y:S03]  /*19040*/  IADD3 R2, P0, R134, UR11, RZ ;  /* 0x0000000b86027c10 */ /* 0x000fe6000ff1e0ff */
[----:B------:R1:W-:Y:S01]  /*19050*/  LDGSTS.E.BYPASS.LTC128B.128 [R201+0x6800], [R136.64] ;  /* 0x0680000088c97fae */ /* 0x0003e2000b901d4c */
[----:B------:R-:W-:Y:S03]  /*19060*/  IADD3.X R3, R135, UR5, RZ, P0, !PT ;  /* 0x0000000587037c10 */ /* 0x000fe600087fe4ff */
        /* <DEDUP_REMOVED lines=9> */
.L_x_2370:
        /* <DEDUP_REMOVED lines=410> */
.L_x_2368:
        /* <DEDUP_REMOVED lines=257> */
.L_x_2373:
[----:B------:R-:W2:Y:S04]  /*1bab0*/  S2R R58, SR_CTAID.Z ;  /* 0x00000000003a7919 */ /* 0x000ea80000002700 */
[----:B------:R-:W2:Y:S02]  /*1bac0*/  S2R R3, SR_CTAID.Y ;  /* 0x0000000000037919 */ /* 0x000ea40000002600 */
[----:B--2---:R-:W-:-:S04]  /*1bad0*/  IMAD R57, R3, c[0x0][0x1c0], R58 ;  /* 0x0000700003397a24 */ /* 0x004fc800078e023a */
[----:B------:R-:W-:Y:S02]  /*1bae0*/  IMAD R57, R57, c[0x0][0x214], RZ ;  /* 0x0000850039397a24 */ /* 0x000fe400078e02ff */
.L_x_2374:
[----:B------:R-:W-:Y:S01]  /*1baf0*/  BAR.SYNC.DEFER_BLOCKING 0x0 ;  /* 0x0000000000007b1d */ /* 0x000fe20000010000 */
[----:B------:R-:W-:Y:S01]  /*1bb00*/  LOP3.LUT R5, R5, 0xffffffe0, RZ, 0xc0, !PT ;  /* 0xffffffe005057812 */ /* 0x000fe200078ec0ff */
[C---:B------:R-:W-:Y:S01]  /*1bb10*/  IMAD.WIDE.U32 R64, R200.reuse, c[0x0][0x1e8], RZ ;  /* 0x00007a00c8407a25 */ /* 0x040fe200078e00ff */
[----:B------:R-:W-:Y:S02]  /*1bb20*/  SHF.R.S32.HI R61, RZ, 0x1f, R6 ;  /* 0x0000001fff3d7819 */ /* 0x000fe40000011406 */
[----:B------:R-:W-:Y:S01]  /*1bb30*/  ISETP.NE.AND P0, PT, R200, -0x1, PT ;  /* 0xffffffffc800780c */ /* 0x000fe20003f05270 */
[----:B------:R-:W2:Y:S01]  /*1bb40*/  S2R R0, SR_TID.X ;  /* 0x0000000000007919 */ /* 0x000ea20000002100 */
        /* <DEDUP_REMOVED lines=35> */
[----:B----4-:R-:W4:Y:S01]  /*1bd80*/  S2R R6, SR_CTAID.X ;  /* 0x0000000000067919 */ /* 0x010f220000002500 */
[----:B------:R-:W-:Y:S01]  /*1bd90*/  IADD3 R59, R5, 0x8, RZ ;  /* 0x00000008053b7810 */ /* 0x000fe20007ffe0ff */
[----:B----4-:R-:W-:-:S02]  /*1bda0*/  IMAD R62, R6, 0x40, R57 ;  /* 0x00000040063e7824 */ /* 0x010fc400078e0239 */
        /* <DEDUP_REMOVED lines=10> */
.L_x_2376:
[----:B----4-:R-:W-:Y:S05]  /*1be50*/  BSYNC B0 ;  /* 0x0000000000007941 */ /* 0x010fea0003800000 */
.L_x_2375:
[----:B------:R-:W4:Y:S01]  /*1be60*/  S2R R2, SR_CTAID.X ;  /* 0x0000000000027919 */ /* 0x000f220000002500 */
[----:B------:R-:W-:Y:S01]  /*1be70*/  LEA.HI R5, R7, R4, RZ, 0x3 ;  /* 0x0000000407057211 */ /* 0x000fe200078f18ff */
[----:B------:R-:W-:Y:S03]  /*1be80*/  BSSY B0, `(.L_x_2377) ;  /* 0x0000022000007945 */ /* 0x000fe60003800000 */
[----:B------:R-:W-:-:S05]  /*1be90*/  LOP3.LUT R5, R5, 0xfffffff8, RZ, 0xc0, !PT ;  /* 0xfffffff805057812 */ /* 0x000fca00078ec0ff */
[----:B------:R-:W-:-:S04]  /*1bea0*/  IMAD.IADD R4, R4, 0x1, -R5 ;  /* 0x0000000104047824 */ /* 0x000fc800078e0a05 */
[----:B------:R-:W-:-:S05]  /*1beb0*/  IMAD.SHL.U32 R4, R4, 0x8, RZ ;  /* 0x0000000804047824 */ /* 0x000fca00078e00ff */
[----:B------:R-:W-:Y:S01]  /*1bec0*/  SHF.R.S32.HI R5, RZ, 0x1f, R4 ;  /* 0x0000001fff057819 */ /* 0x000fe20000011404 */
[----:B----4-:R-:W-:-:S04]  /*1bed0*/  IMAD.SHL.U32 R2, R2, 0x40, RZ ;  /* 0x0000004002027824 */ /* 0x010fc800078e00ff */
[C---:B------:R-:W-:Y:S01]  /*1bee0*/  IMAD.WIDE.U32 R56, R2.reuse, c[0x0][0x1e8], R4 ;  /* 0x00007a0002387a25 */ /* 0x040fe200078e0004 */
[----:B------:R-:W-:Y:S02]  /*1bef0*/  SHF.R.S32.HI R7, RZ, 0x1f, R2 ;  /* 0x0000001fff077819 */ /* 0x000fe40000011402 */
[----:B------:R-:W-:Y:S02]  /*1bf00*/  SHF.R.S32.HI R5, RZ, 0x1f, R0 ;  /* 0x0000001fff057819 */ /* 0x000fe40000011400 */
[----:B------:R-:W-:Y:S01]  /*1bf10*/  IADD3 R6, P0, R3, R56, RZ ;  /* 0x0000003803067210 */ /* 0x000fe20007f1e0ff */
[----:B------:R-:W-:Y:S01]  /*1bf20*/  IMAD R7, R7, c[0x0][0x1e8], RZ ;  /* 0x00007a0007077a24 */ /* 0x000fe200078e02ff */
[----:B------:R-:W-:Y:S02]  /*1bf30*/  LEA.HI R5, R5, R0, RZ, 0x3 ;  /* 0x0000000005057211 */ /* 0x000fe400078f18ff */
[----:B------:R-:W-:Y:S01]  /*1bf40*/  SHF.R.S32.HI R4, RZ, 0x1f, R58 ;  /* 0x0000001fff047819 */ /* 0x000fe2000001143a */
[----:B------:R-:W-:Y:S01]  /*1bf50*/  IMAD R7, R2, c[0x0][0x1ec], R7 ;  /* 0x00007b0002077a24 */ /* 0x000fe200078e0207 */
[----:B------:R-:W-:Y:S01]  /*1bf60*/  SHF.R.S32.HI R5, RZ, 0x3, R5 ;  /* 0x00000003ff057819 */ /* 0x000fe20000011405 */
[----:B------:R-:W-:-:S02]  /*1bf70*/  IMAD.IADD R2, R199, 0x1, -R2 ;  /* 0x00000001c7027824 */ /* 0x000fc400078e0a02 */
[----:B------:R-:W-:Y:S01]  /*1bf80*/  IMAD R3, R4, c[0x0][0x1f0], RZ ;  /* 0x00007c0004037a24 */ /* 0x000fe200078e02ff */
[----:B------:R-:W-:Y:S02]  /*1bf90*/  IADD3.X R7, R200, R7, R57, P0, !PT ;  /* 0x00000007c8077210 */ /* 0x000fe400007fe439 */
[----:B------:R-:W-:Y:S01]  /*1bfa0*/  ISETP.GE.AND P0, PT, R5, R2, PT ;  /* 0x000000020500720c */ /* 0x000fe20003f06270 */
[C---:B------:R-:W-:Y:S01]  /*1bfb0*/  IMAD R3, R58.reuse, c[0x0][0x1f4], R3 ;  /* 0x00007d003a037a24 */ /* 0x040fe200078e0203 */
[----:B------:R-:W-:Y:S01]  /*1bfc0*/  SHF.R.S32.HI R0, RZ, 0x1f, R5 ;  /* 0x0000001fff007819 */ /* 0x000fe20000011405 */
        /* <DEDUP_REMOVED lines=11> */
[----:B------:R4:W-:Y:S04]  /*1c080*/  STG.E.128 [R60.64+0x80], R32 ;  /* 0x000080203c007986 */ /* 0x0009e8000c101d04 */
[----:B-1----:R4:W-:Y:S02]  /*1c090*/  STG.E.128 [R60.64+0x100], R16 ;  /* 0x000100103c007986 */ /* 0x0029e4000c101d04 */
.L_x_2378:
[----:B------:R-:W-:Y:S05]  /*1c0a0*/  BSYNC B0 ;  /* 0x0000000000007941 */ /* 0x000fea0003800000 */
.L_x_2377:
[----:B------:R-:W-:Y:S01]  /*1c0b0*/  IADD3 R3, R5, 0x10, RZ ;  /* 0x0000001005037810 */ /* 0x000fe20007ffe0ff */
[----:B------:R-:W-:Y:S03]  /*1c0c0*/  BSSY B0, `(.L_x_2379) ;  /* 0x0000010000007945 */ /* 0x000fe60003800000 */
[----:B------:R-:W-:-:S13]  /*1c0d0*/  ISETP.GE.AND P0, PT, R3, R2, PT ;  /* 0x000000020300720c */ /* 0x000fda0003f06270 */
[----:B------:R-:W-:Y:S05]  /*1c0e0*/  @P0 BRA `(.L_x_2380) ;  /* 0x000000d000000947 */ /* 0x000fea0003800000 */
[----:B------:R-:W-:Y:S01]  /*1c0f0*/  IADD3 R4, P0, R5, 0x10, RZ ;  /* 0x0000001005047810 */ /* 0x000fe20007f1e0ff */
[----:B-1--4-:R-:W-:Y:S01]  /*1c100*/  IMAD.MOV.U32 R16, RZ, RZ, R58 ;  /* 0x000000ffff107224 */ /* 0x012fe200078e003a */
        /* <DEDUP_REMOVED lines=8> */
[----:B------:R1:W-:Y:S04]  /*1c190*/  STG.E.128 [R18.64], R44 ;  /* 0x0000002c12007986 */ /* 0x0003e8000c101d04 */
[----:B------:R1:W-:Y:S04]  /*1c1a0*/  STG.E.128 [R18.64+0x80], R28 ;  /* 0x0000801c12007986 */ /* 0x0003e8000c101d04 */
[----:B------:R1:W-:Y:S02]  /*1c1b0*/  STG.E.128 [R18.64+0x100], R12 ;  /* 0x0001000c12007986 */ /* 0x0003e4000c101d04 */
.L_x_2380:
[----:B------:R-:W-:Y:S05]  /*1c1c0*/  BSYNC B0 ;  /* 0x0000000000007941 */ /* 0x000fea0003800000 */
.L_x_2379:
        /* <DEDUP_REMOVED lines=14> */
[----:B--2---:R1:W-:Y:S04]  /*1c2b0*/  STG.E.128 [R14.64], R40 ;  /* 0x000000280e007986 */ /* 0x0043e8000c101d04 */
[----:B------:R1:W-:Y:S04]  /*1c2c0*/  STG.E.128 [R14.64+0x80], R24 ;  /* 0x000080180e007986 */ /* 0x0003e8000c101d04 */
[----:B------:R1:W-:Y:S02]  /*1c2d0*/  STG.E.128 [R14.64+0x100], R8 ;  /* 0x000100080e007986 */ /* 0x0003e4000c101d04 */
.L_x_2382:
[----:B------:R-:W-:Y:S05]  /*1c2e0*/  BSYNC B0 ;  /* 0x0000000000007941 */ /* 0x000fea0003800000 */
.L_x_2381:
[----:B------:R-:W-:-:S04]  /*1c2f0*/  IADD3 R3, R5, 0x30, RZ ;  /* 0x0000003005037810 */ /* 0x000fc80007ffe0ff */
[----:B------:R-:W-:-:S13]  /*1c300*/  ISETP.GE.AND P0, PT, R3, R2, PT ;  /* 0x000000020300720c */ /* 0x000fda0003f06270 */
[----:B------:R-:W-:Y:S05]  /*1c310*/  @P0 EXIT ;  /* 0x000000000000094d */ /* 0x000fea0003800000 */
        /* <DEDUP_REMOVED lines=10> */
[----:B------:R-:W-:Y:S04]  /*1c3c0*/  STG.E.128 [R4.64], R36 ;  /* 0x0000002404007986 */ /* 0x000fe8000c101d04 */
[----:B-1----:R-:W-:Y:S04]  /*1c3d0*/  STG.E.128 [R4.64+0x80], R20 ;  /* 0x0000801404007986 */ /* 0x002fe8000c101d04 */
[----:B------:R-:W-:Y:S01]  /*1c3e0*/  STG.E.128 [R4.64+0x100], R52 ;  /* 0x0001003404007986 */ /* 0x000fe2000c101d04 */
[----:B------:R-:W-:Y:S05]  /*1c3f0*/  EXIT ;  /* 0x000000000000794d */ /* 0x000fea0003800000 */
.L_x_2383:
        /* <DEDUP_REMOVED lines=16> */
.L_x_4110:


//--------------------- .text._ZN5flash24flash_fwd_splitkv_kernelI23Flash_fwd_kernel_traitsILi192ELi64ELi64ELi4ELb0ELb0EN7cutlass6half_tE19Flash_kernel_traitsILi192ELi64ELi64ELi4ES3_EELb1ELb0ELb0ELb0ELb1ELb1ELb0ELb1EEEvNS_16Flash_fwd_paramsE --------------------------
	.section	.text._ZN5flash24flash_fwd_splitkv_kernelI23Flash_fwd_kernel_traitsILi192ELi64ELi64ELi4ELb0ELb0EN7cutlass6half_tE19Flash_kernel_traitsILi192ELi64ELi64ELi4ES3_EELb1ELb0ELb0ELb0ELb1ELb1ELb0ELb1EEEvNS_16Flash_fwd_paramsE,"ax",@progbits
	.sectioninfo	@"SHI_REGISTERS=237"
	.align	128
        .global         _ZN5flash24flash_fwd_splitkv_kernelI23Flash_fwd_kernel_traitsILi192ELi64ELi64ELi4ELb0ELb0EN7cutlass6half_tE19Flash_kernel_traitsILi192ELi64ELi64ELi4ES3_EELb1ELb0ELb0ELb0ELb1ELb1ELb0ELb1EEEvNS_16Flash_fwd_paramsE
        .type           _ZN5flash24flash_fwd_splitkv_kernelI23Flash_fwd_kernel_traitsILi192ELi64ELi64ELi4ELb0ELb0EN7cutlass6half_tE19Flash_kernel_traitsILi192ELi64ELi64ELi4ES3_EELb1ELb0ELb0ELb0ELb1ELb1ELb0ELb1EEEvNS_16Flash_fwd_paramsE,@function
        .size           _ZN5flash24flash_fwd_splitkv_kernelI23Flash_fwd_kernel_traitsILi192ELi64ELi64ELi4ELb0ELb0EN7cutlass6half_tE19Flash_kernel_traitsILi192ELi64ELi64ELi4ES3_EELb1ELb0ELb0ELb0ELb1ELb1ELb0ELb1EEEvNS_16Flash_fwd_paramsE,(.L_x_4111 - _ZN5flash24flash_fwd_splitkv_kernelI23Flash_fwd_kernel_traitsILi192ELi64ELi64ELi4ELb0ELb0EN7cutlass6half_tE19Flash_kernel_traitsILi192ELi64ELi64ELi4ES3_EELb1ELb0ELb0ELb0ELb1ELb1ELb0ELb1EEEvNS_16Flash_fwd_paramsE)
        .other          _ZN5flash24flash_fwd_splitkv_kernelI23Flash_fwd_kernel_traitsILi192ELi64ELi64ELi4ELb0ELb0EN7cutlass6half_tE19Flash_kernel_traitsILi192ELi64ELi64ELi4ES3_EELb1ELb0ELb0ELb0ELb1ELb1ELb0ELb1EEEvNS_16Flash_fwd_paramsE,@"STO_CUDA_ENTRY STV_DEFAULT"
_ZN5flash24flash_fwd_splitkv_kernelI23Flash_fwd_kernel_traitsILi192ELi64ELi64ELi4ELb0ELb0EN7cutlass6half_tE19Flash_kernel_traitsILi192ELi64ELi64ELi4ES3_EELb1ELb0ELb0ELb0ELb1ELb1ELb0ELb1EEEvNS_16Flash_fwd_paramsE:
.text._ZN5flash24flash_fwd_splitkv_kernelI23Flash_fwd_kernel_traitsILi192ELi64ELi64ELi4ELb0ELb0EN7cutlass6half_tE19Flash_kernel_traitsILi192ELi64ELi64ELi4ES3_EELb1ELb0ELb0ELb0ELb1ELb1ELb0ELb1EEEvNS_16Flash_fwd_paramsE:
        /* <DEDUP_REMOVED lines=37> */
.L_x_2384:
[----:B--2-4-:R-:W-:Y:S02]  /*0250*/  MOV R2, c[0x0][0x218] ;  /* 0x0000860000027a02 */ /* 0x014fe40000000f00 */
.L_x_2385:
        /* <DEDUP_REMOVED lines=74> */
.L_x_2388:
[----:B------:R-:W-:Y:S05]  /*0700*/  BSYNC B0 ;  /* 0x0000000000007941 */ /* 0x000fea0003800000 */
.L_x_2387:
        /* <DEDUP_REMOVED lines=17> */
.L_x_2390:
[----:B------:R-:W-:Y:S05]  /*0820*/  BSYNC B0 ;  /* 0x0000000000007941 */ /* 0x000fea0003800000 */
.L_x_2389:
        /* <DEDUP_REMOVED lines=17> */
.L_x_2392:
[----:B------:R-:W-:Y:S05]  /*0940*/  BSYNC B0 ;  /* 0x0000000000007941 */ /* 0x000fea0003800000 */
.L_x_2391:
        /* <DEDUP_REMOVED lines=16> */
.L_x_2394:
[----:B------:R-:W-:Y:S05]  /*0a50*/  BSYNC B0 ;  /* 0x0000000000007941 */ /* 0x000fea0003800000 */
.L_x_2393:
        /* <DEDUP_REMOVED lines=19> */
.L_x_2386:
        /* <DEDUP_REMOVED lines=92> */
.L_x_2395:
        /* <DEDUP_REMOVED lines=16> */
.L_x_2397:
[----:B------:R-:W-:Y:S01]  /*1250*/  IABS R4, c[0x0][0x1c8] ;  /* 0x0000720000047a13 */ /* 0x000fe20000000000 */
[----:B------:R-:W-:Y:S01]  /*1260*/  @P4 IMAD.IADD R23, R5, 0x1, R8 ;  /* 0x0000000105174824 */ /* 0x000fe200078e0208 */
[----:B------:R-:W-:Y:S02]  /*1270*/  LEA R110, R134, 0xffffffc0, 0x6 ;  /* 0xffffffc0866e7811 */ /* 0x000fe400078e30ff */
[----:B------:R-:W1:Y:S03]  /*1280*/  I2F.RP R7, R4 ;  /* 0x0000000400077306 */ /* 0x000e660000209400 */
[----:B------:R-:W-:-:S04]  /*1290*/  IMAD.WIDE.U32 R16, R110, c[0x0][0x198], R14 ;  /* 0x000066006e107a25 */ /* 0x000fc800078e000e */
[----:B------:R-:W-:-:S04]  /*12a0*/  @P4 IMAD.WIDE.U32 R14, R23, c[0x0][0x1a0], RZ ;  /* 0x00006800170e4a25 */ /* 0x000fc800078e00ff */
[----:B------:R-:W-:Y:S02]  /*12b0*/  @P4 IMAD R23, R23, c[0x0][0x1a4], R15 ;  /* 0x0000690017174a24 */ /* 0x000fe400078e020f */
[----:B------:R-:W-:Y:S01]  /*12c0*/  IMAD.MOV.U32 R21, RZ, RZ, R110 ;  /* 0x000000ffff157224 */ /* 0x000fe200078e006e */
        /* <DEDUP_REMOVED lines=9> */
[----:B------:R-:W-:Y:S01]  /*1360*/  IMAD.HI.U32 R0, R13, R2, RZ ;  /* 0x000000020d007227 */ /* 0x000fe200078e00ff */
[----:B------:R-:W-:-:S03]  /*1370*/  SHF.R.S32.HI R13, RZ, 0x1f, R110 ;  /* 0x0000001fff0d7819 */ /* 0x000fc6000001146e */
[----:B------:R-:W-:-:S04]  /*1380*/  IMAD.MOV R7, RZ, RZ, -R0 ;  /* 0x000000ffff077224 */ /* 0x000fc800078e0a00 */
[----:B------:R-:W-:Y:S01]  /*1390*/  IMAD R7, R4, R7, R2 ;  /* 0x0000000704077224 */ /* 0x000fe200078e0202 */
[----:B------:R-:W-:-:S04]  /*13a0*/  LOP3.LUT R2, R148, c[0x0][0x1c8], RZ, 0x3c, !PT ;  /* 0x0000720094027a12 */ /* 0x000fc800078e3cff */
[----:B------:R-:W-:Y:S02]  /*13b0*/  ISETP.GT.U32.AND P0, PT, R4, R7, PT ;  /* 0x000000070400720c */ /* 0x000fe40003f04070 */
[----:B------:R-:W-:-:S11]  /*13c0*/  ISETP.GE.AND P1, PT, R2, RZ, PT ;  /* 0x000000ff0200720c */ /* 0x000fd60003f26270 */
[-C--:B------:R-:W-:Y:S02]  /*13d0*/  @!P0 IADD3 R7, R7, -R4.reuse, RZ ;  /* 0x8000000407078210 */ /* 0x080fe40007ffe0ff */
[----:B------:R-:W-:Y:S02]  /*13e0*/  @!P0 IADD3 R0, R0, 0x1, RZ ;  /* 0x0000000100008810 */ /* 0x000fe40007ffe0ff */
[----:B------:R-:W-:Y:S01]  /*13f0*/  ISETP.GE.U32.AND P2, PT, R7, R4, PT ;  /* 0x000000040700720c */ /* 0x000fe20003f46070 */
[----:B------:R-:W-:Y:S01]  /*1400*/  IMAD R7, R13, c[0x0][0x198], RZ ;  /* 0x000066000d077a24 */ /* 0x000fe200078e02ff */
[----:B------:R-:W-:-:S11]  /*1410*/  ISETP.NE.AND P0, PT, RZ, c[0x0][0x1c8], PT ;  /* 0x00007200ff007a0c */ /* 0x000fd60003f05270 */
        /* <DEDUP_REMOVED lines=24> */
.L_x_2396:
        /* <DEDUP_REMOVED lines=28> */
[CC--:B------:R-:W-:Y:S01]  /*1760*/  LEA.HI R58, R5.reuse, R56.reuse, RZ, 0x5 ;  /* 0x00000038053a7211 */ /* 0x0c0fe200078f28ff */
        /* <DEDUP_REMOVED lines=32> */
[----:B------:R-:W-:Y:S01]  /*1970*/  MOV R45, 0x10 ;  /* 0x00000010002d7802 */ /* 0x000fe20000000f00 */
        /* <DEDUP_REMOVED lines=8> */
[----:B------:R-:W-:Y:S01]  /*1a00*/  IMAD R132, R146, R135, R131 ;  /* 0x0000008792847224 */ /* 0x000fe200078e0283 */
[----:B------:R-:W-:Y:S01]  /*1a10*/  SHF.L.U32 R138, R135, 0x4, RZ ;  /* 0x00000004878a7819 */ /* 0x000fe200000006ff */
[----:B------:R-:W-:Y:S01]  /*1a20*/  IMAD.IADD R25, R25, 0x1, R0 ;  /* 0x0000000119197824 */ /* 0x000fe200078e0200 */
[----:B------:R-:W-:Y:S01]  /*1a30*/  MOV R0, c[0x0][0x1a0] ;  /* 0x0000680000007a02 */ /* 0x000fe20000000f00 */
[----:B------:R-:W-:Y:S01]  /*1a40*/  IMAD R5, R147, c[0x0][0x198], RZ ;  /* 0x0000660093057a24 */ /* 0x000fe200078e02ff */
[----:B------:R-:W-:Y:S01]  /*1a50*/  SHF.R.S32.HI R122, RZ, 0x1f, R132 ;  /* 0x0000001fff7a7819 */ /* 0x000fe20000011484 */
[----:B------:R-:W-:Y:S01]  /*1a60*/  IMAD R133, R136, c[0x0][0x1a4], R13 ;  /* 0x0000690088857a24 */ /* 0x000fe200078e020d */
[----:B------:R-:W-:Y:S01]  /*1a70*/  SHF.L.U64.HI R62, R0, R3, c[0x0][0x1a4] ;  /* 0x00006900003e7619 */ /* 0x000fe20000010203 */
[----:B------:R-:W-:Y:S01]  /*1a80*/  IMAD R143, R148, c[0x0][0x1ac], R143 ;  /* 0x00006b00948f7a24 */ /* 0x000fe200078e028f */
[----:B------:R-:W-:Y:S01]  /*1a90*/  SEL R45, R45, 0xfffffff0, !P1 ;  /* 0xfffffff02d2d7807 */ /* 0x000fe20004800000 */
        /* <DEDUP_REMOVED lines=149> */
.L_x_2444:
        /* <DEDUP_REMOVED lines=205> */
.L_x_2402:
[----:B------:R-:W-:Y:S05]  /*30c0*/  BSYNC B0 ;  /* 0x0000000000007941 */ /* 0x000fea0003800000 */
.L_x_2401:
        /* <DEDUP_REMOVED lines=159> */
.L_x_2404:
[----:B------:R-:W-:Y:S05]  /*3ac0*/  BSYNC B0 ;  /* 0x0000000000007941 */ /* 0x000fea0003800000 */
.L_x_2403:
        /* <DEDUP_REMOVED lines=167> */
.L_x_2406:
[----:B------:R-:W-:Y:S05]  /*4540*/  BSYNC B0 ;  /* 0x0000000000007941 */ /* 0x000fea0003800000 */
.L_x_2405:
        /* <DEDUP_REMOVED lines=171> */
.L_x_2408:
[----:B------:R-:W-:Y:S05]  /*5000*/  BSYNC B0 ;  /* 0x0000000000007941 */ /* 0x000fea0003800000 */
.L_x_2407:
        /* <DEDUP_REMOVED lines=8> */
.L_x_2400:
        /* <DEDUP_REMOVED lines=92> */
.L_x_2413:
[----:B------:R-:W-:Y:S05]  /*5650*/  BSYNC B0 ;  /* 0x0000000000007941 */ /* 0x000fea0003800000 */
.L_x_2412:
        /* <DEDUP_REMOVED lines=93> */
.L_x_2415:
[----:B------:R-:W-:Y:S05]  /*5c30*/  BSYNC B0 ;  /* 0x0000000000007941 */ /* 0x000fea0003800000 */
.L_x_2414:
        /* <DEDUP_REMOVED lines=92> */
.L_x_2417:
[----:B------:R-:W-:Y:S05]  /*6200*/  BSYNC B0 ;  /* 0x0000000000007941 */ /* 0x000fea0003800000 */
.L_x_2416:
[----:B-----5:R4:W-:Y:S02]  /*6210*/  STG.E.128 [R100.64+0x100], R36 ;  /* 0x0001002464007986 */ /* 0x0209e4000c101d06 */
.L_x_2411:
[----:B------:R-:W-:Y:S05]  /*6220*/  BSYNC B1 ;  /* 0x0000000000017941 */ /* 0x000fea0003800000 */
.L_x_2410:
        /* <DEDUP_REMOVED lines=97> */
.L_x_2421:
[----:B------:R-:W-:Y:S05]  /*6840*/  BSYNC B0 ;  /* 0x0000000000007941 */ /* 0x000fea0003800000 */
.L_x_2420:
        /* <DEDUP_REMOVED lines=98> */
.L_x_2423:
[----:B------:R-:W-:Y:S05]  /*6e70*/  BSYNC B0 ;  /* 0x0000000000007941 */ /* 0x000fea0003800000 */
.L_x_2422:
        /* <DEDUP_REMOVED lines=99> */
.L_x_2425:
[----:B------:R-:W-:Y:S05]  /*74b0*/  BSYNC B0 ;  /* 0x0000000000007941 */ /* 0x000fea0003800000 */
.L_x_2424:
[----:B-----5:R4:W-:Y:S02]  /*74c0*/  STG.E.128 [R160.64+0x100], R4 ;  /* 0x00010004a0007986 */ /* 0x0209e4000c101d06 */
.L_x_2419:
[----:B------:R-:W-:Y:S05]  /*74d0*/  BSYNC B1 ;  /* 0x0000000000017941 */ /* 0x000fea0003800000 */
.L_x_2418:
        /* <DEDUP_REMOVED lines=99> */
.L_x_2429:
[----:B------:R-:W-:Y:S05]  /*7b10*/  BSYNC B0 ;  /* 0x0000000000007941 */ /* 0x000fea0003800000 */
.L_x_2428:
        /* <DEDUP_REMOVED lines=99> */
.L_x_2431:
[----:B------:R-:W-:Y:S05]  /*8150*/  BSYNC B0 ;  /* 0x0000000000007941 */ /* 0x000fea0003800000 */
.L_x_2430:
        /* <DEDUP_REMOVED lines=100> */
.L_x_2433:
[----:B------:R-:W-:Y:S05]  /*87a0*/  BSYNC B0 ;  /* 0x0000000000007941 */ /* 0x000fea0003800000 */
.L_x_2432:
[C---:B----4-:R-:W-:Y:S04]  /*87b0*/  LEA R2, P0, R83.reuse, R100, 0x1 ;  /* 0x0000006453027211 */ /* 0x050fe800078008ff */
[----:B------:R-:W-:Y:S05]  /*87c0*/  LEA.HI.X R3, R83, R99, R82, 0x1, P0 ;  /* 0x0000006353037211 */ /* 0x000fea00000f0c52 */
[----:B-----5:R4:W-:Y:S04]  /*87d0*/  STG.E.128 [R2.64], R8 ;  /* 0x0000000802007986 */ /* 0x0209e8000c101d06 */
.L_x_2427:
[----:B------:R-:W-:Y:S05]  /*87e0*/  BSYNC B1 ;  /* 0x0000000000017941 */ /* 0x000fea0003800000 */
.L_x_2426:
        /* <DEDUP_REMOVED lines=101> */
.L_x_2437:
[----:B------:R-:W-:Y:S05]  /*8e40*/  BSYNC B0 ;  /* 0x0000000000007941 */ /* 0x000fea0003800000 */
.L_x_2436:
        /* <DEDUP_REMOVED lines=101> */
.L_x_2439:
[----:B------:R-:W-:Y:S05]  /*94a0*/  BSYNC B0 ;  /* 0x0000000000007941 */ /* 0x000fea0003800000 */
.L_x_2438:
        /* <DEDUP_REMOVED lines=100> */
.L_x_2441:
[----:B------:R-:W-:Y:S05]  /*9af0*/  BSYNC B0 ;  /* 0x0000000000007941 */ /* 0x000fea0003800000 */
.L_x_2440:
[C---:B----4-:R-:W-:Y:S04]  /*9b00*/  LEA R2, P0, R91.reuse, R100, 0x1 ;  /* 0x000000645b027211 */ /* 0x050fe800078008ff */
[----:B------:R-:W-:Y:S05]  /*9b10*/  LEA.HI.X R3, R91, R99, R90, 0x1, P0 ;  /* 0x000000635b037211 */ /* 0x000fea00000f0c5a */
[----:B-----5:R4:W-:Y:S04]  /*9b20*/  STG.E.128 [R2.64], R8 ;  /* 0x0000000802007986 */ /* 0x0209e8000c101d06 */
.L_x_2435:
[----:B------:R-:W-:Y:S05]  /*9b30*/  BSYNC B1 ;  /* 0x0000000000017941 */ /* 0x000fea0003800000 */
.L_x_2434:
        /* <DEDUP_REMOVED lines=8> */
.L_x_2399:
        /* <DEDUP_REMOVED lines=42> */
.L_x_2409:
        /* <DEDUP_REMOVED lines=80> */
.L_x_2442:
        /* <DEDUP_REMOVED lines=9> */
.L_x_2443:
[----:B------:R-:W-:Y:S04]  /*a3f0*/  IADD3 R13, R13, -0x1, RZ ;  /* 0xffffffff0d0d7810 */ /* 0x000fe80007ffe0ff */
[----:B------:R-:W-:Y:S11]  /*a400*/  ISETP.GT.AND P0, PT, R13, R68, PT ;  /* 0x000000440d00720c */ /* 0x000ff60003f04270 */
[----:B------:R-:W-:Y:S02]  /*a410*/  @!UPT UIADD3 URZ, URZ, URZ, URZ ;  /* 0x0000003f3f3ff290 */ /* 0x000fe4000fffe03f */
[----:B------:R-:W-:-:S05]  /*a420*/  @P0 BRA `(.L_x_2444) ;  /* 0xffff7fc000000947 */ /* 0x000fca000383ffff */
.L_x_2398:
        /* <DEDUP_REMOVED lines=93> */
.L_x_2451:
[----:B------:R-:W-:Y:S05]  /*aa00*/  BSYNC B0 ;  /* 0x0000000000007941 */ /* 0x000fea0003800000 */
.L_x_2450:
        /* <DEDUP_REMOVED lines=47> */
.L_x_2453:
[----:B------:R-:W-:Y:S05]  /*ad00*/  BSYNC B0 ;  /* 0x0000000000007941 */ /* 0x000fea0003800000 */
.L_x_2452:
        /* <DEDUP_REMOVED lines=44> */
.L_x_2455:
[----:B------:R-:W-:Y:S05]  /*afd0*/  BSYNC B0 ;  /* 0x0000000000007941 */ /* 0x000fea0003800000 */
.L_x_2454:
[----:B-----5:R2:W-:Y:S02]  /*afe0*/  STS.128 [R209+0x4000], R32 ;  /* 0x00400020d1007388 */ /* 0x0205e40000000c00 */
.L_x_2449:
[----:B------:R-:W-:Y:S05]  /*aff0*/  BSYNC B1 ;  /* 0x0000000000017941 */ /* 0x000fea0003800000 */
.L_x_2448:
        /* <DEDUP_REMOVED lines=56> */
.L_x_2459:
[----:B------:R-:W-:Y:S05]  /*b380*/  BSYNC B0 ;  /* 0x0000000000007941 */ /* 0x000fea0003800000 */
.L_x_2458:
        /* <DEDUP_REMOVED lines=47> */
.L_x_2461:
[----:B------:R-:W-:Y:S05]  /*b680*/  BSYNC B0 ;  /* 0x0000000000007941 */ /* 0x000fea0003800000 */
.L_x_2460:
        /* <DEDUP_REMOVED lines=45> */
.L_x_2463:
[----:B------:R-:W-:Y:S05]  /*b960*/  BSYNC B0 ;  /* 0x0000000000007941 */ /* 0x000fea0003800000 */
.L_x_2462:
[----:B------:R4:W-:Y:S02]  /*b970*/  STS.128 [R209+0x4800], R24 ;  /* 0x00480018d1007388 */ /* 0x0009e40000000c00 */
.L_x_2457:
[----:B------:R-:W-:Y:S05]  /*b980*/  BSYNC B1 ;  /* 0x0000000000017941 */ /* 0x000fea0003800000 */
.L_x_2456:
        /* <DEDUP_REMOVED lines=56> */
.L_x_2467:
[----:B---3--:R-:W-:Y:S05]  /*bd10*/  BSYNC B0 ;  /* 0x0000000000007941 */ /* 0x008fea0003800000 */
.L_x_2466:
        /* <DEDUP_REMOVED lines=46> */
.L_x_2469:
[----:B------:R-:W-:Y:S05]  /*c000*/  BSYNC B0 ;  /* 0x0000000000007941 */ /* 0x000fea0003800000 */
.L_x_2468:
        /* <DEDUP_REMOVED lines=46> */
.L_x_2471:
[----:B------:R-:W-:Y:S05]  /*c2f0*/  BSYNC B0 ;  /* 0x0000000000007941 */ /* 0x000fea0003800000 */
.L_x_2470:
[----:B------:R3:W-:Y:S02]  /*c300*/  STS.128 [R209+0x5000], R20 ;  /* 0x00500014d1007388 */ /* 0x0007e40000000c00 */
.L_x_2465:
[----:B------:R-:W-:Y:S05]  /*c310*/  BSYNC B1 ;  /* 0x0000000000017941 */ /* 0x000fea0003800000 */
.L_x_2464:
        /* <DEDUP_REMOVED lines=57> */
.L_x_2474:
[----:B-1----:R-:W-:Y:S05]  /*c6b0*/  BSYNC B0 ;  /* 0x0000000000007941 */ /* 0x002fea0003800000 */
.L_x_2473:
        /* <DEDUP_REMOVED lines=47> */
.L_x_2476:
[----:B------:R-:W-:Y:S05]  /*c9b0*/  BSYNC B0 ;  /* 0x0000000000007941 */ /* 0x000fea0003800000 */
.L_x_2475:
        /* <DEDUP_REMOVED lines=44> */
.L_x_2478:
[----:B------:R-:W-:Y:S05]  /*cc80*/  BSYNC B0 ;  /* 0x0000000000007941 */ /* 0x000fea0003800000 */
.L_x_2477:
[----:B------:R3:W-:Y:S01]  /*cc90*/  STS.128 [R209+0x5800], R20 ;  /* 0x00580014d1007388 */ /* 0x0007e20000000c00 */
[----:B------:R-:W-:Y:S05]  /*cca0*/  BRA `(.L_x_2472) ;  /* 0x000046c000007947 */ /* 0x000fea0003800000 */
.L_x_2447:
        /* <DEDUP_REMOVED lines=86> */
.L_x_2482:
[----:B------:R-:W-:Y:S05]  /*d210*/  BSYNC B0 ;  /* 0x0000000000007941 */ /* 0x000fea0003800000 */
.L_x_2481:
        /* <DEDUP_REMOVED lines=86> */
.L_x_2484:
[----:B------:R-:W-:Y:S05]  /*d780*/  BSYNC B0 ;  /* 0x0000000000007941 */ /* 0x000fea0003800000 */
.L_x_2483:
        /* <DEDUP_REMOVED lines=86> */
.L_x_2486:
[----:B------:R-:W-:Y:S05]  /*dcf0*/  BSYNC B0 ;  /* 0x0000000000007941 */ /* 0x000fea0003800000 */
.L_x_2485:
[----:B-----5:R3:W-:Y:S02]  /*dd00*/  STS.128 [R209+0x4000], R28 ;  /* 0x0040001cd1007388 */ /* 0x0207e40000000c00 */
.L_x_2480:
[----:B------:R-:W-:Y:S05]  /*dd10*/  BSYNC B1 ;  /* 0x0000000000017941 */ /* 0x000fea0003800000 */
.L_x_2479:
        /* <DEDUP_REMOVED lines=91> */
.L_x_2490:
[----:B------:R-:W-:Y:S05]  /*e2d0*/  BSYNC B0 ;  /* 0x0000000000007941 */ /* 0x000fea0003800000 */
.L_x_2489:
        /* <DEDUP_REMOVED lines=89> */
.L_x_2492:
[----:B------:R-:W-:Y:S05]  /*e870*/  BSYNC B0 ;  /* 0x0000000000007941 */ /* 0x000fea0003800000 */
.L_x_2491:
        /* <DEDUP_REMOVED lines=89> */
.L_x_2494:
[----:B------:R-:W-:Y:S05]  /*ee10*/  BSYNC B0 ;  /* 0x0000000000007941 */ /* 0x000fea0003800000 */
.L_x_2493:
[----:B-----5:R4:W-:Y:S02]  /*ee20*/  STS.128 [R209+0x4800], R24 ;  /* 0x00480018d1007388 */ /* 0x0209e40000000c00 */
.L_x_2488:
[----:B------:R-:W-:Y:S05]  /*ee30*/  BSYNC B1 ;  /* 0x0000000000017941 */ /* 0x000fea0003800000 */
.L_x_2487:
        /* <DEDUP_REMOVED lines=92> */
.L_x_2498:
[----:B------:R-:W-:Y:S05]  /*f400*/  BSYNC B0 ;  /* 0x0000000000007941 */ /* 0x000fea0003800000 */
.L_x_2497:
        /* <DEDUP_REMOVED lines=89> */
.L_x_2500:
[----:B------:R-:W-:Y:S05]  /*f9a0*/  BSYNC B0 ;  /* 0x0000000000007941 */ /* 0x000fea0003800000 */
.L_x_2499:
        /* <DEDUP_REMOVED lines=89> */
.L_x_2502:
[----:B------:R-:W-:Y:S05]  /*ff40*/  BSYNC B0 ;  /* 0x0000000000007941 */ /* 0x000fea0003800000 */
.L_x_2501:
[----:B-----5:R4:W-:Y:S02]  /*ff50*/  STS.128 [R209+0x5000], R24 ;  /* 0x00500018d1007388 */ /* 0x0209e40000000c00 */
.L_x_2496:
[----:B------:R-:W-:Y:S05]  /*ff60*/  BSYNC B1 ;  /* 0x0000000000017941 */ /* 0x000fea0003800000 */
.L_x_2495:
        /* <DEDUP_REMOVED lines=91> */
.L_x_2504:
[----:B------:R-:W-:Y:S05]  /*10520*/  BSYNC B0 ;  /* 0x0000000000007941 */ /* 0x000fea0003800000 */
.L_x_2503:
        /* <DEDUP_REMOVED lines=90> */
.L_x_2506:
[----:B------:R-:W-:Y:S05]  /*10ad0*/  BSYNC B0 ;  /* 0x0000000000007941 */ /* 0x000fea0003800000 */
.L_x_2505:
        /* <DEDUP_REMOVED lines=92> */
.L_x_2508:
[----:B------:R-:W-:Y:S05]  /*110a0*/  BSYNC B0 ;  /* 0x0000000000007941 */ /* 0x000fea0003800000 */
.L_x_2507:
[----:B-----5:R4:W-:Y:S01]  /*110b0*/  STS.128 [R209+0x5800], R20 ;  /* 0x00580014d1007388 */ /* 0x0209e20000000c00 */
[----:B------:R-:W-:Y:S05]  /*110c0*/  BRA `(.L_x_2472) ;  /* 0x000002a000007947 */ /* 0x000fea0003800000 */
.L_x_2446:
        /* <DEDUP_REMOVED lines=42> */
.L_x_2472:
[----:B------:R-:W-:Y:S05]  /*11370*/  BSYNC B2 ;  /* 0x0000000000027941 */ /* 0x000fea0003800000 */
.L_x_2445:
[----:B------:R-:W-:Y:S01]  /*11380*/  IADD3 R214, R134, -0x1, RZ ;  /* 0xffffffff86d67810 */ /* 0x000fe20007ffe0ff */
[----:B------:R-:W-:Y:S01]  /*11390*/  IMAD.SHL.U32 R41, R64, 0x40, RZ ;  /* 0x0000004040297824 */ /* 0x000fe200078e00ff */
[----:B------:R-:W-:-:S03]  /*113a0*/  LEA R212, P4, R144, c[0x0][0x168], 0x1 ;  /* 0x00005a0090d47a11 */ /* 0x000fc600078808ff */
[----:B------:R-:W-:Y:S01]  /*113b0*/  IMAD.SHL.U32 R40, R214, 0x40, RZ ;  /* 0x00000040d6287824 */ /* 0x000fe200078e00ff */
[----:B------:R-:W-:Y:S02]  /*113c0*/  LEA.HI.X R213, R144, c[0x0][0x16c], R52, 0x1, P4 ;  /* 0x00005b0090d57a11 */ /* 0x000fe400020f0c34 */
[----:B------:R-:W-:Y:S01]  /*113d0*/  LOP3.LUT R41, R41, 0xfffffe00, RZ, 0xc0, !PT ;  /* 0xfffffe0029297812 */ /* 0x000fe200078ec0ff */
[----:B------:R-:W-:-:S04]  /*113e0*/  IMAD.IADD R3, R59, 0x1, -R40 ;  /* 0x000000013b037824 */ /* 0x000fc800078e0a28 */
[----:B------:R-:W-:Y:S01]  /*113f0*/  IMAD R206, R58, 0x400, R41 ;  /* 0x000004003ace7824 */ /* 0x000fe200078e0229 */
[-C--:B------:R-:W-:Y:S01]  /*11400*/  ISETP.GE.AND P0, PT, R146, R3.reuse, PT ;  /* 0x000000039200720c */ /* 0x080fe20003f06270 */
[----:B------:R-:W-:Y:S01]  /*11410*/  IMAD R58, R58, 0x10, R60 ;  /* 0x000000103a3a7824 */ /* 0x000fe200078e023c */
[-C--:B------:R-:W-:Y:S02]  /*11420*/  ISETP.GE.AND P2, PT, R0, R3.reuse, PT ;  /* 0x000000030000720c */ /* 0x080fe40003f46270 */
[-C--:B------:R-:W-:Y:S02]  /*11430*/  ISETP.GE.AND P1, PT, R12, R3.reuse, PT ;  /* 0x000000030c00720c */ /* 0x080fe40003f26270 */
[-C--:B------:R-:W-:Y:S01]  /*11440*/  ISETP.GE.AND P5, PT, R0, R3.reuse, PT ;  /* 0x000000030000720c */ /* 0x080fe20003fa6270 */
[----:B------:R-:W-:Y:S01]  /*11450*/  IMAD.SHL.U32 R0, R61, 0x40, RZ ;  /* 0x000000403d007824 */ /* 0x000fe200078e00ff */
[C---:B------:R-:W-:Y:S01]  /*11460*/  ISETP.GE.AND P6, PT, R146.reuse, R3, PT ;  /* 0x000000039200720c */ /* 0x040fe20003fc6270 */
[----:B------:R-:W-:-:S03]  /*11470*/  IMAD.SHL.U32 R146, R146, 0x8, RZ ;  /* 0x0000000892927824 */ /* 0x000fc600078e00ff */
[----:B------:R-:W-:Y:S01]  /*11480*/  LOP3.LUT R5, R0, 0x1c0, RZ, 0xc0, !PT ;  /* 0x000001c000057812 */ /* 0x000fe200078ec0ff */
[----:B------:R-:W-:Y:S01]  /*11490*/  @!PT LDS RZ, [RZ] ;  /* 0x00000000fffff984 */ /* 0x000fe20000000800 */
[----:B------:R-:W-:Y:S01]  /*114a0*/  @!PT LDS RZ, [RZ] ;  /* 0x00000000fffff984 */ /* 0x000fe20000000800 */
[----:B------:R-:W-:Y:S01]  /*114b0*/  @!PT LDS RZ, [RZ] ;  /* 0x00000000fffff984 */ /* 0x000fe20000000800 */
[----:B------:R1:W-:Y:S02]  /*114c0*/  @!P0 LDGSTS.E.BYPASS.LTC128B.128 [R209+0x6000], [R212.64] ;  /* 0x06000000d4d18fae */ /* 0x0003e4000b901d46 */
[C---:B-1----:R-:W-:Y:S02]  /*114d0*/  @!P2 LEA R10, P4, R54.reuse, R212, 0x1 ;  /* 0x000000d4360aa211 */ /* 0x042fe400078808ff */
[----:B------:R1:W-:Y:S01]  /*114e0*/  @!P0 LDGSTS.E.BYPASS.LTC128B.128 [R209+0x8000], [R212.64+0x80] ;  /* 0x08000080d4d18fae */ /* 0x0003e2000b901d46 */
[----:B------:R-:W-:Y:S01]  /*114f0*/  @!P1 IMAD.MOV.U32 R4, RZ, RZ, c[0x0][0x19c] ;  /* 0x00006700ff049624 */ /* 0x000fe200078e00ff */
[----:B-----5:R-:W-:Y:S01]  /*11500*/  @!P2 LEA.HI.X R11, R54, R213, R57, 0x1, P4 ;  /* 0x000000d5360ba211 */ /* 0x020fe200020f0c39 */
[----:B------:R-:W-:Y:S01]  /*11510*/  @!P1 IMAD.MOV.U32 R6, RZ, RZ, c[0x0][0x198] ;  /* 0x00006600ff069624 */ /* 0x000fe200078e00ff */
[----:B------:R1:W-:Y:S01]  /*11520*/  @!P0 LDGSTS.E.BYPASS.LTC128B.128 [R209+0xa000], [R212.64+0x100] ;  /* 0x0a000100d4d18fae */ /* 0x0003e2000b901d46 */
[-C--:B------:R-:W-:Y:S01]  /*11530*/  ISETP.GE.AND P0, PT, R2, R3.reuse, PT ;  /* 0x000000030200720c */ /* 0x080fe20003f06270 */
[----:B------:R-:W-:Y:S01]  /*11540*/  @!P1 IMAD R9, R4, 0x60, RZ ;  /* 0x0000006004099824 */ /* 0x000fe200078e02ff */
        /* <DEDUP_REMOVED lines=16> */
[----:B------:R-:W-:Y:S01]  /*11650*/  @!P4 IMAD.MOV.U32 R2, RZ, RZ, c[0x0][0x1a4] ;  /* 0x00006900ff02c624 */ /* 0x000fe200078e00ff */
[----:B------:R-:W-:Y:S01]  /*11660*/  @!P0 LEA.HI.X R9, R0, R213, R4, 0x6, P2 ;  /* 0x000000d500098211 */ /* 0x000fe200010f3404 */
[----:B------:R-:W-:Y:S01]  /*11670*/  IMAD.SHL.U32 R4, R140, 0x40, RZ ;  /* 0x000000408c047824 */ /* 0x000fe200078e00ff */
[----:B------:R-:W-:Y:S01]  /*11680*/  ISETP.GE.AND P2, PT, R12, R3, PT ;  /* 0x000000030c00720c */ /* 0x000fe20003f46270 */
[----:B------:R-:W-:-:S02]  /*11690*/  IMAD.SHL.U32 R3, R141, 0x8, RZ ;  /* 0x000000088d037824 */ /* 0x000fc400078e00ff */
[----:B------:R3:W-:Y:S01]  /*116a0*/  @!P0 LDGSTS.E.BYPASS.LTC128B.128 [R209+0x7000], [R8.64] ;  /* 0x0700000008d18fae */ /* 0x0007e2000b901d46 */
[----:B------:R-:W-:Y:S01]  /*116b0*/  LOP3.LUT R4, R4, 0x1c0, RZ, 0xc0, !PT ;  /* 0x000001c004047812 */ /* 0x000fe200078ec0ff */
[----:B------:R-:W-:Y:S02]  /*116c0*/  @!P4 IMAD.MOV.U32 R0, RZ, RZ, c[0x0][0x1a0] ;  /* 0x00006800ff00c624 */ /* 0x000fe400078e00ff */
[----:B------:R3:W-:Y:S01]  /*116d0*/  @!P0 LDGSTS.E.BYPASS.LTC128B.128 [R209+0x9000], [R8.64+0x80] ;  /* 0x0900008008d18fae */ /* 0x0007e2000b901d46 */
[----:B------:R-:W-:Y:S01]  /*116e0*/  LOP3.LUT R3, R4, 0x8, R3, 0xf8, !PT ;  /* 0x0000000804037812 */ /* 0x000fe200078ef803 */
[----:B------:R-:W-:Y:S01]  /*116f0*/  IMAD R205, R141, 0x200, R146 ;  /* 0x000002008dcd7824 */ /* 0x000fe200078e0292 */
[----:B------:R-:W-:Y:S01]  /*11700*/  SHF.R.U32.HI R4, RZ, 0x3, R4 ;  /* 0x00000003ff047819 */ /* 0x000fe20000011604 */
[----:B------:R3:W-:Y:S01]  /*11710*/  @!P0 LDGSTS.E.BYPASS.LTC128B.128 [R209+0xb000], [R8.64+0x100] ;  /* 0x0b00010008d18fae */ /* 0x0007e2000b901d46 */
[C---:B------:R-:W-:Y:S01]  /*11720*/  LEA R216, P0, R136.reuse, c[0x0][0x170], 0x1 ;  /* 0x00005c0088d87a11 */ /* 0x040fe200078008ff */
[----:B------:R-:W-:Y:S01]  /*11730*/  @!P2 IMAD.MOV.U32 R5, RZ, RZ, c[0x0][0x1a4] ;  /* 0x00006900ff05a624 */ /* 0x000fe200078e00ff */
[----:B------:R-:W-:Y:S01]  /*11740*/  LOP3.LUT R3, R3, R4, RZ, 0x3c, !PT ;  /* 0x0000000403037212 */ /* 0x000fe200078e3cff */
[----:B------:R4:W-:Y:S01]  /*11750*/  @!P1 LDGSTS.E.BYPASS.LTC128B.128 [R209+0x7800], [R6.64] ;  /* 0x0780000006d19fae */ /* 0x0009e2000b901d46 */
[----:B------:R-:W-:Y:S01]  /*11760*/  LEA.HI.X R215, R136, c[0x0][0x174], R133, 0x1, P0 ;  /* 0x00005d0088d77a11 */ /* 0x000fe200000f0c85 */
[----:B--2---:R-:W-:-:S02]  /*11770*/  @!P2 IMAD.MOV.U32 R10, RZ, RZ, c[0x0][0x1a0] ;  /* 0x00006800ff0aa624 */ /* 0x004fc400078e00ff */
[----:B------:R4:W-:Y:S01]  /*11780*/  @!P1 LDGSTS.E.BYPASS.LTC128B.128 [R209+0x9800], [R6.64+0x80] ;  /* 0x0980008006d19fae */ /* 0x0009e2000b901d46 */
[----:B------:R-:W-:Y:S02]  /*11790*/  @!P2 IMAD R5, R5, 0x60, RZ ;  /* 0x000000600505a824 */ /* 0x000fe400078e02ff */
[----:B------:R-:W-:Y:S01]  /*117a0*/  @!P2 IMAD.MOV.U32 R217, RZ, RZ, R215 ;  /* 0x000000ffffd9a224 */ /* 0x000fe200078e00d7 */
[----:B------:R4:W-:Y:S01]  /*117b0*/  @!P1 LDGSTS.E.BYPASS.LTC128B.128 [R209+0xb800], [R6.64+0x100] ;  /* 0x0b80010006d19fae */ /* 0x0009e2000b901d46 */
[----:B------:R-:W-:Y:S02]  /*117c0*/  IMAD.IADD R206, R3, 0x1, R206 ;  /* 0x0000000103ce7824 */ /* 0x000fe400078e02ce */
[----:B------:R-:W-:Y:S01]  /*117d0*/  @!P2 IMAD.WIDE.U32 R10, R10, 0x60, R216 ;  /* 0x000000600a0aa825 */ /* 0x000fe200078e00d8 */
[----:B------:R-:W0:Y:S03]  /*117e0*/  LDGDEPBAR ;  /* 0x00000000000079af */ /* 0x000e260000000000 */
[----:B------:R-:W-:-:S02]  /*117f0*/  @!P6 IMAD.MOV.U32 R217, RZ, RZ, R215 ;  /* 0x000000ffffd9e224 */ /* 0x000fc400078e00d7 */
[----:B------:R-:W-:Y:S02]  /*11800*/  @!P2 IMAD.IADD R5, R11, 0x1, R5 ;  /* 0x000000010b05a824 */ /* 0x000fe400078e0205 */
[----:B------:R-:W-:Y:S02]  /*11810*/  @!P2 IMAD.MOV.U32 R4, RZ, RZ, R10 ;  /* 0x000000ffff04a224 */ /* 0x000fe400078e000a */
[----:B------:R-:W-:Y:S01]  /*11820*/  IMAD.SHL.U32 R205, R205, 0x2, RZ ;  /* 0x00000002cdcd7824 */ /* 0x000fe200078e00ff */
[----:B---3--:R-:W-:Y:S01]  /*11830*/  @!P5 LEA R8, P1, R63, R216, 0x1 ;  /* 0x000000d83f08d211 */ /* 0x008fe200078208ff */
[----:B------:R-:W-:-:S03]  /*11840*/  IMAD.SHL.U32 R206, R206, 0x2, RZ ;  /* 0x00000002cece7824 */ /* 0x000fc600078e00ff */
[----:B------:R-:W-:Y:S02]  /*11850*/  IADD3 R203, R205, 0x6020, RZ ;  /* 0x00006020cdcb7810 */ /* 0x000fe40007ffe0ff */
[----:B------:R-:W-:Y:S01]  /*11860*/  @!P5 LEA.HI.X R9, R63, R215, R62, 0x1, P1 ;  /* 0x000000d73f09d211 */ /* 0x000fe200008f0c3e */
[--C-:B------:R-:W-:Y:S02]  /*11870*/  IMAD R204, R45, 0x2, R206.reuse ;  /* 0x000000022dcc7824 */ /* 0x100fe400078e02ce */
[C---:B------:R-:W-:Y:S02]  /*11880*/  IMAD R202, R43.reuse, 0x2, R206 ;  /* 0x000000022bca7824 */ /* 0x040fe400078e02ce */
[----:B------:R-:W-:Y:S01]  /*11890*/  IMAD R201, R43, 0x2, R204 ;  /* 0x000000022bc97824 */ /* 0x000fe200078e02cc */
[----:B----4-:R-:W-:Y:S01]  /*118a0*/  @!P4 LEA R6, P0, R0, R216, 0x6 ;  /* 0x000000d80006c211 */ /* 0x010fe200078030ff */
[----:B------:R-:W-:-:S04]  /*118b0*/  DEPBAR.LE SB0, 0x0 ;  /* 0x000080000000791a */ /* 0x000fc80000000000 */
[----:B------:R-:W-:Y:S01]  /*118c0*/  BAR.SYNC.DEFER_BLOCKING 0x0 ;  /* 0x0000000000007b1d */ /* 0x000fe20000010000 */
[----:B------:R-:W-:Y:S02]  /*118d0*/  @!P4 LEA.HI.X R7, R0, R215, R2, 0x6, P0 ;  /* 0x000000d70007c211 */ /* 0x000fe400000f3402 */
        /* <DEDUP_REMOVED lines=39> */
[----:B------:R-:W4:Y:S04]  /*11b50*/  LDSM.16.M88.4 R24, [R205+0x6000] ;  /* 0x00600000cd18783b */ /* 0x000f280000000200 */
[----:B--2---:R-:W-:Y:S02]  /*11b60*/  LDSM.16.M88.4 R8, [R204] ;  /* 0x00000000cc08783b */ /* 0x004fe40000000200 */
[----:B------:R-:W-:Y:S01]  /*11b70*/  @P1 IADD3 R203, R0, -0x20, RZ ;  /* 0xffffffe000cb1810 */ /* 0x000fe20007ffe0ff */
[----:B------:R-:W-:Y:S01]  /*11b80*/  IMAD.MOV.U32 R0, RZ, RZ, 0x40 ;  /* 0x00000040ff007424 */ /* 0x000fe200078e00ff */
[----:B------:R-:W-:Y:S02]  /*11b90*/  LDSM.16.M88.4 R108, [R202] ;  /* 0x00000000ca6c783b */ /* 0x000fe40000000200 */
[----:B------:R-:W-:-:S02]  /*11ba0*/  IADD3 R195, R203, 0x800, RZ ;  /* 0x00000800cbc37810 */ /* 0x000fc40007ffe0ff */
[----:B------:R-:W-:Y:S01]  /*11bb0*/  LDSM.16.M88.4 R32, [R203] ;  /* 0x00000000cb20783b */ /* 0x000fe20000000200 */
[----:B------:R-:W-:Y:S02]  /*11bc0*/  SEL R0, R0, 0xffffffc0, !P2 ;  /* 0xffffffc000007807 */ /* 0x000fe40005000000 */
[C---:B------:R-:W-:Y:S01]  /*11bd0*/  IADD3 R194, R203.reuse, 0x1000, RZ ;  /* 0x00001000cbc27810 */ /* 0x040fe20007ffe0ff */
[----:B------:R-:W2:Y:S01]  /*11be0*/  LDSM.16.M88.4 R68, [R205+0x6800] ;  /* 0x00680000cd44783b */ /* 0x000ea20000000200 */
[----:B------:R-:W-:Y:S01]  /*11bf0*/  IADD3 R193, R203, 0x1800, RZ ;  /* 0x00001800cbc17810 */ /* 0x000fe20007ffe0ff */
[----:B------:R-:W-:Y:S01]  /*11c00*/  IMAD.IADD R199, R205, 0x1, R0 ;  /* 0x00000001cdc77824 */ /* 0x000fe200078e0200 */
[C---:B------:R-:W-:Y:S01]  /*11c10*/  IADD3 R191, R203.reuse, 0x2000, RZ ;  /* 0x00002000cbbf7810 */ /* 0x040fe20007ffe0ff */
[----:B------:R-:W-:Y:S01]  /*11c20*/  IMAD.IADD R192, R0, 0x1, R203 ;  /* 0x0000000100c07824 */ /* 0x000fe200078e02cb */
[----:B------:R-:W-:Y:S01]  /*11c30*/  LDSM.16.M88.4 R112, [R201] ;  /* 0x00000000c970783b */ /* 0x000fe20000000200 */
[----:B------:R-:W-:-:S02]  /*11c40*/  IADD3 R190, R203, 0x2800, RZ ;  /* 0x00002800cbbe7810 */ /* 0x000fc40007ffe0ff */
[C---:B------:R-:W-:Y:S01]  /*11c50*/  IADD3 R189, R203.reuse, 0x3000, RZ ;  /* 0x00003000cbbd7810 */ /* 0x040fe20007ffe0ff */
[----:B---3--:R-:W3:Y:S01]  /*11c60*/  LDSM.16.M88.4 R4, [R199+0x6000] ;  /* 0x00600000c704783b */ /* 0x008ee20000000200 */
[C---:B------:R-:W-:Y:S02]  /*11c70*/  IADD3 R188, R203.reuse, 0x3800, RZ ;  /* 0x00003800cbbc7810 */ /* 0x040fe40007ffe0ff */
[C---:B------:R-:W-:Y:S01]  /*11c80*/  IADD3 R187, R203.reuse, 0x4000, RZ ;  /* 0x00004000cbbb7810 */ /* 0x040fe20007ffe0ff */
[----:B------:R-:W-:Y:S01]  /*11c90*/  LDSM.16.M88.4 R16, [R192] ;  /* 0x00000000c010783b */ /* 0x000fe20000000200 */
[C---:B------:R-:W-:Y:S02]  /*11ca0*/  IADD3 R186, R203.reuse, 0x4800, RZ ;  /* 0x00004800cbba7810 */ /* 0x040fe40007ffe0ff */
[C---:B------:R-:W-:Y:S01]  /*11cb0*/  IADD3 R185, R203.reuse, 0x5000, RZ ;  /* 0x00005000cbb97810 */ /* 0x040fe20007ffe0ff */
[----:B------:R-:W1:Y:S01]  /*11cc0*/  LDSM.16.M88.4 R28, [R203+0x800] ;  /* 0x00080000cb1c783b */ /* 0x000e620000000200 */
[----:B------:R-:W-:-:S03]  /*11cd0*/  IADD3 R184, R203, 0x5800, RZ ;  /* 0x00005800cbb87810 */ /* 0x000fc60007ffe0ff */
[----:B------:R-:W1:Y:S01]  /*11ce0*/  LDSM.16.M88.4 R88, [R205+0x7000] ;  /* 0x00700000cd58783b */ /* 0x000e620000000200 */
[C---:B----4-:R-:W-:Y:S03]  /*11cf0*/  HMMA.16816.F32 R12, R20.reuse, R24, RZ ;  /* 0x00000018140c723c */ /* 0x050fe600000018ff */
[----:B------:R-:W-:Y:S04]  /*11d00*/  LDSM.16.M88.4 R104, [R206+0x2000] ;  /* 0x00200000ce68783b */ /* 0x000fe80000000200 */
[----:B------:R-:W4:Y:S01]  /*11d10*/  LDSM.16.M88.4 R116, [R205+0x8000] ;  /* 0x00800000cd74783b */ /* 0x000f220000000200 */
[C---:B------:R-:W-:Y:S03]  /*11d20*/  HMMA.16816.F32 R24, R20.reuse, R26, RZ ;  /* 0x0000001a1418723c */ /* 0x040fe600000018ff */
[----:B------:R-:W-:Y:S04]  /*11d30*/  LDSM.16.M88.4 R120, [R205+0x7800] ;  /* 0x00780000cd78783b */ /* 0x000fe80000000200 */
[----:B------:R-:W-:Y:S01]  /*11d40*/  LDSM.16.M88.4 R80, [R204+0x2000] ;  /* 0x00200000cc50783b */ /* 0x000fe20000000200 */
[----:B--2---:R-:W-:Y:S03]  /*11d50*/  HMMA.16816.F32 R36, R20, R68, RZ ;  /* 0x000000441424723c */ /* 0x004fe600000018ff */
[----:B------:R-:W-:Y:S04]  /*11d60*/  LDSM.16.M88.4 R96, [R203+0x2000] ;  /* 0x00200000cb60783b */ /* 0x000fe80000000200 */
[----:B------:R-:W-:Y:S01]  /*11d70*/  LDSM.16.M88.4 R100, [R203+0x1800] ;  /* 0x00180000cb64783b */ /* 0x000fe20000000200 */
[C---:B------:R-:W-:Y:S03]  /*11d80*/  HMMA.16816.F32 R12, R8.reuse, R32, R12 ;  /* 0x00000020080c723c */ /* 0x040fe6000000180c */
[----:B------:R-:W-:Y:S04]  /*11d90*/  LDSM.16.M88.4 R48, [R192+0x800] ;  /* 0x00080000c030783b */ /* 0x000fe80000000200 */
[----:B------:R-:W-:Y:S01]  /*11da0*/  LDSM.16.M88.4 R64, [R202+0x2000] ;  /* 0x00200000ca40783b */ /* 0x000fe20000000200 */
[----:B------:R-:W-:Y:S03]  /*11db0*/  HMMA.16816.F32 R24, R8, R34, R24 ;  /* 0x000000220818723c */ /* 0x000fe60000001818 */
[----:B------:R-:W2:Y:S04]  /*11dc0*/  LDSM.16.M88.4 R32, [R199+0x6800] ;  /* 0x00680000c720783b */ /* 0x000ea80000000200 */
[----:B------:R-:W-:Y:S01]  /*11dd0*/  LDSM.16.M88.4 R72, [R199+0x8000] ;  /* 0x00800000c748783b */ /* 0x000fe20000000200 */
[----:B------:R-:W-:Y:S03]  /*11de0*/  HMMA.16816.F32 R68, R20, R70, RZ ;  /* 0x000000461444723c */ /* 0x000fe600000018ff */
[----:B------:R-:W-:Y:S04]  /*11df0*/  LDSM.16.M88.4 R76, [R199+0x7800] ;  /* 0x00780000c74c783b */ /* 0x000fe80000000200 */
[----:B------:R-:W-:Y:S01]  /*11e00*/  LDSM.16.M88.4 R124, [R192+0x1800] ;  /* 0x00180000c07c783b */ /* 0x000fe20000000200 */
[C---:B---3--:R-:W-:Y:S03]  /*11e10*/  HMMA.16816.F32 R12, R108.reuse, R4, R12 ;  /* 0x000000046c0c723c */ /* 0x048fe6000000180c */
[----:B------:R-:W0:Y:S05]  /*11e20*/  LDGDEPBAR ;  /* 0x00000000000079af */ /* 0x000e2a0000000000 */
[----:B------:R-:W-:Y:S01]  /*11e30*/  HMMA.16816.F32 R24, R108, R6, R24 ;  /* 0x000000066c18723c */ /* 0x000fe20000001818 */
[----:B------:R-:W3:Y:S07]  /*11e40*/  LDSM.16.M88.4 R4, [R203+0x1000] ;  /* 0x00100000cb04783b */ /* 0x000eee0000000200 */
[----:B-1----:R-:W-:Y:S08]  /*11e50*/  HMMA.16816.F32 R36, R8, R28, R36 ;  /* 0x0000001c0824723c */ /* 0x002ff00000001824 */
[C---:B------:R-:W-:Y:S08]  /*11e60*/  HMMA.16816.F32 R12, R112.reuse, R16, R12 ;  /* 0x00000010700c723c */ /* 0x040ff0000000180c */
[----:B------:R-:W-:Y:S01]  /*11e70*/  HMMA.16816.F32 R24, R112, R18, R24 ;  /* 0x000000127018723c */ /* 0x000fe20000001818 */
[----:B------:R-:W1:Y:S07]  /*11e80*/  LDSM.16.M88.4 R16, [R199+0x7000] ;  /* 0x00700000c710783b */ /* 0x000e6e0000000200 */
[C---:B------:R-:W-:Y:S08]  /*11e90*/  HMMA.16816.F32 R92, R20.reuse, R88, RZ ;  /* 0x00000058145c723c */ /* 0x040ff000000018ff */
[----:B------:R-:W-:Y:S08]  /*11ea0*/  HMMA.16816.F32 R88, R20, R90, RZ ;  /* 0x0000005a1458723c */ /* 0x000ff000000018ff */
[----:B----4-:R-:W-:Y:S08]  /*11eb0*/  HMMA.16816.F32 R12, R104, R116, R12 ;  /* 0x00000074680c723c */ /* 0x010ff0000000180c */
[----:B------:R-:W-:Y:S01]  /*11ec0*/  HMMA.16816.F32 R68, R8, R30, R68 ;  /* 0x0000001e0844723c */ /* 0x000fe20000001844 */
[----:B------:R-:W4:Y:S07]  /*11ed0*/  LDSM.16.M88.4 R28, [R205+0x8800] ;  /* 0x00880000cd1c783b */ /* 0x000f2e0000000200 */
[----:B--2---:R-:W-:Y:S08]  /*11ee0*/  HMMA.16816.F32 R36, R108, R32, R36 ;  /* 0x000000206c24723c */ /* 0x004ff00000001824 */
[C---:B------:R-:W-:Y:S08]  /*11ef0*/  HMMA.16816.F32 R84, R20.reuse, R120, RZ ;  /* 0x000000781454723c */ /* 0x040ff000000018ff */
[----:B------:R-:W-:Y:S01]  /*11f00*/  HMMA.16816.F32 R20, R20, R122, RZ ;  /* 0x0000007a1414723c */ /* 0x000fe200000018ff */
[----:B------:R-:W-:Y:S07]  /*11f10*/  LDSM.16.M88.4 R120, [R203+0x2800] ;  /* 0x00280000cb78783b */ /* 0x000fee0000000200 */
[----:B------:R-:W-:Y:S01]  /*11f20*/  HMMA.16816.F32 R24, R104, R118, R24 ;  /* 0x000000766818723c */ /* 0x000fe20000001818 */
[----:B------:R-:W-:Y:S07]  /*11f30*/  LDSM.16.M88.4 R116, [R192+0x2000] ;  /* 0x00200000c074783b */ /* 0x000fee0000000200 */
[C---:B---3--:R-:W-:Y:S08]  /*11f40*/  HMMA.16816.F32 R92, R8.reuse, R4, R92 ;  /* 0x00000004085c723c */ /* 0x048ff0000000185c */
[----:B------:R-:W-:Y:S01]  /*11f50*/  HMMA.16816.F32 R88, R8, R6, R88 ;  /* 0x000000060858723c */ /* 0x000fe20000001858 */
[----:B------:R-:W2:Y:S07]  /*11f60*/  LDSM.16.M88.4 R4, [R192+0x1000] ;  /* 0x00100000c004783b */ /* 0x000eae0000000200 */
[----:B------:R-:W-:Y:S08]  /*11f70*/  HMMA.16816.F32 R12, R80, R96, R12 ;  /* 0x00000060500c723c */ /* 0x000ff0000000180c */
[----:B------:R-:W-:Y:S01]  /*11f80*/  HMMA.16816.F32 R68, R108, R34, R68 ;  /* 0x000000226c44723c */ /* 0x000fe20000001844 */
[----:B------:R-:W3:Y:S07]  /*11f90*/  LDSM.16.M88.4 R32, [R201+0x2000] ;  /* 0x00200000c920783b */ /* 0x000eee0000000200 */
[----:B------:R-:W-:Y:S08]  /*11fa0*/  HMMA.16816.F32 R84, R8, R100, R84 ;  /* 0x000000640854723c */ /* 0x000ff00000001854 */
[----:B------:R-:W-:Y:S08]  /*11fb0*/  HMMA.16816.F32 R36, R112, R48, R36 ;  /* 0x000000307024723c */ /* 0x000ff00000001824 */
[----:B------:R-:W-:Y:S01]  /*11fc0*/  HMMA.16816.F32 R8, R8, R102, R20 ;  /* 0x000000660808723c */ /* 0x000fe20000001814 */
[----:B------:R-:W2:Y:S04]  /*11fd0*/  LDSM.16.M88.4 R100, [R205+0x9000] ;  /* 0x00900000cd64783b */ /* 0x000ea80000000200 */
[----:B------:R-:W-:Y:S03]  /*11fe0*/  LDSM.16.M88.4 R20, [R206+0x4000] ;  /* 0x00400000ce14783b */ /* 0x000fe60000000200 */
[----:B------:R-:W-:Y:S01]  /*11ff0*/  HMMA.16816.F32 R24, R80, R98, R24 ;  /* 0x000000625018723c */ /* 0x000fe20000001818 */
[----:B------:R-:W-:Y:S07]  /*12000*/  LDSM.16.M88.4 R96, [R205+0x9800] ;  /* 0x00980000cd60783b */ /* 0x000fee0000000200 */
[C---:B-1----:R-:W-:Y:S08]  /*12010*/  HMMA.16816.F32 R92, R108.reuse, R16, R92 ;  /* 0x000000106c5c723c */ /* 0x042ff0000000185c */
[----:B------:R-:W-:Y:S01]  /*12020*/  HMMA.16816.F32 R88, R108, R18, R88 ;  /* 0x000000126c58723c */ /* 0x000fe20000001858 */
[----:B------:R-:W1:Y:S07]  /*12030*/  LDSM.16.M88.4 R16, [R205+0xa000] ;  /* 0x00a00000cd10783b */ /* 0x000e6e0000000200 */
[----:B------:R-:W-:Y:S08]  /*12040*/  HMMA.16816.F32 R12, R64, R72, R12 ;  /* 0x00000048400c723c */ /* 0x000ff0000000180c */
[----:B------:R-:W-:Y:S01]  /*12050*/  HMMA.16816.F32 R68, R112, R50, R68 ;  /* 0x000000327044723c */ /* 0x000fe20000001844 */
[----:B------:R-:W1:Y:S07]  /*12060*/  LDSM.16.M88.4 R48, [R199+0x8800] ;  /* 0x00880000c730783b */ /* 0x000e6e0000000200 */
[----:B------:R-:W-:Y:S08]  /*12070*/  HMMA.16816.F32 R84, R108, R76, R84 ;  /* 0x0000004c6c54723c */ /* 0x000ff00000001854 */
[----:B----4-:R-:W-:Y:S08]  /*12080*/  HMMA.16816.F32 R36, R104, R28, R36 ;  /* 0x0000001c6824723c */ /* 0x010ff00000001824 */
[----:B------:R-:W-:Y:S01]  /*12090*/  HMMA.16816.F32 R108, R108, R78, R8 ;  /* 0x0000004e6c6c723c */ /* 0x000fe20000001808 */
[----:B------:R-:W4:Y:S04]  /*120a0*/  LDSM.16.M88.4 R76, [R203+0x3000] ;  /* 0x00300000cb4c783b */ /* 0x000f280000000200 */
[----:B------:R-:W-:Y:S03]  /*120b0*/  LDSM.16.M88.4 R8, [R203+0x4000] ;  /* 0x00400000cb08783b */ /* 0x000fe60000000200 */
[----:B------:R-:W-:Y:S01]  /*120c0*/  HMMA.16816.F32 R24, R64, R74, R24 ;  /* 0x0000004a4018723c */ /* 0x000fe20000001818 */
[----:B------:R-:W-:Y:S07]  /*120d0*/  LDSM.16.M88.4 R72, [R203+0x3800] ;  /* 0x00380000cb48783b */ /* 0x000fee0000000200 */
[C---:B--2---:R-:W-:Y:S08]  /*120e0*/  HMMA.16816.F32 R92, R112.reuse, R4, R92 ;  /* 0x00000004705c723c */ /* 0x044ff0000000185c */
[----:B------:R-:W-:Y:S01]  /*120f0*/  HMMA.16816.F32 R88, R112, R6, R88 ;  /* 0x000000067058723c */ /* 0x000fe20000001858 */
[----:B------:R-:W2:Y:S07]  /*12100*/  LDSM.16.M88.4 R4, [R204+0x4000] ;  /* 0x00400000cc04783b */ /* 0x000eae0000000200 */
[----:B---3--:R-:W-:Y:S08]  /*12110*/  HMMA.16816.F32 R12, R32, R116, R12 ;  /* 0x00000074200c723c */ /* 0x008ff0000000180c */
[----:B------:R-:W-:Y:S01]  /*12120*/  HMMA.16816.F32 R68, R104, R30, R68 ;  /* 0x0000001e6844723c */ /* 0x000fe20000001844 */
[----:B------:R-:W3:Y:S07]  /*12130*/  LDSM.16.M88.4 R28, [R192+0x2800] ;  /* 0x00280000c01c783b */ /* 0x000eee0000000200 */
[----:B------:R-:W-:Y:S08]  /*12140*/  HMMA.16816.F32 R36, R80, R120, R36 ;  /* 0x000000785024723c */ /* 0x000ff00000001824 */
[C---:B------:R-:W-:Y:S08]  /*12150*/  HMMA.16816.F32 R84, R112.reuse, R124, R84 ;  /* 0x0000007c7054723c */ /* 0x040ff00000001854 */
[----:B------:R-:W-:Y:S01]  /*12160*/  HMMA.16816.F32 R108, R112, R126, R108 ;  /* 0x0000007e706c723c */ /* 0x000fe2000000186c */
[----:B------:R-:W-:Y:S07]  /*12170*/  LDSM.16.M88.4 R112, [R205+0xa800] ;  /* 0x00a80000cd70783b */ /* 0x000fee0000000200 */
[----:B------:R-:W-:Y:S08]  /*12180*/  HMMA.16816.F32 R24, R32, R118, R24 ;  /* 0x000000762018723c */ /* 0x000ff00000001818 */
[C---:B------:R-:W-:Y:S08]  /*12190*/  HMMA.16816.F32 R92, R104.reuse, R100, R92 ;  /* 0x00000064685c723c */ /* 0x040ff0000000185c */
[----:B------:R-:W-:Y:S01]  /*121a0*/  HMMA.16816.F32 R88, R104, R102, R88 ;  /* 0x000000666858723c */ /* 0x000fe20000001858 */
[----:B------:R-:W-:Y:S07]  /*121b0*/  LDSM.16.M88.4 R100, [R199+0xa000] ;  /* 0x00a00000c764783b */ /* 0x000fee0000000200 */
[----:B-1----:R-:W-:Y:S08]  /*121c0*/  HMMA.16816.F32 R12, R20, R16, R12 ;  /* 0x00000010140c723c */ /* 0x002ff0000000180c */
[----:B------:R-:W-:Y:S01]  /*121d0*/  HMMA.16816.F32 R120, R80, R122, R68 ;  /* 0x0000007a5078723c */ /* 0x000fe20000001844 */
[----:B------:R-:W-:Y:S07]  /*121e0*/  LDSM.16.M88.4 R68, [R202+0x4000] ;  /* 0x00400000ca44783b */ /* 0x000fee0000000200 */
[----:B------:R-:W-:Y:S08]  /*121f0*/  HMMA.16816.F32 R36, R64, R48, R36 ;  /* 0x000000304024723c */ /* 0x000ff00000001824 */
[C---:B------:R-:W-:Y:S08]  /*12200*/  HMMA.16816.F32 R84, R104.reuse, R96, R84 ;  /* 0x000000606854723c */ /* 0x040ff00000001854 */
[----:B------:R-:W-:Y:S01]  /*12210*/  HMMA.16816.F32 R108, R104, R98, R108 ;  /* 0x00000062686c723c */ /* 0x000fe2000000186c */
[----:B------:R-:W-:Y:S07]  /*12220*/  LDSM.16.M88.4 R96, [R192+0x3000] ;  /* 0x00300000c060783b */ /* 0x000fee0000000200 */
[----:B------:R-:W-:Y:S01]  /*12230*/  HMMA.16816.F32 R24, R20, R18, R24 ;  /* 0x000000121418723c */ /* 0x000fe20000001818 */
[----:B------:R-:W1:Y:S07]  /*12240*/  LDSM.16.M88.4 R16, [R199+0x9000] ;  /* 0x00900000c710783b */ /* 0x000e6e0000000200 */
[C---:B----4-:R-:W-:Y:S08]  /*12250*/  HMMA.16816.F32 R92, R80.reuse, R76, R92 ;  /* 0x0000004c505c723c */ /* 0x050ff0000000185c */
[----:B------:R-:W-:Y:S01]  /*12260*/  HMMA.16816.F32 R88, R80, R78, R88 ;  /* 0x0000004e5058723c */ /* 0x000fe20000001858 */
[----:B------:R-:W4:Y:S07]  /*12270*/  LDSM.16.M88.4 R76, [R199+0x9800] ;  /* 0x00980000c74c783b */ /* 0x000f2e0000000200 */
[----:B--2---:R-:W-:Y:S08]  /*12280*/  HMMA.16816.F32 R12, R4, R8, R12 ;  /* 0x00000008040c723c */ /* 0x004ff0000000180c */
[----:B------:R-:W-:Y:S01]  /*12290*/  HMMA.16816.F32 R120, R64, R50, R120 ;  /* 0x000000324078723c */ /* 0x000fe20000001878 */
[----:B------:R-:W-:Y:S07]  /*122a0*/  LDSM.16.M88.4 R48, [R203+0x4800] ;  /* 0x00480000cb30783b */ /* 0x000fee0000000200 */
[----:B---3--:R-:W-:Y:S08]  /*122b0*/  HMMA.16816.F32 R36, R32, R28, R36 ;  /* 0x0000001c2024723c */ /* 0x008ff00000001824 */
[C---:B------:R-:W-:Y:S08]  /*122c0*/  HMMA.16816.F32 R84, R80.reuse, R72, R84 ;  /* 0x000000485054723c */ /* 0x040ff00000001854 */
[----:B------:R-:W-:Y:S01]  /*122d0*/  HMMA.16816.F32 R108, R80, R74, R108 ;  /* 0x0000004a506c723c */ /* 0x000fe2000000186c */
[----:B------:R-:W-:Y:S04]  /*122e0*/  LDSM.16.M88.4 R72, [R201+0x4000] ;  /* 0x00400000c948783b */ /* 0x000fe80000000200 */
[----:B------:R-:W2:Y:S03]  /*122f0*/  LDSM.16.M88.4 R80, [R192+0x4000] ;  /* 0x00400000c050783b */ /* 0x000ea60000000200 */
[----:B------:R-:W-:Y:S01]  /*12300*/  HMMA.16816.F32 R24, R4, R10, R24 ;  /* 0x0000000a0418723c */ /* 0x000fe20000001818 */
[----:B------:R-:W3:Y:S07]  /*12310*/  LDSM.16.M88.4 R8, [R192+0x3800] ;  /* 0x00380000c008783b */ /* 0x000eee0000000200 */
[----:B-1----:R-:W-:Y:S08]  /*12320*/  HMMA.16816.F32 R92, R64, R16, R92 ;  /* 0x00000010405c723c */ /* 0x002ff0000000185c */
[----:B------:R-:W-:Y:S08]  /*12330*/  HMMA.16816.F32 R12, R68, R100, R12 ;  /* 0x00000064440c723c */ /* 0x000ff0000000180c */
[----:B------:R-:W-:Y:S01]  /*12340*/  HMMA.16816.F32 R120, R32, R30, R120 ;  /* 0x0000001e2078723c */ /* 0x000fe20000001878 */
[----:B------:R-:W-:Y:S07]  /*12350*/  LDSM.16.M88.4 R28, [R199+0xa800] ;  /* 0x00a80000c71c783b */ /* 0x000fee0000000200 */
[----:B------:R-:W-:Y:S01]  /*12360*/  HMMA.16816.F32 R88, R64, R18, R88 ;  /* 0x000000124058723c */ /* 0x000fe20000001858 */
[----:B------:R-:W1:Y:S07]  /*12370*/  LDSM.16.M88.4 R16, [R205+0xb000] ;  /* 0x00b00000cd10783b */ /* 0x000e6e0000000200 */
[----:B------:R-:W-:Y:S08]  /*12380*/  HMMA.16816.F32 R36, R20, R112, R36 ;  /* 0x000000701424723c */ /* 0x000ff00000001824 */
[C---:B----4-:R-:W-:Y:S08]  /*12390*/  HMMA.16816.F32 R84, R64.reuse, R76, R84 ;  /* 0x0000004c4054723c */ /* 0x050ff00000001854 */
[----:B------:R-:W-:Y:S01]  /*123a0*/  HMMA.16816.F32 R108, R64, R78, R108 ;  /* 0x0000004e406c723c */ /* 0x000fe2000000186c */
[----:B------:R-:W-:Y:S07]  /*123b0*/  LDSM.16.M88.4 R64, [R192+0x4800] ;  /* 0x00480000c040783b */ /* 0x000fee0000000200 */
[----:B------:R-:W-:Y:S08]  /*123c0*/  HMMA.16816.F32 R24, R68, R102, R24 ;  /* 0x000000664418723c */ /* 0x000ff00000001818 */
[----:B------:R-:W-:Y:S08]  /*123d0*/  HMMA.16816.F32 R92, R32, R96, R92 ;  /* 0x00000060205c723c */ /* 0x000ff0000000185c */
[----:B--2---:R-:W-:Y:S08]  /*123e0*/  HMMA.16816.F32 R12, R72, R80, R12 ;  /* 0x00000050480c723c */ /* 0x004ff0000000180c */
[----:B------:R-:W-:Y:S08]  /*123f0*/  HMMA.16816.F32 R120, R20, R114, R120 ;  /* 0x000000721478723c */ /* 0x000ff00000001878 */
[----:B------:R-:W-:Y:S08]  /*12400*/  HMMA.16816.F32 R88, R32, R98, R88 ;  /* 0x000000622058723c */ /* 0x000ff00000001858 */
[----:B------:R-:W-:Y:S01]  /*12410*/  HMMA.16816.F32 R36, R4, R48, R36 ;  /* 0x000000300424723c */ /* 0x000fe20000001824 */
[----:B------:R-:W-:-:S07]  /*12420*/  FMUL.FTZ R12, R12, c[0x0][0x2ec] ;  /* 0x0000bb000c0c7a20 */ /* 0x000fce0000410000 */
[C---:B---3--:R-:W-:Y:S08]  /*12430*/  HMMA.16816.F32 R84, R32.reuse, R8, R84 ;  /* 0x000000082054723c */ /* 0x048ff00000001854 */
[----:B------:R-:W-:Y:S01]  /*12440*/  HMMA.16816.F32 R108, R32, R10, R108 ;  /* 0x0000000a206c723c */ /* 0x000fe2000000186c */
[----:B------:R-:W2:Y:S06]  /*12450*/  LDSM.16.M88.4 R8, [R203+0x5000] ;  /* 0x00500000cb08783b */ /* 0x000eac0000000200 */
[----:B------:R-:W-:Y:S01]  /*12460*/  FMUL.FTZ R32, R13, c[0x0][0x2ec] ;  /* 0x0000bb000d207a20 */ /* 0x000fe20000410000 */
[----:B------:R-:W-:Y:S01]  /*12470*/  HMMA.16816.F32 R24, R72, R82, R24 ;  /* 0x000000524818723c */ /* 0x000fe20000001818 */
[----:B------:R-:W-:-:S04]  /*12480*/  FMUL.FTZ R33, R15, c[0x0][0x2ec] ;  /* 0x0000bb000f217a20 */ /* 0x000fc80000410000 */
[----:B------:R-:W3:Y:S03]  /*12490*/  MUFU.TANH R32, R32 ;  /* 0x0000002000207308 */ /* 0x000ee60000002400 */
[----:B-1----:R-:W-:Y:S05]  /*124a0*/  HMMA.16816.F32 R92, R20, R16, R92 ;  /* 0x00000010145c723c */ /* 0x002fea000000185c */
[----:B------:R-:W1:Y:S03]  /*124b0*/  MUFU.TANH R33, R33 ;  /* 0x0000002100217308 */ /* 0x000e660000002400 */
[----:B------:R-:W-:Y:S08]  /*124c0*/  HMMA.16816.F32 R120, R4, R50, R120 ;  /* 0x000000320478723c */ /* 0x000ff00000001878 */
[----:B------:R-:W-:Y:S01]  /*124d0*/  HMMA.16816.F32 R88, R20, R18, R88 ;  /* 0x000000121458723c */ /* 0x000fe20000001858 */
[----:B------:R-:W4:Y:S01]  /*124e0*/  LDSM.16.M88.4 R16, [R205+0xb800] ;  /* 0x00b80000cd10783b */ /* 0x000f220000000200 */
[----:B------:R-:W-:-:S02]  /*124f0*/  FMUL.FTZ R24, R24, c[0x0][0x2ec] ;  /* 0x0000bb0018187a20 */ /* 0x000fc40000410000 */
[----:B------:R-:W-:Y:S02]  /*12500*/  FMUL.FTZ R25, R25, c[0x0][0x2ec] ;  /* 0x0000bb0019197a20 */ /* 0x000fe40000410000 */
[----:B------:R-:W1:Y:S01]  /*12510*/  MUFU.TANH R34, R24 ;  /* 0x0000001800227308 */ /* 0x000e620000002400 */
[----:B------:R-:W-:Y:S01]  /*12520*/  FMUL.FTZ R35, R27, c[0x0][0x2ec] ;  /* 0x0000bb001b237a20 */ /* 0x000fe20000410000 */
[----:B------:R-:W-:Y:S06]  /*12530*/  HMMA.16816.F32 R36, R68, R28, R36 ;  /* 0x0000001c4424723c */ /* 0x000fec0000001824 */
[----:B------:R1:W-:Y:S01]  /*12540*/  MUFU.TANH R28, R12 ;  /* 0x0000000c001c7308 */ /* 0x0003e20000002400 */
[----:B------:R-:W-:Y:S01]  /*12550*/  FMUL.FTZ R29, R14, c[0x0][0x2ec] ;  /* 0x0000bb000e1d7a20 */ /* 0x000fe20000410000 */
[----:B--2---:R-:W-:Y:S06]  /*12560*/  HMMA.16816.F32 R92, R4, R8, R92 ;  /* 0x00000008045c723c */ /* 0x004fec000000185c */
[----:B------:R-:W-:Y:S02]  /*12570*/  MUFU.TANH R35, R35 ;  /* 0x0000002300237308 */ /* 0x000fe40000002400 */
[----:B------:R-:W-:Y:S01]  /*12580*/  HMMA.16816.F32 R120, R68, R30, R120 ;  /* 0x0000001e4478723c */ /* 0x000fe20000001878 */
[----:B-1----:R-:W1:Y:S05]  /*12590*/  LDSM.16.M88.4 R12, [R199+0xb000] ;  /* 0x00b00000c70c783b */ /* 0x002e6a0000000200 */
[----:B------:R2:W-:Y:S01]  /*125a0*/  MUFU.TANH R30, R25 ;  /* 0x00000019001e7308 */ /* 0x0005e20000002400 */
[----:B------:R-:W-:Y:S01]  /*125b0*/  FMUL.FTZ R31, R26, c[0x0][0x2ec] ;  /* 0x0000bb001a1f7a20 */ /* 0x000fe20000410000 */
[----:B------:R-:W-:Y:S01]  /*125c0*/  HMMA.16816.F32 R88, R4, R10, R88 ;  /* 0x0000000a0458723c */ /* 0x000fe20000001858 */
[----:B------:R-:W-:Y:S05]  /*125d0*/  LDSM.16.M88.4 R8, [R192+0x5000] ;  /* 0x00500000c008783b */ /* 0x000fea0000000200 */
[----:B------:R-:W1:Y:S02]  /*125e0*/  MUFU.TANH R31, R31 ;  /* 0x0000001f001f7308 */ /* 0x000e640000002400 */
[C---:B----4-:R-:W-:Y:S01]  /*125f0*/  HMMA.16816.F32 R84, R20.reuse, R16, R84 ;  /* 0x000000101454723c */ /* 0x050fe20000001854 */
[----:B--2---:R-:W2:Y:S06]  /*12600*/  LDSM.16.M88.4 R24, [R203+0x5800] ;  /* 0x00580000cb18783b */ /* 0x004eac0000000200 */
[----:B------:R-:W-:Y:S01]  /*12610*/  SHF.R.S32.HI R17, RZ, 0x1f, R56 ;  /* 0x0000001fff117819 */ /* 0x000fe20000011438 */
[----:B------:R-:W-:Y:S01]  /*12620*/  HMMA.16816.F32 R108, R20, R18, R108 ;  /* 0x00000012146c723c */ /* 0x000fe2000000186c */
[----:B------:R-:W-:Y:S02]  /*12630*/  MUFU.TANH R29, R29 ;  /* 0x0000001d001d7308 */ /* 0x000fe40000002400 */
[----:B------:R-:W-:-:S02]  /*12640*/  LEA.HI R0, R17, R56, RZ, 0x5 ;  /* 0x0000003811007211 */ /* 0x000fc400078f28ff */
[----:B------:R-:W-:Y:S03]  /*12650*/  LDSM.16.M88.4 R16, [R192+0x5800] ;  /* 0x00580000c010783b */ /* 0x000fe60000000200 */
[C---:B------:R-:W-:Y:S08]  /*12660*/  HMMA.16816.F32 R36, R72.reuse, R64, R36 ;  /* 0x000000404824723c */ /* 0x040ff00000001824 */
[----:B------:R-:W-:Y:S08]  /*12670*/  HMMA.16816.F32 R120, R72, R66, R120 ;  /* 0x000000424878723c */ /* 0x000ff00000001878 */
[C---:B-1----:R-:W-:Y:S08]  /*12680*/  HMMA.16816.F32 R92, R68.reuse, R12, R92 ;  /* 0x0000000c445c723c */ /* 0x042ff0000000185c */
[----:B------:R-:W-:Y:S01]  /*12690*/  HMMA.16816.F32 R88, R68, R14, R88 ;  /* 0x0000000e4458723c */ /* 0x000fe20000001858 */
[----:B------:R-:W1:Y:S01]  /*126a0*/  LDSM.16.M88.4 R12, [R199+0xb800] ;  /* 0x00b80000c70c783b */ /* 0x000e620000000200 */
[----:B------:R-:W-:Y:S01]  /*126b0*/  FMUL.FTZ R42, R36, c[0x0][0x2ec] ;  /* 0x0000bb00242a7a20 */ /* 0x000fe20000410000 */
[----:B------:R-:W-:-:S04]  /*126c0*/  DEPBAR.LE SB0, 0x0 ;  /* 0x000080000000791a */ /* 0x000fc80000000000 */
[----:B------:R-:W-:Y:S01]  /*126d0*/  FMUL.FTZ R36, R37, c[0x0][0x2ec] ;  /* 0x0000bb0025247a20 */ /* 0x000fe20000410000 */
[C---:B--2---:R-:W-:Y:S01]  /*126e0*/  HMMA.16816.F32 R84, R4.reuse, R24, R84 ;  /* 0x000000180454723c */ /* 0x044fe20000001854 */
[----:B------:R-:W-:Y:S01]  /*126f0*/  FMUL.FTZ R37, R38, c[0x0][0x2ec] ;  /* 0x0000bb0026257a20 */ /* 0x000fe20000410000 */
[----:B------:R-:W2:Y:S01]  /*12700*/  MUFU.TANH R42, R42 ;  /* 0x0000002a002a7308 */ /* 0x000ea20000002400 */
[----:B------:R-:W-:Y:S02]  /*12710*/  FMUL.FTZ R38, R39, c[0x0][0x2ec] ;  /* 0x0000bb0027267a20 */ /* 0x000fe40000410000 */
[----:B------:R-:W-:Y:S02]  /*12720*/  FMUL.FTZ R39, R120, c[0x0][0x2ec] ;  /* 0x0000bb0078277a20 */ /* 0x000fe40000410000 */
[----:B------:R-:W-:Y:S01]  /*12730*/  FMUL.FTZ R24, R122, c[0x0][0x2ec] ;  /* 0x0000bb007a187a20 */ /* 0x000fe20000410000 */
[----:B------:R-:W-:Y:S01]  /*12740*/  HMMA.16816.F32 R108, R4, R26, R108 ;  /* 0x0000001a046c723c */ /* 0x000fe2000000186c */
[----:B------:R-:W-:Y:S01]  /*12750*/  FMUL.FTZ R22, R123, c[0x0][0x2ec] ;  /* 0x0000bb007b167a20 */ /* 0x000fe20000410000 */
[----:B------:R-:W4:Y:S06]  /*12760*/  MUFU.TANH R37, R37 ;  /* 0x0000002500257308 */ /* 0x000f2c0000002400 */
[C---:B------:R-:W-:Y:S02]  /*12770*/  HMMA.16816.F32 R92, R72.reuse, R8, R92 ;  /* 0x00000008485c723c */ /* 0x040fe4000000185c */
[----:B------:R-:W1:Y:S05]  /*12780*/  MUFU.TANH R36, R36 ;  /* 0x0000002400247308 */ /* 0x000e6a0000002400 */
[----:B------:R-:W-:Y:S01]  /*12790*/  LOP3.LUT R9, R0, 0xffffffe0, RZ, 0xc0, !PT ;  /* 0xffffffe000097812 */ /* 0x000fe200078ec0ff */
[----:B------:R-:W-:Y:S01]  /*127a0*/  HMMA.16816.F32 R88, R72, R10, R88 ;  /* 0x0000000a4858723c */ /* 0x000fe20000001858 */
[----:B------:R-:W-:Y:S01]  /*127b0*/  FMUL.FTZ R8, R121, c[0x0][0x2ec] ;  /* 0x0000bb0079087a20 */ /* 0x000fe20000410000 */
[----:B------:R-:W2:Y:S02]  /*127c0*/  MUFU.TANH R38, R38 ;  /* 0x0000002600267308 */ /* 0x000ea40000002400 */
[----:B------:R-:W-:-:S02]  /*127d0*/  IMAD.IADD R0, R56, 0x1, -R9 ;  /* 0x0000000138007824 */ /* 0x000fc400078e0a09 */
[----:B------:R-:W-:-:S03]  /*127e0*/  IMAD.SHL.U32 R56, R56, 0x2, RZ ;  /* 0x0000000238387824 */ /* 0x000fc600078e00ff */
[----:B------:R-:W-:Y:S01]  /*127f0*/  SHF.R.S32.HI R9, RZ, 0x1f, R0 ;  /* 0x0000001fff097819 */ /* 0x000fe20000011400 */
[----:B-1----:R-:W-:Y:S01]  /*12800*/  HMMA.16816.F32 R84, R68, R12, R84 ;  /* 0x0000000c4454723c */ /* 0x002fe20000001854 */
[----:B------:R-:W-:Y:S01]  /*12810*/  LOP3.LUT R21, R56, 0x6, RZ, 0xc0, !PT ;  /* 0x0000000638157812 */ /* 0x000fe200078ec0ff */
[----:B------:R-:W1:Y:S01]  /*12820*/  MUFU.TANH R39, R39 ;  /* 0x0000002700277308 */ /* 0x000e620000002400 */
[----:B------:R-:W-:-:S03]  /*12830*/  LEA.HI R0, R9, R0, RZ, 0x2 ;  /* 0x0000000009007211 */ /* 0x000fc600078f10ff */
[----:B------:R-:W-:Y:S01]  /*12840*/  IMAD.IADD R21, R40, 0x1, R21 ;  /* 0x0000000128157824 */ /* 0x000fe200078e0215 */
[----:B------:R-:W-:Y:S01]  /*12850*/  SHF.R.S32.HI R9, RZ, 0x2, R0 ;  /* 0x00000002ff097819 */ /* 0x000fe20000011400 */
[----:B------:R-:W-:Y:S01]  /*12860*/  HMMA.16816.F32 R108, R68, R14, R108 ;  /* 0x0000000e446c723c */ /* 0x000fe2000000186c */
[----:B------:R-:W-:Y:S01]  /*12870*/  FMUL.FTZ R92, R92, c[0x0][0x2ec] ;  /* 0x0000bb005c5c7a20 */ /* 0x000fe20000410000 */
[----:B------:R-:W1:Y:S01]  /*12880*/  MUFU.TANH R24, R24 ;  /* 0x0000001800187308 */ /* 0x000e620000002400 */
[----:B------:R-:W-:Y:S01]  /*12890*/  IADD3 R58, R58, 0x1, R9 ;  /* 0x000000013a3a7810 */ /* 0x000fe20007ffe009 */
[----:B------:R-:W-:Y:S01]  /*128a0*/  FMUL.FTZ R94, R94, c[0x0][0x2ec] ;  /* 0x0000bb005e5e7a20 */ /* 0x000fe20000410000 */
[----:B------:R-:W-:Y:S01]  /*128b0*/  IADD3 R9, R21, 0x1, RZ ;  /* 0x0000000115097810 */ /* 0x000fe20007ffe0ff */
[----:B------:R-:W-:Y:S01]  /*128c0*/  FMUL.FTZ R88, R88, c[0x0][0x2ec] ;  /* 0x0000bb0058587a20 */ /* 0x000fe20000410000 */
[----:B------:R-:W-:Y:S01]  /*128d0*/  IADD3 R2, R59, R58, -R207 ;  /* 0x0000003a3b027210 */ /* 0x000fe20007ffe8cf */
[----:B------:R-:W-:Y:S01]  /*128e0*/  FMUL.FTZ R90, R90, c[0x0][0x2ec] ;  /* 0x0000bb005a5a7a20 */ /* 0x000fe20000410000 */
[----:B------:R-:W-:Y:S01]  /*128f0*/  IADD3 R4, R21, 0x9, RZ ;  /* 0x0000000915047810 */ /* 0x000fe20007ffe0ff */
[----:B------:R-:W1:Y:S01]  /*12900*/  MUFU.TANH R8, R8 ;  /* 0x0000000800087308 */ /* 0x000e620000002400 */
[----:B------:R-:W-:Y:S01]  /*12910*/  IADD3 R2, R2, c[0x0][0x2e8], RZ ;  /* 0x0000ba0002027a10 */ /* 0x000fe20007ffe0ff */
[----:B------:R-:W-:Y:S01]  /*12920*/  FMUL.FTZ R89, R89, c[0x0][0x2ec] ;  /* 0x0000bb0059597a20 */ /* 0x000fe20000410000 */
[----:B------:R-:W-:Y:S01]  /*12930*/  IADD3 R5, R21, 0x20, RZ ;  /* 0x0000002015057810 */ /* 0x000fe20007ffe0ff */
[----:B------:R-:W-:Y:S01]  /*12940*/  FMUL.FTZ R93, R93, c[0x0][0x2ec] ;  /* 0x0000bb005d5d7a20 */ /* 0x000fe20000410000 */
[C---:B------:R-:W-:Y:S01]  /*12950*/  IADD3 R0, R2.reuse, 0x8, RZ ;  /* 0x0000000802007810 */ /* 0x040fe20007ffe0ff */
[C---:B------:R-:W-:Y:S01]  /*12960*/  HMMA.16816.F32 R84, R72.reuse, R16, R84 ;  /* 0x000000104854723c */ /* 0x040fe20000001854 */
[-C--:B------:R-:W-:Y:S01]  /*12970*/  IMNMX R2, R2, R59.reuse, PT ;  /* 0x0000003b02027217 */ /* 0x080fe20003800200 */
[----:B------:R-:W1:Y:S01]  /*12980*/  MUFU.TANH R22, R22 ;  /* 0x0000001600167308 */ /* 0x000e620000002400 */
[----:B------:R-:W-:Y:S01]  /*12990*/  IMNMX R135, R0, R59, PT ;  /* 0x0000003b00877217 */ /* 0x000fe20003800200 */
[----:B------:R-:W-:Y:S01]  /*129a0*/  FMUL.FTZ R95, R95, c[0x0][0x2ec] ;  /* 0x0000bb005f5f7a20 */ /* 0x000fe20000410000 */
[----:B------:R-:W-:Y:S01]  /*129b0*/  LOP3.LUT R0, R3, R41, RZ, 0xfc, !PT ;  /* 0x0000002903007212 */ /* 0x000fe200078efcff */
[----:B------:R-:W-:Y:S01]  /*129c0*/  FMUL.FTZ R91, R91, c[0x0][0x2ec] ;  /* 0x0000bb005b5b7a20 */ /* 0x000fe20000410000 */
[----:B------:R-:W-:Y:S01]  /*129d0*/  IADD3 R3, R21, 0x8, RZ ;  /* 0x0000000815037810 */ /* 0x000fe20007ffe0ff */
[----:B------:R-:W-:Y:S01]  /*129e0*/  HMMA.16816.F32 R16, R72, R18, R108 ;  /* 0x000000124810723c */ /* 0x000fe2000000186c */
[C---:B------:R-:W-:Y:S01]  /*129f0*/  ISETP.GE.AND P5, PT, R9.reuse, R2, PT ;  /* 0x000000020900720c */ /* 0x040fe20003fa6270 */
[----:B------:R-:W1:Y:S01]  /*12a00*/  MUFU.TANH R171, R92 ;  /* 0x0000005c00ab7308 */ /* 0x000e620000002400 */
[----:B------:R-:W-:-:S02]  /*12a10*/  ISETP.GE.AND P1, PT, R9, R135, PT ;  /* 0x000000870900720c */ /* 0x000fc40003f26270 */
[CC--:B------:R-:W-:Y:S02]  /*12a20*/  ISETP.GE.AND P0, PT, R3.reuse, R2.reuse, PT ;  /* 0x000000020300720c */ /* 0x0c0fe40003f06270 */
[-C--:B------:R-:W-:Y:S02]  /*12a30*/  ISETP.GE.AND P2, PT, R3, R135.reuse, PT ;  /* 0x000000870300720c */ /* 0x080fe40003f46270 */
[----:B------:R-:W-:Y:S01]  /*12a40*/  IADD3 R3, R21, 0x10, RZ ;  /* 0x0000001015037810 */ /* 0x000fe20007ffe0ff */
[----:B------:R-:W1:Y:S01]  /*12a50*/  MUFU.TANH R168, R94 ;  /* 0x0000005e00a87308 */ /* 0x000e620000002400 */
[----:B---3--:R-:W-:Y:S02]  /*12a60*/  FSEL R13, R32, -INF , !P5 ;  /* 0xff800000200d7808 */ /* 0x008fe40006800000 */
[----:B------:R-:W-:Y:S02]  /*12a70*/  FSEL R6, R33, -INF , !P1 ;  /* 0xff80000021067808 */ /* 0x000fe40004800000 */
[CC--:B------:R-:W-:Y:S01]  /*12a80*/  ISETP.GE.AND P5, PT, R3.reuse, R2.reuse, PT ;  /* 0x000000020300720c */ /* 0x0c0fe20003fa6270 */
[----:B------:R-:W-:Y:S01]  /*12a90*/  FMUL.FTZ R84, R84, c[0x0][0x2ec] ;  /* 0x0000bb0054547a20 */ /* 0x000fe20000410000 */
[-C--:B------:R-:W-:Y:S01]  /*12aa0*/  ISETP.GE.AND P1, PT, R3, R135.reuse, PT ;  /* 0x000000870300720c */ /* 0x080fe20003f26270 */
[----:B------:R-:W3:Y:S01]  /*12ab0*/  MUFU.TANH R169, R88 ;  /* 0x0000005800a97308 */ /* 0x000ee20000002400 */
[----:B------:R-:W-:Y:S01]  /*12ac0*/  IADD3 R3, R21, 0x11, RZ ;  /* 0x0000001115037810 */ /* 0x000fe20007ffe0ff */
[----:B------:R-:W-:Y:S01]  /*12ad0*/  FMUL.FTZ R85, R85, c[0x0][0x2ec] ;  /* 0x0000bb0055557a20 */ /* 0x000fe20000410000 */
[-C--:B------:R-:W-:Y:S01]  /*12ae0*/  ISETP.GE.AND P6, PT, R4, R2.reuse, PT ;  /* 0x000000020400720c */ /* 0x080fe20003fc6270 */
[----:B------:R-:W-:Y:S01]  /*12af0*/  FMUL.FTZ R86, R86, c[0x0][0x2ec] ;  /* 0x0000bb0056567a20 */ /* 0x000fe20000410000 */
[-C--:B------:R-:W-:Y:S01]  /*12b00*/  ISETP.GE.AND P4, PT, R4, R135.reuse, PT ;  /* 0x000000870400720c */ /* 0x080fe20003f86270 */
[----:B------:R-:W-:Y:S01]  /*12b10*/  FMUL.FTZ R16, R16, c[0x0][0x2ec] ;  /* 0x0000bb0010107a20 */ /* 0x000fe20000410000 */
[----:B------:R-:W-:Y:S01]  /*12b20*/  FSEL R23, R34, -INF , !P0 ;  /* 0xff80000022177808 */ /* 0x000fe20004000000 */
[----:B------:R-:W1:Y:S01]  /*12b30*/  MUFU.TANH R174, R90 ;  /* 0x0000005a00ae7308 */ /* 0x000e620000002400 */
[----:B------:R-:W-:Y:S01]  /*12b40*/  FSEL R4, R31, -INF , !P2 ;  /* 0xff8000001f047808 */ /* 0x000fe20005000000 */
[----:B------:R-:W-:Y:S01]  /*12b50*/  FMUL.FTZ R87, R87, c[0x0][0x2ec] ;  /* 0x0000bb0057577a20 */ /* 0x000fe20000410000 */
[----:B------:R-:W-:Y:S01]  /*12b60*/  ISETP.GE.AND P0, PT, R3, R2, PT ;  /* 0x000000020300720c */ /* 0x000fe20003f06270 */
[----:B------:R-:W-:Y:S01]  /*12b70*/  FMUL.FTZ R17, R17, c[0x0][0x2ec] ;  /* 0x0000bb0011117a20 */ /* 0x000fe20000410000 */
[----:B------:R-:W-:Y:S01]  /*12b80*/  ISETP.GE.AND P2, PT, R3, R135, PT ;  /* 0x000000870300720c */ /* 0x000fe20003f46270 */
[----:B------:R-:W-:Y:S01]  /*12b90*/  FMUL.FTZ R18, R18, c[0x0][0x2ec] ;  /* 0x0000bb0012127a20 */ /* 0x000fe20000410000 */
[----:B------:R-:W-:Y:S01]  /*12ba0*/  IADD3 R3, R21, 0x18, RZ ;  /* 0x0000001815037810 */ /* 0x000fe20007ffe0ff */
[----:B------:R-:W1:Y:S01]  /*12bb0*/  MUFU.TANH R165, R89 ;  /* 0x0000005900a57308 */ /* 0x000e620000002400 */
[----:B------:R-:W-:Y:S01]  /*12bc0*/  FSEL R15, R30, -INF , !P6 ;  /* 0xff8000001e0f7808 */ /* 0x000fe20007000000 */
[----:B------:R-:W-:Y:S01]  /*12bd0*/  FMUL.FTZ R19, R19, c[0x0][0x2ec] ;  /* 0x0000bb0013137a20 */ /* 0x000fe20000410000 */
[----:B------:R-:W-:-:S02]  /*12be0*/  FSEL R20, R35, -INF , !P4 ;  /* 0xff80000023147808 */ /* 0x000fc40006000000 */
[CC--:B------:R-:W-:Y:S02]  /*12bf0*/  ISETP.GE.AND P6, PT, R3.reuse, R2.reuse, PT ;  /* 0x000000020300720c */ /* 0x0c0fe40003fc6270 */
[-C--:B------:R-:W-:Y:S01]  /*12c00*/  ISETP.GE.AND P4, PT, R3, R135.reuse, PT ;  /* 0x000000870300720c */ /* 0x080fe20003f86270 */
[----:B------:R-:W1:Y:S01]  /*12c10*/  MUFU.TANH R173, R16 ;  /* 0x0000001000ad7308 */ /* 0x000e620000002400 */
[----:B------:R-:W-:Y:S02]  /*12c20*/  IADD3 R3, R21, 0x19, RZ ;  /* 0x0000001915037810 */ /* 0x000fe40007ffe0ff */
[----:B--2---:R-:W-:Y:S02]  /*12c30*/  FSEL R11, R42, -INF , !P5 ;  /* 0xff8000002a0b7808 */ /* 0x004fe40006800000 */
[----:B----4-:R-:W-:Y:S02]  /*12c40*/  FSEL R14, R37, -INF , !P1 ;  /* 0xff800000250e7808 */ /* 0x010fe40004800000 */
[C---:B------:R-:W-:Y:S01]  /*12c50*/  ISETP.GE.AND P5, PT, R3.reuse, R2, PT ;  /* 0x000000020300720c */ /* 0x040fe20003fa6270 */
[----:B------:R-:W2:Y:S01]  /*12c60*/  MUFU.TANH R163, R93 ;  /* 0x0000005d00a37308 */ /* 0x000ea20000002400 */
[----:B------:R-:W-:-:S02]  /*12c70*/  ISETP.GE.AND P1, PT, R3, R135, PT ;  /* 0x000000870300720c */ /* 0x000fc40003f26270 */
[----:B------:R-:W-:Y:S02]  /*12c80*/  IADD3 R3, R21, 0x21, RZ ;  /* 0x0000002115037810 */ /* 0x000fe40007ffe0ff */
[----:B------:R-:W-:Y:S02]  /*12c90*/  FSEL R9, R36, -INF , !P0 ;  /* 0xff80000024097808 */ /* 0x000fe40004000000 */
[----:B------:R-:W-:Y:S01]  /*12ca0*/  FSEL R12, R38, -INF , !P2 ;  /* 0xff800000260c7808 */ /* 0x000fe20005000000 */
[----:B------:R-:W4:Y:S01]  /*12cb0*/  MUFU.TANH R176, R95 ;  /* 0x0000005f00b07308 */ /* 0x000f220000002400 */
[C---:B------:R-:W-:Y:S02]  /*12cc0*/  ISETP.GE.AND P0, PT, R5.reuse, R2, PT ;  /* 0x000000020500720c */ /* 0x040fe40003f06270 */
[----:B------:R-:W-:Y:S02]  /*12cd0*/  ISETP.GE.AND P2, PT, R5, R135, PT ;  /* 0x000000870500720c */ /* 0x000fe40003f46270 */
[----:B-1----:R-:W-:-:S02]  /*12ce0*/  FSEL R5, R39, -INF , !P6 ;  /* 0xff80000027057808 */ /* 0x002fc40007000000 */
[----:B------:R-:W-:Y:S01]  /*12cf0*/  FSEL R10, R24, -INF , !P4 ;  /* 0xff800000180a7808 */ /* 0x000fe20006000000 */
[----:B------:R-:W1:Y:S01]  /*12d00*/  MUFU.TANH R172, R91 ;  /* 0x0000005b00ac7308 */ /* 0x000e620000002400 */
[C---:B------:R-:W-:Y:S02]  /*12d10*/  ISETP.GE.AND P6, PT, R3.reuse, R2, PT ;  /* 0x000000020300720c */ /* 0x040fe40003fc6270 */
[----:B------:R-:W-:Y:S02]  /*12d20*/  ISETP.GE.AND P4, PT, R3, R135, PT ;  /* 0x000000870300720c */ /* 0x000fe40003f86270 */
[C---:B------:R-:W-:Y:S02]  /*12d30*/  IADD3 R24, R21.reuse, 0x28, RZ ;  /* 0x0000002815187810 */ /* 0x040fe40007ffe0ff */
[----:B------:R-:W-:Y:S01]  /*12d40*/  IADD3 R3, R21, 0x29, RZ ;  /* 0x0000002915037810 */ /* 0x000fe20007ffe0ff */
[----:B------:R-:W1:Y:S01]  /*12d50*/  MUFU.TANH R177, R84 ;  /* 0x0000005400b17308 */ /* 0x000e620000002400 */
[----:B------:R-:W-:-:S02]  /*12d60*/  FSEL R7, R8, -INF , !P5 ;  /* 0xff80000008077808 */ /* 0x000fc40006800000 */
[----:B------:R-:W-:Y:S02]  /*12d70*/  FSEL R8, R22, -INF , !P1 ;  /* 0xff80000016087808 */ /* 0x000fe40004800000 */
[----:B------:R-:W-:Y:S02]  /*12d80*/  FSEL R171, R171, -INF , !P0 ;  /* 0xff800000abab7808 */ /* 0x000fe40004000000 */
[----:B------:R-:W-:Y:S01]  /*12d90*/  FSEL R168, R168, -INF , !P2 ;  /* 0xff800000a8a87808 */ /* 0x000fe20005000000 */
[----:B------:R-:W-:Y:S01]  /*12da0*/  MUFU.TANH R175, R85 ;  /* 0x0000005500af7308 */ /* 0x000fe20000002400 */
[CC--:B------:R-:W-:Y:S02]  /*12db0*/  ISETP.GE.AND P5, PT, R24.reuse, R2.reuse, PT ;  /* 0x000000021800720c */ /* 0x0c0fe40003fa6270 */
[----:B------:R-:W-:Y:S02]  /*12dc0*/  ISETP.GE.AND P1, PT, R24, R135, PT ;  /* 0x000000871800720c */ /* 0x000fe40003f26270 */
[----:B------:R-:W-:-:S02]  /*12dd0*/  ISETP.GE.AND P0, PT, R3, R2, PT ;  /* 0x000000020300720c */ /* 0x000fc40003f06270 */
[-C--:B------:R-:W-:Y:S01]  /*12de0*/  ISETP.GE.AND P2, PT, R3, R135.reuse, PT ;  /* 0x000000870300720c */ /* 0x080fe20003f46270 */
[----:B------:R-:W1:Y:S01]  /*12df0*/  MUFU.TANH R170, R86 ;  /* 0x0000005600aa7308 */ /* 0x000e620000002400 */
[----:B------:R-:W-:Y:S02]  /*12e00*/  IADD3 R3, R21, 0x31, RZ ;  /* 0x0000003115037810 */ /* 0x000fe40007ffe0ff */
[----:B---3--:R-:W-:Y:S02]  /*12e10*/  FSEL R169, R169, -INF , !P5 ;  /* 0xff800000a9a97808 */ /* 0x008fe40006800000 */
[----:B------:R-:W-:Y:S02]  /*12e20*/  FSEL R174, R174, -INF , !P1 ;  /* 0xff800000aeae7808 */ /* 0x000fe40004800000 */
[C---:B------:R-:W-:Y:S01]  /*12e30*/  ISETP.GE.AND P5, PT, R3.reuse, R2, PT ;  /* 0x000000020300720c */ /* 0x040fe20003fa6270 */
[----:B------:R-:W3:Y:S01]  /*12e40*/  MUFU.TANH R166, R87 ;  /* 0x0000005700a67308 */ /* 0x000ee20000002400 */
[----:B------:R-:W-:-:S02]  /*12e50*/  ISETP.GE.AND P1, PT, R3, R135, PT ;  /* 0x000000870300720c */ /* 0x000fc40003f26270 */
[----:B------:R-:W-:Y:S02]  /*12e60*/  IADD3 R3, R21, 0x38, RZ ;  /* 0x0000003815037810 */ /* 0x000fe40007ffe0ff */
[----:B------:R-:W-:Y:S02]  /*12e70*/  FSEL R165, R165, -INF , !P0 ;  /* 0xff800000a5a57808 */ /* 0x000fe40004000000 */
[----:B------:R-:W-:Y:S01]  /*12e80*/  ISETP.GE.AND P0, PT, R3, R2, PT ;  /* 0x000000020300720c */ /* 0x000fe20003f06270 */
[----:B------:R-:W-:Y:S01]  /*12e90*/  MUFU.TANH R147, R17 ;  /* 0x0000001100937308 */ /* 0x000fe20000002400 */
[----:B------:R-:W-:Y:S02]  /*12ea0*/  IADD3 R22, R21, 0x30, RZ ;  /* 0x0000003015167810 */ /* 0x000fe40007ffe0ff */
[----:B------:R-:W-:Y:S02]  /*12eb0*/  FSEL R173, R173, -INF , !P0 ;  /* 0xff800000adad7808 */ /* 0x000fe40004000000 */
[----:B------:R-:W-:-:S02]  /*12ec0*/  ISETP.GE.AND P0, PT, R134, 0x2, PT ;  /* 0x000000028600780c */ /* 0x000fc40003f06270 */
[----:B--2---:R-:W-:Y:S01]  /*12ed0*/  FSEL R163, R163, -INF , !P6 ;  /* 0xff800000a3a37808 */ /* 0x004fe20007000000 */
[----:B------:R-:W2:Y:S01]  /*12ee0*/  MUFU.TANH R146, R18 ;  /* 0x0000001200927308 */ /* 0x000ea20000002400 */
[----:B----4-:R-:W-:Y:S02]  /*12ef0*/  FSEL R176, R176, -INF , !P4 ;  /* 0xff800000b0b07808 */ /* 0x010fe40006000000 */
[----:B-1----:R-:W-:Y:S01]  /*12f00*/  FSEL R172, R172, -INF , !P2 ;  /* 0xff800000acac7808 */ /* 0x002fe20005000000 */
[----:B------:R-:W-:Y:S01]  /*12f10*/  BAR.SYNC.DEFER_BLOCKING 0x0 ;  /* 0x0000000000007b1d */ /* 0x000fe20000010000 */
[C---:B------:R-:W-:Y:S02]  /*12f20*/  ISETP.GE.AND P6, PT, R22.reuse, R2, PT ;  /* 0x000000021600720c */ /* 0x040fe40003fc6270 */
[-C--:B------:R-:W-:Y:S02]  /*12f30*/  ISETP.GE.AND P4, PT, R22, R135.reuse, PT ;  /* 0x000000871600720c */ /* 0x080fe40003f86270 */
[----:B------:R-:W-:Y:S01]  /*12f40*/  ISETP.GE.AND P2, PT, R3, R135, PT ;  /* 0x000000870300720c */ /* 0x000fe20003f46270 */
[----:B------:R-:W1:Y:S01]  /*12f50*/  MUFU.TANH R164, R19 ;  /* 0x0000001300a47308 */ /* 0x000e620000002400 */
[----:B------:R-:W-:-:S02]  /*12f60*/  IADD3 R3, R21, 0x39, RZ ;  /* 0x0000003915037810 */ /* 0x000fc40007ffe0ff */
[----:B------:R-:W-:Y:S02]  /*12f70*/  FSEL R177, R177, -INF , !P6 ;  /* 0xff800000b1b17808 */ /* 0x000fe40007000000 */
[----:B------:R-:W-:Y:S02]  /*12f80*/  FSEL R170, R170, -INF , !P4 ;  /* 0xff800000aaaa7808 */ /* 0x000fe40006000000 */
[----:B------:R-:W-:Y:S02]  /*12f90*/  FSEL R175, R175, -INF , !P5 ;  /* 0xff800000afaf7808 */ /* 0x000fe40006800000 */
[----:B---3--:R-:W-:Y:S02]  /*12fa0*/  FSEL R166, R166, -INF , !P1 ;  /* 0xff800000a6a67808 */ /* 0x008fe40004800000 */
[C---:B------:R-:W-:Y:S02]  /*12fb0*/  ISETP.GE.AND P6, PT, R21.reuse, R2, PT ;  /* 0x000000021500720c */ /* 0x040fe40003fc6270 */
[----:B------:R-:W-:-:S02]  /*12fc0*/  ISETP.GE.AND P4, PT, R21, R135, PT ;  /* 0x000000871500720c */ /* 0x000fc40003f86270 */
[C---:B------:R-:W-:Y:S02]  /*12fd0*/  ISETP.GE.AND P5, PT, R3.reuse, R2, PT ;  /* 0x000000020300720c */ /* 0x040fe40003fa6270 */
[----:B------:R-:W-:Y:S02]  /*12fe0*/  ISETP.GE.AND P1, PT, R3, R135, PT ;  /* 0x000000870300720c */ /* 0x000fe40003f26270 */
[----:B--2---:R-:W-:Y:S02]  /*12ff0*/  FSEL R146, R146, -INF , !P2 ;  /* 0xff80000092927808 */ /* 0x004fe40005000000 */
[----:B------:R-:W-:Y:S02]  /*13000*/  FSEL R28, R28, -INF , !P6 ;  /* 0xff8000001c1c7808 */ /* 0x000fe40007000000 */
[----:B------:R-:W-:Y:S02]  /*13010*/  FSEL R29, R29, -INF , !P4 ;  /* 0xff8000001d1d7808 */ /* 0x000fe40006000000 */
[----:B------:R-:W-:-:S02]  /*13020*/  FSEL R147, R147, -INF , !P5 ;  /* 0xff80000093937808 */ /* 0x000fc40006800000 */
[----:B-1----:R-:W-:Y:S01]  /*13030*/  FSEL R164, R164, -INF , !P1 ;  /* 0xff800000a4a47808 */ /* 0x002fe20004800000 */
[----:B------:R-:W-:Y:S05]  /*13040*/  @!P0 BRA `(.L_x_2509) ;  /* 0x0000066000008947 */ /* 0x000fea0003800000 */
[----:B------:R-:W-:Y:S05]  /*13050*/  @!P3 BRA `(.L_x_2510) ;  /* 0x000003a00000b947 */ /* 0x000fea0003800000 */
[----:B------:R-:W-:Y:S02]  /*13060*/  IABS R3, c[0x0][0x2d0] ;  /* 0x0000b40000037a13 */ /* 0x000fe40000000000 */
[C---:B------:R-:W-:Y:S02]  /*13070*/  IADD3 R22, R40.reuse, -0x40, RZ ;  /* 0xffffffc028167810 */ /* 0x040fe40007ffe0ff */
[----:B------:R-:W1:Y:S01]  /*13080*/  I2F.RP R18, R3 ;  /* 0x0000000300127306 */ /* 0x000e620000209400 */
[----:B------:R-:W-:Y:S02]  /*13090*/  IABS R19, R40 ;  /* 0x0000002800137213 */ /* 0x000fe40000000000 */
[----:B------:R-:W-:Y:S02]  /*130a0*/  IABS R17, R22 ;  /* 0x0000001600117213 */ /* 0x000fe40000000000 */
[----:B------:R-:W-:-:S02]  /*130b0*/  LOP3.LUT R40, R40, c[0x0][0x2d0], RZ, 0x3c, !PT ;  /* 0x0000b40028287a12 */ /* 0x000fc400078e3cff */
        /* <DEDUP_REMOVED lines=46> */
[----:B------:R-:W-:-:S03]  /*133a0*/  SHF.R.S32.HI R16, RZ, 0x1f, R17 ;  /* 0x0000001fff107819 */ /* 0x000fc60000011411 */
[----:B------:R-:W-:Y:S02]  /*133b0*/  IMAD.MOV.U32 R3, RZ, RZ, R24 ;  /* 0x000000ffff037224 */ /* 0x000fe400078e0018 */
[----:B------:R-:W-:-:S04]  /*133c0*/  IMAD R16, R16, c[0x0][0x180], RZ ;  /* 0x0000600010107a24 */ /* 0x000fc800078e02ff */
[----:B------:R-:W-:-:S05]  /*133d0*/  IMAD R16, R17, c[0x0][0x184], R16 ;  /* 0x0000610011107a24 */ /* 0x000fca00078e0210 */
[----:B------:R-:W-:Y:S01]  /*133e0*/  IADD3 R16, R25, R16, RZ ;  /* 0x0000001019107210 */ /* 0x000fe20007ffe0ff */
[----:B------:R-:W-:Y:S05]  /*133f0*/  BRA `(.L_x_2511) ;  /* 0x0000003000007947 */ /* 0x000fea0003800000 */
.L_x_2510:
[----:B------:R-:W-:-:S05]  /*13400*/  IMAD.MOV.U32 R3, RZ, RZ, c[0x0][0x198] ;  /* 0x00006600ff037624 */ /* 0x000fca00078e00ff */
[----:B------:R-:W-:-:S04]  /*13410*/  LEA R3, -R3, RZ, 0x6 ;  /* 0x000000ff03037211 */ /* 0x000fc800078e31ff */
[----:B------:R-:W-:Y:S02]  /*13420*/  SHF.R.S32.HI R16, RZ, 0x1f, R3 ;  /* 0x0000001fff107819 */ /* 0x000fe40000011403 */
.L_x_2511:
        /* <DEDUP_REMOVED lines=40> */
.L_x_2509:
        /* <DEDUP_REMOVED lines=34> */
[----:B------:R-:W-:-:S02]  /*138d0*/  LEA R197, R43, R200, 0x1 ;  /* 0x000000c82bc57211 */ /* 0x000fc400078e08ff */
        /* <DEDUP_REMOVED lines=41> */
[--C-:B------:R-:W-:Y:S01]  /*13b70*/  FFMA.FTZ R155, R11, c[0x0][0x23c], -R144.reuse ;  /* 0x00008f000b9b7a23 */ /* 0x100fe20000010890 */
[----:B------:R-:W2:Y:S01]  /*13b80*/  LDSM.16.MT88.4 R4, [R196+0x10000] ;  /* 0x01000000c404783b */ /* 0x000ea20000004200 */
[----:B------:R-:W-:Y:S01]  /*13b90*/  FFMA.FTZ R150, R9, c[0x0][0x23c], -R144 ;  /* 0x00008f0009967a23 */ /* 0x000fe20000010890 */
        /* <DEDUP_REMOVED lines=287> */
.L_x_2513:
[----:B------:R-:W-:-:S05]  /*14d90*/  IMAD.MOV.U32 R5, RZ, RZ, c[0x0][0x1a0] ;  /* 0x00006800ff057624 */ /* 0x000fca00078e00ff */
[----:B------:R-:W-:-:S04]  /*14da0*/  LEA R5, -R5, RZ, 0x6 ;  /* 0x000000ff05057211 */ /* 0x000fc800078e31ff */
[----:B------:R-:W-:Y:S02]  /*14db0*/  SHF.R.S32.HI R0, RZ, 0x1f, R5 ;  /* 0x0000001fff007819 */ /* 0x000fe40000011405 */
.L_x_2514:
        /* <DEDUP_REMOVED lines=46> */
[----:B------:R-:W5:Y:S04]  /*150a0*/  LDSM.16.M88.4 R140, [R205+0x6800] ;  /* 0x00680000cd8c783b */ /* 0x000f680000000200 */
[----:B------:R-:W-:Y:S04]  /*150b0*/  LDSM.16.M88.4 R144, [R204] ;  /* 0x00000000cc90783b */ /* 0x000fe80000000200 */
[----:B------:R-:W1:Y:S04]  /*150c0*/  LDSM.16.M88.4 R20, [R203] ;  /* 0x00000000cb14783b */ /* 0x000e680000000200 */
[----:B------:R-:W1:Y:S04]  /*150d0*/  LDSM.16.M88.4 R156, [R205+0x7000] ;  /* 0x00700000cd9c783b */ /* 0x000e680000000200 */
[----:B------:R-:W1:Y:S04]  /*150e0*/  LDSM.16.M88.4 R164, [R205+0x7800] ;  /* 0x00780000cda4783b */ /* 0x000e680000000200 */
[----:B---3--:R-:W3:Y:S04]  /*150f0*/  LDSM.16.M88.4 R8, [R195] ;  /* 0x00000000c308783b */ /* 0x008ee80000000200 */
[----:B------:R-:W-:Y:S04]  /*15100*/  LDSM.16.M88.4 R148, [R202] ;  /* 0x00000000ca94783b */ /* 0x000fe80000000200 */
[----:B------:R-:W1:Y:S04]  /*15110*/  LDSM.16.M88.4 R32, [R199+0x6000] ;  /* 0x00600000c720783b */ /* 0x000e680000000200 */
[----:B------:R-:W3:Y:S01]  /*15120*/  LDSM.16.M88.4 R24, [R194] ;  /* 0x00000000c218783b */ /* 0x000ee20000000200 */
[C---:B----4-:R-:W-:Y:S03]  /*15130*/  HMMA.16816.F32 R16, R172.reuse, R12, RZ ;  /* 0x0000000cac10723c */ /* 0x050fe600000018ff */
[----:B------:R-:W4:Y:S04]  /*15140*/  LDSM.16.M88.4 R168, [R193] ;  /* 0x00000000c1a8783b */ /* 0x000f280000000200 */
[----:B--2---:R-:W2:Y:S01]  /*15150*/  LDSM.16.M88.4 R4, [R199+0x6800] ;  /* 0x00680000c704783b */ /* 0x004ea20000000200 */
[C---:B------:R-:W-:Y:S03]  /*15160*/  HMMA.16816.F32 R12, R172.reuse, R14, RZ ;  /* 0x0000000eac0c723c */ /* 0x040fe600000018ff */
[----:B------:R-:W-:Y:S04]  /*15170*/  LDSM.16.M88.4 R136, [R199+0x7000] ;  /* 0x00700000c788783b */ /* 0x000fe80000000200 */
[----:B------:R-:W-:Y:S01]  /*15180*/  LDSM.16.M88.4 R176, [R199+0x7800] ;  /* 0x00780000c7b0783b */ /* 0x000fe20000000200 */
[C---:B-----5:R-:W-:Y:S03]  /*15190*/  HMMA.16816.F32 R28, R172.reuse, R140, RZ ;  /* 0x0000008cac1c723c */ /* 0x060fe600000018ff */
[----:B------:R-:W-:Y:S04]  /*151a0*/  LDSM.16.M88.4 R228, [R192+0x2800] ;  /* 0x00280000c0e4783b */ /* 0x000fe80000000200 */
[----:B------:R-:W-:Y:S01]  /*151b0*/  LDSM.16.M88.4 R180, [R205+0xa800] ;  /* 0x00a80000cdb4783b */ /* 0x000fe20000000200 */
[----:B------:R-:W-:Y:S03]  /*151c0*/  HMMA.16816.F32 R140, R172, R142, RZ ;  /* 0x0000008eac8c723c */ /* 0x000fe600000018ff */
[----:B------:R-:W-:Y:S04]  /*151d0*/  LDSM.16.M88.4 R224, [R199+0x9800] ;  /* 0x00980000c7e0783b */ /* 0x000fe80000000200 */
[----:B------:R-:W0:Y:S01]  /*151e0*/  LDGDEPBAR ;  /* 0x00000000000079af */ /* 0x000e220000000000 */
[C---:B-1----:R-:W-:Y:S08]  /*151f0*/  HMMA.16816.F32 R16, R144.reuse, R20, R16 ;  /* 0x000000149010723c */ /* 0x042ff00000001810 */
[----:B------:R-:W-:Y:S01]  /*15200*/  HMMA.16816.F32 R12, R144, R22, R12 ;  /* 0x00000016900c723c */ /* 0x000fe2000000180c */
[----:B------:R-:W-:Y:S07]  /*15210*/  LDSM.16.M88.4 R20, [R192] ;  /* 0x00000000c014783b */ /* 0x000fee0000000200 */
[C---:B------:R-:W-:Y:S08]  /*15220*/  HMMA.16816.F32 R160, R172.reuse, R156, RZ ;  /* 0x0000009caca0723c */ /* 0x040ff000000018ff */
[C---:B------:R-:W-:Y:S08]  /*15230*/  HMMA.16816.F32 R156, R172.reuse, R158, RZ ;  /* 0x0000009eac9c723c */ /* 0x040ff000000018ff */
[C---:B------:R-:W-:Y:S08]  /*15240*/  HMMA.16816.F32 R152, R172.reuse, R164, RZ ;  /* 0x000000a4ac98723c */ /* 0x040ff000000018ff */
[----:B------:R-:W-:Y:S01]  /*15250*/  HMMA.16816.F32 R172, R172, R166, RZ ;  /* 0x000000a6acac723c */ /* 0x000fe200000018ff */
[----:B------:R-:W1:Y:S07]  /*15260*/  LDSM.16.M88.4 R164, [R201] ;  /* 0x00000000c9a4783b */ /* 0x000e6e0000000200 */
[C---:B---3--:R-:W-:Y:S08]  /*15270*/  HMMA.16816.F32 R28, R144.reuse, R8, R28 ;  /* 0x00000008901c723c */ /* 0x048ff0000000181c */
[----:B------:R-:W-:Y:S01]  /*15280*/  HMMA.16816.F32 R140, R144, R10, R140 ;  /* 0x0000000a908c723c */ /* 0x000fe2000000188c */
[----:B------:R-:W3:Y:S07]  /*15290*/  LDSM.16.M88.4 R8, [R192+0x800] ;  /* 0x00080000c008783b */ /* 0x000eee0000000200 */
[C---:B------:R-:W-:Y:S08]  /*152a0*/  HMMA.16816.F32 R16, R148.reuse, R32, R16 ;  /* 0x000000209410723c */ /* 0x040ff00000001810 */
[----:B------:R-:W-:Y:S01]  /*152b0*/  HMMA.16816.F32 R12, R148, R34, R12 ;  /* 0x00000022940c723c */ /* 0x000fe2000000180c */
[----:B------:R-:W-:Y:S07]  /*152c0*/  LDSM.16.M88.4 R32, [R205+0x8000] ;  /* 0x00800000cd20783b */ /* 0x000fee0000000200 */
[C---:B------:R-:W-:Y:S08]  /*152d0*/  HMMA.16816.F32 R160, R144.reuse, R24, R160 ;  /* 0x0000001890a0723c */ /* 0x040ff000000018a0 */
[C---:B------:R-:W-:Y:S01]  /*152e0*/  HMMA.16816.F32 R156, R144.reuse, R26, R156 ;  /* 0x0000001a909c723c */ /* 0x040fe2000000189c */
[----:B------:R-:W-:Y:S07]  /*152f0*/  LDSM.16.M88.4 R24, [R192+0x1000] ;  /* 0x00100000c018783b */ /* 0x000fee0000000200 */
[C---:B----4-:R-:W-:Y:S08]  /*15300*/  HMMA.16816.F32 R152, R144.reuse, R168, R152 ;  /* 0x000000a89098723c */ /* 0x050ff00000001898 */
[----:B------:R-:W-:Y:S01]  /*15310*/  HMMA.16816.F32 R172, R144, R170, R172 ;  /* 0x000000aa90ac723c */ /* 0x000fe200000018ac */
[----:B------:R-:W4:Y:S04]  /*15320*/  LDSM.16.M88.4 R144, [R206+0x2000] ;  /* 0x00200000ce90783b */ /* 0x000f280000000200 */
[----:B------:R-:W-:Y:S03]  /*15330*/  LDSM.16.M88.4 R168, [R192+0x1800] ;  /* 0x00180000c0a8783b */ /* 0x000fe60000000200 */
[C---:B--2---:R-:W-:Y:S08]  /*15340*/  HMMA.16816.F32 R28, R148.reuse, R4, R28 ;  /* 0x00000004941c723c */ /* 0x044ff0000000181c */
[----:B------:R-:W-:Y:S01]  /*15350*/  HMMA.16816.F32 R140, R148, R6, R140 ;  /* 0x00000006948c723c */ /* 0x000fe2000000188c */
[----:B------:R-:W2:Y:S07]  /*15360*/  LDSM.16.M88.4 R4, [R205+0x8800] ;  /* 0x00880000cd04783b */ /* 0x000eae0000000200 */
[C---:B-1----:R-:W-:Y:S08]  /*15370*/  HMMA.16816.F32 R16, R164.reuse, R20, R16 ;  /* 0x00000014a410723c */ /* 0x042ff00000001810 */
[----:B------:R-:W-:Y:S01]  /*15380*/  HMMA.16816.F32 R12, R164, R22, R12 ;  /* 0x00000016a40c723c */ /* 0x000fe2000000180c */
[----:B------:R-:W-:Y:S07]  /*15390*/  LDSM.16.M88.4 R20, [R191] ;  /* 0x00000000bf14783b */ /* 0x000fee0000000200 */
[C---:B------:R-:W-:Y:S08]  /*153a0*/  HMMA.16816.F32 R160, R148.reuse, R136, R160 ;  /* 0x0000008894a0723c */ /* 0x040ff000000018a0 */
[----:B------:R-:W-:Y:S01]  /*153b0*/  HMMA.16816.F32 R156, R148, R138, R156 ;  /* 0x0000008a949c723c */ /* 0x000fe2000000189c */
[----:B------:R-:W-:Y:S07]  /*153c0*/  LDSM.16.M88.4 R136, [R205+0x9000] ;  /* 0x00900000cd88783b */ /* 0x000fee0000000200 */
[C---:B---3--:R-:W-:Y:S08]  /*153d0*/  HMMA.16816.F32 R28, R164.reuse, R8, R28 ;  /* 0x00000008a41c723c */ /* 0x048ff0000000181c */
[----:B------:R-:W-:Y:S01]  /*153e0*/  HMMA.16816.F32 R140, R164, R10, R140 ;  /* 0x0000000aa48c723c */ /* 0x000fe2000000188c */
[----:B------:R-:W1:Y:S07]  /*153f0*/  LDSM.16.M88.4 R8, [R204+0x2000] ;  /* 0x00200000cc08783b */ /* 0x000e6e0000000200 */
[C---:B------:R-:W-:Y:S08]  /*15400*/  HMMA.16816.F32 R152, R148.reuse, R176, R152 ;  /* 0x000000b09498723c */ /* 0x040ff00000001898 */
[----:B------:R-:W-:Y:S01]  /*15410*/  HMMA.16816.F32 R172, R148, R178, R172 ;  /* 0x000000b294ac723c */ /* 0x000fe200000018ac */
[----:B------:R-:W3:Y:S04]  /*15420*/  LDSM.16.M88.4 R148, [R205+0x9800] ;  /* 0x00980000cd94783b */ /* 0x000ee80000000200 */
[----:B------:R-:W-:Y:S03]  /*15430*/  LDSM.16.M88.4 R176, [R202+0x2000] ;  /* 0x00200000cab0783b */ /* 0x000fe60000000200 */
[C---:B----4-:R-:W-:Y:S08]  /*15440*/  HMMA.16816.F32 R16, R144.reuse, R32, R16 ;  /* 0x000000209010723c */ /* 0x050ff00000001810 */
[----:B------:R-:W-:Y:S01]  /*15450*/  HMMA.16816.F32 R12, R144, R34, R12 ;  /* 0x00000022900c723c */ /* 0x000fe2000000180c */
[----:B------:R-:W-:Y:S07]  /*15460*/  LDSM.16.M88.4 R32, [R199+0x8000] ;  /* 0x00800000c720783b */ /* 0x000fee0000000200 */
[C---:B------:R-:W-:Y:S08]  /*15470*/  HMMA.16816.F32 R160, R164.reuse, R24, R160 ;  /* 0x00000018a4a0723c */ /* 0x040ff000000018a0 */
[----:B------:R-:W-:Y:S01]  /*15480*/  HMMA.16816.F32 R156, R164, R26, R156 ;  /* 0x0000001aa49c723c */ /* 0x000fe2000000189c */
[----:B------:R-:W4:Y:S07]  /*15490*/  LDSM.16.M88.4 R24, [R190] ;  /* 0x00000000be18783b */ /* 0x000f2e0000000200 */
[C---:B--2---:R-:W-:Y:S08]  /*154a0*/  HMMA.16816.F32 R28, R144.reuse, R4, R28 ;  /* 0x00000004901c723c */ /* 0x044ff0000000181c */
[----:B------:R-:W-:Y:S01]  /*154b0*/  HMMA.16816.F32 R140, R144, R6, R140 ;  /* 0x00000006908c723c */ /* 0x000fe2000000188c */
[----:B------:R-:W2:Y:S07]  /*154c0*/  LDSM.16.M88.4 R4, [R189] ;  /* 0x00000000bd04783b */ /* 0x000eae0000000200 */
[C---:B------:R-:W-:Y:S08]  /*154d0*/  HMMA.16816.F32 R152, R164.reuse, R168, R152 ;  /* 0x000000a8a498723c */ /* 0x040ff00000001898 */
[----:B------:R-:W-:Y:S01]  /*154e0*/  HMMA.16816.F32 R172, R164, R170, R172 ;  /* 0x000000aaa4ac723c */ /* 0x000fe200000018ac */
[----:B------:R-:W-:Y:S04]  /*154f0*/  LDSM.16.M88.4 R168, [R201+0x2000] ;  /* 0x00200000c9a8783b */ /* 0x000fe80000000200 */
[----:B------:R-:W-:Y:S03]  /*15500*/  LDSM.16.M88.4 R164, [R192+0x3000] ;  /* 0x00300000c0a4783b */ /* 0x000fe60000000200 */
[C---:B-1----:R-:W-:Y:S08]  /*15510*/  HMMA.16816.F32 R16, R8.reuse, R20, R16 ;  /* 0x000000140810723c */ /* 0x042ff00000001810 */
[----:B------:R-:W-:Y:S01]  /*15520*/  HMMA.16816.F32 R12, R8, R22, R12 ;  /* 0x00000016080c723c */ /* 0x000fe2000000180c */
[----:B------:R-:W-:Y:S07]  /*15530*/  LDSM.16.M88.4 R20, [R192+0x2000] ;  /* 0x00200000c014783b */ /* 0x000fee0000000200 */
[C---:B------:R-:W-:Y:S08]  /*15540*/  HMMA.16816.F32 R160, R144.reuse, R136, R160 ;  /* 0x0000008890a0723c */ /* 0x040ff000000018a0 */
[C---:B------:R-:W-:Y:S01]  /*15550*/  HMMA.16816.F32 R156, R144.reuse, R138, R156 ;  /* 0x0000008a909c723c */ /* 0x040fe2000000189c */
[----:B------:R-:W1:Y:S07]  /*15560*/  LDSM.16.M88.4 R136, [R188] ;  /* 0x00000000bc88783b */ /* 0x000e6e0000000200 */
[C---:B---3--:R-:W-:Y:S08]  /*15570*/  HMMA.16816.F32 R152, R144.reuse, R148, R152 ;  /* 0x000000949098723c */ /* 0x048ff00000001898 */
[----:B------:R-:W-:Y:S01]  /*15580*/  HMMA.16816.F32 R172, R144, R150, R172 ;  /* 0x0000009690ac723c */ /* 0x000fe200000018ac */
[----:B------:R-:W-:Y:S04]  /*15590*/  LDSM.16.M88.4 R148, [R206+0x4000] ;  /* 0x00400000ce94783b */ /* 0x000fe80000000200 */
[----:B------:R-:W-:Y:S03]  /*155a0*/  LDSM.16.M88.4 R144, [R187] ;  /* 0x00000000bb90783b */ /* 0x000fe60000000200 */
[C---:B----4-:R-:W-:Y:S08]  /*155b0*/  HMMA.16816.F32 R28, R8.reuse, R24, R28 ;  /* 0x00000018081c723c */ /* 0x050ff0000000181c */
[----:B------:R-:W-:Y:S01]  /*155c0*/  HMMA.16816.F32 R140, R8, R26, R140 ;  /* 0x0000001a088c723c */ /* 0x000fe2000000188c */
[----:B------:R-:W3:Y:S07]  /*155d0*/  LDSM.16.M88.4 R24, [R199+0x8800] ;  /* 0x00880000c718783b */ /* 0x000eee0000000200 */
[C---:B------:R-:W-:Y:S08]  /*155e0*/  HMMA.16816.F32 R16, R176.reuse, R32, R16 ;  /* 0x00000020b010723c */ /* 0x040ff00000001810 */
[----:B------:R-:W-:Y:S01]  /*155f0*/  HMMA.16816.F32 R12, R176, R34, R12 ;  /* 0x00000022b00c723c */ /* 0x000fe2000000180c */
[----:B------:R-:W-:Y:S07]  /*15600*/  LDSM.16.M88.4 R32, [R186] ;  /* 0x00000000ba20783b */ /* 0x000fee0000000200 */
[C---:B--2---:R-:W-:Y:S08]  /*15610*/  HMMA.16816.F32 R160, R8.reuse, R4, R160 ;  /* 0x0000000408a0723c */ /* 0x044ff000000018a0 */
[C---:B------:R-:W-:Y:S01]  /*15620*/  HMMA.16816.F32 R156, R8.reuse, R6, R156 ;  /* 0x00000006089c723c */ /* 0x040fe2000000189c */
[----:B------:R-:W2:Y:S07]  /*15630*/  LDSM.16.M88.4 R4, [R205+0xa000] ;  /* 0x00a00000cd04783b */ /* 0x000eae0000000200 */
[C---:B-1----:R-:W-:Y:S08]  /*15640*/  HMMA.16816.F32 R152, R8.reuse, R136, R152 ;  /* 0x000000880898723c */ /* 0x042ff00000001898 */
[----:B------:R-:W-:Y:S01]  /*15650*/  HMMA.16816.F32 R172, R8, R138, R172 ;  /* 0x0000008a08ac723c */ /* 0x000fe200000018ac */
[----:B------:R-:W1:Y:S04]  /*15660*/  LDSM.16.M88.4 R8, [R199+0x9000] ;  /* 0x00900000c708783b */ /* 0x000e680000000200 */
[----:B------:R-:W4:Y:S03]  /*15670*/  LDSM.16.M88.4 R136, [R204+0x4000] ;  /* 0x00400000cc88783b */ /* 0x000f260000000200 */
[C---:B------:R-:W-:Y:S08]  /*15680*/  HMMA.16816.F32 R16, R168.reuse, R20, R16 ;  /* 0x00000014a810723c */ /* 0x040ff00000001810 */
[----:B------:R-:W-:Y:S01]  /*15690*/  HMMA.16816.F32 R12, R168, R22, R12 ;  /* 0x00000016a80c723c */ /* 0x000fe2000000180c */
[----:B------:R-:W-:Y:S07]  /*156a0*/  LDSM.16.M88.4 R20, [R199+0xa000] ;  /* 0x00a00000c714783b */ /* 0x000fee0000000200 */
[C---:B---3--:R-:W-:Y:S08]  /*156b0*/  HMMA.16816.F32 R28, R176.reuse, R24, R28 ;  /* 0x00000018b01c723c */ /* 0x048ff0000000181c */
[----:B------:R-:W-:Y:S01]  /*156c0*/  HMMA.16816.F32 R140, R176, R26, R140 ;  /* 0x0000001ab08c723c */ /* 0x000fe2000000188c */
[----:B------:R-:W3:Y:S07]  /*156d0*/  LDSM.16.M88.4 R24, [R202+0x4000] ;  /* 0x00400000ca18783b */ /* 0x000eee0000000200 */
[C---:B--2---:R-:W-:Y:S08]  /*156e0*/  HMMA.16816.F32 R16, R148.reuse, R4, R16 ;  /* 0x000000049410723c */ /* 0x044ff00000001810 */
[----:B------:R-:W-:Y:S01]  /*156f0*/  HMMA.16816.F32 R12, R148, R6, R12 ;  /* 0x00000006940c723c */ /* 0x000fe2000000180c */
[----:B------:R-:W-:Y:S07]  /*15700*/  LDSM.16.M88.4 R4, [R192+0x4000] ;  /* 0x00400000c004783b */ /* 0x000fee0000000200 */
[----:B-1----:R-:W-:Y:S08]  /*15710*/  HMMA.16816.F32 R160, R176, R8, R160 ;  /* 0x00000008b0a0723c */ /* 0x002ff000000018a0 */
[----:B------:R-:W-:Y:S08]  /*15720*/  HMMA.16816.F32 R28, R168, R228, R28 ;  /* 0x000000e4a81c723c */ /* 0x000ff0000000181c */
[----:B------:R-:W-:Y:S01]  /*15730*/  HMMA.16816.F32 R156, R176, R10, R156 ;  /* 0x0000000ab09c723c */ /* 0x000fe2000000189c */
[----:B------:R-:W-:Y:S07]  /*15740*/  LDSM.16.M88.4 R8, [R201+0x4000] ;  /* 0x00400000c908783b */ /* 0x000fee0000000200 */
[----:B------:R-:W-:Y:S08]  /*15750*/  HMMA.16816.F32 R140, R168, R230, R140 ;  /* 0x000000e6a88c723c */ /* 0x000ff0000000188c */
[C---:B----4-:R-:W-:Y:S08]  /*15760*/  HMMA.16816.F32 R16, R136.reuse, R144, R16 ;  /* 0x000000908810723c */ /* 0x050ff00000001810 */
[----:B------:R-:W-:Y:S01]  /*15770*/  HMMA.16816.F32 R12, R136, R146, R12 ;  /* 0x00000092880c723c */ /* 0x000fe2000000180c */
[----:B------:R-:W1:Y:S07]  /*15780*/  LDSM.16.M88.4 R144, [R205+0xb000] ;  /* 0x00b00000cd90783b */ /* 0x000e6e0000000200 */
[----:B------:R-:W-:Y:S08]  /*15790*/  HMMA.16816.F32 R28, R148, R180, R28 ;  /* 0x000000b4941c723c */ /* 0x000ff0000000181c */
[----:B------:R-:W-:Y:S08]  /*157a0*/  HMMA.16816.F32 R160, R168, R164, R160 ;  /* 0x000000a4a8a0723c */ /* 0x000ff000000018a0 */
[----:B------:R-:W-:Y:S01]  /*157b0*/  HMMA.16816.F32 R140, R148, R182, R140 ;  /* 0x000000b6948c723c */ /* 0x000fe2000000188c */
[----:B------:R-:W2:Y:S07]  /*157c0*/  LDSM.16.M88.4 R180, [R192+0x3800] ;  /* 0x00380000c0b4783b */ /* 0x000eae0000000200 */
[----:B------:R-:W-:Y:S01]  /*157d0*/  HMMA.16816.F32 R164, R168, R166, R156 ;  /* 0x000000a6a8a4723c */ /* 0x000fe2000000189c */
[----:B------:R-:W-:Y:S07]  /*157e0*/  LDSM.16.M88.4 R156, [R192+0x4800] ;  /* 0x00480000c09c783b */ /* 0x000fee0000000200 */
[C---:B------:R-:W-:Y:S08]  /*157f0*/  HMMA.16816.F32 R152, R176.reuse, R224, R152 ;  /* 0x000000e0b098723c */ /* 0x040ff00000001898 */
[----:B------:R-:W-:Y:S01]  /*15800*/  HMMA.16816.F32 R176, R176, R226, R172 ;  /* 0x000000e2b0b0723c */ /* 0x000fe200000018ac */
[----:B------:R-:W4:Y:S07]  /*15810*/  LDSM.16.M88.4 R172, [R199+0xa800] ;  /* 0x00a80000c7ac783b */ /* 0x000f2e0000000200 */
[C---:B---3--:R-:W-:Y:S08]  /*15820*/  HMMA.16816.F32 R16, R24.reuse, R20, R16 ;  /* 0x000000141810723c */ /* 0x048ff00000001810 */
[----:B------:R-:W-:Y:S01]  /*15830*/  HMMA.16816.F32 R12, R24, R22, R12 ;  /* 0x00000016180c723c */ /* 0x000fe2000000180c */
[----:B------:R-:W3:Y:S07]  /*15840*/  LDSM.16.M88.4 R20, [R185] ;  /* 0x00000000b914783b */ /* 0x000eee0000000200 */
[----:B------:R-:W-:Y:S08]  /*15850*/  HMMA.16816.F32 R28, R136, R32, R28 ;  /* 0x00000020881c723c */ /* 0x000ff0000000181c */
[----:B-1----:R-:W-:Y:S08]  /*15860*/  HMMA.16816.F32 R160, R148, R144, R160 ;  /* 0x0000009094a0723c */ /* 0x002ff000000018a0 */
[----:B------:R-:W-:Y:S01]  /*15870*/  HMMA.16816.F32 R140, R136, R34, R140 ;  /* 0x00000022888c723c */ /* 0x000fe2000000188c */
[----:B------:R-:W1:Y:S07]  /*15880*/  LDSM.16.M88.4 R32, [R205+0xb800] ;  /* 0x00b80000cd20783b */ /* 0x000e6e0000000200 */
[----:B------:R-:W-:Y:S08]  /*15890*/  HMMA.16816.F32 R164, R148, R146, R164 ;  /* 0x0000009294a4723c */ /* 0x000ff000000018a4 */
[----:B--2---:R-:W-:Y:S08]  /*158a0*/  HMMA.16816.F32 R152, R168, R180, R152 ;  /* 0x000000b4a898723c */ /* 0x004ff00000001898 */
[----:B------:R-:W-:Y:S08]  /*158b0*/  HMMA.16816.F32 R12, R8, R6, R12 ;  /* 0x00000006080c723c */ /* 0x000ff0000000180c */
[----:B------:R-:W-:Y:S08]  /*158c0*/  HMMA.16816.F32 R176, R168, R182, R176 ;  /* 0x000000b6a8b0723c */ /* 0x000ff000000018b0 */
[----:B----4-:R-:W-:Y:S08]  /*158d0*/  HMMA.16816.F32 R28, R24, R172, R28 ;  /* 0x000000ac181c723c */ /* 0x010ff0000000181c */
[----:B---3--:R-:W-:Y:S01]  /*158e0*/  HMMA.16816.F32 R160, R136, R20, R160 ;  /* 0x0000001488a0723c */ /* 0x008fe200000018a0 */
[----:B------:R-:W-:-:S02]  /*158f0*/  FMUL.FTZ R12, R12, c[0x0][0x2ec] ;  /* 0x0000bb000c0c7a20 */ /* 0x000fc40000410000 */
[----:B------:R-:W-:Y:S02]  /*15900*/  FMUL.FTZ R13, R13, c[0x0][0x2ec] ;  /* 0x0000bb000d0d7a20 */ /* 0x000fe40000410000 */
[----:B------:R-:W-:Y:S01]  /*15910*/  FMUL.FTZ R14, R14, c[0x0][0x2ec] ;  /* 0x0000bb000e0e7a20 */ /* 0x000fe20000410000 */
[----:B------:R-:W-:Y:S02]  /*15920*/  MUFU.TANH R146, R12 ;  /* 0x0000000c00927308 */ /* 0x000fe40000002400 */
[----:B------:R-:W-:Y:S01]  /*15930*/  HMMA.16816.F32 R164, R136, R22, R164 ;  /* 0x0000001688a4723c */ /* 0x000fe200000018a4 */
[----:B------:R-:W2:Y:S05]  /*15940*/  LDSM.16.M88.4 R20, [R184] ;  /* 0x00000000b814783b */ /* 0x000eaa0000000200 */
[----:B------:R-:W-:Y:S02]  /*15950*/  MUFU.TANH R147, R13 ;  /* 0x0000000d00937308 */ /* 0x000fe40000002400 */
[----:B------:R-:W-:Y:S01]  /*15960*/  HMMA.16816.F32 R16, R8, R4, R16 ;  /* 0x000000040810723c */ /* 0x000fe20000001810 */
[----:B------:R-:W3:Y:S07]  /*15970*/  LDSM.16.M88.4 R4, [R199+0xb000] ;  /* 0x00b00000c704783b */ /* 0x000eee0000000200 */
[C---:B-1----:R-:W-:Y:S01]  /*15980*/  HMMA.16816.F32 R152, R148.reuse, R32, R152 ;  /* 0x000000209498723c */ /* 0x042fe20000001898 */
[----:B------:R-:W1:Y:S07]  /*15990*/  S2R R32, SR_TID.X ;  /* 0x0000000000207919 */ /* 0x000e6e0000002100 */
[----:B------:R-:W-:Y:S08]  /*159a0*/  HMMA.16816.F32 R176, R148, R34, R176 ;  /* 0x0000002294b0723c */ /* 0x000ff000000018b0 */
[----:B------:R-:W-:Y:S01]  /*159b0*/  HMMA.16816.F32 R28, R8, R156, R28 ;  /* 0x0000009c081c723c */ /* 0x000fe2000000181c */
[----:B------:R4:W-:Y:S01]  /*159c0*/  MUFU.TANH R156, R14 ;  /* 0x0000000e009c7308 */ /* 0x0009e20000002400 */
[----:B------:R-:W-:-:S02]  /*159d0*/  FMUL.FTZ R17, R17, c[0x0][0x2ec] ;  /* 0x0000bb0011117a20 */ /* 0x000fc40000410000 */
[----:B------:R-:W-:Y:S02]  /*159e0*/  FMUL.FTZ R0, R16, c[0x0][0x2ec] ;  /* 0x0000bb0010007a20 */ /* 0x000fe40000410000 */
[----:B------:R-:W-:Y:S02]  /*159f0*/  FMUL.FTZ R133, R18, c[0x0][0x2ec] ;  /* 0x0000bb0012857a20 */ /* 0x000fe40000410000 */
[----:B------:R-:W-:Y:S01]  /*15a00*/  FMUL.FTZ R157, R15, c[0x0][0x2ec] ;  /* 0x0000bb000f9d7a20 */ /* 0x000fe20000410000 */
[----:B------:R5:W1:Y:S01]  /*15a10*/  MUFU.TANH R144, R17 ;  /* 0x0000001100907308 */ /* 0x000a620000002400 */
[----:B------:R-:W-:Y:S01]  /*15a20*/  FMUL.FTZ R145, R19, c[0x0][0x2ec] ;  /* 0x0000bb0013917a20 */ /* 0x000fe20000410000 */
[----:B--2---:R-:W-:Y:S01]  /*15a30*/  HMMA.16816.F32 R152, R136, R20, R152 ;  /* 0x000000148898723c */ /* 0x004fe20000001898 */
[----:B----4-:R-:W2:Y:S05]  /*15a40*/  LDSM.16.M88.4 R12, [R199+0xb800] ;  /* 0x00b80000c70c783b */ /* 0x010eaa0000000200 */
[----:B------:R-:W4:Y:S02]  /*15a50*/  MUFU.TANH R145, R145 ;  /* 0x0000009100917308 */ /* 0x000f240000002400 */
[----:B------:R-:W-:Y:S05]  /*15a60*/  HMMA.16816.F32 R140, R24, R174, R140 ;  /* 0x000000ae188c723c */ /* 0x000fea000000188c */
[----:B------:R-:W-:Y:S01]  /*15a70*/  FMUL.FTZ R28, R28, c[0x0][0x2ec] ;  /* 0x0000bb001c1c7a20 */ /* 0x000fe20000410000 */
[----:B-----5:R-:W5:Y:S01]  /*15a80*/  LDSM.16.M88.4 R16, [R192+0x5000] ;  /* 0x00500000c010783b */ /* 0x020f620000000200 */
[----:B------:R-:W-:Y:S01]  /*15a90*/  FMUL.FTZ R30, R30, c[0x0][0x2ec] ;  /* 0x0000bb001e1e7a20 */ /* 0x000fe20000410000 */
[----:B------:R-:W-:Y:S01]  /*15aa0*/  HMMA.16816.F32 R176, R136, R22, R176 ;  /* 0x0000001688b0723c */ /* 0x000fe200000018b0 */
[----:B------:R-:W-:Y:S01]  /*15ab0*/  FMUL.FTZ R31, R31, c[0x0][0x2ec] ;  /* 0x0000bb001f1f7a20 */ /* 0x000fe20000410000 */
[----:B------:R-:W1:Y:S01]  /*15ac0*/  MUFU.TANH R157, R157 ;  /* 0x0000009d009d7308 */ /* 0x000e620000002400 */
[----:B------:R-:W-:-:S05]  /*15ad0*/  FMUL.FTZ R29, R29, c[0x0][0x2ec] ;  /* 0x0000bb001d1d7a20 */ /* 0x000fca0000410000 */
[C---:B---3--:R-:W-:Y:S02]  /*15ae0*/  HMMA.16816.F32 R160, R24.reuse, R4, R160 ;  /* 0x0000000418a0723c */ /* 0x048fe400000018a0 */
[----:B------:R-:W3:Y:S06]  /*15af0*/  MUFU.TANH R28, R28 ;  /* 0x0000001c001c7308 */ /* 0x000eec0000002400 */
[----:B------:R-:W-:Y:S01]  /*15b00*/  HMMA.16816.F32 R164, R24, R6, R164 ;  /* 0x0000000618a4723c */ /* 0x000fe200000018a4 */
[----:B------:R-:W1:Y:S01]  /*15b10*/  LDSM.16.M88.4 R4, [R192+0x5800] ;  /* 0x00580000c004783b */ /* 0x000e620000000200 */
[----:B------:R-:W1:Y:S01]  /*15b20*/  MUFU.TANH R30, R30 ;  /* 0x0000001e001e7308 */ /* 0x000e620000002400 */
[----:B------:R-:W-:-:S05]  /*15b30*/  DEPBAR.LE SB0, 0x0 ;  /* 0x000080000000791a */ /* 0x000fca0000000000 */
[----:B------:R-:W-:Y:S02]  /*15b40*/  HMMA.16816.F32 R140, R8, R158, R140 ;  /* 0x0000009e088c723c */ /* 0x000fe4000000188c */
[----:B------:R-:W1:Y:S06]  /*15b50*/  MUFU.TANH R31, R31 ;  /* 0x0000001f001f7308 */ /* 0x000e6c0000002400 */
[C---:B--2---:R-:W-:Y:S02]  /*15b60*/  HMMA.16816.F32 R152, R24.reuse, R12, R152 ;  /* 0x0000000c1898723c */ /* 0x044fe40000001898 */
[----:B------:R-:W-:Y:S06]  /*15b70*/  MUFU.TANH R29, R29 ;  /* 0x0000001d001d7308 */ /* 0x000fec0000002400 */
[----:B------:R-:W-:Y:S02]  /*15b80*/  HMMA.16816.F32 R176, R24, R14, R176 ;  /* 0x0000000e18b0723c */ /* 0x000fe400000018b0 */
[----:B------:R-:W-:Y:S06]  /*15b90*/  MUFU.TANH R0, R0 ;  /* 0x0000000000007308 */ /* 0x000fec0000002400 */
[----:B-----5:R-:W-:Y:S01]  /*15ba0*/  HMMA.16816.F32 R160, R8, R16, R160 ;  /* 0x0000001008a0723c */ /* 0x020fe200000018a0 */
[----:B------:R-:W-:Y:S01]  /*15bb0*/  FMUL.FTZ R20, R141, c[0x0][0x2ec] ;  /* 0x0000bb008d147a20 */ /* 0x000fe20000410000 */
[----:B------:R-:W-:Y:S01]  /*15bc0*/  MUFU.TANH R133, R133 ;  /* 0x0000008500857308 */ /* 0x000fe20000002400 */
[----:B------:R-:W-:-:S04]  /*15bd0*/  FMUL.FTZ R21, R143, c[0x0][0x2ec] ;  /* 0x0000bb008f157a20 */ /* 0x000fc80000410000 */
[----:B------:R-:W-:Y:S01]  /*15be0*/  FMUL.FTZ R16, R140, c[0x0][0x2ec] ;  /* 0x0000bb008c107a20 */ /* 0x000fe20000410000 */
[C---:B------:R-:W-:Y:S01]  /*15bf0*/  HMMA.16816.F32 R164, R8.reuse, R18, R164 ;  /* 0x0000001208a4723c */ /* 0x040fe200000018a4 */
[----:B------:R-:W-:Y:S01]  /*15c00*/  FMUL.FTZ R17, R142, c[0x0][0x2ec] ;  /* 0x0000bb008e117a20 */ /* 0x000fe20000410000 */
[----:B------:R-:W-:Y:S05]  /*15c10*/  MUFU.TANH R20, R20 ;  /* 0x0000001400147308 */ /* 0x000fea0000002400 */
[----:B-1----:R-:W-:Y:S01]  /*15c20*/  IMAD.SHL.U32 R19, R32, 0x2, RZ ;  /* 0x0000000220137824 */ /* 0x002fe200078e00ff */
[----:B------:R-:W-:Y:S02]  /*15c30*/  HMMA.16816.F32 R152, R8, R4, R152 ;  /* 0x000000040898723c */ /* 0x000fe40000001898 */
[----:B------:R-:W1:Y:S02]  /*15c40*/  MUFU.TANH R16, R16 ;  /* 0x0000001000107308 */ /* 0x000e640000002400 */
[----:B------:R-:W-:-:S04]  /*15c50*/  LOP3.LUT R19, R19, 0x6, RZ, 0xc0, !PT ;  /* 0x0000000613137812 */ /* 0x000fc800078ec0ff */
[----:B------:R-:W-:Y:S01]  /*15c60*/  HMMA.16816.F32 R176, R8, R6, R176 ;  /* 0x0000000608b0723c */ /* 0x000fe200000018b0 */
[----:B------:R-:W-:Y:S01]  /*15c70*/  IMAD R12, R214, 0x40, R19 ;  /* 0x00000040d60c7824 */ /* 0x000fe200078e0213 */
[----:B------:R-:W-:Y:S01]  /*15c80*/  MUFU.TANH R17, R17 ;  /* 0x0000001100117308 */ /* 0x000fe20000002400 */
[----:B------:R-:W-:Y:S02]  /*15c90*/  FMUL.FTZ R160, R160, c[0x0][0x2ec] ;  /* 0x0000bb00a0a07a20 */ /* 0x000fe40000410000 */
[----:B------:R-:W-:Y:S01]  /*15ca0*/  FMUL.FTZ R161, R161, c[0x0][0x2ec] ;  /* 0x0000bb00a1a17a20 */ /* 0x000fe20000410000 */
[----:B------:R-:W-:Y:S01]  /*15cb0*/  IADD3 R19, R12, 0x1, RZ ;  /* 0x000000010c137810 */ /* 0x000fe20007ffe0ff */
[----:B------:R-:W-:Y:S01]  /*15cc0*/  FMUL.FTZ R162, R162, c[0x0][0x2ec] ;  /* 0x0000bb00a2a27a20 */ /* 0x000fe20000410000 */
[----:B------:R-:W-:Y:S01]  /*15cd0*/  IADD3 R4, R12, 0x8, RZ ;  /* 0x000000080c047810 */ /* 0x000fe20007ffe0ff */
[----:B------:R-:W-:Y:S01]  /*15ce0*/  FMUL.FTZ R18, R164, c[0x0][0x2ec] ;  /* 0x0000bb00a4127a20 */ /* 0x000fe20000410000 */
[-C--:B------:R-:W-:Y:S01]  /*15cf0*/  ISETP.GE.AND P5, PT, R19, R2.reuse, PT ;  /* 0x000000021300720c */ /* 0x080fe20003fa6270 */
[----:B------:R-:W-:Y:S01]  /*15d00*/  FMUL.FTZ R164, R165, c[0x0][0x2ec] ;  /* 0x0000bb00a5a47a20 */ /* 0x000fe20000410000 */
[----:B------:R-:W-:Y:S01]  /*15d10*/  IADD3 R5, R12, 0x9, RZ ;  /* 0x000000090c057810 */ /* 0x000fe20007ffe0ff */
[----:B------:R-:W-:Y:S01]  /*15d20*/  FMUL.FTZ R13, R163, c[0x0][0x2ec] ;  /* 0x0000bb00a30d7a20 */ /* 0x000fe20000410000 */
[-C--:B------:R-:W-:Y:S01]  /*15d30*/  ISETP.GE.AND P6, PT, R19, R135.reuse, PT ;  /* 0x000000871300720c */ /* 0x080fe20003fc6270 */
[----:B------:R-:W-:Y:S01]  /*15d40*/  FMUL.FTZ R165, R166, c[0x0][0x2ec] ;  /* 0x0000bb00a6a57a20 */ /* 0x000fe20000410000 */
[CC--:B------:R-:W-:Y:S01]  /*15d50*/  ISETP.GE.AND P4, PT, R4.reuse, R2.reuse, PT ;  /* 0x000000020400720c */ /* 0x0c0fe20003f86270 */
[----:B------:R-:W2:Y:S01]  /*15d60*/  MUFU.TANH R21, R21 ;  /* 0x0000001500157308 */ /* 0x000ea20000002400 */
[-C--:B------:R-:W-:Y:S01]  /*15d70*/  ISETP.GE.AND P1, PT, R4, R135.reuse, PT ;  /* 0x000000870400720c */ /* 0x080fe20003f26270 */
[----:B------:R-:W-:Y:S01]  /*15d80*/  FMUL.FTZ R163, R167, c[0x0][0x2ec] ;  /* 0x0000bb00a7a37a20 */ /* 0x000fe20000410000 */
[----:B------:R-:W-:Y:S01]  /*15d90*/  FSEL R4, R144, -INF , !P5 ;  /* 0xff80000090047808 */ /* 0x000fe20006800000 */
[----:B------:R-:W-:Y:S01]  /*15da0*/  FMUL.FTZ R151, R154, c[0x0][0x2ec] ;  /* 0x0000bb009a977a20 */ /* 0x000fe20000410000 */
[----:B------:R-:W-:Y:S01]  /*15db0*/  IADD3 R15, R12, 0x10, RZ ;  /* 0x000000100c0f7810 */ /* 0x000fe20007ffe0ff */
[----:B------:R-:W-:Y:S01]  /*15dc0*/  FMUL.FTZ R23, R152, c[0x0][0x2ec] ;  /* 0x0000bb0098177a20 */ /* 0x000fe20000410000 */
[CC--:B------:R-:W-:Y:S01]  /*15dd0*/  ISETP.GE.AND P2, PT, R5.reuse, R2.reuse, PT ;  /* 0x000000020500720c */ /* 0x0c0fe20003f46270 */
[----:B------:R-:W5:Y:S01]  /*15de0*/  MUFU.TANH R168, R160 ;  /* 0x000000a000a87308 */ /* 0x000f620000002400 */
[-C--:B------:R-:W-:Y:S01]  /*15df0*/  ISETP.GE.AND P5, PT, R5, R135.reuse, PT ;  /* 0x000000870500720c */ /* 0x080fe20003fa6270 */
[----:B------:R-:W-:Y:S01]  /*15e00*/  FMUL.FTZ R152, R153, c[0x0][0x2ec] ;  /* 0x0000bb0099987a20 */ /* 0x000fe20000410000 */
[C---:B------:R-:W-:Y:S01]  /*15e10*/  IADD3 R19, R12.reuse, 0x11, RZ ;  /* 0x000000110c137810 */ /* 0x040fe20007ffe0ff */
[----:B------:R-:W-:Y:S01]  /*15e20*/  FMUL.FTZ R137, R155, c[0x0][0x2ec] ;  /* 0x0000bb009b897a20 */ /* 0x000fe20000410000 */
[----:B------:R-:W-:Y:S01]  /*15e30*/  IADD3 R22, R12, 0x18, RZ ;  /* 0x000000180c167810 */ /* 0x000fe20007ffe0ff */
[----:B------:R-:W-:Y:S01]  /*15e40*/  FMUL.FTZ R138, R176, c[0x0][0x2ec] ;  /* 0x0000bb00b08a7a20 */ /* 0x000fe20000410000 */
[----:B----4-:R-:W-:Y:S01]  /*15e50*/  FSEL R5, R145, -INF , !P6 ;  /* 0xff80000091057808 */ /* 0x010fe20007000000 */
[----:B------:R-:W-:Y:S01]  /*15e60*/  MUFU.TANH R170, R161 ;  /* 0x000000a100aa7308 */ /* 0x000fe20000002400 */
[----:B------:R-:W-:Y:S01]  /*15e70*/  ISETP.GE.AND P6, PT, R15, R2, PT ;  /* 0x000000020f00720c */ /* 0x000fe20003fc6270 */
[----:B------:R-:W-:Y:S01]  /*15e80*/  FMUL.FTZ R136, R177, c[0x0][0x2ec] ;  /* 0x0000bb00b1887a20 */ /* 0x000fe20000410000 */
[----:B------:R-:W-:Y:S01]  /*15e90*/  FSEL R14, R146, -INF , !P4 ;  /* 0xff800000920e7808 */ /* 0x000fe20006000000 */
[----:B------:R-:W-:Y:S01]  /*15ea0*/  FMUL.FTZ R139, R178, c[0x0][0x2ec] ;  /* 0x0000bb00b28b7a20 */ /* 0x000fe20000410000 */
[----:B------:R-:W-:Y:S01]  /*15eb0*/  FSEL R32, R147, -INF , !P2 ;  /* 0xff80000093207808 */ /* 0x000fe20005000000 */
[----:B------:R-:W-:Y:S01]  /*15ec0*/  FMUL.FTZ R149, R179, c[0x0][0x2ec] ;  /* 0x0000bb00b3957a20 */ /* 0x000fe20000410000 */
[----:B------:R-:W-:Y:S01]  /*15ed0*/  FSEL R157, R157, -INF , !P5 ;  /* 0xff8000009d9d7808 */ /* 0x000fe20006800000 */
[----:B------:R-:W4:Y:S01]  /*15ee0*/  MUFU.TANH R169, R162 ;  /* 0x000000a200a97308 */ /* 0x000f220000002400 */
[----:B------:R-:W-:-:S02]  /*15ef0*/  ISETP.GE.AND P4, PT, R15, R135, PT ;  /* 0x000000870f00720c */ /* 0x000fc40003f86270 */
[-C--:B------:R-:W-:Y:S02]  /*15f00*/  ISETP.GE.AND P2, PT, R19, R135.reuse, PT ;  /* 0x000000871300720c */ /* 0x080fe40003f46270 */
[----:B------:R-:W-:Y:S02]  /*15f10*/  ISETP.GE.AND P5, PT, R22, R2, PT ;  /* 0x000000021600720c */ /* 0x000fe40003fa6270 */
[C---:B------:R-:W-:Y:S01]  /*15f20*/  IADD3 R7, R12.reuse, 0x19, RZ ;  /* 0x000000190c077810 */ /* 0x040fe20007ffe0ff */
[----:B------:R-:W2:Y:S01]  /*15f30*/  MUFU.TANH R13, R13 ;  /* 0x0000000d000d7308 */ /* 0x000ea20000002400 */
[----:B------:R-:W-:Y:S02]  /*15f40*/  IADD3 R6, R12, 0x20, RZ ;  /* 0x000000200c067810 */ /* 0x000fe40007ffe0ff */
[----:B---3--:R-:W-:Y:S02]  /*15f50*/  FSEL R24, R28, -INF , !P6 ;  /* 0xff8000001c187808 */ /* 0x008fe40007000000 */
[----:B------:R-:W-:-:S02]  /*15f60*/  ISETP.GE.AND P6, PT, R22, R135, PT ;  /* 0x000000871600720c */ /* 0x000fc40003fc6270 */
[----:B------:R-:W-:Y:S01]  /*15f70*/  FSEL R15, R156, -INF , !P1 ;  /* 0xff8000009c0f7808 */ /* 0x000fe20004800000 */
[----:B------:R-:W3:Y:S01]  /*15f80*/  MUFU.TANH R18, R18 ;  /* 0x0000001200127308 */ /* 0x000ee20000002400 */
[----:B------:R-:W-:Y:S02]  /*15f90*/  FSEL R27, R30, -INF , !P4 ;  /* 0xff8000001e1b7808 */ /* 0x000fe40006000000 */
[----:B------:R-:W-:Y:S02]  /*15fa0*/  FSEL R25, R31, -INF , !P2 ;  /* 0xff8000001f197808 */ /* 0x000fe40005000000 */
[----:B-1----:R-:W-:Y:S02]  /*15fb0*/  FSEL R22, R16, -INF , !P5 ;  /* 0xff80000010167808 */ /* 0x002fe40006800000 */
[-C--:B------:R-:W-:Y:S01]  /*15fc0*/  ISETP.GE.AND P1, PT, R19, R2.reuse, PT ;  /* 0x000000021300720c */ /* 0x080fe20003f26270 */
[----:B------:R-:W-:Y:S01]  /*15fd0*/  MUFU.TANH R164, R164 ;  /* 0x000000a400a47308 */ /* 0x000fe20000002400 */
[----:B------:R-:W-:-:S02]  /*15fe0*/  ISETP.GE.AND P4, PT, R7, R2, PT ;  /* 0x000000020700720c */ /* 0x000fc40003f86270 */
[C---:B------:R-:W-:Y:S02]  /*15ff0*/  ISETP.GE.AND P2, PT, R6.reuse, R2, PT ;  /* 0x000000020600720c */ /* 0x040fe40003f46270 */
[-C--:B------:R-:W-:Y:S02]  /*16000*/  ISETP.GE.AND P5, PT, R6, R135.reuse, PT ;  /* 0x000000870600720c */ /* 0x080fe40003fa6270 */
[----:B------:R-:W-:Y:S01]  /*16010*/  IADD3 R6, R12, 0x21, RZ ;  /* 0x000000210c067810 */ /* 0x000fe20007ffe0ff */
[----:B------:R-:W1:Y:S01]  /*16020*/  MUFU.TANH R165, R165 ;  /* 0x000000a500a57308 */ /* 0x000e620000002400 */
[----:B------:R-:W-:Y:S02]  /*16030*/  FSEL R26, R29, -INF , !P1 ;  /* 0xff8000001d1a7808 */ /* 0x000fe40004800000 */
[----:B------:R-:W-:Y:S02]  /*16040*/  FSEL R20, R20, -INF , !P4 ;  /* 0xff80000014147808 */ /* 0x000fe40006000000 */
[----:B------:R-:W-:-:S02]  /*16050*/  ISETP.GE.AND P1, PT, R7, R135, PT ;  /* 0x000000870700720c */ /* 0x000fc40003f26270 */
[----:B------:R-:W-:Y:S01]  /*16060*/  ISETP.GE.AND P4, PT, R6, R135, PT ;  /* 0x000000870600720c */ /* 0x000fe20003f86270 */
[----:B------:R-:W1:Y:S01]  /*16070*/  MUFU.TANH R163, R163 ;  /* 0x000000a300a37308 */ /* 0x000e620000002400 */
[----:B------:R-:W-:Y:S02]  /*16080*/  IADD3 R7, R12, 0x28, RZ ;  /* 0x000000280c077810 */ /* 0x000fe40007ffe0ff */
[----:B--2---:R-:W-:Y:S02]  /*16090*/  FSEL R21, R21, -INF , !P1 ;  /* 0xff80000015157808 */ /* 0x004fe40004800000 */
[----:B-----5:R-:W-:Y:S02]  /*160a0*/  FSEL R168, R168, -INF , !P2 ;  /* 0xff800000a8a87808 */ /* 0x020fe40005000000 */
[----:B----4-:R-:W-:Y:S01]  /*160b0*/  FSEL R169, R169, -INF , !P5 ;  /* 0xff800000a9a97808 */ /* 0x010fe20006800000 */
[----:B------:R2:W4:Y:S01]  /*160c0*/  MUFU.TANH R19, R23 ;  /* 0x0000001700137308 */ /* 0x0005220000002400 */
[----:B------:R-:W-:-:S02]  /*160d0*/  ISETP.GE.AND P1, PT, R7, R2, PT ;  /* 0x000000020700720c */ /* 0x000fc40003f26270 */
[----:B------:R-:W-:Y:S02]  /*160e0*/  ISETP.GE.AND P2, PT, R7, R135, PT ;  /* 0x000000870700720c */ /* 0x000fe40003f46270 */
[----:B------:R-:W-:Y:S02]  /*160f0*/  IADD3 R7, R12, 0x30, RZ ;  /* 0x000000300c077810 */ /* 0x000fe40007ffe0ff */
[----:B------:R-:W-:Y:S01]  /*16100*/  FSEL R167, R13, -INF , !P4 ;  /* 0xff8000000da77808 */ /* 0x000fe20006000000 */
[----:B------:R-:W5:Y:S01]  /*16110*/  MUFU.TANH R151, R151 ;  /* 0x0000009700977308 */ /* 0x000f620000002400 */
[----:B---3--:R-:W-:Y:S02]  /*16120*/  FSEL R166, R18, -INF , !P1 ;  /* 0xff80000012a67808 */ /* 0x008fe40004800000 */
[----:B-1----:R-:W-:Y:S02]  /*16130*/  FSEL R165, R165, -INF , !P2 ;  /* 0xff800000a5a57808 */ /* 0x002fe40005000000 */
[----:B------:R-:W-:-:S02]  /*16140*/  ISETP.GE.AND P4, PT, R7, R2, PT ;  /* 0x000000020700720c */ /* 0x000fc40003f86270 */
[----:B------:R-:W-:Y:S01]  /*16150*/  ISETP.GE.AND P1, PT, R7, R135, PT ;  /* 0x000000870700720c */ /* 0x000fe20003f26270 */
[----:B------:R-:W1:Y:S01]  /*16160*/  MUFU.TANH R152, R152 ;  /* 0x0000009800987308 */ /* 0x000e620000002400 */
[----:B--2---:R-:W-:Y:S02]  /*16170*/  FSEL R23, R17, -INF , !P6 ;  /* 0xff80000011177808 */ /* 0x004fe40007000000 */
[-C--:B------:R-:W-:Y:S02]  /*16180*/  ISETP.GE.AND P6, PT, R6, R2.reuse, PT ;  /* 0x000000020600720c */ /* 0x080fe40003fc6270 */
[----:B------:R-:W-:Y:S02]  /*16190*/  IADD3 R6, R12, 0x29, RZ ;  /* 0x000000290c067810 */ /* 0x000fe40007ffe0ff */
[----:B------:R-:W-:Y:S01]  /*161a0*/  FSEL R170, R170, -INF , !P6 ;  /* 0xff800000aaaa7808 */ /* 0x000fe20007000000 */
[----:B------:R-:W2:Y:S01]  /*161b0*/  MUFU.TANH R137, R137 ;  /* 0x0000008900897308 */ /* 0x000ea20000002400 */
[----:B------:R-:W-:-:S02]  /*161c0*/  ISETP.GE.AND P5, PT, R6, R2, PT ;  /* 0x000000020600720c */ /* 0x000fc40003fa6270 */
[-C--:B------:R-:W-:Y:S02]  /*161d0*/  ISETP.GE.AND P6, PT, R6, R135.reuse, PT ;  /* 0x000000870600720c */ /* 0x080fe40003fc6270 */
[----:B------:R-:W-:Y:S02]  /*161e0*/  IADD3 R6, R12, 0x31, RZ ;  /* 0x000000310c067810 */ /* 0x000fe40007ffe0ff */
[----:B------:R-:W-:Y:S01]  /*161f0*/  FSEL R164, R164, -INF , !P5 ;  /* 0xff800000a4a47808 */ /* 0x000fe20006800000 */
[----:B------:R-:W3:Y:S01]  /*16200*/  MUFU.TANH R138, R138 ;  /* 0x0000008a008a7308 */ /* 0x000ee20000002400 */
[C---:B------:R-:W-:Y:S02]  /*16210*/  ISETP.GE.AND P2, PT, R6.reuse, R2, PT ;  /* 0x000000020600720c */ /* 0x040fe40003f46270 */
[----:B------:R-:W-:Y:S02]  /*16220*/  ISETP.GE.AND P5, PT, R6, R135, PT ;  /* 0x000000870600720c */ /* 0x000fe40003fa6270 */
[----:B------:R-:W-:-:S02]  /*16230*/  IADD3 R6, R12, 0x38, RZ ;  /* 0x000000380c067810 */ /* 0x000fc40007ffe0ff */
[----:B------:R-:W-:Y:S01]  /*16240*/  FSEL R163, R163, -INF , !P6 ;  /* 0xff800000a3a37808 */ /* 0x000fe20007000000 */
[----:B------:R-:W-:Y:S01]  /*16250*/  MUFU.TANH R136, R136 ;  /* 0x0000008800887308 */ /* 0x000fe20000002400 */
[----:B----4-:R-:W-:Y:S02]  /*16260*/  FSEL R154, R19, -INF , !P4 ;  /* 0xff800000139a7808 */ /* 0x010fe40006000000 */
[----:B-----5:R-:W-:Y:S01]  /*16270*/  FSEL R151, R151, -INF , !P1 ;  /* 0xff80000097977808 */ /* 0x020fe20004800000 */
[----:B------:R-:W-:Y:S01]  /*16280*/  BAR.SYNC.DEFER_BLOCKING 0x0 ;  /* 0x0000000000007b1d */ /* 0x000fe20000010000 */
[CC--:B------:R-:W-:Y:S02]  /*16290*/  ISETP.GE.AND P6, PT, R12.reuse, R2.reuse, PT ;  /* 0x000000020c00720c */ /* 0x0c0fe40003fc6270 */
[----:B------:R-:W-:Y:S02]  /*162a0*/  ISETP.GE.AND P4, PT, R12, R135, PT ;  /* 0x000000870c00720c */ /* 0x000fe40003f86270 */
[----:B------:R-:W-:Y:S01]  /*162b0*/  ISETP.GE.AND P1, PT, R6, R2, PT ;  /* 0x000000020600720c */ /* 0x000fe20003f26270 */
[----:B------:R-:W4:Y:S01]  /*162c0*/  MUFU.TANH R139, R139 ;  /* 0x0000008b008b7308 */ /* 0x000f220000002400 */
[----:B------:R-:W-:-:S02]  /*162d0*/  IADD3 R12, R12, 0x39, RZ ;  /* 0x000000390c0c7810 */ /* 0x000fc40007ffe0ff */
[----:B-1----:R-:W-:Y:S02]  /*162e0*/  FSEL R152, R152, -INF , !P2 ;  /* 0xff80000098987808 */ /* 0x002fe40005000000 */
[----:B--2---:R-:W-:Y:S02]  /*162f0*/  FSEL R137, R137, -INF , !P5 ;  /* 0xff80000089897808 */ /* 0x004fe40006800000 */
[----:B---3--:R-:W-:Y:S01]  /*16300*/  FSEL R138, R138, -INF , !P1 ;  /* 0xff8000008a8a7808 */ /* 0x008fe20004800000 */
[----:B------:R-:W1:Y:S01]  /*16310*/  MUFU.TANH R149, R149 ;  /* 0x0000009500957308 */ /* 0x000e620000002400 */
[-C--:B------:R-:W-:Y:S02]  /*16320*/  ISETP.GE.AND P2, PT, R6, R135.reuse, PT ;  /* 0x000000870600720c */ /* 0x080fe40003f46270 */
[C---:B------:R-:W-:Y:S02]  /*16330*/  ISETP.GE.AND P5, PT, R12.reuse, R2, PT ;  /* 0x000000020c00720c */ /* 0x040fe40003fa6270 */
[----:B------:R-:W-:-:S02]  /*16340*/  ISETP.GE.AND P1, PT, R12, R135, PT ;  /* 0x000000870c00720c */ /* 0x000fc40003f26270 */
[----:B------:R-:W-:Y:S02]  /*16350*/  FSEL R0, R0, -INF , !P6 ;  /* 0xff80000000007808 */ /* 0x000fe40007000000 */
[----:B----4-:R-:W-:Y:S02]  /*16360*/  FSEL R139, R139, -INF , !P2 ;  /* 0xff8000008b8b7808 */ /* 0x010fe40005000000 */
[----:B------:R-:W-:Y:S02]  /*16370*/  FSEL R136, R136, -INF , !P5 ;  /* 0xff80000088887808 */ /* 0x000fe40006800000 */
[----:B------:R-:W-:Y:S02]  /*16380*/  FSEL R133, R133, -INF , !P4 ;  /* 0xff80000085857808 */ /* 0x000fe40006000000 */
[----:B-1----:R-:W-:Y:S01]  /*16390*/  FSEL R149, R149, -INF , !P1 ;  /* 0xff80000095957808 */ /* 0x002fe20004800000 */
        /* <DEDUP_REMOVED lines=59> */
[----:B------:R-:W-:Y:S05]  /*16750*/  BRA `(.L_x_2517) ;  /* 0x0000003000007947 */ /* 0x000fea0003800000 */
.L_x_2516:
[----:B------:R-:W-:-:S05]  /*16760*/  IMAD.MOV.U32 R8, RZ, RZ, c[0x0][0x198] ;  /* 0x00006600ff087624 */ /* 0x000fca00078e00ff */
[----:B------:R-:W-:-:S04]  /*16770*/  LEA R8, -R8, RZ, 0x6 ;  /* 0x000000ff08087211 */ /* 0x000fc800078e31ff */
[----:B------:R-:W-:Y:S02]  /*16780*/  SHF.R.S32.HI R2, RZ, 0x1f, R8 ;  /* 0x0000001fff027819 */ /* 0x000fe40000011408 */
.L_x_2517:
        /* <DEDUP_REMOVED lines=27> */
.L_x_2515:
        /* <DEDUP_REMOVED lines=47> */
[----:B------:R-:W-:Y:S02]  /*16c30*/  FSEL R153, R153, RZ, P1 ;  /* 0x000000ff99997208 */ /* 0x000fe40000800000 */
[----:B------:R-:W-:Y:S02]  /*16c40*/  FSEL R6, R145, RZ, P0 ;  /* 0x000000ff91067208 */ /* 0x000fe40000000000 */
[----:B------:R-:W-:Y:S01]  /*16c50*/  FSEL R150, R150, RZ, P0 ;  /* 0x000000ff96967208 */ /* 0x000fe20000000000 */
[----:B------:R-:W-:-:S02]  /*16c60*/  FFMA.FTZ R144, R0, c[0x0][0x23c], -R153 ;  /* 0x00008f0000907a23 */ /* 0x000fc40000010899 */
[--C-:B------:R-:W-:Y:S02]  /*16c70*/  FFMA.FTZ R142, R14, c[0x0][0x23c], -R153.reuse ;  /* 0x00008f000e8e7a23 */ /* 0x100fe40000010899 */
[--C-:B------:R-:W-:Y:S02]  /*16c80*/  FFMA.FTZ R0, R15, c[0x0][0x23c], -R150.reuse ;  /* 0x00008f000f007a23 */ /* 0x100fe40000010896 */
[----:B------:R-:W1:Y:S01]  /*16c90*/  LDSM.16.MT88.4 R12, [R198+0xc000] ;  /* 0x00c00000c60c783b */ /* 0x000e620000004200 */
[----:B------:R-:W-:Y:S01]  /*16ca0*/  FFMA.FTZ R2, R5, c[0x0][0x23c], -R150 ;  /* 0x00008f0005027a23 */ /* 0x000fe20000010896 */
[----:B------:R-:W-:Y:S01]  /*16cb0*/  FSEL R5, R146, RZ, P1 ;  /* 0x000000ff92057208 */ /* 0x000fe20000800000 */
[----:B------:R-:W-:Y:S01]  /*16cc0*/  FFMA.FTZ R143, R4, c[0x0][0x23c], -R153 ;  /* 0x00008f00048f7a23 */ /* 0x000fe20000010899 */
[----:B------:R-:W-:Y:S01]  /*16cd0*/  MUFU.EX2 R144, R144 ;  /* 0x0000009000907308 */ /* 0x000fe20000000800 */
[----:B------:R-:W-:Y:S02]  /*16ce0*/  FADD.FTZ R6, R3, -R6 ;  /* 0x8000000603067221 */ /* 0x000fe40000010000 */
[----:B------:R-:W-:-:S02]  /*16cf0*/  FADD.FTZ R4, R132, -R5 ;  /* 0x8000000584047221 */ /* 0x000fc40000010000 */
[--C-:B------:R-:W-:Y:S02]  /*16d00*/  FFMA.FTZ R141, R32, c[0x0][0x23c], -R153.reuse ;  /* 0x00008f00208d7a23 */ /* 0x100fe40000010899 */
[--C-:B------:R-:W-:Y:S01]  /*16d10*/  FFMA.FTZ R140, R133, c[0x0][0x23c], -R150.reuse ;  /* 0x00008f00858c7a23 */ /* 0x100fe20000010896 */
[----:B------:R-:W2:Y:S01]  /*16d20*/  MUFU.EX2 R143, R143 ;  /* 0x0000008f008f7308 */ /* 0x000ea20000000800 */
[----:B------:R-:W-:Y:S01]  /*16d30*/  FFMA.FTZ R147, R157, c[0x0][0x23c], -R150 ;  /* 0x00008f009d937a23 */ /* 0x000fe20000010896 */
[----:B------:R-:W-:Y:S01]  /*16d40*/  LDSM.16.MT88.4 R132, [R198+0xc800] ;  /* 0x00c80000c684783b */ /* 0x000fe20000004200 */
[----:B------:R-:W-:Y:S02]  /*16d50*/  FMUL.FTZ R148, R4, c[0x0][0x23c] ;  /* 0x00008f0004947a20 */ /* 0x000fe40000410000 */
[----:B------:R-:W-:Y:S01]  /*16d60*/  FMUL.FTZ R3, R6, c[0x0][0x23c] ;  /* 0x00008f0006037a20 */ /* 0x000fe20000410000 */
[----:B------:R-:W-:Y:S01]  /*16d70*/  LDSM.16.MT88.4 R32, [R197+0xc800] ;  /* 0x00c80000c520783b */ /* 0x000fe20000004200 */
[--C-:B------:R-:W-:Y:S01]  /*16d80*/  FFMA.FTZ R155, R24, c[0x0][0x23c], -R153.reuse ;  /* 0x00008f00189b7a23 */ /* 0x100fe20000010899 */
[----:B------:R-:W-:Y:S01]  /*16d90*/  MUFU.EX2 R142, R142 ;  /* 0x0000008e008e7308 */ /* 0x000fe20000000800 */
[----:B------:R-:W-:-:S02]  /*16da0*/  FFMA.FTZ R156, R26, c[0x0][0x23c], -R153 ;  /* 0x00008f001a9c7a23 */ /* 0x000fc40000010899 */
[--C-:B------:R-:W-:Y:S02]  /*16db0*/  FFMA.FTZ R157, R22, c[0x0][0x23c], -R153.reuse ;  /* 0x00008f00169d7a23 */ /* 0x100fe40000010899 */
[----:B------:R-:W-:Y:S02]  /*16dc0*/  FFMA.FTZ R158, R20, c[0x0][0x23c], -R153 ;  /* 0x00008f00149e7a23 */ /* 0x000fe40000010899 */
[--C-:B------:R-:W-:Y:S01]  /*16dd0*/  FFMA.FTZ R159, R27, c[0x0][0x23c], -R150.reuse ;  /* 0x00008f001b9f7a23 */ /* 0x100fe20000010896 */
[----:B------:R-:W3:Y:S01]  /*16de0*/  MUFU.EX2 R141, R141 ;  /* 0x0000008d008d7308 */ /* 0x000ee20000000800 */
        /* <DEDUP_REMOVED lines=11> */
[----:B---3--:R-:W-:Y:S01]  /*16ea0*/  F2FP.PACK_AB R6, R141, R142 ;  /* 0x0000008e8d06723e */ /* 0x008fe200000000ff */
        /* <DEDUP_REMOVED lines=8> */
[----:B------:R-:W3:Y:S01]  /*16f30*/  MUFU.EX2 R147, R147 ;  /* 0x0000009300937308 */ /* 0x000ee20000000800 */
        /* <DEDUP_REMOVED lines=187> */
[----:B------:R-:W-:-:S04]  /*17af0*/  FADD.FTZ R161, R161, R160 ;  /* 0x000000a0a1a17221 */ /* 0x000fc80000010000 */
[----:B-----5:R-:W-:Y:S01]  /*17b00*/  FADD.FTZ R0, R164, R161 ;  /* 0x000000a1a4007221 */ /* 0x020fe20000010000 */
        /* <DEDUP_REMOVED lines=123> */
.L_x_2512:
        /* <DEDUP_REMOVED lines=19> */
.L_x_2522:
        /* <DEDUP_REMOVED lines=64> */
.L_x_2519:
[C---:B------:R-:W-:Y:S04]  /*187f0*/  LEA R216, P0, R6.reuse, R216, 0x1 ;  /* 0x000000d806d87211 */ /* 0x040fe800078008ff */
[----:B------:R-:W-:Y:S02]  /*18800*/  LEA.HI.X R215, R6, R215, R2, 0x1, P0 ;  /* 0x000000d706d77211 */ /* 0x000fe400000f0c02 */
[----:B------:R-:W-:Y:S02]  /*18810*/  IADD3 R6, P0, R216, UR7, RZ ;  /* 0x00000007d8067c10 */ /* 0x000fe4000ff1e0ff */
[----:B------:R-:W-:Y:S02]  /*18820*/  MOV R217, R215 ;  /* 0x000000d700d97202 */ /* 0x000fe40000000f00 */
[----:B------:R-:W-:Y:S02]  /*18830*/  IADD3.X R7, R215, UR8, RZ, P0, !PT ;  /* 0x00000008d7077c10 */ /* 0x000fe400087fe4ff */
[----:B------:R-:W-:Y:S01]  /*18840*/  IADD3 R4, P0, R6, UR7, RZ ;  /* 0x0000000706047c10 */ /* 0x000fe2000ff1e0ff */
[----:B------:R-:W-:Y:S01]  /*18850*/  @!PT LDS RZ, [RZ] ;  /* 0x00000000fffff984 */ /* 0x000fe20000000800 */
[----:B------:R-:W-:Y:S01]  /*18860*/  @!PT LDS RZ, [RZ] ;  /* 0x00000000fffff984 */ /* 0x000fe20000000800 */
[----:B------:R-:W-:Y:S01]  /*18870*/  @!PT LDS RZ, [RZ] ;  /* 0x00000000fffff984 */ /* 0x000fe20000000800 */
[----:B------:R1:W-:Y:S03]  /*18880*/  LDGSTS.E.BYPASS.LTC128B.128 [R209+0xc000], [R216.64] ;  /* 0x0c000000d8d17fae */ /* 0x0003e6000b901d4c */
[----:B------:R-:W-:Y:S02]  /*18890*/  IADD3.X R5, R7, UR8, RZ, P0, !PT ;  /* 0x0000000807057c10 */ /* 0x000fe400087fe4ff */
[----:B------:R-:W-:Y:S01]  /*188a0*/  IADD3 R2, P0, R4, UR7, RZ ;  /* 0x0000000704027c10 */ /* 0x000fe2000ff1e0ff */
[----:B------:R1:W-:Y:S03]  /*188b0*/  LDGSTS.E.BYPASS.LTC128B.128 [R209+0xe000], [R216.64+0x80] ;  /* 0x0e000080d8d17fae */ /* 0x0003e6000b901d4c */
[----:B------:R-:W-:Y:S02]  /*188c0*/  IADD3.X R3, R5, UR8, RZ, P0, !PT ;  /* 0x0000000805037c10 */ /* 0x000fe400087fe4ff */
[----:B------:R-:W-:Y:S01]  /*188d0*/  ISETP.GE.AND P0, PT, R214, 0x2, PT ;  /* 0x00000002d600780c */ /* 0x000fe20003f06270 */
[----:B------:R1:W-:Y:S06]  /*188e0*/  LDGSTS.E.BYPASS.LTC128B.128 [R209+0x10000], [R216.64+0x100] ;  /* 0x10000100d8d17fae */ /* 0x0003ec000b901d4c */
        /* <DEDUP_REMOVED lines=10> */
[----:B------:R-:W2:Y:S06]  /*18990*/  LDSM.16.M88.4 R8, [R205+0x6000] ;  /* 0x00600000cd08783b */ /* 0x000eac0000000200 */
[----:B------:R-:W3:Y:S06]  /*189a0*/  LDSM.16.M88.4 R16, [R205+0x6800] ;  /* 0x00680000cd10783b */ /* 0x000eec0000000200 */
[----:B------:R-:W4:Y:S06]  /*189b0*/  LDSM.16.M88.4 R24, [R205+0x7000] ;  /* 0x00700000cd18783b */ /* 0x000f2c0000000200 */
[----:B------:R-:W0:Y:S06]  /*189c0*/  LDGDEPBAR ;  /* 0x00000000000079af */ /* 0x000e2c0000000000 */
[----:B------:R-:W5:Y:S06]  /*189d0*/  LDSM.16.M88.4 R136, [R205+0x7800] ;  /* 0x00780000cd88783b */ /* 0x000f6c0000000200 */
[----:B------:R-:W-:Y:S06]  /*189e0*/  LDSM.16.M88.4 R140, [R204] ;  /* 0x00000000cc8c783b */ /* 0x000fec0000000200 */
[----:B------:R-:W1:Y:S01]  /*189f0*/  LDSM.16.M88.4 R144, [R203] ;  /* 0x00000000cb90783b */ /* 0x000e620000000200 */
[C---:B--2---:R-:W-:Y:S05]  /*18a00*/  HMMA.16816.F32 R4, R32.reuse, R8, RZ ;  /* 0x000000082004723c */ /* 0x044fea00000018ff */
[----:B------:R-:W2:Y:S03]  /*18a10*/  LDSM.16.M88.4 R148, [R195] ;  /* 0x00000000c394783b */ /* 0x000ea60000000200 */
[C---:B------:R-:W-:Y:S03]  /*18a20*/  HMMA.16816.F32 R8, R32.reuse, R10, RZ ;  /* 0x0000000a2008723c */ /* 0x040fe600000018ff */
[----:B------:R-:W1:Y:S06]  /*18a30*/  LDSM.16.M88.4 R152, [R194] ;  /* 0x00000000c298783b */ /* 0x000e6c0000000200 */
[----:B------:R-:W1:Y:S01]  /*18a40*/  LDSM.16.M88.4 R156, [R193] ;  /* 0x00000000c19c783b */ /* 0x000e620000000200 */
[C---:B---3--:R-:W-:Y:S05]  /*18a50*/  HMMA.16816.F32 R12, R32.reuse, R16, RZ ;  /* 0x00000010200c723c */ /* 0x048fea00000018ff */
[----:B------:R-:W-:Y:S03]  /*18a60*/  LDSM.16.M88.4 R160, [R202] ;  /* 0x00000000caa0783b */ /* 0x000fe60000000200 */
[C---:B------:R-:W-:Y:S03]  /*18a70*/  HMMA.16816.F32 R16, R32.reuse, R18, RZ ;  /* 0x000000122010723c */ /* 0x040fe600000018ff */
[----:B------:R-:W3:Y:S05]  /*18a80*/  LDSM.16.M88.4 R164, [R199+0x6000] ;  /* 0x00600000c7a4783b */ /* 0x000eea0000000200 */
[C---:B----4-:R-:W-:Y:S01]  /*18a90*/  HMMA.16816.F32 R20, R32.reuse, R24, RZ ;  /* 0x000000182014723c */ /* 0x050fe200000018ff */
[----:B------:R-:W-:Y:S06]  /*18aa0*/  LDSM.16.M88.4 R168, [R199+0x7000] ;  /* 0x00700000c7a8783b */ /* 0x000fec0000000200 */
[----:B------:R-:W-:Y:S01]  /*18ab0*/  LDSM.16.M88.4 R172, [R199+0x7800] ;  /* 0x00780000c7ac783b */ /* 0x000fe20000000200 */
[C---:B------:R-:W-:Y:S05]  /*18ac0*/  HMMA.16816.F32 R24, R32.reuse, R26, RZ ;  /* 0x0000001a2018723c */ /* 0x040fea00000018ff */
[----:B------:R-:W-:Y:S03]  /*18ad0*/  LDSM.16.M88.4 R176, [R201] ;  /* 0x00000000c9b0783b */ /* 0x000fe60000000200 */
[C---:B-----5:R-:W-:Y:S03]  /*18ae0*/  HMMA.16816.F32 R28, R32.reuse, R136, RZ ;  /* 0x00000088201c723c */ /* 0x060fe600000018ff */
[----:B------:R-:W-:Y:S05]  /*18af0*/  LDSM.16.M88.4 R180, [R192] ;  /* 0x00000000c0b4783b */ /* 0x000fea0000000200 */
[----:B------:R-:W-:Y:S01]  /*18b00*/  HMMA.16816.F32 R32, R32, R138, RZ ;  /* 0x0000008a2020723c */ /* 0x000fe200000018ff */
[----:B------:R-:W4:Y:S07]  /*18b10*/  LDSM.16.M88.4 R136, [R199+0x6800] ;  /* 0x00680000c788783b */ /* 0x000f2e0000000200 */
[C---:B-1----:R-:W-:Y:S08]  /*18b20*/  HMMA.16816.F32 R4, R140.reuse, R144, R4 ;  /* 0x000000908c04723c */ /* 0x042ff00000001804 */
        /* <DEDUP_REMOVED lines=11> */
[----:B------:R-:W2:Y:S01]  /*18be0*/  LDSM.16.M88.4 R156, [R205+0x8000] ;  /* 0x00800000cd9c783b */ /* 0x000ea20000000200 */
[C---:B---3--:R-:W-:Y:S08]  /*18bf0*/  HMMA.16816.F32 R4, R160.reuse, R164, R4 ;  /* 0x000000a4a004723c */ /* 0x048ff00000001804 */
[C---:B------:R-:W-:Y:S01]  /*18c00*/  HMMA.16816.F32 R8, R160.reuse, R166, R8 ;  /* 0x000000a6a008723c */ /* 0x040fe20000001808 */
[----:B------:R-:W-:Y:S07]  /*18c10*/  LDSM.16.M88.4 R164, [R205+0x9800] ;  /* 0x00980000cda4783b */ /* 0x000fee0000000200 */
[C---:B----4-:R-:W-:Y:S08]  /*18c20*/  HMMA.16816.F32 R12, R160.reuse, R136, R12 ;  /* 0x00000088a00c723c */ /* 0x050ff0000000180c */
[C---:B------:R-:W-:Y:S01]  /*18c30*/  HMMA.16816.F32 R16, R160.reuse, R138, R16 ;  /* 0x0000008aa010723c */ /* 0x040fe20000001810 */
[----:B------:R-:W3:Y:S07]  /*18c40*/  LDSM.16.M88.4 R136, [R205+0x8800] ;  /* 0x00880000cd88783b */ /* 0x000eee0000000200 */
[C---:B------:R-:W-:Y:S08]  /*18c50*/  HMMA.16816.F32 R20, R160.reuse, R168, R20 ;  /* 0x000000a8a014723c */ /* 0x040ff00000001814 */
[C---:B------:R-:W-:Y:S01]  /*18c60*/  HMMA.16816.F32 R24, R160.reuse, R170, R24 ;  /* 0x000000aaa018723c */ /* 0x040fe20000001818 */
[----:B------:R-:W-:Y:S07]  /*18c70*/  LDSM.16.M88.4 R168, [R204+0x2000] ;  /* 0x00200000cca8783b */ /* 0x000fee0000000200 */
[C---:B------:R-:W-:Y:S08]  /*18c80*/  HMMA.16816.F32 R28, R160.reuse, R172, R28 ;  /* 0x000000aca01c723c */ /* 0x040ff0000000181c */
[----:B------:R-:W-:Y:S01]  /*18c90*/  HMMA.16816.F32 R32, R160, R174, R32 ;  /* 0x000000aea020723c */ /* 0x000fe20000001820 */
[----:B------:R-:W4:Y:S06]  /*18ca0*/  LDSM.16.M88.4 R160, [R205+0x9000] ;  /* 0x00900000cda0783b */ /* 0x000f2c0000000200 */
[----:B------:R-:W5:Y:S01]  /*18cb0*/  LDSM.16.M88.4 R172, [R191] ;  /* 0x00000000bfac783b */ /* 0x000f620000000200 */
        /* <DEDUP_REMOVED lines=13> */
[C---:B--2---:R-:W-:Y:S08]  /*18d90*/  HMMA.16816.F32 R4, R152.reuse, R156, R4 ;  /* 0x0000009c9804723c */ /* 0x044ff00000001804 */
[C---:B------:R-:W-:Y:S01]  /*18da0*/  HMMA.16816.F32 R8, R152.reuse, R158, R8 ;  /* 0x0000009e9808723c */ /* 0x040fe20000001808 */
[----:B------:R-:W-:Y:S07]  /*18db0*/  LDSM.16.M88.4 R156, [R199+0x9800] ;  /* 0x00980000c79c783b */ /* 0x000fee0000000200 */
[C---:B---3--:R-:W-:Y:S08]  /*18dc0*/  HMMA.16816.F32 R12, R152.reuse, R136, R12 ;  /* 0x00000088980c723c */ /* 0x048ff0000000180c */
[C---:B------:R-:W-:Y:S01]  /*18dd0*/  HMMA.16816.F32 R16, R152.reuse, R138, R16 ;  /* 0x0000008a9810723c */ /* 0x040fe20000001810 */
[----:B------:R-:W2:Y:S07]  /*18de0*/  LDSM.16.M88.4 R136, [R199+0x8800] ;  /* 0x00880000c788783b */ /* 0x000eae0000000200 */
[C---:B----4-:R-:W-:Y:S08]  /*18df0*/  HMMA.16816.F32 R20, R152.reuse, R160, R20 ;  /* 0x000000a09814723c */ /* 0x050ff00000001814 */
[C---:B------:R-:W-:Y:S01]  /*18e00*/  HMMA.16816.F32 R24, R152.reuse, R162, R24 ;  /* 0x000000a29818723c */ /* 0x040fe20000001818 */
[----:B------:R-:W-:Y:S07]  /*18e10*/  LDSM.16.M88.4 R160, [R201+0x2000] ;  /* 0x00200000c9a0783b */ /* 0x000fee0000000200 */
[C---:B------:R-:W-:Y:S08]  /*18e20*/  HMMA.16816.F32 R28, R152.reuse, R164, R28 ;  /* 0x000000a4981c723c */ /* 0x040ff0000000181c */
[----:B------:R-:W-:Y:S01]  /*18e30*/  HMMA.16816.F32 R32, R152, R166, R32 ;  /* 0x000000a69820723c */ /* 0x000fe20000001820 */
[----:B------:R-:W3:Y:S06]  /*18e40*/  LDSM.16.M88.4 R152, [R199+0x9000] ;  /* 0x00900000c798783b */ /* 0x000eec0000000200 */
[----:B------:R-:W4:Y:S01]  /*18e50*/  LDSM.16.M88.4 R164, [R192+0x2000] ;  /* 0x00200000c0a4783b */ /* 0x000f220000000200 */
[C---:B-----5:R-:W-:Y:S08]  /*18e60*/  HMMA.16816.F32 R4, R168.reuse, R172, R4 ;  /* 0x000000aca804723c */ /* 0x060ff00000001804 */
[C---:B------:R-:W-:Y:S01]  /*18e70*/  HMMA.16816.F32 R8, R168.reuse, R174, R8 ;  /* 0x000000aea808723c */ /* 0x040fe20000001808 */
[----:B------:R-:W-:Y:S07]  /*18e80*/  LDSM.16.M88.4 R172, [R205+0xa000] ;  /* 0x00a00000cdac783b */ /* 0x000fee0000000200 */
[C---:B-1----:R-:W-:Y:S08]  /*18e90*/  HMMA.16816.F32 R12, R168.reuse, R140, R12 ;  /* 0x0000008ca80c723c */ /* 0x042ff0000000180c */
[C---:B------:R-:W-:Y:S01]  /*18ea0*/  HMMA.16816.F32 R16, R168.reuse, R142, R16 ;  /* 0x0000008ea810723c */ /* 0x040fe20000001810 */
[----:B------:R-:W1:Y:S07]  /*18eb0*/  LDSM.16.M88.4 R140, [R192+0x2800] ;  /* 0x00280000c08c783b */ /* 0x000e6e0000000200 */
[C---:B------:R-:W-:Y:S08]  /*18ec0*/  HMMA.16816.F32 R20, R168.reuse, R144, R20 ;  /* 0x00000090a814723c */ /* 0x040ff00000001814 */
[C---:B------:R-:W-:Y:S01]  /*18ed0*/  HMMA.16816.F32 R24, R168.reuse, R146, R24 ;  /* 0x00000092a818723c */ /* 0x040fe20000001818 */
[----:B------:R-:W5:Y:S07]  /*18ee0*/  LDSM.16.M88.4 R144, [R192+0x3000] ;  /* 0x00300000c090783b */ /* 0x000f6e0000000200 */
        /* <DEDUP_REMOVED lines=17> */
[C---:B----4-:R-:W-:Y:S08]  /*19000*/  HMMA.16816.F32 R4, R160.reuse, R164, R4 ;  /* 0x000000a4a004723c */ /* 0x050ff00000001804 */
[C---:B------:R-:W-:Y:S01]  /*19010*/  HMMA.16816.F32 R8, R160.reuse, R166, R8 ;  /* 0x000000a6a008723c */ /* 0x040fe20000001808 */
[----:B------:R-:W-:Y:S07]  /*19020*/  LDSM.16.M88.4 R164, [R199+0xa000] ;  /* 0x00a00000c7a4783b */ /* 0x000fee0000000200 */
[C---:B-1----:R-:W-:Y:S08]  /*19030*/  HMMA.16816.F32 R12, R160.reuse, R140, R12 ;  /* 0x0000008ca00c723c */ /* 0x042ff0000000180c */
[C---:B------:R-:W-:Y:S01]  /*19040*/  HMMA.16816.F32 R16, R160.reuse, R142, R16 ;  /* 0x0000008ea010723c */ /* 0x040fe20000001810 */
[----:B------:R-:W1:Y:S07]  /*19050*/  LDSM.16.M88.4 R140, [R186] ;  /* 0x00000000ba8c783b */ /* 0x000e6e0000000200 */
[C---:B-----5:R-:W-:Y:S08]  /*19060*/  HMMA.16816.F32 R20, R160.reuse, R144, R20 ;  /* 0x00000090a014723c */ /* 0x060ff00000001814 */
[C---:B------:R-:W-:Y:S01]  /*19070*/  HMMA.16816.F32 R24, R160.reuse, R146, R24 ;  /* 0x00000092a018723c */ /* 0x040fe20000001818 */
[----:B------:R-:W4:Y:S07]  /*19080*/  LDSM.16.M88.4 R144, [R185] ;  /* 0x00000000b990783b */ /* 0x000f2e0000000200 */
[C---:B------:R-:W-:Y:S08]  /*19090*/  HMMA.16816.F32 R28, R160.reuse, R148, R28 ;  /* 0x00000094a01c723c */ /* 0x040ff0000000181c */
[----:B------:R-:W-:Y:S01]  /*190a0*/  HMMA.16816.F32 R32, R160, R150, R32 ;  /* 0x00000096a020723c */ /* 0x000fe20000001820 */
[----:B------:R-:W5:Y:S06]  /*190b0*/  LDSM.16.M88.4 R148, [R184] ;  /* 0x00000000b894783b */ /* 0x000f6c0000000200 */
        /* <DEDUP_REMOVED lines=16> */
[C---:B-1----:R-:W-:Y:S08]  /*191c0*/  HMMA.16816.F32 R12, R176.reuse, R140, R12 ;  /* 0x0000008cb00c723c */ /* 0x042ff0000000180c */
[C---:B------:R-:W-:Y:S08]  /*191d0*/  HMMA.16816.F32 R16, R176.reuse, R142, R16 ;  /* 0x0000008eb010723c */ /* 0x040ff00000001810 */
[C---:B----4-:R-:W-:Y:S08]  /*191e0*/  HMMA.16816.F32 R20, R176.reuse, R144, R20 ;  /* 0x00000090b014723c */ /* 0x050ff00000001814 */
[C---:B------:R-:W-:Y:S08]  /*191f0*/  HMMA.16816.F32 R24, R176.reuse, R146, R24 ;  /* 0x00000092b018723c */ /* 0x040ff00000001818 */
[C---:B-----5:R-:W-:Y:S08]  /*19200*/  HMMA.16816.F32 R28, R176.reuse, R148, R28 ;  /* 0x00000094b01c723c */ /* 0x060ff0000000181c */
        /* <DEDUP_REMOVED lines=103> */
[----:B-1----:R-:W1:Y:S02]  /*19880*/  F2I.FTZ.U32.TRUNC.NTZ R13, R12 ;  /* 0x0000000c000d7305 */ /* 0x002e64000021f000 */
        /* <DEDUP_REMOVED lines=46> */
.L_x_2521:
        /* <DEDUP_REMOVED lines=24> */
.L_x_2520:
        /* <DEDUP_REMOVED lines=58> */
[--C-:B------:R-:W-:Y:S01]  /*1a090*/  FFMA.FTZ R173, R160, c[0x0][0x23c], -R151.reuse ;  /* 0x00008f00a0ad7a23 */ /* 0x100fe20000010897 */
[----:B------:R-:W2:Y:S01]  /*1a0a0*/  MUFU.EX2 R2, R6 ;  /* 0x0000000600027308 */ /* 0x000ea20000000800 */
[--C-:B------:R-:W-:Y:S02]  /*1a0b0*/  FFMA.FTZ R171, R163, c[0x0][0x23c], -R144.reuse ;  /* 0x00008f00a3ab7a23 */ /* 0x100fe40000010890 */
[--C-:B------:R-:W-:Y:S02]  /*1a0c0*/  FFMA.FTZ R170, R161, c[0x0][0x23c], -R144.reuse ;  /* 0x00008f00a1aa7a23 */ /* 0x100fe40000010890 */
[--C-:B------:R-:W-:Y:S01]  /*1a0d0*/  FFMA.FTZ R172, R164, c[0x0][0x23c], -R151.reuse ;  /* 0x00008f00a4ac7a23 */ /* 0x100fe20000010897 */
[----:B------:R-:W-:Y:S01]  /*1a0e0*/  LDSM.16.MT88.4 R160, [R196+0xf800] ;  /* 0x00f80000c4a0783b */ /* 0x000fe20000004200 */
[--C-:B------:R-:W-:Y:S02]  /*1a0f0*/  FFMA.FTZ R169, R167, c[0x0][0x23c], -R144.reuse ;  /* 0x00008f00a7a97a23 */ /* 0x100fe40000010890 */
[--C-:B------:R-:W-:Y:S01]  /*1a100*/  FFMA.FTZ R168, R165, c[0x0][0x23c], -R144.reuse ;  /* 0x00008f00a5a87a23 */ /* 0x100fe20000010890 */
[----:B------:R-:W-:Y:S01]  /*1a110*/  MUFU.EX2 R175, R175 ;  /* 0x000000af00af7308 */ /* 0x000fe20000000800 */
[--C-:B------:R-:W-:Y:S02]  /*1a120*/  FFMA.FTZ R176, R142, c[0x0][0x23c], -R151.reuse ;  /* 0x00008f008eb07a23 */ /* 0x100fe40000010897 */
[C---:B-1----:R-:W-:Y:S01]  /*1a130*/  FMUL.FTZ R7, R0.reuse, R131 ;  /* 0x0000008300077220 */ /* 0x042fe20000410000 */
[----:B------:R-:W-:Y:S01]  /*1a140*/  LDSM.16.MT88.4 R164, [R200+0x11800] ;  /* 0x01180000c8a4783b */ /* 0x000fe20000004200 */
        /* <DEDUP_REMOVED lines=27> */
[--C-:B------:R-:W-:Y:S02]  /*1a300*/  FFMA.FTZ R177, R140, c[0x0][0x23c], -R151.reuse ;  /* 0x00008f008cb17a23 */ /* 0x100fe40000010897 */
[--C-:B------:R-:W-:Y:S02]  /*1a310*/  FFMA.FTZ R178, R143, c[0x0][0x23c], -R144.reuse ;  /* 0x00008f008fb27a23 */ /* 0x100fe40000010890 */
[----:B------:R-:W1:Y:S01]  /*1a320*/  MUFU.EX2 R172, R172 ;  /* 0x000000ac00ac7308 */ /* 0x000e620000000800 */
[----:B------:R-:W-:Y:S01]  /*1a330*/  LDSM.16.MT88.4 R100, [R197+0xe000] ;  /* 0x00e00000c564783b */ /* 0x000fe20000004200 */
[--C-:B------:R-:W-:Y:S01]  /*1a340*/  FFMA.FTZ R179, R141, c[0x0][0x23c], -R144.reuse ;  /* 0x00008f008db37a23 */ /* 0x100fe20000010890 */
[----:B--2---:R-:W-:Y:S01]  /*1a350*/  F2FP.PACK_AB R129, R170, R171 ;  /* 0x000000abaa81723e */ /* 0x004fe200000000ff */
[--C-:B------:R-:W-:Y:S02]  /*1a360*/  FFMA.FTZ R181, R138, c[0x0][0x23c], -R151.reuse ;  /* 0x00008f008ab57a23 */ /* 0x100fe40000010897 */
[--C-:B------:R-:W-:Y:S03]  /*1a370*/  FFMA.FTZ R180, R136, c[0x0][0x23c], -R151.reuse ;  /* 0x00008f0088b47a23 */ /* 0x100fe60000010897 */
[----:B------:R-:W-:Y:S01]  /*1a380*/  LDSM.16.MT88.4 R140, [R197+0xe800] ;  /* 0x00e80000c58c783b */ /* 0x000fe20000004200 */
[----:B------:R-:W-:Y:S01]  /*1a390*/  MUFU.EX2 R169, R169 ;  /* 0x000000a900a97308 */ /* 0x000fe20000000800 */
[--C-:B------:R-:W-:Y:S02]  /*1a3a0*/  FFMA.FTZ R182, R139, c[0x0][0x23c], -R144.reuse ;  /* 0x00008f008bb67a23 */ /* 0x100fe40000010890 */
[--C-:B------:R-:W-:Y:S02]  /*1a3b0*/  FFMA.FTZ R183, R137, c[0x0][0x23c], -R144.reuse ;  /* 0x00008f0089b77a23 */ /* 0x100fe40000010890 */
[--C-:B------:R-:W-:Y:S02]  /*1a3c0*/  FFMA.FTZ R217, R158, c[0x0][0x23c], -R151.reuse ;  /* 0x00008f009ed97a23 */ /* 0x100fe40000010897 */
[----:B------:R-:W-:Y:S01]  /*1a3d0*/  LDSM.16.MT88.4 R136, [R198+0xe800] ;  /* 0x00e80000c688783b */ /* 0x000fe20000004200 */
[--C-:B------:R-:W-:Y:S02]  /*1a3e0*/  FFMA.FTZ R222, R156, c[0x0][0x23c], -R151.reuse ;  /* 0x00008f009cde7a23 */ /* 0x100fe40000010897 */
[----:B------:R-:W2:Y:S01]  /*1a3f0*/  MUFU.EX2 R168, R168 ;  /* 0x000000a800a87308 */ /* 0x000ea20000000800 */
[--C-:B------:R-:W-:Y:S02]  /*1a400*/  FFMA.FTZ R223, R159, c[0x0][0x23c], -R144.reuse ;  /* 0x00008f009fdf7a23 */ /* 0x100fe40000010890 */
[--C-:B------:R-:W-:Y:S01]  /*1a410*/  FFMA.FTZ R224, R157, c[0x0][0x23c], -R144.reuse ;  /* 0x00008f009de07a23 */ /* 0x100fe20000010890 */
[----:B-1----:R-:W-:Y:S01]  /*1a420*/  F2FP.PACK_AB R130, R172, R173 ;  /* 0x000000adac82723e */ /* 0x002fe200000000ff */
[----:B------:R-:W-:Y:S01]  /*1a430*/  LDSM.16.MT88.4 R156, [R197+0xf800] ;  /* 0x00f80000c59c783b */ /* 0x000fe20000004200 */
[--C-:B------:R-:W-:Y:S02]  /*1a440*/  FFMA.FTZ R225, R154, c[0x0][0x23c], -R151.reuse ;  /* 0x00008f009ae17a23 */ /* 0x100fe40000010897 */
[--C-:B------:R-:W-:Y:S02]  /*1a450*/  FFMA.FTZ R226, R152, c[0x0][0x23c], -R151.reuse ;  /* 0x00008f0098e27a23 */ /* 0x100fe40000010897 */
[--C-:B------:R-:W-:Y:S01]  /*1a460*/  FFMA.FTZ R227, R155, c[0x0][0x23c], -R144.reuse ;  /* 0x00008f009be37a23 */ /* 0x100fe20000010890 */
[----:B------:R-:W-:Y:S01]  /*1a470*/  MUFU.EX2 R176, R176 ;  /* 0x000000b000b07308 */ /* 0x000fe20000000800 */
[--C-:B------:R-:W-:Y:S02]  /*1a480*/  FFMA.FTZ R228, R153, c[0x0][0x23c], -R144.reuse ;  /* 0x00008f0099e47a23 */ /* 0x100fe40000010890 */
[----:B------:R-:W-:Y:S01]  /*1a490*/  LDSM.16.MT88.4 R152, [R198+0xf800] ;  /* 0x00f80000c698783b */ /* 0x000fe20000004200 */
[--C-:B------:R-:W-:Y:S02]  /*1a4a0*/  FFMA.FTZ R229, R148, c[0x0][0x23c], -R151.reuse ;  /* 0x00008f0094e57a23 */ /* 0x100fe40000010897 */
[--C-:B------:R-:W-:Y:S02]  /*1a4b0*/  FFMA.FTZ R230, R150, c[0x0][0x23c], -R151.reuse ;  /* 0x00008f0096e67a23 */ /* 0x100fe40000010897 */
[--C-:B------:R-:W-:Y:S02]  /*1a4c0*/  FFMA.FTZ R231, R149, c[0x0][0x23c], -R144.reuse ;  /* 0x00008f0095e77a23 */ /* 0x100fe40000010890 */
[--C-:B------:R-:W-:Y:S01]  /*1a4d0*/  FFMA.FTZ R232, R147, c[0x0][0x23c], -R144.reuse ;  /* 0x00008f0093e87a23 */ /* 0x100fe20000010890 */
[----:B------:R-:W1:Y:S01]  /*1a4e0*/  MUFU.EX2 R177, R177 ;  /* 0x000000b100b17308 */ /* 0x000e620000000800 */
[--C-:B------:R-:W-:Y:S01]  /*1a4f0*/  FFMA.FTZ R233, R146, c[0x0][0x23c], -R151.reuse ;  /* 0x00008f0092e97a23 */ /* 0x100fe20000010897 */
[----:B--2---:R-:W-:Y:S01]  /*1a500*/  F2FP.PACK_AB R131, R168, R169 ;  /* 0x000000a9a883723e */ /* 0x004fe200000000ff */
[----:B------:R-:W-:Y:S02]  /*1a510*/  FFMA.FTZ R151, R145, c[0x0][0x23c], -R151 ;  /* 0x00008f0091977a23 */ /* 0x000fe40000010897 */
[C---:B------:R-:W-:Y:S02]  /*1a520*/  FMUL.FTZ R36, R2.reuse, R36 ;  /* 0x0000002402247220 */ /* 0x040fe40000410000 */
[----:B------:R-:W-:Y:S02]  /*1a530*/  FMUL.FTZ R37, R2, R37 ;  /* 0x0000002502257220 */ /* 0x000fe40000410000 */
[C---:B------:R-:W-:Y:S01]  /*1a540*/  HMMA.16816.F32 R4, R128.reuse, R12, R4 ;  /* 0x0000000c8004723c */ /* 0x040fe20000001804 */
[----:B------:R2:W-:Y:S04]  /*1a550*/  MUFU.EX2 R234, R151 ;  /* 0x0000009700ea7308 */ /* 0x0005e80000000800 */
[----:B------:R-:W-:Y:S02]  /*1a560*/  FMUL.FTZ R38, R0, R38 ;  /* 0x0000002600267220 */ /* 0x000fe40000410000 */
[C---:B------:R-:W-:Y:S01]  /*1a570*/  FMUL.FTZ R12, R2.reuse, R120 ;  /* 0x00000078020c7220 */ /* 0x040fe20000410000 */
[C---:B------:R-:W-:Y:S03]  /*1a580*/  HMMA.16816.F32 R8, R128.reuse, R14, R8 ;  /* 0x0000000e8008723c */ /* 0x040fe60000001808 */
[----:B------:R-:W-:Y:S01]  /*1a590*/  MUFU.EX2 R178, R178 ;  /* 0x000000b200b27308 */ /* 0x000fe20000000800 */
[----:B------:R-:W-:Y:S02]  /*1a5a0*/  FMUL.FTZ R13, R2, R121 ;  /* 0x00000079020d7220 */ /* 0x000fe40000410000 */
[C---:B------:R-:W-:Y:S02]  /*1a5b0*/  FMUL.FTZ R39, R0.reuse, R39 ;  /* 0x0000002700277220 */ /* 0x040fe40000410000 */
[C---:B------:R-:W-:Y:S04]  /*1a5c0*/  FMUL.FTZ R14, R0.reuse, R122 ;  /* 0x0000007a000e7220 */ /* 0x040fe80000410000 */
[----:B------:R-:W-:Y:S01]  /*1a5d0*/  FMUL.FTZ R15, R0, R123 ;  /* 0x0000007b000f7220 */ /* 0x000fe20000410000 */
[----:B------:R-:W3:Y:S01]  /*1a5e0*/  MUFU.EX2 R179, R179 ;  /* 0x000000b300b37308 */ /* 0x000ee20000000800 */
[----:B------:R-:W4:Y:S01]  /*1a5f0*/  LDSM.16.MT88.4 R120, [R196+0xc000] ;  /* 0x00c00000c478783b */ /* 0x000f220000004200 */
[C---:B------:R-:W-:Y:S02]  /*1a600*/  FMUL.FTZ R40, R2.reuse, R40 ;  /* 0x0000002802287220 */ /* 0x040fe40000410000 */
[----:B------:R-:W-:Y:S02]  /*1a610*/  FMUL.FTZ R41, R2, R41 ;  /* 0x0000002902297220 */ /* 0x000fe40000410000 */
[C---:B------:R-:W-:Y:S03]  /*1a620*/  HMMA.16816.F32 R12, R128.reuse, R20, R12 ;  /* 0x00000014800c723c */ /* 0x040fe6000000180c */
[----:B--2---:R-:W-:Y:S01]  /*1a630*/  LDSM.16.MT88.4 R148, [R200+0xf800] ;  /* 0x00f80000c894783b */ /* 0x004fe20000004200 */
[C---:B------:R-:W-:Y:S01]  /*1a640*/  FMUL.FTZ R42, R0.reuse, R42 ;  /* 0x0000002a002a7220 */ /* 0x040fe20000410000 */
[----:B------:R-:W-:Y:S01]  /*1a650*/  MUFU.EX2 R181, R181 ;  /* 0x000000b500b57308 */ /* 0x000fe20000000800 */
[----:B------:R-:W-:Y:S02]  /*1a660*/  FMUL.FTZ R43, R0, R43 ;  /* 0x0000002b002b7220 */ /* 0x000fe40000410000 */
[C---:B------:R-:W-:Y:S04]  /*1a670*/  HMMA.16816.F32 R16, R128.reuse, R22, R16 ;  /* 0x000000168010723c */ /* 0x040fe80000001810 */
[C---:B------:R-:W-:Y:S02]  /*1a680*/  FMUL.FTZ R20, R2.reuse, R112 ;  /* 0x0000007002147220 */ /* 0x040fe40000410000 */
[----:B------:R-:W-:Y:S01]  /*1a690*/  FMUL.FTZ R21, R2, R113 ;  /* 0x0000007102157220 */ /* 0x000fe20000410000 */
[----:B------:R-:W2:Y:S01]  /*1a6a0*/  MUFU.EX2 R180, R180 ;  /* 0x000000b400b47308 */ /* 0x000ea20000000800 */
[C---:B------:R-:W-:Y:S04]  /*1a6b0*/  FMUL.FTZ R22, R0.reuse, R114 ;  /* 0x0000007200167220 */ /* 0x040fe80000410000 */
[----:B------:R-:W-:Y:S02]  /*1a6c0*/  FMUL.FTZ R23, R0, R115 ;  /* 0x0000007300177220 */ /* 0x000fe40000410000 */
[----:B------:R-:W5:Y:S01]  /*1a6d0*/  LDSM.16.MT88.4 R112, [R200+0xe000] ;  /* 0x00e00000c870783b */ /* 0x000f620000004200 */
[C---:B------:R-:W-:Y:S02]  /*1a6e0*/  FMUL.FTZ R44, R2.reuse, R44 ;  /* 0x0000002c022c7220 */ /* 0x040fe40000410000 */
[----:B------:R-:W-:Y:S01]  /*1a6f0*/  FMUL.FTZ R45, R2, R45 ;  /* 0x0000002d022d7220 */ /* 0x000fe20000410000 */
[----:B------:R-:W-:Y:S01]  /*1a700*/  MUFU.EX2 R182, R182 ;  /* 0x000000b600b67308 */ /* 0x000fe20000000800 */
[C---:B------:R-:W-:Y:S03]  /*1a710*/  HMMA.16816.F32 R20, R128.reuse, R28, R20 ;  /* 0x0000001c8014723c */ /* 0x040fe60000001814 */
[C---:B------:R-:W-:Y:S02]  /*1a720*/  FMUL.FTZ R46, R0.reuse, R46 ;  /* 0x0000002e002e7220 */ /* 0x040fe40000410000 */
[----:B------:R-:W-:Y:S02]  /*1a730*/  FMUL.FTZ R47, R0, R47 ;  /* 0x0000002f002f7220 */ /* 0x000fe40000410000 */
[C---:B------:R-:W-:Y:S01]  /*1a740*/  FMUL.FTZ R28, R2.reuse, R104 ;  /* 0x00000068021c7220 */ /* 0x040fe20000410000 */
[C---:B------:R-:W-:Y:S01]  /*1a750*/  HMMA.16816.F32 R24, R128.reuse, R30, R24 ;  /* 0x0000001e8018723c */ /* 0x040fe20000001818 */
[----:B------:R-:W1:Y:S03]  /*1a760*/  MUFU.EX2 R183, R183 ;  /* 0x000000b700b77308 */ /* 0x000e660000000800 */
[C---:B------:R-:W-:Y:S02]  /*1a770*/  FMUL.FTZ R29, R2.reuse, R105 ;  /* 0x00000069021d7220 */ /* 0x040fe40000410000 */
[----:B------:R-:W-:Y:S02]  /*1a780*/  FMUL.FTZ R48, R2, R48 ;  /* 0x0000003002307220 */ /* 0x000fe40000410000 */
[C---:B------:R-:W-:Y:S03]  /*1a790*/  FMUL.FTZ R30, R0.reuse, R106 ;  /* 0x0000006a001e7220 */ /* 0x040fe60000410000 */
[----:B------:R-:W-:Y:S01]  /*1a7a0*/  MUFU.EX2 R217, R217 ;  /* 0x000000d900d97308 */ /* 0x000fe20000000800 */
[----:B------:R-:W-:Y:S02]  /*1a7b0*/  FMUL.FTZ R31, R0, R107 ;  /* 0x0000006b001f7220 */ /* 0x000fe40000410000 */
[----:B------:R-:W1:Y:S01]  /*1a7c0*/  LDSM.16.MT88.4 R104, [R198+0xe000] ;  /* 0x00e00000c668783b */ /* 0x000e620000004200 */
[----:B------:R-:W-:Y:S02]  /*1a7d0*/  FMUL.FTZ R49, R2, R49 ;  /* 0x0000003102317220 */ /* 0x000fe40000410000 */
[C---:B------:R-:W-:Y:S02]  /*1a7e0*/  FMUL.FTZ R50, R0.reuse, R50 ;  /* 0x0000003200327220 */ /* 0x040fe40000410000 */
[C---:B----4-:R-:W-:Y:S02]  /*1a7f0*/  HMMA.16816.F32 R28, R128.reuse, R120, R28 ;  /* 0x00000078801c723c */ /* 0x050fe4000000181c */
[----:B------:R-:W4:Y:S01]  /*1a800*/  MUFU.EX2 R222, R222 ;  /* 0x000000de00de7308 */ /* 0x000f220000000800 */
[----:B------:R-:W-:Y:S02]  /*1a810*/  FMUL.FTZ R51, R0, R51 ;  /* 0x0000003300337220 */ /* 0x000fe40000410000 */
[C---:B------:R-:W-:Y:S02]  /*1a820*/  FMUL.FTZ R52, R2.reuse, R52 ;  /* 0x0000003402347220 */ /* 0x040fe40000410000 */
[----:B------:R-:W-:Y:S01]  /*1a830*/  FMUL.FTZ R53, R2, R53 ;  /* 0x0000003502357220 */ /* 0x000fe20000410000 */
[C---:B------:R-:W-:Y:S01]  /*1a840*/  HMMA.16816.F32 R32, R128.reuse, R122, R32 ;  /* 0x0000007a8020723c */ /* 0x040fe20000001820 */
[----:B------:R-:W-:Y:S03]  /*1a850*/  LDSM.16.MT88.4 R120, [R196+0xc800] ;  /* 0x00c80000c478783b */ /* 0x000fe60000004200 */
[C---:B------:R-:W-:Y:S01]  /*1a860*/  FMUL.FTZ R54, R0.reuse, R54 ;  /* 0x0000003600367220 */ /* 0x040fe20000410000 */
[----:B------:R-:W-:Y:S01]  /*1a870*/  MUFU.EX2 R223, R223 ;  /* 0x000000df00df7308 */ /* 0x000fe20000000800 */
[----:B------:R-:W-:Y:S02]  /*1a880*/  FMUL.FTZ R55, R0, R55 ;  /* 0x0000003700377220 */ /* 0x000fe40000410000 */
[C---:B-----5:R-:W-:Y:S04]  /*1a890*/  HMMA.16816.F32 R36, R128.reuse, R112, R36 ;  /* 0x000000708024723c */ /* 0x060fe80000001824 */
[C---:B------:R-:W-:Y:S02]  /*1a8a0*/  FMUL.FTZ R56, R2.reuse, R56 ;  /* 0x0000003802387220 */ /* 0x040fe40000410000 */
[----:B------:R-:W-:Y:S01]  /*1a8b0*/  FMUL.FTZ R57, R2, R57 ;  /* 0x0000003902397220 */ /* 0x000fe20000410000 */
[----:B------:R-:W5:Y:S01]  /*1a8c0*/  MUFU.EX2 R224, R224 ;  /* 0x000000e000e07308 */ /* 0x000f620000000800 */
[C---:B------:R-:W-:Y:S01]  /*1a8d0*/  HMMA.16816.F32 R40, R128.reuse, R114, R40 ;  /* 0x000000728028723c */ /* 0x040fe20000001828 */
[----:B------:R-:W-:Y:S03]  /*1a8e0*/  LDSM.16.MT88.4 R112, [R200+0xc800] ;  /* 0x00c80000c870783b */ /* 0x000fe60000004200 */
[C---:B------:R-:W-:Y:S02]  /*1a8f0*/  FMUL.FTZ R58, R0.reuse, R58 ;  /* 0x0000003a003a7220 */ /* 0x040fe40000410000 */
[----:B------:R-:W-:Y:S02]  /*1a900*/  FMUL.FTZ R59, R0, R59 ;  /* 0x0000003b003b7220 */ /* 0x000fe40000410000 */
[C---:B------:R-:W-:Y:S01]  /*1a910*/  FMUL.FTZ R60, R2.reuse, R60 ;  /* 0x0000003c023c7220 */ /* 0x040fe20000410000 */
[----:B------:R-:W-:Y:S01]  /*1a920*/  MUFU.EX2 R225, R225 ;  /* 0x000000e100e17308 */ /* 0x000fe20000000800 */
[C---:B-1----:R-:W-:Y:S03]  /*1a930*/  HMMA.16816.F32 R44, R128.reuse, R104, R44 ;  /* 0x00000068802c723c */ /* 0x042fe6000000182c */
[----:B------:R-:W-:Y:S02]  /*1a940*/  FMUL.FTZ R61, R2, R61 ;  /* 0x0000003d023d7220 */ /* 0x000fe40000410000 */
[C---:B------:R-:W-:Y:S02]  /*1a950*/  FMUL.FTZ R62, R0.reuse, R62 ;  /* 0x0000003e003e7220 */ /* 0x040fe40000410000 */
[----:B------:R-:W-:Y:S01]  /*1a960*/  FMUL.FTZ R63, R0, R63 ;  /* 0x0000003f003f7220 */ /* 0x000fe20000410000 */
[C---:B------:R-:W-:Y:S01]  /*1a970*/  HMMA.16816.F32 R48, R128.reuse, R106, R48 ;  /* 0x0000006a8030723c */ /* 0x040fe20000001830 */
[----:B------:R-:W1:Y:S01]  /*1a980*/  LDSM.16.MT88.4 R104, [R200+0x10000] ;  /* 0x01000000c868783b */ /* 0x000e620000004200 */
[----:B------:R-:W1:Y:S02]  /*1a990*/  MUFU.EX2 R226, R226 ;  /* 0x000000e200e27308 */ /* 0x000e640000000800 */
[C---:B------:R-:W-:Y:S02]  /*1a9a0*/  FMUL.FTZ R64, R2.reuse, R64 ;  /* 0x0000004002407220 */ /* 0x040fe40000410000 */
[----:B------:R-:W-:Y:S02]  /*1a9b0*/  FMUL.FTZ R65, R2, R65 ;  /* 0x0000004102417220 */ /* 0x000fe40000410000 */
[C---:B------:R-:W-:Y:S04]  /*1a9c0*/  HMMA.16816.F32 R52, R128.reuse, R100, R52 ;  /* 0x000000648034723c */ /* 0x040fe80000001834 */
[C---:B------:R-:W-:Y:S01]  /*1a9d0*/  FMUL.FTZ R66, R0.reuse, R66 ;  /* 0x0000004200427220 */ /* 0x040fe20000410000 */
[----:B------:R-:W-:Y:S01]  /*1a9e0*/  MUFU.EX2 R227, R227 ;  /* 0x000000e300e37308 */ /* 0x000fe20000000800 */
[----:B------:R-:W-:Y:S02]  /*1a9f0*/  FMUL.FTZ R67, R0, R67 ;  /* 0x0000004300437220 */ /* 0x000fe40000410000 */
[C---:B------:R-:W-:Y:S01]  /*1aa00*/  HMMA.16816.F32 R56, R128.reuse, R102, R56 ;  /* 0x000000668038723c */ /* 0x040fe20000001838 */
[----:B------:R-:W2:Y:S03]  /*1aa10*/  LDSM.16.MT88.4 R100, [R198+0x10000] ;  /* 0x01000000c664783b */ /* 0x000ea60000004200 */
[C---:B------:R-:W-:Y:S02]  /*1aa20*/  FMUL.FTZ R68, R2.reuse, R68 ;  /* 0x0000004402447220 */ /* 0x040fe40000410000 */
[----:B------:R-:W-:Y:S01]  /*1aa30*/  FMUL.FTZ R69, R2, R69 ;  /* 0x0000004502457220 */ /* 0x000fe20000410000 */
[----:B------:R-:W2:Y:S01]  /*1aa40*/  MUFU.EX2 R228, R228 ;  /* 0x000000e400e47308 */ /* 0x000ea20000000800 */
[C---:B------:R-:W-:Y:S04]  /*1aa50*/  HMMA.16816.F32 R60, R128.reuse, R108, R60 ;  /* 0x0000006c803c723c */ /* 0x040fe8000000183c */
[C---:B------:R-:W-:Y:S02]  /*1aa60*/  FMUL.FTZ R70, R0.reuse, R70 ;  /* 0x0000004600467220 */ /* 0x040fe40000410000 */
[----:B------:R-:W-:Y:S02]  /*1aa70*/  FMUL.FTZ R71, R0, R71 ;  /* 0x0000004700477220 */ /* 0x000fe40000410000 */
[C---:B------:R-:W-:Y:S01]  /*1aa80*/  HMMA.16816.F32 R64, R128.reuse, R110, R64 ;  /* 0x0000006e8040723c */ /* 0x040fe20000001840 */
[----:B------:R-:W3:Y:S01]  /*1aa90*/  LDSM.16.MT88.4 R108, [R197+0x10000] ;  /* 0x01000000c56c783b */ /* 0x000ee20000004200 */
[----:B------:R-:W-:Y:S02]  /*1aaa0*/  MUFU.EX2 R229, R229 ;  /* 0x000000e500e57308 */ /* 0x000fe40000000800 */
[C---:B------:R-:W-:Y:S02]  /*1aab0*/  FMUL.FTZ R72, R2.reuse, R72 ;  /* 0x0000004802487220 */ /* 0x040fe40000410000 */
[----:B------:R-:W-:Y:S02]  /*1aac0*/  FMUL.FTZ R73, R2, R73 ;  /* 0x0000004902497220 */ /* 0x000fe40000410000 */
[C---:B------:R-:W-:Y:S01]  /*1aad0*/  FMUL.FTZ R74, R0.reuse, R74 ;  /* 0x0000004a004a7220 */ /* 0x040fe20000410000 */
[C---:B-1----:R-:W-:Y:S03]  /*1aae0*/  HMMA.16816.F32 R68, R128.reuse, R104, R68 ;  /* 0x000000688044723c */ /* 0x042fe60000001844 */
[----:B------:R-:W-:Y:S01]  /*1aaf0*/  FMUL.FTZ R75, R0, R75 ;  /* 0x0000004b004b7220 */ /* 0x000fe20000410000 */
[----:B------:R-:W1:Y:S01]  /*1ab00*/  MUFU.EX2 R230, R230 ;  /* 0x000000e600e67308 */ /* 0x000e620000000800 */
[C---:B------:R-:W-:Y:S02]  /*1ab10*/  FMUL.FTZ R76, R2.reuse, R76 ;  /* 0x0000004c024c7220 */ /* 0x040fe40000410000 */
[----:B------:R-:W-:Y:S02]  /*1ab20*/  FMUL.FTZ R77, R2, R77 ;  /* 0x0000004d024d7220 */ /* 0x000fe40000410000 */
[C---:B------:R-:W-:Y:S01]  /*1ab30*/  FMUL.FTZ R78, R0.reuse, R78 ;  /* 0x0000004e004e7220 */ /* 0x040fe20000410000 */
[C---:B------:R-:W-:Y:S01]  /*1ab40*/  HMMA.16816.F32 R72, R128.reuse, R106, R72 ;  /* 0x0000006a8048723c */ /* 0x040fe20000001848 */
[----:B------:R-:W1:Y:S02]  /*1ab50*/  LDSM.16.MT88.4 R104, [R196+0x10000] ;  /* 0x01000000c468783b */ /* 0x000e640000004200 */
[----:B------:R-:W-:Y:S01]  /*1ab60*/  FMUL.FTZ R79, R0, R79 ;  /* 0x0000004f004f7220 */ /* 0x000fe20000410000 */
[----:B------:R-:W-:Y:S01]  /*1ab70*/  MUFU.EX2 R231, R231 ;  /* 0x000000e700e77308 */ /* 0x000fe20000000800 */
[C---:B------:R-:W-:Y:S02]  /*1ab80*/  FMUL.FTZ R80, R2.reuse, R80 ;  /* 0x0000005002507220 */ /* 0x040fe40000410000 */
[----:B------:R-:W-:Y:S02]  /*1ab90*/  FMUL.FTZ R81, R2, R81 ;  /* 0x0000005102517220 */ /* 0x000fe40000410000 */
[C---:B------:R-:W-:Y:S01]  /*1aba0*/  FMUL.FTZ R82, R0.reuse, R82 ;  /* 0x0000005200527220 */ /* 0x040fe20000410000 */
[C---:B--2---:R-:W-:Y:S03]  /*1abb0*/  HMMA.16816.F32 R76, R128.reuse, R100, R76 ;  /* 0x00000064804c723c */ /* 0x044fe6000000184c */
[----:B------:R-:W-:Y:S01]  /*1abc0*/  FMUL.FTZ R83, R0, R83 ;  /* 0x0000005300537220 */ /* 0x000fe20000410000 */
[----:B------:R-:W2:Y:S01]  /*1abd0*/  MUFU.EX2 R232, R232 ;  /* 0x000000e800e87308 */ /* 0x000ea20000000800 */
[C---:B------:R-:W-:Y:S02]  /*1abe0*/  FMUL.FTZ R84, R2.reuse, R84 ;  /* 0x0000005402547220 */ /* 0x040fe40000410000 */
[----:B------:R-:W-:Y:S01]  /*1abf0*/  FMUL.FTZ R85, R2, R85 ;  /* 0x0000005502557220 */ /* 0x000fe20000410000 */
[----:B------:R-:W-:Y:S01]  /*1ac00*/  F2FP.PACK_AB R100, R177, R176 ;  /* 0x000000b0b164723e */ /* 0x000fe200000000ff */
[C---:B------:R-:W-:Y:S01]  /*1ac10*/  FMUL.FTZ R86, R0.reuse, R86 ;  /* 0x0000005600567220 */ /* 0x040fe20000410000 */
[C---:B------:R-:W-:Y:S03]  /*1ac20*/  HMMA.16816.F32 R80, R128.reuse, R102, R80 ;  /* 0x000000668050723c */ /* 0x040fe60000001850 */
[----:B------:R-:W-:Y:S01]  /*1ac30*/  FMUL.FTZ R87, R0, R87 ;  /* 0x0000005700577220 */ /* 0x000fe20000410000 */
[----:B---3--:R-:W-:Y:S01]  /*1ac40*/  F2FP.PACK_AB R101, R179, R178 ;  /* 0x000000b2b365723e */ /* 0x008fe200000000ff */
[C---:B------:R-:W-:Y:S01]  /*1ac50*/  FMUL.FTZ R88, R2.reuse, R88 ;  /* 0x0000005802587220 */ /* 0x040fe20000410000 */
[----:B------:R-:W3:Y:S01]  /*1ac60*/  MUFU.EX2 R233, R233 ;  /* 0x000000e900e97308 */ /* 0x000ee20000000800 */
[----:B------:R-:W-:Y:S01]  /*1ac70*/  FMUL.FTZ R89, R2, R89 ;  /* 0x0000005902597220 */ /* 0x000fe20000410000 */
[----:B------:R-:W-:Y:S01]  /*1ac80*/  F2FP.PACK_AB R102, R180, R181 ;  /* 0x000000b5b466723e */ /* 0x000fe200000000ff */
[C---:B------:R-:W-:Y:S01]  /*1ac90*/  FMUL.FTZ R90, R0.reuse, R90 ;  /* 0x0000005a005a7220 */ /* 0x040fe20000410000 */
[C---:B------:R-:W-:Y:S03]  /*1aca0*/  HMMA.16816.F32 R84, R128.reuse, R108, R84 ;  /* 0x0000006c8054723c */ /* 0x040fe60000001854 */
[----:B------:R-:W-:Y:S01]  /*1acb0*/  FMUL.FTZ R91, R0, R91 ;  /* 0x0000005b005b7220 */ /* 0x000fe20000410000 */
[----:B------:R-:W-:Y:S01]  /*1acc0*/  F2FP.PACK_AB R103, R183, R182 ;  /* 0x000000b6b767723e */ /* 0x000fe200000000ff */
[C---:B------:R-:W-:Y:S02]  /*1acd0*/  FMUL.FTZ R92, R2.reuse, R92 ;  /* 0x0000005c025c7220 */ /* 0x040fe40000410000 */
[----:B------:R-:W-:Y:S02]  /*1ace0*/  FMUL.FTZ R93, R2, R93 ;  /* 0x0000005d025d7220 */ /* 0x000fe40000410000 */
[C---:B------:R-:W-:Y:S01]  /*1acf0*/  FMUL.FTZ R94, R0.reuse, R94 ;  /* 0x0000005e005e7220 */ /* 0x040fe20000410000 */
[C---:B------:R-:W-:Y:S01]  /*1ad00*/  HMMA.16816.F32 R88, R128.reuse, R110, R88 ;  /* 0x0000006e8058723c */ /* 0x040fe20000001858 */
[----:B------:R-:W2:Y:S02]  /*1ad10*/  LDSM.16.MT88.4 R108, [R197+0xc800] ;  /* 0x00c80000c56c783b */ /* 0x000ea40000004200 */
[----:B------:R-:W-:Y:S02]  /*1ad20*/  FMUL.FTZ R95, R0, R95 ;  /* 0x0000005f005f7220 */ /* 0x000fe40000410000 */
[C---:B------:R-:W-:Y:S02]  /*1ad30*/  FMUL.FTZ R96, R2.reuse, R96 ;  /* 0x0000006002607220 */ /* 0x040fe40000410000 */
[----:B------:R-:W-:Y:S02]  /*1ad40*/  FMUL.FTZ R97, R2, R97 ;  /* 0x0000006102617220 */ /* 0x000fe40000410000 */
[C---:B------:R-:W-:Y:S01]  /*1ad50*/  FMUL.FTZ R98, R0.reuse, R98 ;  /* 0x0000006200627220 */ /* 0x040fe20000410000 */
[C---:B-1----:R-:W-:Y:S03]  /*1ad60*/  HMMA.16816.F32 R92, R128.reuse, R104, R92 ;  /* 0x00000068805c723c */ /* 0x042fe6000000185c */
[----:B------:R-:W-:Y:S02]  /*1ad70*/  FMUL.FTZ R99, R0, R99 ;  /* 0x0000006300637220 */ /* 0x000fe40000410000 */
[--C-:B------:R-:W-:Y:S02]  /*1ad80*/  FFMA.FTZ R134, R134, c[0x0][0x23c], -R144.reuse ;  /* 0x00008f0086867a23 */ /* 0x100fe40000010890 */
[----:B------:R-:W-:Y:S02]  /*1ad90*/  FFMA.FTZ R144, R133, c[0x0][0x23c], -R144 ;  /* 0x00008f0085907a23 */ /* 0x000fe40000010890 */
[----:B------:R-:W-:Y:S01]  /*1ada0*/  FFMA.FTZ R175, R2, R221, R175 ;  /* 0x000000dd02af7223 */ /* 0x000fe200000100af */
[----:B------:R-:W-:Y:S01]  /*1adb0*/  HMMA.16816.F32 R96, R128, R106, R96 ;  /* 0x0000006a8060723c */ /* 0x000fe20000001860 */
[----:B------:R-:W1:Y:S01]  /*1adc0*/  LDSM.16.MT88.4 R104, [R196+0xe800] ;  /* 0x00e80000c468783b */ /* 0x000e620000004200 */
[----:B------:R2:W-:Y:S01]  /*1add0*/  MUFU.EX2 R133, R144 ;  /* 0x0000009000857308 */ /* 0x0005e20000000800 */
[----:B------:R-:W-:Y:S02]  /*1ade0*/  FFMA.FTZ R171, R0, R219, R171 ;  /* 0x000000db00ab7223 */ /* 0x000fe400000100ab */
[----:B------:R-:W-:Y:S02]  /*1adf0*/  FADD.FTZ R174, R174, R175 ;  /* 0x000000afaeae7221 */ /* 0x000fe40000010000 */
[----:B------:R-:W-:Y:S01]  /*1ae00*/  FADD.FTZ R170, R170, R171 ;  /* 0x000000abaaaa7221 */ /* 0x000fe20000010000 */
[C---:B------:R-:W-:Y:S01]  /*1ae10*/  HMMA.16816.F32 R4, R100.reuse, R112, R4 ;  /* 0x000000706404723c */ /* 0x040fe20000001804 */
[----:B------:R-:W-:Y:S03]  /*1ae20*/  LDSM.16.MT88.4 R128, [R198+0xf000] ;  /* 0x00f00000c680783b */ /* 0x000fe60000004200 */
[----:B------:R-:W1:Y:S01]  /*1ae30*/  MUFU.EX2 R134, R134 ;  /* 0x0000008600867308 */ /* 0x000e620000000800 */
[----:B------:R-:W-:Y:S03]  /*1ae40*/  FADD.FTZ R173, R173, R174 ;  /* 0x000000aeadad7221 */ /* 0x000fe60000010000 */
[C---:B------:R-:W-:Y:S01]  /*1ae50*/  HMMA.16816.F32 R8, R100.reuse, R114, R8 ;  /* 0x000000726408723c */ /* 0x040fe20000001808 */
[----:B------:R-:W-:Y:S03]  /*1ae60*/  LDSM.16.MT88.4 R112, [R198+0x10800] ;  /* 0x01080000c670783b */ /* 0x000fe60000004200 */
[----:B------:R-:W-:Y:S04]  /*1ae70*/  FADD.FTZ R173, R172, R173 ;  /* 0x000000adacad7221 */ /* 0x000fe80000010000 */
[C---:B------:R-:W-:Y:S01]  /*1ae80*/  HMMA.16816.F32 R12, R100.reuse, R116, R12 ;  /* 0x00000074640c723c */ /* 0x040fe2000000180c */
[----:B--2---:R-:W-:Y:S03]  /*1ae90*/  LDSM.16.MT88.4 R144, [R196+0xd800] ;  /* 0x00d80000c490783b */ /* 0x004fe60000004200 */
[----:B------:R-:W-:Y:S04]  /*1aea0*/  FADD.FTZ R176, R176, R173 ;  /* 0x000000adb0b07221 */ /* 0x000fe80000010000 */
[C---:B------:R-:W-:Y:S01]  /*1aeb0*/  HMMA.16816.F32 R16, R100.reuse, R118, R16 ;  /* 0x000000766410723c */ /* 0x040fe20000001810 */
[----:B------:R-:W-:Y:S03]  /*1aec0*/  LDSM.16.MT88.4 R116, [R197+0x10800] ;  /* 0x01080000c574783b */ /* 0x000fe60000004200 */
[----:B------:R-:W-:Y:S04]  /*1aed0*/  FADD.FTZ R176, R177, R176 ;  /* 0x000000b0b1b07221 */ /* 0x000fe80000010000 */
[C---:B------:R-:W-:Y:S04]  /*1aee0*/  HMMA.16816.F32 R20, R100.reuse, R108, R20 ;  /* 0x0000006c6414723c */ /* 0x040fe80000001814 */
[----:B------:R-:W-:Y:S04]  /*1aef0*/  FADD.FTZ R181, R181, R176 ;  /* 0x000000b0b5b57221 */ /* 0x000fe80000010000 */
[C---:B------:R-:W-:Y:S01]  /*1af00*/  HMMA.16816.F32 R24, R100.reuse, R110, R24 ;  /* 0x0000006e6418723c */ /* 0x040fe20000001818 */
[----:B------:R-:W2:Y:S03]  /*1af10*/  LDSM.16.MT88.4 R108, [R200+0x10800] ;  /* 0x01080000c86c783b */ /* 0x000ea60000004200 */
[----:B------:R-:W-:Y:S04]  /*1af20*/  FADD.FTZ R180, R180, R181 ;  /* 0x000000b5b4b47221 */ /* 0x000fe80000010000 */
        /* <DEDUP_REMOVED lines=23> */
[----:B------:R-:W3:Y:S07]  /*1b0a0*/  LDSM.16.MT88.4 R116, [R200+0xf000] ;  /* 0x00f00000c874783b */ /* 0x000eee0000004200 */
[C---:B-1----:R-:W-:Y:S08]  /*1b0b0*/  HMMA.16816.F32 R92, R100.reuse, R104, R92 ;  /* 0x00000068645c723c */ /* 0x042ff0000000185c */
[----:B------:R-:W-:Y:S01]  /*1b0c0*/  HMMA.16816.F32 R96, R100, R106, R96 ;  /* 0x0000006a6460723c */ /* 0x000fe20000001860 */
[----:B------:R-:W1:Y:S06]  /*1b0d0*/  LDSM.16.MT88.4 R104, [R196+0xf000] ;  /* 0x00f00000c468783b */ /* 0x000e6c0000004200 */
[----:B----4-:R-:W-:Y:S01]  /*1b0e0*/  F2FP.PACK_AB R100, R222, R217 ;  /* 0x000000d9de64723e */ /* 0x010fe200000000ff */
[----:B------:R-:W-:Y:S01]  /*1b0f0*/  FADD.FTZ R217, R217, R180 ;  /* 0x000000b4d9d97221 */ /* 0x000fe20000010000 */
[----:B-----5:R-:W-:Y:S03]  /*1b100*/  F2FP.PACK_AB R101, R224, R223 ;  /* 0x000000dfe065723e */ /* 0x020fe600000000ff */
[----:B------:R-:W-:Y:S01]  /*1b110*/  F2FP.PACK_AB R102, R226, R225 ;  /* 0x000000e1e266723e */ /* 0x000fe200000000ff */
[----:B------:R-:W-:Y:S01]  /*1b120*/  FADD.FTZ R222, R222, R217 ;  /* 0x000000d9dede7221 */ /* 0x000fe20000010000 */
[----:B------:R-:W-:Y:S03]  /*1b130*/  F2FP.PACK_AB R103, R228, R227 ;  /* 0x000000e3e467723e */ /* 0x000fe600000000ff */
        /* <DEDUP_REMOVED lines=9> */
[----:B------:R-:W4:Y:S07]  /*1b1d0*/  LDSM.16.MT88.4 R112, [R198+0x11000] ;  /* 0x01100000c670783b */ /* 0x000f2e0000004200 */
[C---:B------:R-:W-:Y:S08]  /*1b1e0*/  HMMA.16816.F32 R28, R100.reuse, R124, R28 ;  /* 0x0000007c641c723c */ /* 0x040ff0000000181c */
[C---:B------:R-:W-:Y:S01]  /*1b1f0*/  HMMA.16816.F32 R32, R100.reuse, R126, R32 ;  /* 0x0000007e6420723c */ /* 0x040fe20000001820 */
[----:B------:R-:W-:Y:S07]  /*1b200*/  LDSM.16.MT88.4 R124, [R200+0xd800] ;  /* 0x00d80000c87c783b */ /* 0x000fee0000004200 */
[C---:B---3--:R-:W-:Y:S08]  /*1b210*/  HMMA.16816.F32 R36, R100.reuse, R116, R36 ;  /* 0x000000746424723c */ /* 0x048ff00000001824 */
        /* <DEDUP_REMOVED lines=20> */
[C---:B----4-:R-:W-:Y:S08]  /*1b360*/  HMMA.16816.F32 R76, R100.reuse, R112, R76 ;  /* 0x00000070644c723c */ /* 0x050ff0000000184c */
[C---:B------:R-:W-:Y:S08]  /*1b370*/  HMMA.16816.F32 R80, R100.reuse, R114, R80 ;  /* 0x000000726450723c */ /* 0x040ff00000001850 */
[C---:B---3--:R-:W-:Y:S08]  /*1b380*/  HMMA.16816.F32 R84, R100.reuse, R116, R84 ;  /* 0x000000746454723c */ /* 0x048ff00000001854 */
        /* <DEDUP_REMOVED lines=36> */
[----:B------:R-:W-:Y:S01]  /*1b5d0*/  IADD3 R0, R214, -0x1, RZ ;  /* 0xffffffffd6007810 */ /* 0x000fe20007ffe0ff */
[----:B------:R-:W-:Y:S03]  /*1b5e0*/  HMMA.16816.F32 R96, R136, R14, R96 ;  /* 0x0000000e8860723c */ /* 0x000fe60000001860 */
[----:B------:R-:W-:Y:S01]  /*1b5f0*/  FADD.FTZ R224, R224, R223 ;  /* 0x000000dfe0e07221 */ /* 0x000fe20000010000 */
[----:B------:R-:W-:Y:S02]  /*1b600*/  MOV R214, R0 ;  /* 0x0000000000d67202 */ /* 0x000fe40000000f00 */
[----:B------:R-:W-:Y:S01]  /*1b610*/  MOV R0, R3 ;  /* 0x0000000300007202 */ /* 0x000fe20000000f00 */
[----:B------:R-:W-:Y:S05]  /*1b620*/  FADD.FTZ R227, R227, R224 ;  /* 0x000000e0e3e37221 */ /* 0x000fea0000010000 */
[----:B------:R-:W-:Y:S04]  /*1b630*/  FADD.FTZ R228, R228, R227 ;  /* 0x000000e3e4e47221 */ /* 0x000fe80000010000 */
[----:B------:R-:W-:Y:S04]  /*1b640*/  FADD.FTZ R231, R231, R228 ;  /* 0x000000e4e7e77221 */ /* 0x000fe80000010000 */
[----:B------:R-:W-:Y:S04]  /*1b650*/  FADD.FTZ R231, R232, R231 ;  /* 0x000000e7e8e77221 */ /* 0x000fe80000010000 */
[----:B------:R-:W-:Y:S04]  /*1b660*/  FADD.FTZ R134, R134, R231 ;  /* 0x000000e786867221 */ /* 0x000fe80000010000 */
[----:B------:R-:W-:Y:S01]  /*1b670*/  FADD.FTZ R219, R133, R134 ;  /* 0x0000008685db7221 */ /* 0x000fe20000010000 */
[----:B------:R-:W-:-:S05]  /*1b680*/  @P0 BRA `(.L_x_2522) ;  /* 0xffffcd6000000947 */ /* 0x000fca000383ffff */
.L_x_2518:
        /* <DEDUP_REMOVED lines=257> */
.L_x_2523:
[----:B------:R-:W2:Y:S04]  /*1c6a0*/  S2R R58, SR_CTAID.Z ;  /* 0x00000000003a7919 */ /* 0x000ea80000002700 */
[----:B------:R-:W2:Y:S02]  /*1c6b0*/  S2R R3, SR_CTAID.Y ;  /* 0x0000000000037919 */ /* 0x000ea40000002600 */
[----:B--2---:R-:W-:-:S04]  /*1c6c0*/  IMAD R57, R3, c[0x0][0x1c0], R58 ;  /* 0x0000700003397a24 */ /* 0x004fc800078e023a */
[----:B------:R-:W-:Y:S02]  /*1c6d0*/  IMAD R57, R57, c[0x0][0x214], RZ ;  /* 0x0000850039397a24 */ /* 0x000fe400078e02ff */
.L_x_2524:
        /* <DEDUP_REMOVED lines=54> */
.L_x_2526:
[----:B----4-:R-:W-:Y:S05]  /*1ca40*/  BSYNC B0 ;  /* 0x0000000000007941 */ /* 0x010fea0003800000 */
.L_x_2525:
        /* <DEDUP_REMOVED lines=36> */
.L_x_2528:
[----:B------:R-:W-:Y:S05]  /*1cc90*/  BSYNC B0 ;  /* 0x0000000000007941 */ /* 0x000fea0003800000 */
.L_x_2527:
        /* <DEDUP_REMOVED lines=17> */
.L_x_2530:
[----:B------:R-:W-:Y:S05]  /*1cdb0*/  BSYNC B0 ;  /* 0x0000000000007941 */ /* 0x000fea0003800000 */
.L_x_2529:
        /* <DEDUP_REMOVED lines=17> */
.L_x_2532:
[----:B------:R-:W-:Y:S05]  /*1ced0*/  BSYNC B0 ;  /* 0x0000000000007941 */ /* 0x000fea0003800000 */
.L_x_2531:
        /* <DEDUP_REMOVED lines=17> */
.L_x_2533:
        /* <DEDUP_REMOVED lines=9> */
.L_x_4111:


//--------------------- .text._ZN5flash24flash_fwd_splitkv_kernelI23Flash_fwd_kernel_traitsILi192ELi64ELi64ELi4ELb0ELb0EN7cutlass6half_tE19Flash_kernel_traitsILi192ELi64ELi64ELi4ES3_EELb1ELb0ELb1ELb0ELb0ELb0ELb0ELb1EEEvNS_16Flash_fwd_paramsE --------------------------
	.section	.text._ZN5flash24flash_fwd_splitkv_kernelI23Flash_fwd_kernel_traitsILi192ELi64ELi64ELi4ELb0ELb0EN7cutlass6half_tE19Flash_kernel_traitsILi192ELi64ELi64ELi4ES3_EELb1ELb0ELb1ELb0ELb0ELb0ELb0ELb1EEEvNS_16Flash_fwd_paramsE,"ax",@progbits
	.sectioninfo	@"SHI_REGISTERS=226"
	.align	128
        .global         _ZN5flash24flash_fwd_splitkv_kernelI23Flash_fwd_kernel_traitsILi192ELi64ELi64ELi4ELb0ELb0EN7cutlass6half_tE19Flash_kernel_traitsILi192ELi64ELi64ELi4ES3_EELb1ELb0ELb1ELb0ELb0ELb0ELb0ELb1EEEvNS_16Flash_fwd_paramsE
        .type           _ZN5flash24flash_fwd_splitkv_kernelI23Flash_fwd_kernel_traitsILi192ELi64ELi64ELi4ELb0ELb0EN7cutlass6half_tE19Flash_kernel_traitsILi192ELi64ELi64ELi4ES3_EELb1ELb0ELb1ELb0ELb0ELb0ELb0ELb1EEEvNS_16Flash_fwd_paramsE,@function
        .size           _ZN5flash24flash_fwd_splitkv_kernelI23Flash_fwd_kernel_traitsILi192ELi64ELi64ELi4ELb0ELb0EN7cutlass6half_tE19Flash_kernel_traitsILi192ELi64ELi64ELi4ES3_EELb1ELb0ELb1ELb0ELb0ELb0ELb0ELb1EEEvNS_16Flash_fwd_paramsE,(.L_x_4112 - _ZN5flash24flash_fwd_splitkv_kernelI23Flash_fwd_kernel_traitsILi192ELi64ELi64ELi4ELb0ELb0EN7cutlass6half_tE19Flash_kernel_traitsILi192ELi64ELi64ELi4ES3_EELb1ELb0ELb1ELb0ELb0ELb0ELb0ELb1EEEvNS_16Flash_fwd_paramsE)
        .other          _ZN5flash24flash_fwd_splitkv_kernelI23Flash_fwd_kernel_traitsILi192ELi64ELi64ELi4ELb0ELb0EN7cutlass6half_tE19Flash_kernel_traitsILi192ELi64ELi64ELi4ES3_EELb1ELb0ELb1ELb0ELb0ELb0ELb0ELb1EEEvNS_16Flash_fwd_paramsE,@"STO_CUDA_ENTRY STV_DEFAULT"
_ZN5flash24flash_fwd_splitkv_kernelI23Flash_fwd_kernel_traitsILi192ELi64ELi64ELi4ELb0ELb0EN7cutlass6half_tE19Flash_kernel_traitsILi192ELi64ELi64ELi4ES3_EELb1ELb0ELb1ELb0ELb0ELb0ELb0ELb1EEEvNS_16Flash_fwd_paramsE:
.text._ZN5flash24flash_fwd_splitkv_kernelI23Flash_fwd_kernel_traitsILi192ELi64ELi64ELi4ELb0ELb0EN7cutlass6half_tE19Flash_kernel_traitsILi192ELi64ELi64ELi4ES3_EELb1ELb0ELb1ELb0ELb0ELb0ELb0ELb1EEEvNS_16Flash_fwd_paramsE:
        /* <DEDUP_REMOVED lines=36> */
.L_x_2534:
[----:B-1-34-:R-:W-:Y:S02]  /*0240*/  MOV R71, c[0x0][0x218] ;  /* 0x0000860000477a02 */ /* 0x01afe40000000f00 */
.L_x_2535:
        /* <DEDUP_REMOVED lines=43> */
[----:B------:R-:W-:-:S02]  /*0500*/  @!P0 IMAD R2, R72, c[0x0][0x1e0], RZ ;  /* 0x0000780048028a24 */ /* 0x000fc400078e02ff */
[----:B------:R-:W-:Y:S02]  /*0510*/  IMAD.SHL.U32 R4, R133, 0x8, RZ ;  /* 0x0000000885047824 */ /* 0x000fe400078e00ff */
[----:B------:R-:W-:-:S03]  /*0520*/  @!P0 IMAD.WIDE.U32 R12, R3, c[0x0][0x1e0], RZ ;  /* 0x00007800030c8a25 */ /* 0x000fc600078e00ff */
        /* <DEDUP_REMOVED lines=9> */
[----:B------:R-:W-:Y:S01]  /*05c0*/  IADD3 R9, R4, 0x40, RZ ;  /* 0x0000004004097810 */ /* 0x000fe20007ffe0ff */
[----:B------:R-:W-:Y:S02]  /*05d0*/  IMAD R15, R15, c[0x0][0x1f0], RZ ;  /* 0x00007c000f0f7a24 */ /* 0x000fe400078e02ff */
[----:B------:R-:W-:Y:S01]  /*05e0*/  IMAD R3, R3, c[0x0][0x1c0], R162 ;  /* 0x0000700003037a24 */ /* 0x000fe200078e02a2 */
[----:B------:R-:W-:Y:S01]  /*05f0*/  IADD3.X R7, R7, R11, R2, P0, !PT ;  /* 0x0000000b07077210 */ /* 0x000fe200007fe402 */
[----:B------:R-:W-:Y:S01]  /*0600*/  IMAD R15, R162, c[0x0][0x1f4], R15 ;  /* 0x00007d00a20f7a24 */ /* 0x000fe200078e020f */
[----:B------:R-:W-:Y:S01]  /*0610*/  ISETP.GE.AND P0, PT, R0, R201, PT ;  /* 0x000000c90000720c */ /* 0x000fe20003f06270 */
[----:B------:R-:W-:-:S02]  /*0620*/  IMAD R3, R3, c[0x0][0x214], R62 ;  /* 0x0000850003037a24 */ /* 0x000fc400078e023e */
[----:B------:R-:W-:Y:S01]  /*0630*/  IMAD.WIDE.U32 R162, R162, c[0x0][0x1f0], R6 ;  /* 0x00007c00a2a27a25 */ /* 0x000fe200078e0006 */
[----:B------:R-:W-:Y:S02]  /*0640*/  SHF.R.S32.HI R6, RZ, 0x1f, R0 ;  /* 0x0000001fff067819 */ /* 0x000fe40000011400 */
[----:B------:R-:W-:Y:S02]  /*0650*/  IADD3 R7, R4, 0x80, RZ ;  /* 0x0000008004077810 */ /* 0x000fe40007ffe0ff */
[----:B------:R-:W-:-:S05]  /*0660*/  IADD3 R15, R163, R15, RZ ;  /* 0x0000000fa30f7210 */ /* 0x000fca0007ffe0ff */
        /* <DEDUP_REMOVED lines=14> */
.L_x_2538:
[----:B------:R-:W-:Y:S05]  /*0750*/  BSYNC B0 ;  /* 0x0000000000007941 */ /* 0x000fea0003800000 */
.L_x_2537:
        /* <DEDUP_REMOVED lines=20> */
.L_x_2540:
[----:B------:R-:W-:Y:S05]  /*08a0*/  BSYNC B0 ;  /* 0x0000000000007941 */ /* 0x000fea0003800000 */
.L_x_2539:
        /* <DEDUP_REMOVED lines=20> */
.L_x_2542:
[----:B------:R-:W-:Y:S05]  /*09f0*/  BSYNC B0 ;  /* 0x0000000000007941 */ /* 0x000fea0003800000 */
.L_x_2541:
        /* <DEDUP_REMOVED lines=19> */
.L_x_2544:
[----:B------:R-:W-:Y:S05]  /*0b30*/  BSYNC B0 ;  /* 0x0000000000007941 */ /* 0x000fea0003800000 */
.L_x_2543:
        /* <DEDUP_REMOVED lines=19> */
.L_x_2536:
        /* <DEDUP_REMOVED lines=44> */
[----:B------:R-:W-:Y:S01]  /*0f30*/  IABS R5, c[0x0][0x1c8] ;  /* 0x0000720000057a13 */ /* 0x000fe20000000000 */
[----:B------:R-:W-:Y:S01]  /*0f40*/  IMAD.MOV R7, RZ, RZ, -R7 ;  /* 0x000000ffff077224 */ /* 0x000fe200078e0a07 */
[----:B------:R-:W-:Y:S02]  /*0f50*/  IABS R3, R162 ;  /* 0x000000a200037213 */ /* 0x000fe40000000000 */
[----:B------:R-:W1:Y:S08]  /*0f60*/  I2F.RP R6, R5 ;  /* 0x0000000500067306 */ /* 0x000e700000209400 */
[----:B-1----:R-:W1:Y:S02]  /*0f70*/  MUFU.RCP R8, R6 ;  /* 0x0000000600087308 */ /* 0x002e640000001000 */
[----:B-1----:R-:W-:-:S06]  /*0f80*/  IADD3 R8, R8, 0xffffffe, RZ ;  /* 0x0ffffffe08087810 */ /* 0x002fcc0007ffe0ff */
[----:B------:R-:W1:Y:S02]  /*0f90*/  F2I.FTZ.U32.TRUNC.NTZ R9, R8 ;  /* 0x0000000800097305 */ /* 0x000e64000021f000 */
[----:B-1----:R-:W-:Y:S01]  /*0fa0*/  IMAD.MOV R2, RZ, RZ, -R9 ;  /* 0x000000ffff027224 */ /* 0x002fe200078e0a09 */
[----:B------:R-:W-:-:S03]  /*0fb0*/  MOV R8, RZ ;  /* 0x000000ff00087202 */ /* 0x000fc60000000f00 */
[----:B------:R-:W-:-:S04]  /*0fc0*/  IMAD R4, R2, R5, RZ ;  /* 0x0000000502047224 */ /* 0x000fc800078e02ff */
[----:B------:R-:W-:-:S04]  /*0fd0*/  IMAD.HI.U32 R4, R9, R4, R8 ;  /* 0x0000000409047227 */ /* 0x000fc800078e0008 */
[----:B------:R-:W-:Y:S02]  /*0fe0*/  IMAD R9, R7, c[0x0][0x2d0], R120 ;  /* 0x0000b40007097a24 */ /* 0x000fe400078e0278 */
[----:B------:R-:W-:-:S04]  /*0ff0*/  IMAD.HI.U32 R4, R4, R3, RZ ;  /* 0x0000000304047227 */ /* 0x000fc800078e00ff */
[----:B------:R-:W-:-:S04]  /*1000*/  IMAD.MOV R2, RZ, RZ, -R4 ;  /* 0x000000ffff027224 */ /* 0x000fc800078e0a04 */
[----:B------:R-:W-:-:S05]  /*1010*/  IMAD R2, R5, R2, R3 ;  /* 0x0000000205027224 */ /* 0x000fca00078e0203 */
[----:B------:R-:W-:-:S13]  /*1020*/  ISETP.GT.U32.AND P0, PT, R5, R2, PT ;  /* 0x000000020500720c */ /* 0x000fda0003f04070 */
[-C--:B------:R-:W-:Y:S02]  /*1030*/  @!P0 IADD3 R2, R2, -R5.reuse, RZ ;  /* 0x8000000502028210 */ /* 0x080fe40007ffe0ff */
[----:B------:R-:W-:Y:S02]  /*1040*/  @!P0 IADD3 R4, R4, 0x1, RZ ;  /* 0x0000000104048810 */ /* 0x000fe40007ffe0ff */
[----:B------:R-:W-:Y:S02]  /*1050*/  ISETP.GE.U32.AND P1, PT, R2, R5, PT ;  /* 0x000000050200720c */ /* 0x000fe40003f26070 */
[----:B------:R-:W-:Y:S02]  /*1060*/  LOP3.LUT R2, R162, c[0x0][0x1c8], RZ, 0x3c, !PT ;  /* 0x00007200a2027a12 */ /* 0x000fe400078e3cff */
[----:B------:R-:W-:Y:S02]  /*1070*/  SHF.R.S32.HI R5, RZ, 0x1f, R9 ;  /* 0x0000001fff057819 */ /* 0x000fe40000011409 */
[----:B------:R-:W-:-:S03]  /*1080*/  ISETP.GE.AND P0, PT, R2, RZ, PT ;  /* 0x000000ff0200720c */ /* 0x000fc60003f06270 */
[----:B------:R-:W-:-:S04]  /*1090*/  IMAD R2, R5, c[0x0][0x198], RZ ;  /* 0x0000660005027a24 */ /* 0x000fc800078e02ff */
        /* <DEDUP_REMOVED lines=22> */
.L_x_2545:
        /* <DEDUP_REMOVED lines=16> */
.L_x_2547:
[----:B------:R-:W-:Y:S01]  /*1300*/  IABS R6, c[0x0][0x1c8] ;  /* 0x0000720000067a13 */ /* 0x000fe20000000000 */
[----:B------:R-:W-:Y:S01]  /*1310*/  @P4 IMAD.IADD R19, R0, 0x1, R19 ;  /* 0x0000000100134824 */ /* 0x000fe200078e0213 */
[----:B------:R-:W-:Y:S02]  /*1320*/  IABS R5, R162 ;  /* 0x000000a200057213 */ /* 0x000fe40000000000 */
[----:B------:R-:W1:Y:S01]  /*1330*/  I2F.RP R7, R6 ;  /* 0x0000000600077306 */ /* 0x000e620000209400 */
[----:B------:R-:W-:Y:S01]  /*1340*/  LEA R120, R135, 0xffffffc0, 0x6 ;  /* 0xffffffc087787811 */ /* 0x000fe200078e30ff */
[----:B------:R-:W-:-:S04]  /*1350*/  @P4 IMAD.WIDE.U32 R22, R19, c[0x0][0x1a0], RZ ;  /* 0x0000680013164a25 */ /* 0x000fc800078e00ff */
[----:B------:R-:W-:-:S04]  /*1360*/  IMAD.WIDE.U32 R8, R120, c[0x0][0x198], R8 ;  /* 0x0000660078087a25 */ /* 0x000fc800078e0008 */
[----:B------:R-:W-:Y:S01]  /*1370*/  @P4 IMAD R19, R19, c[0x0][0x1a4], R23 ;  /* 0x0000690013134a24 */ /* 0x000fe200078e0217 */
        /* <DEDUP_REMOVED lines=17> */
[----:B------:R-:W-:-:S05]  /*1490*/  SHF.R.S32.HI R5, RZ, 0x1f, R120 ;  /* 0x0000001fff057819 */ /* 0x000fca0000011478 */
[----:B------:R-:W-:-:S04]  /*14a0*/  IMAD R7, R5, c[0x0][0x198], RZ ;  /* 0x0000660005077a24 */ /* 0x000fc800078e02ff */
[----:B------:R-:W-:Y:S02]  /*14b0*/  IMAD R6, R120, c[0x0][0x19c], R7 ;  /* 0x0000670078067a24 */ /* 0x000fe400078e0207 */
[----:B------:R-:W-:-:S03]  /*14c0*/  @P2 IADD3 R4, R4, 0x1, RZ ;  /* 0x0000000104042810 */ /* 0x000fc60007ffe0ff */
[----:B------:R-:W-:Y:S02]  /*14d0*/  IADD3 R9, R9, R6, RZ ;  /* 0x0000000609097210 */ /* 0x000fe40007ffe0ff */
[----:B------:R-:W-:Y:S02]  /*14e0*/  @!P1 IADD3 R4, -R4, RZ, RZ ;  /* 0x000000ff04049210 */ /* 0x000fe40007ffe1ff */
[----:B------:R-:W-:-:S04]  /*14f0*/  @!P0 LOP3.LUT R4, RZ, c[0x0][0x1c8], RZ, 0x33, !PT ;  /* 0x00007200ff048a12 */ /* 0x000fc800078e33ff */
[----:B------:R-:W-:Y:S01]  /*1500*/  SHF.R.S32.HI R2, RZ, 0x1f, R4 ;  /* 0x0000001fff027819 */ /* 0x000fe20000011404 */
[----:B------:R-:W-:-:S04]  /*1510*/  IMAD.WIDE.U32 R8, R4, c[0x0][0x1b0], R8 ;  /* 0x00006c0004087a25 */ /* 0x000fc800078e0008 */
[----:B------:R-:W-:Y:S02]  /*1520*/  IMAD R7, R2, c[0x0][0x1b0], RZ ;  /* 0x00006c0002077a24 */ /* 0x000fe400078e02ff */
[----:B------:R-:W-:Y:S02]  /*1530*/  IMAD.MOV.U32 R6, RZ, RZ, R8 ;  /* 0x000000ffff067224 */ /* 0x000fe400078e0008 */
[----:B------:R-:W-:-:S05]  /*1540*/  IMAD R7, R4, c[0x0][0x1b4], R7 ;  /* 0x00006d0004077a24 */ /* 0x000fca00078e0207 */
[----:B------:R-:W-:Y:S01]  /*1550*/  IADD3 R7, R9, R7, RZ ;  /* 0x0000000709077210 */ /* 0x000fe20007ffe0ff */
[----:B------:R-:W-:Y:S01]  /*1560*/  IMAD.MOV.U32 R9, RZ, RZ, R120 ;  /* 0x000000ffff097224 */ /* 0x000fe200078e0078 */
        /* <DEDUP_REMOVED lines=11> */
.L_x_2546:
        /* <DEDUP_REMOVED lines=16> */
[----:B------:R-:W-:Y:S01]  /*1720*/  SHF.R.S32.HI R161, RZ, 0x1f, R160 ;  /* 0x0000001fffa17819 */ /* 0x000fe200000114a0 */
[----:B------:R-:W-:Y:S01]  /*1730*/  @P0 IMAD.WIDE.U32 R24, R202, c[0x0][0x190], RZ ;  /* 0x00006400ca180a25 */ /* 0x000fe200078e00ff */
[----:B------:R-:W-:Y:S02]  /*1740*/  LEA.HI R70, R70, R71, RZ, 0x6 ;  /* 0x0000004746467211 */ /* 0x000fe400078f30ff */
[----:B------:R-:W-:Y:S01]  /*1750*/  SHF.R.S32.HI R153, RZ, 0x1, R152 ;  /* 0x00000001ff997819 */ /* 0x000fe20000011498 */
[C---:B------:R-:W-:Y:S01]  /*1760*/  @!P0 IMAD.WIDE.U32 R12, R73.reuse, c[0x0][0x178], RZ ;  /* 0x00005e00490c8a25 */ /* 0x040fe200078e00ff */
[----:B------:R-:W-:Y:S02]  /*1770*/  SHF.R.S32.HI R70, RZ, 0x6, R70 ;  /* 0x00000006ff467819 */ /* 0x000fe40000011446 */
[----:B------:R-:W-:Y:S01]  /*1780*/  SHF.R.S32.HI R163, RZ, 0x1f, R162 ;  /* 0x0000001fffa37819 */ /* 0x000fe200000114a2 */
[----:B------:R-:W-:Y:S01]  /*1790*/  @!P0 IMAD R0, R73, c[0x0][0x17c], R0 ;  /* 0x00005f0049008a24 */ /* 0x000fe200078e0200 */
[----:B------:R-:W-:Y:S01]  /*17a0*/  IMNMX R70, RZ, R70, !PT ;  /* 0x00000046ff467217 */ /* 0x000fe20007800200 */
[----:B------:R-:W-:-:S02]  /*17b0*/  @P0 IMAD R11, R202, c[0x0][0x194], R25 ;  /* 0x00006500ca0b0a24 */ /* 0x000fc400078e0219 */
[----:B------:R-:W-:Y:S01]  /*17c0*/  @!P0 IMAD.IADD R11, R13, 0x1, R0 ;  /* 0x000000010d0b8824 */ /* 0x000fe200078e0200 */
[----:B------:R-:W-:Y:S01]  /*17d0*/  LOP3.LUT R0, R65, 0xfffffff0, RZ, 0xc0, !PT ;  /* 0xfffffff041007812 */ /* 0x000fe200078ec0ff */
[----:B------:R-:W-:Y:S01]  /*17e0*/  IMAD.IADD R64, R133, 0x1, -R64 ;  /* 0x0000000185407824 */ /* 0x000fe200078e0a40 */
[----:B------:R-:W-:Y:S01]  /*17f0*/  LEA.HI R65, R65, R10, RZ, 0x1 ;  /* 0x0000000a41417211 */ /* 0x000fe200078f08ff */
[----:B------:R-:W-:Y:S02]  /*1800*/  IMAD.SHL.U32 R13, R160, 0x40, RZ ;  /* 0x00000040a00d7824 */ /* 0x000fe400078e00ff */
[----:B------:R-:W-:Y:S01]  /*1810*/  @!P0 IMAD.MOV.U32 R24, RZ, RZ, R12 ;  /* 0x000000ffff188224 */ /* 0x000fe200078e000c */
[----:B------:R-:W-:Y:S01]  /*1820*/  LOP3.LUT R65, R65, 0xfffffffe, RZ, 0xc0, !PT ;  /* 0xfffffffe41417812 */ /* 0x000fe200078ec0ff */
[C---:B------:R-:W-:Y:S01]  /*1830*/  IMAD.SHL.U32 R12, R64.reuse, 0x8, RZ ;  /* 0x00000008400c7824 */ /* 0x040fe200078e00ff */
[----:B------:R-:W-:Y:S01]  /*1840*/  LOP3.LUT R13, R13, 0x1c0, RZ, 0xc0, !PT ;  /* 0x000001c00d0d7812 */ /* 0x000fe200078ec0ff */
[----:B------:R-:W-:Y:S01]  /*1850*/  IMAD.IADD R17, R133, 0x1, -R0 ;  /* 0x0000000185117824 */ /* 0x000fe200078e0a00 */
[----:B------:R-:W-:Y:S01]  /*1860*/  SHF.L.U32 R149, R64, 0x2, RZ ;  /* 0x0000000240957819 */ /* 0x000fe200000006ff */
[----:B------:R-:W-:Y:S01]  /*1870*/  IMAD.IADD R65, R10, 0x1, -R65 ;  /* 0x000000010a417824 */ /* 0x000fe200078e0a41 */
[----:B------:R-:W-:Y:S01]  /*1880*/  LOP3.LUT R21, R13, 0x38, R12, 0xf8, !PT ;  /* 0x000000380d157812 */ /* 0x000fe200078ef80c */
[----:B------:R-:W-:Y:S01]  /*1890*/  IMAD.WIDE R26, R27, 0x40, R160 ;  /* 0x000000401b1a7825 */ /* 0x000fe200078e02a0 */
[----:B------:R-:W-:-:S02]  /*18a0*/  SHF.R.U32.HI R156, RZ, 0x3, R13 ;  /* 0x00000003ff9c7819 */ /* 0x000fc4000001160d */
[----:B------:R-:W-:Y:S01]  /*18b0*/  IADD3 R24, P0, R12, R24, RZ ;  /* 0x000000180c187210 */ /* 0x000fe20007f1e0ff */
[----:B------:R-:W-:Y:S01]  /*18c0*/  IMAD R164, R27, c[0x0][0x190], RZ ;  /* 0x000064001ba47a24 */ /* 0x000fe200078e02ff */
[----:B------:R-:W-:Y:S01]  /*18d0*/  SHF.R.S32.HI R13, RZ, 0x1f, R12 ;  /* 0x0000001fff0d7819 */ /* 0x000fe2000001140c */
[----:B------:R-:W-:Y:S01]  /*18e0*/  IMAD R150, R160, R153, R149 ;  /* 0x00000099a0967224 */ /* 0x000fe200078e0295 */
[----:B------:R-:W-:Y:S01]  /*18f0*/  IADD3 R10, R12, 0x40, RZ ;  /* 0x000000400c0a7810 */ /* 0x000fe20007ffe0ff */
[----:B------:R-:W-:Y:S01]  /*1900*/  IMAD R164, R26, c[0x0][0x194], R164 ;  /* 0x000065001aa47a24 */ /* 0x000fe200078e02a4 */
[----:B------:R-:W-:Y:S01]  /*1910*/  SHF.R.S32.HI R0, RZ, 0x1f, R17 ;  /* 0x0000001fff007819 */ /* 0x000fe20000011411 */
[----:B------:R-:W-:Y:S01]  /*1920*/  IMAD.X R25, R13, 0x1, R11, P0 ;  /* 0x000000010d197824 */ /* 0x000fe200000e060b */
[----:B------:R-:W-:Y:S01]  /*1930*/  ISETP.GE.AND P0, PT, R10, c[0x0][0x220], PT ;  /* 0x000088000a007a0c */ /* 0x000fe20003f06270 */
[----:B------:R-:W-:Y:S01]  /*1940*/  IMAD R167, R163, c[0x0][0x1a8], RZ ;  /* 0x00006a00a3a77a24 */ /* 0x000fe200078e02ff */
[----:B------:R-:W-:Y:S01]  /*1950*/  LEA.HI R3, R0, R17, RZ, 0x3 ;  /* 0x0000001100037211 */ /* 0x000fe200078f18ff */
[----:B------:R-:W-:Y:S01]  /*1960*/  IMAD R157, R161, c[0x0][0x198], RZ ;  /* 0x00006600a19d7a24 */ /* 0x000fe200078e02ff */
[----:B------:R-:W-:Y:S01]  /*1970*/  SEL R11, RZ, 0xffffffff, P0 ;  /* 0xffffffffff0b7807 */ /* 0x000fe20000000000 */
[----:B------:R-:W-:Y:S01]  /*1980*/  IMAD.MOV.U32 R172, RZ, RZ, c[0x0][0x198] ;  /* 0x00006600ffac7624 */ /* 0x000fe200078e00ff */
[C---:B------:R-:W-:Y:S01]  /*1990*/  IADD3 R22, P0, R12.reuse, R22, RZ ;  /* 0x000000160c167210 */ /* 0x040fe20007f1e0ff */
[----:B------:R-:W-:Y:S01]  /*19a0*/  IMAD.IADD R149, R149, 0x1, R150 ;  /* 0x0000000195957824 */ /* 0x000fe200078e0296 */
[----:B------:R-:W-:Y:S01]  /*19b0*/  LOP3.LUT R46, R3, 0xfffffff8, RZ, 0xc0, !PT ;  /* 0xfffffff8032e7812 */ /* 0x000fe200078ec0ff */
[----:B------:R-:W-:Y:S01]  /*19c0*/  IMAD.SHL.U32 R11, R11, 0x2, RZ ;  /* 0x000000020b0b7824 */ /* 0x000fe200078e00ff */
[----:B------:R-:W-:Y:S01]  /*19d0*/  ISETP.GE.AND P1, PT, R12, c[0x0][0x220], PT ;  /* 0x000088000c007a0c */ /* 0x000fe20003f26270 */
[----:B------:R-:W-:Y:S01]  /*19e0*/  IMAD.X R23, R13, 0x1, R19, P0 ;  /* 0x000000010d177824 */ /* 0x000fe200000e0613 */
[----:B------:R-:W-:Y:S01]  /*19f0*/  IADD3 R136, P0, R160, R9, RZ ;  /* 0x00000009a0887210 */ /* 0x000fe20007f1e0ff */
[----:B------:R-:W-:Y:S01]  /*1a00*/  IMAD.IADD R46, R17, 0x1, -R46 ;  /* 0x00000001112e7824 */ /* 0x000fe200078e0a2e */
[----:B------:R-:W-:Y:S01]  /*1a10*/  IADD3 R9, R12, 0x80, RZ ;  /* 0x000000800c097810 */ /* 0x000fe20007ffe0ff */
[----:B------:R-:W-:Y:S01]  /*1a20*/  IMAD.WIDE.U32 R16, R26, c[0x0][0x190], R24 ;  /* 0x000064001a107a25 */ /* 0x000fe200078e0018 */
[----:B------:R-:W-:-:S02]  /*1a30*/  SEL R0, RZ, 0x1, P1 ;  /* 0x00000001ff007807 */ /* 0x000fc40000800000 */
[C---:B------:R-:W-:Y:S01]  /*1a40*/  LOP3.LUT P2, RZ, R46.reuse, 0x4, RZ, 0xc0, !PT ;  /* 0x000000042eff7812 */ /* 0x040fe2000784c0ff */
[----:B------:R-:W-:Y:S01]  /*1a50*/  IMAD.X R5, R161, 0x1, R5, P0 ;  /* 0x00000001a1057824 */ /* 0x000fe200000e0605 */
[----:B------:R-:W-:Y:S01]  /*1a60*/  ISETP.GE.AND P0, PT, R9, c[0x0][0x220], PT ;  /* 0x0000880009007a0c */ /* 0x000fe20003f06270 */
[----:B------:R-:W-:Y:S01]  /*1a70*/  IMAD.IADD R165, R17, 0x1, R164 ;  /* 0x0000000111a57824 */ /* 0x000fe200078e02a4 */
[----:B------:R-:W-:Y:S01]  /*1a80*/  LOP3.LUT P1, RZ, R46, 0x2, RZ, 0xc0, !PT ;  /* 0x000000022eff7812 */ /* 0x000fe2000782c0ff */
[----:B------:R-:W-:Y:S01]  /*1a90*/  IMAD R17, R2, c[0x0][0x1b8], RZ ;  /* 0x00006e0002117a24 */ /* 0x000fe200078e02ff */
[----:B------:R-:W-:Y:S01]  /*1aa0*/  LOP3.LUT R156, R21, R156, RZ, 0x3c, !PT ;  /* 0x0000009c159c7212 */ /* 0x000fe200078e3cff */
[----:B------:R-:W-:Y:S01]  /*1ab0*/  IMAD.SHL.U32 R46, R46, 0x40, RZ ;  /* 0x000000402e2e7824 */ /* 0x000fe200078e00ff */
[----:B------:R-:W-:Y:S01]  /*1ac0*/  LEA.HI R21, R8, R133, RZ, 0x6 ;  /* 0x0000008508157211 */ /* 0x000fe200078f30ff */
[----:B------:R-:W-:Y:S01]  /*1ad0*/  IMAD R18, R4, c[0x0][0x1bc], R17 ;  /* 0x00006f0004127a24 */ /* 0x000fe200078e0211 */
[----:B------:R-:W-:Y:S01]  /*1ae0*/  SEL R154, RZ, 0x4, P0 ;  /* 0x00000004ff9a7807 */ /* 0x000fe20000000000 */
[----:B------:R-:W-:Y:S01]  /*1af0*/  IMAD.SHL.U32 R17, R65, 0x8, RZ ;  /* 0x0000000841117824 */ /* 0x000fe200078e00ff */
[----:B------:R-:W-:Y:S01]  /*1b00*/  IADD3 R158, P0, R12, R6, RZ ;  /* 0x000000060c9e7210 */ /* 0x000fe20007f1e0ff */
[----:B------:R-:W-:Y:S01]  /*1b10*/  IMAD.SHL.U32 R3, R3, 0x40, RZ ;  /* 0x0000004003037824 */ /* 0x000fe200078e00ff */
[----:B------:R-:W-:Y:S01]  /*1b20*/  SHF.L.U32 R21, R21, 0x3, RZ ;  /* 0x0000000315157819 */ /* 0x000fe200000006ff */
[----:B------:R-:W-:Y:S01]  /*1b30*/  IMAD R5, R5, c[0x0][0x1a0], RZ ;  /* 0x0000680005057a24 */ /* 0x000fe200078e02ff */
[----:B------:R-:W-:Y:S01]  /*1b40*/  LOP3.LUT R46, R46, 0x1c0, RZ, 0xc0, !PT ;  /* 0x000001c02e2e7812 */ /* 0x000fe200078ec0ff */
[----:B------:R-:W-:Y:S01]  /*1b50*/  IMAD.X R159, R13, 0x1, R7, P0 ;  /* 0x000000010d9f7824 */ /* 0x000fe200000e0607 */
[----:B------:R-:W-:Y:S01]  /*1b60*/  LOP3.LUT R156, R156, 0xfffffe00, R21, 0xf8, !PT ;  /* 0xfffffe009c9c7812 */ /* 0x000fe200078ef815 */
[----:B------:R-:W-:Y:S01]  /*1b70*/  IMAD.WIDE.U32 R20, R4, c[0x0][0x1b8], R22 ;  /* 0x00006e0004147a25 */ /* 0x000fe200078e0016 */
[----:B------:R-:W-:-:S02]  /*1b80*/  LOP3.LUT R17, R46, 0x8, R17, 0xf8, !PT ;  /* 0x000000082e117812 */ /* 0x000fc400078ef811 */
[----:B------:R-:W-:Y:S01]  /*1b90*/  ISETP.GT.AND P0, PT, R135, R70, PT ;  /* 0x000000468700720c */ /* 0x000fe20003f04270 */
[----:B------:R-:W-:Y:S01]  /*1ba0*/  IMAD.IADD R19, R21, 0x1, R18 ;  /* 0x0000000115137824 */ /* 0x000fe200078e0212 */
[----:B------:R-:W-:Y:S01]  /*1bb0*/  SHF.R.U32.HI R46, RZ, 0x3, R46 ;  /* 0x00000003ff2e7819 */ /* 0x000fe2000001162e */
[----:B------:R-:W-:Y:S01]  /*1bc0*/  IMAD.MOV.U32 R164, RZ, RZ, R16 ;  /* 0x000000ffffa47224 */ /* 0x000fe200078e0010 */
[----:B------:R-:W-:Y:S01]  /*1bd0*/  LEA.HI R8, R8, R133, RZ, 0x5 ;  /* 0x0000008508087211 */ /* 0x000fe200078f28ff */
[----:B------:R-:W-:Y:S01]  /*1be0*/  IMAD R5, R136, c[0x0][0x1a4], R5 ;  /* 0x0000690088057a24 */ /* 0x000fe200078e0205 */
[----:B------:R-:W-:Y:S01]  /*1bf0*/  LOP3.LUT R46, R17, R46, RZ, 0x3c, !PT ;  /* 0x0000002e112e7212 */ /* 0x000fe200078e3cff */
[----:B------:R-:W-:Y:S01]  /*1c00*/  IMAD R167, R162, c[0x0][0x1ac], R167 ;  /* 0x00006b00a2a77a24 */ /* 0x000fe200078e02a7 */
[----:B------:R-:W-:Y:S01]  /*1c10*/  MOV R18, R20 ;  /* 0x0000001400127202 */ /* 0x000fe20000000f00 */
[----:B------:R-:W-:Y:S01]  /*1c20*/  IMAD R157, R160, c[0x0][0x19c], R157 ;  /* 0x00006700a09d7a24 */ /* 0x000fe200078e029d */
[----:B------:R-:W-:Y:S01]  /*1c30*/  LOP3.LUT R11, R11, 0x2, R0, 0xe2, !PT ;  /* 0x000000020b0b7812 */ /* 0x000fe200078ee200 */
[----:B------:R-:W-:Y:S01]  /*1c40*/  IMAD.MOV.U32 R0, RZ, RZ, c[0x0][0x1a0] ;  /* 0x00006800ff007624 */ /* 0x000fe200078e00ff */
[----:B------:R-:W-:Y:S01]  /*1c50*/  LOP3.LUT R46, R46, 0xfffffe00, R3, 0xf8, !PT ;  /* 0xfffffe002e2e7812 */ /* 0x000fe200078ef803 */
[----:B------:R-:W-:Y:S01]  /*1c60*/  IMAD.MOV.U32 R3, RZ, RZ, 0x20 ;  /* 0x00000020ff037424 */ /* 0x000fe200078e00ff */
[----:B------:R-:W-:Y:S01]  /*1c70*/  SHF.R.S32.HI R61, RZ, 0x5, R8 ;  /* 0x00000005ff3d7819 */ /* 0x000fe20000011408 */
[----:B------:R-:W-:Y:S01]  /*1c80*/  IMAD.WIDE.U32 R136, R136, c[0x0][0x1a0], R18 ;  /* 0x0000680088887a25 */ /* 0x000fe200078e0012 */
[----:B------:R-:W-:-:S02]  /*1c90*/  LOP3.LUT R8, R8, 0xffffffe0, RZ, 0xc0, !PT ;  /* 0xffffffe008087812 */ /* 0x000fc400078ec0ff */
[----:B------:R-:W-:Y:S01]  /*1ca0*/  LOP3.LUT R154, R11, R154, RZ, 0xfc, !PT ;  /* 0x0000009a0b9a7212 */ /* 0x000fe200078efcff */
[----:B------:R-:W-:Y:S01]  /*1cb0*/  IMAD.WIDE.U32 R158, R160, c[0x0][0x198], R158 ;  /* 0x00006600a09e7a25 */ /* 0x000fe200078e009e */
[-C--:B------:R-:W-:Y:S02]  /*1cc0*/  SHF.L.U64.HI R199, R172, R103.reuse, c[0x0][0x19c] ;  /* 0x00006700acc77619 */ /* 0x080fe40000010267 */
        /* <DEDUP_REMOVED lines=15> */
[----:B-1----:R-:W-:Y:S01]  /*1dc0*/  SHF.R.S32.HI R5, RZ, 0x1f, R120 ;  /* 0x0000001fff057819 */ /* 0x002fe20000011478 */
[----:B------:R-:W-:Y:S01]  /*1dd0*/  IMAD R14, R72, c[0x0][0x280], RZ ;  /* 0x0000a000480e7a24 */ /* 0x000fe200078e02ff */
[----:B------:R-:W-:Y:S01]  /*1de0*/  SHF.R.S32.HI R11, RZ, 0x1f, R71 ;  /* 0x0000001fff0b7819 */ /* 0x000fe20000011447 */
[C---:B------:R-:W-:Y:S01]  /*1df0*/  IMAD.WIDE.U32 R18, R73.reuse, c[0x0][0x280], R12 ;  /* 0x0000a00049127a25 */ /* 0x040fe200078e000c */
[----:B------:R-:W-:Y:S01]  /*1e00*/  IADD3 R8, P1, P0, R120, R160, -R71 ;  /* 0x000000a078087210 */ /* 0x000fe2000783e847 */
[----:B------:R-:W-:Y:S01]  /*1e10*/  UMOV UR8, 0x60 ;  /* 0x0000006000087882 */ /* 0x000fe20000000000 */
[----:B------:R-:W-:Y:S01]  /*1e20*/  IADD3 R83, P4, R60, 0x40, RZ ;  /* 0x000000403c537810 */ /* 0x000fe20007f9e0ff */
[----:B------:R-:W-:Y:S01]  /*1e30*/  IMAD R7, R73, c[0x0][0x284], R14 ;  /* 0x0000a10049077a24 */ /* 0x000fe200078e020e */
[----:B------:R-:W-:Y:S01]  /*1e40*/  IADD3.X R5, R5, R161, ~R11, P1, P0 ;  /* 0x000000a105057210 */ /* 0x000fe20000fe0c0b */
[----:B------:R-:W-:Y:S01]  /*1e50*/  IMAD R6, R72, c[0x0][0x278], RZ ;  /* 0x00009e0048067a24 */ /* 0x000fe200078e02ff */
[----:B------:R-:W-:Y:S01]  /*1e60*/  IADD3 R91, P2, R60, 0x80, RZ ;  /* 0x000000803c5b7810 */ /* 0x000fe20007f5e0ff */
[----:B------:R-:W-:Y:S01]  /*1e70*/  IMAD.IADD R19, R19, 0x1, R7 ;  /* 0x0000000113137824 */ /* 0x000fe200078e0207 */
[----:B------:R-:W-:Y:S01]  /*1e80*/  IADD3 R143, R151, 0x40, RZ ;  /* 0x00000040978f7810 */ /* 0x000fe20007ffe0ff */
[----:B------:R-:W-:Y:S01]  /*1e90*/  IMAD R7, R5, c[0x0][0x290], RZ ;  /* 0x0000a40005077a24 */ /* 0x000fe200078e02ff */
[----:B------:R-:W-:Y:S01]  /*1ea0*/  IADD3 R142, R151, 0x80, RZ ;  /* 0x00000080978e7810 */ /* 0x000fe20007ffe0ff */
[C---:B------:R-:W-:Y:S01]  /*1eb0*/  IMAD.WIDE.U32 R16, R73.reuse, c[0x0][0x278], R12 ;  /* 0x00009e0049107a25 */ /* 0x040fe200078e000c */
[----:B------:R-:W-:Y:S01]  /*1ec0*/  ULDC.64 UR4, c[0x0][0x1a0] ;  /* 0x0000680000047ab9 */ /* 0x000fe20000000a00 */
[----:B------:R-:W-:Y:S01]  /*1ed0*/  LOP3.LUT R145, R154, 0xffff, RZ, 0xc0, !PT ;  /* 0x0000ffff9a917812 */ /* 0x000fe200078ec0ff */
[----:B------:R-:W-:Y:S01]  /*1ee0*/  UIMAD UR9, UR8, UR5, URZ ;  /* 0x00000005080972a4 */ /* 0x000fe2000f8e023f */
[----:B------:R-:W-:Y:S01]  /*1ef0*/  IMAD R6, R73, c[0x0][0x27c], R6 ;  /* 0x00009f0049067a24 */ /* 0x000fe200078e0206 */
[----:B------:R-:W-:Y:S01]  /*1f00*/  UIMAD.WIDE.U32 UR10, UR8, UR4, URZ ;  /* 0x00000004080a72a5 */ /* 0x000fe2000f8e003f */
[C---:B------:R-:W-:Y:S01]  /*1f10*/  IMAD R7, R8.reuse, c[0x0][0x294], R7 ;  /* 0x0000a50008077a24 */ /* 0x040fe200078e0207 */
[----:B------:R-:W-:Y:S01]  /*1f20*/  ULDC UR5, c[0x0][0x294] ;  /* 0x0000a50000057ab9 */ /* 0x000fe20000000800 */
[----:B------:R-:W-:Y:S01]  /*1f30*/  IMAD.WIDE.U32 R20, R8, c[0x0][0x290], R18 ;  /* 0x0000a40008147a25 */ /* 0x000fe200078e0012 */
[----:B------:R-:W-:Y:S01]  /*1f40*/  UIMAD UR5, UR8, UR5, URZ ;  /* 0x00000005080572a4 */ /* 0x000fe2000f8e023f */
[----:B------:R-:W-:Y:S01]  /*1f50*/  LOP3.LUT R148, R145, 0x1, RZ, 0xc0, !PT ;  /* 0x0000000191947812 */ /* 0x000fe200078ec0ff */
[----:B------:R-:W-:Y:S01]  /*1f60*/  ULDC UR4, c[0x0][0x230] ;  /* 0x00008c0000047ab9 */ /* 0x000fe20000000800 */
        /* <DEDUP_REMOVED lines=14> */
[----:B------:R-:W-:Y:S01]  /*2050*/  UIADD3 UR9, UR11, UR9, URZ ;  /* 0x000000090b097290 */ /* 0x000fe2000fffe03f */
[----:B------:R-:W-:Y:S01]  /*2060*/  SHF.R.S32.HI R126, RZ, 0x1f, R142 ;  /* 0x0000001fff7e7819 */ /* 0x000fe2000001148e */
[----:B------:R-:W-:Y:S01]  /*2070*/  IMAD R5, R8, c[0x0][0x28c], R5 ;  /* 0x0000a30008057a24 */ /* 0x000fe200078e0205 */
[----:B------:R-:W-:Y:S01]  /*2080*/  LEA R114, P1, R6, c[0x0][0x270], 0x1 ;  /* 0x00009c0006727a11 */ /* 0x000fe200078208ff */
[----:B------:R-:W-:Y:S01]  /*2090*/  IMAD.WIDE.U32 R18, R8, c[0x0][0x288], R16 ;  /* 0x0000a20008127a25 */ /* 0x000fe200078e0010 */
[----:B------:R-:W-:-:S03]  /*20a0*/  ULDC.U8 UR8, c[0x0][0x313] ;  /* 0x0000c4c000087ab9 */ /* 0x000fc60000000000 */
        /* <DEDUP_REMOVED lines=25> */
[--C-:B------:R-:W-:Y:S01]  /*2240*/  IMAD.X R3, R132, 0x1, R121.reuse, P1 ;  /* 0x0000000184037824 */ /* 0x100fe200008e0679 */
        /* <DEDUP_REMOVED lines=67> */
.L_x_2641:
[----:B------:R-:W-:Y:S01]  /*2680*/  IMAD.SHL.U32 R15, R11, 0x40, RZ ;  /* 0x000000400b0f7824 */ /* 0x000fe200078e00ff */
[----:B------:R-:W-:Y:S04]  /*2690*/  BSSY B0, `(.L_x_2549) ;  /* 0x0000011000007945 */ /* 0x000fe80003800000 */
[----:B------:R-:W-:Y:S05]  /*26a0*/  IADD3 R14, R15, -0x40, RZ ;  /* 0xffffffc00f0e7810 */ /* 0x000fea0007ffe0ff */
[--C-:B-1----:R-:W-:Y:S02]  /*26b0*/  IMAD.IADD R19, R63, 0x1, -R14.reuse ;  /* 0x000000013f137824 */ /* 0x102fe400078e0a0e */
[----:B------:R-:W-:Y:S03]  /*26c0*/  IMAD.IADD R3, R71, 0x1, -R14 ;  /* 0x0000000147037824 */ /* 0x000fe600078e0a0e */
[C---:B------:R-:W-:Y:S04]  /*26d0*/  ISETP.GE.AND P6, PT, R160.reuse, R19, PT ;  /* 0x00000013a000720c */ /* 0x040fe80003fc6270 */
[----:B------:R-:W-:Y:S11]  /*26e0*/  ISETP.GE.AND P6, PT, R160, R3, !P6 ;  /* 0x00000003a000720c */ /* 0x000ff600077c6270 */
[----:B------:R-:W-:Y:S02]  /*26f0*/  @!UPT UIADD3 URZ, URZ, URZ, URZ ;  /* 0x0000003f3f3ff290 */ /* 0x000fe4000fffe03f */
[----:B---3--:R-:W-:-:S05]  /*2700*/  @!P6 BRA `(.L_x_2550) ;  /* 0x000000900000e947 */ /* 0x008fca0003800000 */
        /* <DEDUP_REMOVED lines=9> */
.L_x_2550:
[----:B------:R-:W-:Y:S05]  /*27a0*/  BSYNC B0 ;  /* 0x0000000000007941 */ /* 0x000fea0003800000 */
.L_x_2549:
        /* <DEDUP_REMOVED lines=18> */
.L_x_2552:
[----:B------:R-:W-:Y:S05]  /*28d0*/  BSYNC B0 ;  /* 0x0000000000007941 */ /* 0x000fea0003800000 */
.L_x_2551:
        /* <DEDUP_REMOVED lines=18> */
.L_x_2554:
[----:B------:R-:W-:Y:S05]  /*2a00*/  BSYNC B0 ;  /* 0x0000000000007941 */ /* 0x000fea0003800000 */
.L_x_2553:
[C---:B------:R-:W-:Y:S01]  /*2a10*/  ISETP.GE.AND P1, PT, R66.reuse, R19, PT ;  /* 0x000000134200720c */ /* 0x040fe20003f26270 */
[----:B------:R-:W-:Y:S03]  /*2a20*/  BSSY B0, `(.L_x_2555) ;  /* 0x0000011000007945 */ /* 0x000fe60003800000 */
[----:B------:R-:W-:Y:S11]  /*2a30*/  ISETP.GE.AND P1, PT, R66, R3, !P1 ;  /* 0x000000034200720c */ /* 0x000ff60004f26270 */
[----:B------:R-:W-:Y:S02]  /*2a40*/  @!UPT UIADD3 URZ, URZ, URZ, URZ ;  /* 0x0000003f3f3ff290 */ /* 0x000fe4000fffe03f */
[----:B------:R-:W-:-:S05]  /*2a50*/  @!P1 BRA `(.L_x_2556) ;  /* 0x000000d000009947 */ /* 0x000fca0003800000 */
[----:B------:R-:W-:Y:S02]  /*2a60*/  ISETP.NE.AND P0, PT, R148, RZ, PT ;  /* 0x000000ff9400720c */ /* 0x000fe40003f05270 */
[----:B------:R-:W-:Y:S05]  /*2a70*/  IADD3 R18, P5, R114, R170, RZ ;  /* 0x000000aa72127210 */ /* 0x000fea0007fbe0ff */
[----:B------:R-:W-:Y:S01]  /*2a80*/  IMAD.X R19, R115, 0x1, R109, P5 ;  /* 0x0000000173137824 */ /* 0x000fe200028e066d */
[----:B------:R-:W-:Y:S04]  /*2a90*/  IADD3 R2, P5, R112, UR10, RZ ;  /* 0x0000000a70027c10 */ /* 0x000fe8000ffbe0ff */
[----:B------:R-:W-:Y:S01]  /*2aa0*/  IADD3.X R3, R113, UR9, RZ, P5, !PT ;  /* 0x0000000971037c10 */ /* 0x000fe2000affe4ff */
[----:B-1----:R-:W2:Y:S01]  /*2ab0*/  @P0 LDG.E.128 R24, [R18.64] ;  /* 0x0000000612180981 */ /* 0x002ea2000c1e1d00 */
[----:B------:R-:W-:Y:S03]  /*2ac0*/  ISETP.NE.AND P5, PT, R147, RZ, PT ;  /* 0x000000ff9300720c */ /* 0x000fe60003fa5270 */
[----:B--2---:R1:W-:Y:S01]  /*2ad0*/  @P0 STG.E.128 [R2.64], R24 ;  /* 0x0000001802000986 */ /* 0x0043e2000c101d06 */
[----:B------:R-:W-:Y:S09]  /*2ae0*/  ISETP.NE.AND P0, PT, R145, RZ, PT ;  /* 0x000000ff9100720c */ /* 0x000ff20003f05270 */
[----:B------:R-:W2:Y:S04]  /*2af0*/  @P5 LDG.E.128 R20, [R18.64+0x80] ;  /* 0x0000800612145981 */ /* 0x000ea8000c1e1d00 */
[----:B--2---:R1:W-:Y:S04]  /*2b00*/  @P5 STG.E.128 [R2.64+0x80], R20 ;  /* 0x0000801402005986 */ /* 0x0043e8000c101d06 */
[----:B------:R-:W2:Y:S04]  /*2b10*/  @P0 LDG.E.128 R4, [R18.64+0x100] ;  /* 0x0001000612040981 */ /* 0x000ea8000c1e1d00 */
[----:B--2---:R1:W-:Y:S02]  /*2b20*/  @P0 STG.E.128 [R2.64+0x100], R4 ;  /* 0x0001000402000986 */ /* 0x0043e4000c101d06 */
.L_x_2556:
[----:B------:R-:W-:Y:S05]  /*2b30*/  BSYNC B0 ;  /* 0x0000000000007941 */ /* 0x000fea0003800000 */
.L_x_2555:
        /* <DEDUP_REMOVED lines=65> */
.L_x_2562:
[----:B------:R-:W-:Y:S05]  /*2f50*/  BSYNC B0 ;  /* 0x0000000000007941 */ /* 0x000fea0003800000 */
.L_x_2561:
        /* <DEDUP_REMOVED lines=54> */
.L_x_2564:
[----:B------:R-:W-:Y:S05]  /*32c0*/  BSYNC B0 ;  /* 0x0000000000007941 */ /* 0x000fea0003800000 */
.L_x_2563:
        /* <DEDUP_REMOVED lines=53> */
.L_x_2560:
[----:B------:R-:W-:Y:S05]  /*3620*/  BSYNC B1 ;  /* 0x0000000000017941 */ /* 0x000fea0003800000 */
.L_x_2559:
        /* <DEDUP_REMOVED lines=64> */
.L_x_2568:
[----:B------:R-:W-:Y:S05]  /*3a30*/  BSYNC B0 ;  /* 0x0000000000007941 */ /* 0x000fea0003800000 */
.L_x_2567:
        /* <DEDUP_REMOVED lines=57> */
.L_x_2570:
[----:B------:R-:W-:Y:S05]  /*3dd0*/  BSYNC B0 ;  /* 0x0000000000007941 */ /* 0x000fea0003800000 */
.L_x_2569:
        /* <DEDUP_REMOVED lines=56> */
.L_x_2566:
[----:B------:R-:W-:Y:S05]  /*4160*/  BSYNC B1 ;  /* 0x0000000000017941 */ /* 0x000fea0003800000 */
.L_x_2565:
        /* <DEDUP_REMOVED lines=64> */
.L_x_2574:
[----:B------:R-:W-:Y:S05]  /*4570*/  BSYNC B0 ;  /* 0x0000000000007941 */ /* 0x000fea0003800000 */
.L_x_2573:
        /* <DEDUP_REMOVED lines=57> */
.L_x_2576:
[----:B------:R-:W-:Y:S05]  /*4910*/  BSYNC B0 ;  /* 0x0000000000007941 */ /* 0x000fea0003800000 */
.L_x_2575:
        /* <DEDUP_REMOVED lines=56> */
.L_x_2572:
[----:B------:R-:W-:Y:S05]  /*4ca0*/  BSYNC B1 ;  /* 0x0000000000017941 */ /* 0x000fea0003800000 */
.L_x_2571:
        /* <DEDUP_REMOVED lines=67> */
.L_x_2580:
[----:B------:R-:W-:Y:S05]  /*50e0*/  BSYNC B0 ;  /* 0x0000000000007941 */ /* 0x000fea0003800000 */
.L_x_2579:
        /* <DEDUP_REMOVED lines=57> */
.L_x_2582:
[----:B------:R-:W-:Y:S05]  /*5480*/  BSYNC B0 ;  /* 0x0000000000007941 */ /* 0x000fea0003800000 */
.L_x_2581:
        /* <DEDUP_REMOVED lines=56> */
.L_x_2578:
[----:B------:R-:W-:Y:S05]  /*5810*/  BSYNC B1 ;  /* 0x0000000000017941 */ /* 0x000fea0003800000 */
.L_x_2577:
        /* <DEDUP_REMOVED lines=8> */
.L_x_2558:
        /* <DEDUP_REMOVED lines=95> */
.L_x_2589:
[----:B------:R-:W-:Y:S05]  /*5e90*/  BSYNC B0 ;  /* 0x0000000000007941 */ /* 0x000fea0003800000 */
.L_x_2588:
[----:B-----5:R2:W-:Y:S02]  /*5ea0*/  STG.E.128 [R110.64], R52 ;  /* 0x000000346e007986 */ /* 0x0205e4000c101d06 */
.L_x_2587:
[----:B------:R-:W-:Y:S05]  /*5eb0*/  BSYNC B1 ;  /* 0x0000000000017941 */ /* 0x000fea0003800000 */
.L_x_2586:
        /* <DEDUP_REMOVED lines=94> */
.L_x_2593:
[----:B------:R-:W-:Y:S05]  /*64a0*/  BSYNC B0 ;  /* 0x0000000000007941 */ /* 0x000fea0003800000 */
.L_x_2592:
[----:B-----5:R3:W-:Y:S02]  /*64b0*/  STG.E.128 [R110.64+0x80], R52 ;  /* 0x000080346e007986 */ /* 0x0207e4000c101d06 */
.L_x_2591:
[----:B------:R-:W-:Y:S05]  /*64c0*/  BSYNC B1 ;  /* 0x0000000000017941 */ /* 0x000fea0003800000 */
.L_x_2590:
        /* <DEDUP_REMOVED lines=93> */
.L_x_2595:
[----:B------:R-:W-:Y:S05]  /*6aa0*/  BSYNC B0 ;  /* 0x0000000000007941 */ /* 0x000fea0003800000 */
.L_x_2594:
[----:B-----5:R3:W-:Y:S02]  /*6ab0*/  STG.E.128 [R110.64+0x100], R52 ;  /* 0x000100346e007986 */ /* 0x0207e4000c101d06 */
.L_x_2585:
[----:B------:R-:W-:Y:S05]  /*6ac0*/  BSYNC B2 ;  /* 0x0000000000027941 */ /* 0x000fea0003800000 */
.L_x_2584:
        /* <DEDUP_REMOVED lines=98> */
.L_x_2601:
[----:B------:R-:W-:Y:S05]  /*70f0*/  BSYNC B0 ;  /* 0x0000000000007941 */ /* 0x000fea0003800000 */
.L_x_2600:
[C---:B------:R-:W-:Y:S04]  /*7100*/  LEA R2, P0, R60.reuse, R110, 0x1 ;  /* 0x0000006e3c027211 */ /* 0x040fe800078008ff */
[----:B------:R-:W-:Y:S05]  /*7110*/  LEA.HI.X R3, R60, R111, R199, 0x1, P0 ;  /* 0x0000006f3c037211 */ /* 0x000fea00000f0cc7 */
[----:B-----5:R1:W-:Y:S04]  /*7120*/  STG.E.128 [R2.64], R56 ;  /* 0x0000003802007986 */ /* 0x0203e8000c101d06 */
.L_x_2599:
[----:B------:R-:W-:Y:S05]  /*7130*/  BSYNC B1 ;  /* 0x0000000000017941 */ /* 0x000fea0003800000 */
.L_x_2598:
        /* <DEDUP_REMOVED lines=96> */
.L_x_2605:
[----:B------:R-:W-:Y:S05]  /*7740*/  BSYNC B0 ;  /* 0x0000000000007941 */ /* 0x000fea0003800000 */
.L_x_2604:
[C---:B------:R-:W-:Y:S04]  /*7750*/  LEA R2, P0, R83.reuse, R110, 0x1 ;  /* 0x0000006e53027211 */ /* 0x040fe800078008ff */
[----:B------:R-:W-:Y:S05]  /*7760*/  LEA.HI.X R3, R83, R111, R84, 0x1, P0 ;  /* 0x0000006f53037211 */ /* 0x000fea00000f0c54 */
[----:B-----5:R4:W-:Y:S04]  /*7770*/  STG.E.128 [R2.64], R56 ;  /* 0x0000003802007986 */ /* 0x0209e8000c101d06 */
.L_x_2603:
[----:B------:R-:W-:Y:S05]  /*7780*/  BSYNC B1 ;  /* 0x0000000000017941 */ /* 0x000fea0003800000 */
.L_x_2602:
        /* <DEDUP_REMOVED lines=95> */
.L_x_2607:
[----:B------:R-:W-:Y:S05]  /*7d80*/  BSYNC B0 ;  /* 0x0000000000007941 */ /* 0x000fea0003800000 */
.L_x_2606:
[C---:B------:R-:W-:Y:S04]  /*7d90*/  LEA R2, P0, R91.reuse, R110, 0x1 ;  /* 0x0000006e5b027211 */ /* 0x040fe800078008ff */
[----:B------:R-:W-:Y:S05]  /*7da0*/  LEA.HI.X R3, R91, R111, R92, 0x1, P0 ;  /* 0x0000006f5b037211 */ /* 0x000fea00000f0c5c */
[----:B-----5:R4:W-:Y:S04]  /*7db0*/  STG.E.128 [R2.64], R56 ;  /* 0x0000003802007986 */ /* 0x0209e8000c101d06 */
.L_x_2597:
[----:B------:R-:W-:Y:S05]  /*7dc0*/  BSYNC B2 ;  /* 0x0000000000027941 */ /* 0x000fea0003800000 */
.L_x_2596:
        /* <DEDUP_REMOVED lines=98> */
.L_x_2613:
[----:B------:R-:W-:Y:S05]  /*83f0*/  BSYNC B0 ;  /* 0x0000000000007941 */ /* 0x000fea0003800000 */
.L_x_2612:
[C---:B------:R-:W-:Y:S04]  /*8400*/  LEA R2, P0, R172.reuse, R110, 0x1 ;  /* 0x0000006eac027211 */ /* 0x040fe800078008ff */
[----:B------:R-:W-:Y:S05]  /*8410*/  LEA.HI.X R3, R172, R111, R78, 0x1, P0 ;  /* 0x0000006fac037211 */ /* 0x000fea00000f0c4e */
[----:B-----5:R4:W-:Y:S04]  /*8420*/  STG.E.128 [R2.64], R56 ;  /* 0x0000003802007986 */ /* 0x0209e8000c101d06 */
.L_x_2611:
[----:B------:R-:W-:Y:S05]  /*8430*/  BSYNC B1 ;  /* 0x0000000000017941 */ /* 0x000fea0003800000 */
.L_x_2610:
        /* <DEDUP_REMOVED lines=96> */
.L_x_2617:
[----:B------:R-:W-:Y:S05]  /*8a40*/  BSYNC B0 ;  /* 0x0000000000007941 */ /* 0x000fea0003800000 */
.L_x_2616:
[C---:B------:R-:W-:Y:S04]  /*8a50*/  LEA R2, P0, R85.reuse, R110, 0x1 ;  /* 0x0000006e55027211 */ /* 0x040fe800078008ff */
[----:B------:R-:W-:Y:S05]  /*8a60*/  LEA.HI.X R3, R85, R111, R86, 0x1, P0 ;  /* 0x0000006f55037211 */ /* 0x000fea00000f0c56 */
[----:B-----5:R4:W-:Y:S04]  /*8a70*/  STG.E.128 [R2.64], R56 ;  /* 0x0000003802007986 */ /* 0x0209e8000c101d06 */
.L_x_2615:
[----:B------:R-:W-:Y:S05]  /*8a80*/  BSYNC B1 ;  /* 0x0000000000017941 */ /* 0x000fea0003800000 */
.L_x_2614:
        /* <DEDUP_REMOVED lines=95> */
.L_x_2619:
[----:B------:R-:W-:Y:S05]  /*9080*/  BSYNC B0 ;  /* 0x0000000000007941 */ /* 0x000fea0003800000 */
.L_x_2618:
[C---:B------:R-:W-:Y:S04]  /*9090*/  LEA R2, P0, R93.reuse, R110, 0x1 ;  /* 0x0000006e5d027211 */ /* 0x040fe800078008ff */
[----:B------:R-:W-:Y:S05]  /*90a0*/  LEA.HI.X R3, R93, R111, R94, 0x1, P0 ;  /* 0x0000006f5d037211 */ /* 0x000fea00000f0c5e */
[----:B-----5:R4:W-:Y:S04]  /*90b0*/  STG.E.128 [R2.64], R56 ;  /* 0x0000003802007986 */ /* 0x0209e8000c101d06 */
.L_x_2609:
[----:B------:R-:W-:Y:S05]  /*90c0*/  BSYNC B2 ;  /* 0x0000000000027941 */ /* 0x000fea0003800000 */
.L_x_2608:
        /* <DEDUP_REMOVED lines=100> */
.L_x_2625:
[----:B------:R-:W-:Y:S05]  /*9710*/  BSYNC B0 ;  /* 0x0000000000007941 */ /* 0x000fea0003800000 */
.L_x_2624:
[C---:B------:R-:W-:Y:S02]  /*9720*/  IMAD R0, R175.reuse, c[0x0][0x19c], RZ ;  /* 0x00006700af007a24 */ /* 0x040fe400078e02ff */
[----:B------:R-:W-:Y:S05]  /*9730*/  IMAD.WIDE.U32 R2, R175, c[0x0][0x198], R110 ;  /* 0x00006600af027a25 */ /* 0x000fea00078e006e */
[----:B------:R-:W-:Y:S05]  /*9740*/  IADD3 R3, R3, R0, RZ ;  /* 0x0000000003037210 */ /* 0x000fea0007ffe0ff */
[----:B-----5:R4:W-:Y:S02]  /*9750*/  STG.E.128 [R2.64], R56 ;  /* 0x0000003802007986 */ /* 0x0209e4000c101d06 */
.L_x_2623:
[----:B------:R-:W-:Y:S05]  /*9760*/  BSYNC B1 ;  /* 0x0000000000017941 */ /* 0x000fea0003800000 */
.L_x_2622:
        /* <DEDUP_REMOVED lines=96> */
.L_x_2629:
[----:B------:R-:W-:Y:S05]  /*9d70*/  BSYNC B0 ;  /* 0x0000000000007941 */ /* 0x000fea0003800000 */
.L_x_2628:
[C---:B------:R-:W-:Y:S04]  /*9d80*/  LEA R2, P0, R98.reuse, R110, 0x1 ;  /* 0x0000006e62027211 */ /* 0x040fe800078008ff */
[----:B------:R-:W-:Y:S05]  /*9d90*/  LEA.HI.X R3, R98, R111, R97, 0x1, P0 ;  /* 0x0000006f62037211 */ /* 0x000fea00000f0c61 */
[----:B-----5:R4:W-:Y:S04]  /*9da0*/  STG.E.128 [R2.64], R56 ;  /* 0x0000003802007986 */ /* 0x0209e8000c101d06 */
.L_x_2627:
[----:B------:R-:W-:Y:S05]  /*9db0*/  BSYNC B1 ;  /* 0x0000000000017941 */ /* 0x000fea0003800000 */
.L_x_2626:
        /* <DEDUP_REMOVED lines=95> */
.L_x_2631:
[----:B------:R-:W-:Y:S05]  /*a3b0*/  BSYNC B0 ;  /* 0x0000000000007941 */ /* 0x000fea0003800000 */
.L_x_2630:
[C---:B------:R-:W-:Y:S04]  /*a3c0*/  LEA R2, P0, R102.reuse, R110, 0x1 ;  /* 0x0000006e66027211 */ /* 0x040fe800078008ff */
[----:B------:R-:W-:Y:S05]  /*a3d0*/  LEA.HI.X R3, R102, R111, R101, 0x1, P0 ;  /* 0x0000006f66037211 */ /* 0x000fea00000f0c65 */
[----:B-----5:R4:W-:Y:S04]  /*a3e0*/  STG.E.128 [R2.64], R56 ;  /* 0x0000003802007986 */ /* 0x0209e8000c101d06 */
.L_x_2621:
[----:B------:R-:W-:Y:S05]  /*a3f0*/  BSYNC B2 ;  /* 0x0000000000027941 */ /* 0x000fea0003800000 */
.L_x_2620:
        /* <DEDUP_REMOVED lines=8> */
.L_x_2557:
        /* <DEDUP_REMOVED lines=11> */
.L_x_2633:
[----:B------:R-:W-:Y:S05]  /*a530*/  BSYNC B0 ;  /* 0x0000000000007941 */ /* 0x000fea0003800000 */
.L_x_2632:
        /* <DEDUP_REMOVED lines=24> */
.L_x_2635:
[----:B------:R-:W-:Y:S05]  /*a6c0*/  BSYNC B0 ;  /* 0x0000000000007941 */ /* 0x000fea0003800000 */
.L_x_2634:
        /* <DEDUP_REMOVED lines=24> */
.L_x_2637:
[----:B------:R-:W-:Y:S05]  /*a850*/  BSYNC B0 ;  /* 0x0000000000007941 */ /* 0x000fea0003800000 */
.L_x_2636:
        /* <DEDUP_REMOVED lines=27> */
.L_x_2638:
[----:B------:R-:W-:Y:S05]  /*aa10*/  BSYNC B0 ;  /* 0x0000000000007941 */ /* 0x000fea0003800000 */
.L_x_2583:
        /* <DEDUP_REMOVED lines=80> */
.L_x_2639:
        /* <DEDUP_REMOVED lines=8> */
.L_x_2640:
[----:B------:R-:W-:Y:S04]  /*afa0*/  IADD3 R11, R11, -0x1, RZ ;  /* 0xffffffff0b0b7810 */ /* 0x000fe80007ffe0ff */
[----:B------:R-:W-:Y:S11]  /*afb0*/  ISETP.GT.AND P0, PT, R11, R70, PT ;  /* 0x000000460b00720c */ /* 0x000ff60003f04270 */
[----:B------:R-:W-:Y:S02]  /*afc0*/  @!UPT UIADD3 URZ, URZ, URZ, URZ ;  /* 0x0000003f3f3ff290 */ /* 0x000fe4000fffe03f */
[----:B------:R-:W-:-:S05]  /*afd0*/  @P0 BRA `(.L_x_2641) ;  /* 0xffff76a000000947 */ /* 0x000fca000383ffff */
.L_x_2548:
        /* <DEDUP_REMOVED lines=100> */
.L_x_2650:
[----:B------:R-:W-:Y:S05]  /*b620*/  BSYNC B0 ;  /* 0x0000000000007941 */ /* 0x000fea0003800000 */
.L_x_2649:
[----:B-----5:R4:W-:Y:S02]  /*b630*/  STS.128 [R203], R16 ;  /* 0x00000010cb007388 */ /* 0x0209e40000000c00 */
.L_x_2648:
[----:B------:R-:W-:Y:S05]  /*b640*/  BSYNC B1 ;  /* 0x0000000000017941 */ /* 0x000fea0003800000 */
.L_x_2647:
        /* <DEDUP_REMOVED lines=46> */
.L_x_2654:
[----:B------:R-:W-:Y:S05]  /*b930*/  BSYNC B0 ;  /* 0x0000000000007941 */ /* 0x000fea0003800000 */
.L_x_2653:
[----:B-----5:R1:W-:Y:S02]  /*b940*/  STS.128 [R203+0x2000], R16 ;  /* 0x00200010cb007388 */ /* 0x0203e40000000c00 */
.L_x_2652:
[----:B------:R-:W-:Y:S05]  /*b950*/  BSYNC B1 ;  /* 0x0000000000017941 */ /* 0x000fea0003800000 */
.L_x_2651:
        /* <DEDUP_REMOVED lines=45> */
.L_x_2656:
[----:B------:R-:W-:Y:S05]  /*bc30*/  BSYNC B0 ;  /* 0x0000000000007941 */ /* 0x000fea0003800000 */
.L_x_2655:
[----:B-----5:R4:W-:Y:S02]  /*bc40*/  STS.128 [R203+0x4000], R16 ;  /* 0x00400010cb007388 */ /* 0x0209e40000000c00 */
.L_x_2646:
[----:B------:R-:W-:Y:S05]  /*bc50*/  BSYNC B2 ;  /* 0x0000000000027941 */ /* 0x000fea0003800000 */
.L_x_2645:
        /* <DEDUP_REMOVED lines=60> */
.L_x_2662:
[----:B------:R-:W-:Y:S05]  /*c020*/  BSYNC B0 ;  /* 0x0000000000007941 */ /* 0x000fea0003800000 */
.L_x_2661:
[----:B-----5:R4:W-:Y:S02]  /*c030*/  STS.128 [R203+0x800], R16 ;  /* 0x00080010cb007388 */ /* 0x0209e40000000c00 */
.L_x_2660:
[----:B------:R-:W-:Y:S05]  /*c040*/  BSYNC B1 ;  /* 0x0000000000017941 */ /* 0x000fea0003800000 */
.L_x_2659:
        /* <DEDUP_REMOVED lines=46> */
.L_x_2666:
[----:B------:R-:W-:Y:S05]  /*c330*/  BSYNC B0 ;  /* 0x0000000000007941 */ /* 0x000fea0003800000 */
.L_x_2665:
[----:B-----5:R1:W-:Y:S02]  /*c340*/  STS.128 [R203+0x2800], R16 ;  /* 0x00280010cb007388 */ /* 0x0203e40000000c00 */
.L_x_2664:
[----:B------:R-:W-:Y:S05]  /*c350*/  BSYNC B1 ;  /* 0x0000000000017941 */ /* 0x000fea0003800000 */
.L_x_2663:
        /* <DEDUP_REMOVED lines=44> */
.L_x_2668:
[----:B------:R-:W-:Y:S05]  /*c620*/  BSYNC B0 ;  /* 0x0000000000007941 */ /* 0x000fea0003800000 */
.L_x_2667:
[----:B-----5:R2:W-:Y:S02]  /*c630*/  STS.128 [R203+0x4800], R32 ;  /* 0x00480020cb007388 */ /* 0x0205e40000000c00 */
.L_x_2658:
[----:B------:R-:W-:Y:S05]  /*c640*/  BSYNC B2 ;  /* 0x0000000000027941 */ /* 0x000fea0003800000 */
.L_x_2657:
        /* <DEDUP_REMOVED lines=10> */
[C---:B--2-4-:R-:W-:Y:S02]  /*c6f0*/  IMAD.SHL.U32 R32, R5.reuse, 0x2, RZ ;  /* 0x0000000205207824 */ /* 0x054fe400078e00ff */
[----:B------:R2:W-:Y:S01]  /*c700*/  @P2 STS.128 [R203+0x1000], RZ ;  /* 0x001000ffcb002388 */ /* 0x0005e20000000c00 */
[----:B------:R-:W-:Y:S02]  /*c710*/  SHF.L.U64.HI R0, R5, 0x1, R0 ;  /* 0x0000000105007819 */ /* 0x000fe40000010200 */
[C---:B------:R-:W-:Y:S02]  /*c720*/  IADD3 R26, P5, R32.reuse, c[0x0][0x2a8], RZ ;  /* 0x0000aa00201a7a10 */ /* 0x040fe40007fbe0ff */
[----:B------:R-:W-:Y:S02]  /*c730*/  IADD3 R32, P4, R32, c[0x0][0x2b0], RZ ;  /* 0x0000ac0020207a10 */ /* 0x000fe40007f9e0ff */
[----:B------:R-:W-:-:S02]  /*c740*/  IADD3.X R27, R0, c[0x0][0x2ac], RZ, P5, !PT ;  /* 0x0000ab00001b7a10 */ /* 0x000fc40002ffe4ff */
[----:B------:R-:W-:Y:S01]  /*c750*/  IADD3.X R33, R0, c[0x0][0x2b4], RZ, P4, !PT ;  /* 0x0000ad0000217a10 */ /* 0x000fe200027fe4ff */
[----:B------:R-:W-:Y:S05]  /*c760*/  @P2 BRA `(.L_x_2672) ;  /* 0x000002d000002947 */ /* 0x000fea0003800000 */
[----:B-1----:R1:W5:Y:S01]  /*c770*/  LDG.E.128 R16, [R14.64] ;  /* 0x000000060e107981 */ /* 0x002362000c1e1d00 */
        /* <DEDUP_REMOVED lines=42> */
.L_x_2674:
[----:B------:R-:W-:Y:S05]  /*ca20*/  BSYNC B0 ;  /* 0x0000000000007941 */ /* 0x000fea0003800000 */
.L_x_2673:
[----:B-----5:R4:W-:Y:S02]  /*ca30*/  STS.128 [R203+0x1000], R16 ;  /* 0x00100010cb007388 */ /* 0x0209e40000000c00 */
.L_x_2672:
[----:B------:R-:W-:Y:S05]  /*ca40*/  BSYNC B1 ;  /* 0x0000000000017941 */ /* 0x000fea0003800000 */
.L_x_2671:
        /* <DEDUP_REMOVED lines=46> */
.L_x_2678:
[----:B------:R-:W-:Y:S05]  /*cd30*/  BSYNC B0 ;  /* 0x0000000000007941 */ /* 0x000fea0003800000 */
.L_x_2677:
[----:B-----5:R4:W-:Y:S02]  /*cd40*/  STS.128 [R203+0x3000], R16 ;  /* 0x00300010cb007388 */ /* 0x0209e40000000c00 */
.L_x_2676:
[----:B------:R-:W-:Y:S05]  /*cd50*/  BSYNC B1 ;  /* 0x0000000000017941 */ /* 0x000fea0003800000 */
.L_x_2675:
        /* <DEDUP_REMOVED lines=46> */
.L_x_2680:
[----:B------:R-:W-:Y:S05]  /*d040*/  BSYNC B0 ;  /* 0x0000000000007941 */ /* 0x000fea0003800000 */
.L_x_2679:
[----:B-----5:R4:W-:Y:S02]  /*d050*/  STS.128 [R203+0x5000], R16 ;  /* 0x00500010cb007388 */ /* 0x0209e40000000c00 */
.L_x_2670:
[----:B------:R-:W-:Y:S05]  /*d060*/  BSYNC B2 ;  /* 0x0000000000027941 */ /* 0x000fea0003800000 */
.L_x_2669:
        /* <DEDUP_REMOVED lines=60> */
.L_x_2685:
[----:B------:R-:W-:Y:S05]  /*d430*/  BSYNC B0 ;  /* 0x0000000000007941 */ /* 0x000fea0003800000 */
.L_x_2684:
[----:B-----5:R4:W-:Y:S02]  /*d440*/  STS.128 [R203+0x1800], R16 ;  /* 0x00180010cb007388 */ /* 0x0209e40000000c00 */
.L_x_2683:
[----:B------:R-:W-:Y:S05]  /*d450*/  BSYNC B1 ;  /* 0x0000000000017941 */ /* 0x000fea0003800000 */
.L_x_2682:
        /* <DEDUP_REMOVED lines=47> */
.L_x_2689:
[----:B------:R-:W-:Y:S05]  /*d750*/  BSYNC B0 ;  /* 0x0000000000007941 */ /* 0x000fea0003800000 */
.L_x_2688:
[----:B-----5:R1:W-:Y:S02]  /*d760*/  STS.128 [R203+0x3800], R12 ;  /* 0x0038000ccb007388 */ /* 0x0203e40000000c00 */
.L_x_2687:
[----:B------:R-:W-:Y:S05]  /*d770*/  BSYNC B1 ;  /* 0x0000000000017941 */ /* 0x000fea0003800000 */
.L_x_2686:
        /* <DEDUP_REMOVED lines=45> */
.L_x_2691:
[----:B------:R-:W-:Y:S05]  /*da50*/  BSYNC B0 ;  /* 0x0000000000007941 */ /* 0x000fea0003800000 */
.L_x_2690:
[----:B-----5:R1:W-:Y:S01]  /*da60*/  STS.128 [R203+0x5800], R12 ;  /* 0x0058000ccb007388 */ /* 0x0203e20000000c00 */
[----:B------:R-:W-:Y:S05]  /*da70*/  BRA `(.L_x_2681) ;  /* 0x00004e1000007947 */ /* 0x000fea0003800000 */
.L_x_2644:
        /* <DEDUP_REMOVED lines=90> */
.L_x_2697:
[----:B------:R-:W-:Y:S05]  /*e020*/  BSYNC B0 ;  /* 0x0000000000007941 */ /* 0x000fea0003800000 */
.L_x_2696:
[----:B-----5:R4:W-:Y:S02]  /*e030*/  STS.128 [R203], R28 ;  /* 0x0000001ccb007388 */ /* 0x0209e40000000c00 */
.L_x_2695:
[----:B------:R-:W-:Y:S05]  /*e040*/  BSYNC B1 ;  /* 0x0000000000017941 */ /* 0x000fea0003800000 */
.L_x_2694:
        /* <DEDUP_REMOVED lines=87> */
.L_x_2701:
[----:B------:R-:W-:Y:S05]  /*e5c0*/  BSYNC B0 ;  /* 0x0000000000007941 */ /* 0x000fea0003800000 */
.L_x_2700:
[----:B-----5:R1:W-:Y:S02]  /*e5d0*/  STS.128 [R203+0x2000], R28 ;  /* 0x0020001ccb007388 */ /* 0x0203e40000000c00 */
.L_x_2699:
[----:B------:R-:W-:Y:S05]  /*e5e0*/  BSYNC B1 ;  /* 0x0000000000017941 */ /* 0x000fea0003800000 */
.L_x_2698:
        /* <DEDUP_REMOVED lines=86> */
.L_x_2703:
[----:B------:R-:W-:Y:S05]  /*eb50*/  BSYNC B0 ;  /* 0x0000000000007941 */ /* 0x000fea0003800000 */
.L_x_2702:
[----:B-----5:R4:W-:Y:S02]  /*eb60*/  STS.128 [R203+0x4000], R28 ;  /* 0x0040001ccb007388 */ /* 0x0209e40000000c00 */
.L_x_2693:
[----:B------:R-:W-:Y:S05]  /*eb70*/  BSYNC B2 ;  /* 0x0000000000027941 */ /* 0x000fea0003800000 */
.L_x_2692:
        /* <DEDUP_REMOVED lines=95> */
.L_x_2709:
[----:B------:R-:W-:Y:S05]  /*f170*/  BSYNC B0 ;  /* 0x0000000000007941 */ /* 0x000fea0003800000 */
.L_x_2708:
[----:B-----5:R4:W-:Y:S02]  /*f180*/  STS.128 [R203+0x800], R28 ;  /* 0x0008001ccb007388 */ /* 0x0209e40000000c00 */
.L_x_2707:
[----:B------:R-:W-:Y:S05]  /*f190*/  BSYNC B1 ;  /* 0x0000000000017941 */ /* 0x000fea0003800000 */
.L_x_2706:
        /* <DEDUP_REMOVED lines=90> */
.L_x_2713:
[----:B------:R-:W-:Y:S05]  /*f740*/  BSYNC B0 ;  /* 0x0000000000007941 */ /* 0x000fea0003800000 */
.L_x_2712:
[----:B-----5:R1:W-:Y:S02]  /*f750*/  STS.128 [R203+0x2800], R28 ;  /* 0x0028001ccb007388 */ /* 0x0203e40000000c00 */
.L_x_2711:
[----:B------:R-:W-:Y:S05]  /*f760*/  BSYNC B1 ;  /* 0x0000000000017941 */ /* 0x000fea0003800000 */
.L_x_2710:
        /* <DEDUP_REMOVED lines=89> */
.L_x_2715:
[----:B------:R-:W-:Y:S05]  /*fd00*/  BSYNC B0 ;  /* 0x0000000000007941 */ /* 0x000fea0003800000 */
.L_x_2714:
[----:B-----5:R1:W-:Y:S02]  /*fd10*/  STS.128 [R203+0x4800], R24 ;  /* 0x00480018cb007388 */ /* 0x0203e40000000c00 */
.L_x_2705:
[----:B------:R-:W-:Y:S05]  /*fd20*/  BSYNC B2 ;  /* 0x0000000000027941 */ /* 0x000fea0003800000 */
.L_x_2704:
        /* <DEDUP_REMOVED lines=96> */
.L_x_2721:
[----:B------:R-:W-:Y:S05]  /*10330*/  BSYNC B0 ;  /* 0x0000000000007941 */ /* 0x000fea0003800000 */
.L_x_2720:
[----:B-----5:R4:W-:Y:S02]  /*10340*/  STS.128 [R203+0x1000], R32 ;  /* 0x00100020cb007388 */ /* 0x0209e40000000c00 */
.L_x_2719:
[----:B------:R-:W-:Y:S05]  /*10350*/  BSYNC B1 ;  /* 0x0000000000017941 */ /* 0x000fea0003800000 */
.L_x_2718:
        /* <DEDUP_REMOVED lines=90> */
.L_x_2725:
[----:B------:R-:W-:Y:S05]  /*10900*/  BSYNC B0 ;  /* 0x0000000000007941 */ /* 0x000fea0003800000 */
.L_x_2724:
[----:B-----5:R4:W-:Y:S02]  /*10910*/  STS.128 [R203+0x3000], R32 ;  /* 0x00300020cb007388 */ /* 0x0209e40000000c00 */
.L_x_2723:
[----:B------:R-:W-:Y:S05]  /*10920*/  BSYNC B1 ;  /* 0x0000000000017941 */ /* 0x000fea0003800000 */
.L_x_2722:
        /* <DEDUP_REMOVED lines=89> */
.L_x_2727:
[----:B------:R-:W-:Y:S05]  /*10ec0*/  BSYNC B0 ;  /* 0x0000000000007941 */ /* 0x000fea0003800000 */
.L_x_2726:
[----:B-----5:R1:W-:Y:S02]  /*10ed0*/  STS.128 [R203+0x5000], R28 ;  /* 0x0050001ccb007388 */ /* 0x0203e40000000c00 */
.L_x_2717:
[----:B------:R-:W-:Y:S05]  /*10ee0*/  BSYNC B2 ;  /* 0x0000000000027941 */ /* 0x000fea0003800000 */
.L_x_2716:
        /* <DEDUP_REMOVED lines=95> */
.L_x_2731:
[----:B------:R-:W-:Y:S05]  /*114e0*/  BSYNC B0 ;  /* 0x0000000000007941 */ /* 0x000fea0003800000 */
.L_x_2730:
[----:B-----5:R1:W-:Y:S02]  /*114f0*/  STS.128 [R203+0x1800], R16 ;  /* 0x00180010cb007388 */ /* 0x0203e40000000c00 */
.L_x_2729:
[----:B------:R-:W-:Y:S05]  /*11500*/  BSYNC B1 ;  /* 0x0000000000017941 */ /* 0x000fea0003800000 */
.L_x_2728:
        /* <DEDUP_REMOVED lines=91> */
.L_x_2735:
[----:B------:R-:W-:Y:S05]  /*11ac0*/  BSYNC B0 ;  /* 0x0000000000007941 */ /* 0x000fea0003800000 */
.L_x_2734:
[----:B-----5:R1:W-:Y:S02]  /*11ad0*/  STS.128 [R203+0x3800], R16 ;  /* 0x00380010cb007388 */ /* 0x0203e40000000c00 */
.L_x_2733:
[----:B------:R-:W-:Y:S05]  /*11ae0*/  BSYNC B1 ;  /* 0x0000000000017941 */ /* 0x000fea0003800000 */
.L_x_2732:
        /* <DEDUP_REMOVED lines=94> */
.L_x_2737:
[----:B------:R-:W-:Y:S05]  /*120d0*/  BSYNC B0 ;  /* 0x0000000000007941 */ /* 0x000fea0003800000 */
.L_x_2736:
[----:B-----5:R4:W-:Y:S01]  /*120e0*/  STS.128 [R203+0x5800], R12 ;  /* 0x0058000ccb007388 */ /* 0x0209e20000000c00 */
[----:B------:R-:W-:Y:S05]  /*120f0*/  BRA `(.L_x_2681) ;  /* 0x0000079000007947 */ /* 0x000fea0003800000 */
.L_x_2643:
        /* <DEDUP_REMOVED lines=27> */
.L_x_2739:
[----:B------:R-:W-:Y:S05]  /*122b0*/  BSYNC B0 ;  /* 0x0000000000007941 */ /* 0x000fea0003800000 */
.L_x_2738:
        /* <DEDUP_REMOVED lines=29> */
.L_x_2741:
[----:B------:R-:W-:Y:S05]  /*12490*/  BSYNC B0 ;  /* 0x0000000000007941 */ /* 0x000fea0003800000 */
.L_x_2740:
        /* <DEDUP_REMOVED lines=30> */
.L_x_2743:
[----:B------:R-:W-:Y:S05]  /*12680*/  BSYNC B0 ;  /* 0x0000000000007941 */ /* 0x000fea0003800000 */
.L_x_2742:
        /* <DEDUP_REMOVED lines=32> */
.L_x_2681:
[----:B------:R-:W-:Y:S05]  /*12890*/  BSYNC B3 ;  /* 0x0000000000037941 */ /* 0x000fea0003800000 */
.L_x_2642:
[----:B------:R-:W-:Y:S01]  /*128a0*/  IADD3 R207, R135, -0x1, RZ ;  /* 0xffffffff87cf7810 */ /* 0x000fe20007ffe0ff */
[----:B------:R-:W-:Y:S01]  /*128b0*/  BSSY B0, `(.L_x_2744) ;  /* 0x0000023000007945 */ /* 0x000fe20003800000 */
[----:B------:R-:W-:Y:S02]  /*128c0*/  LEA R206, P0, R158, c[0x0][0x168], 0x1 ;  /* 0x00005a009ece7a11 */ /* 0x000fe400078008ff */
[----:B------:R-:W-:Y:S01]  /*128d0*/  LOP3.LUT R208, R154, 0xffff, RZ, 0xc0, !PT ;  /* 0x0000ffff9ad07812 */ /* 0x000fe200078ec0ff */
[----:B------:R-:W-:Y:S01]  /*128e0*/  IMAD.SHL.U32 R44, R207, 0x40, RZ ;  /* 0x00000040cf2c7824 */ /* 0x000fe200078e00ff */
[----:B------:R-:W-:Y:S02]  /*128f0*/  LEA.HI.X R209, R158, c[0x0][0x16c], R157, 0x1, P0 ;  /* 0x00005b009ed17a11 */ /* 0x000fe400000f0c9d */
[----:B------:R-:W-:Y:S01]  /*12900*/  LOP3.LUT R88, R208, 0xff, RZ, 0xc0, !PT ;  /* 0x000000ffd0587812 */ /* 0x000fe200078ec0ff */
[----:B-12---:R-:W-:-:S05]  /*12910*/  IMAD.IADD R5, R63, 0x1, -R44 ;  /* 0x000000013f057824 */ /* 0x006fca00078e0a2c */
        /* <DEDUP_REMOVED lines=27> */
.L_x_2746:
[----:B------:R2:W-:Y:S02]  /*12ad0*/  STS.128 [R203+0xa000], RZ ;  /* 0x00a000ffcb007388 */ /* 0x0005e40000000c00 */
.L_x_2745:
[----:B------:R-:W-:Y:S05]  /*12ae0*/  BSYNC B0 ;  /* 0x0000000000007941 */ /* 0x000fea0003800000 */
.L_x_2744:
        /* <DEDUP_REMOVED lines=31> */
.L_x_2749:
[----:B------:R1:W-:Y:S02]  /*12ce0*/  STS.128 [R203+0xa800], RZ ;  /* 0x00a800ffcb007388 */ /* 0x0003e40000000c00 */
.L_x_2748:
[----:B------:R-:W-:Y:S05]  /*12cf0*/  BSYNC B0 ;  /* 0x0000000000007941 */ /* 0x000fea0003800000 */
.L_x_2747:
        /* <DEDUP_REMOVED lines=35> */
.L_x_2752:
[----:B------:R1:W-:Y:S02]  /*12f30*/  STS.128 [R203+0xb000], RZ ;  /* 0x00b000ffcb007388 */ /* 0x0003e40000000c00 */
.L_x_2751:
[----:B------:R-:W-:Y:S05]  /*12f40*/  BSYNC B0 ;  /* 0x0000000000007941 */ /* 0x000fea0003800000 */
.L_x_2750:
        /* <DEDUP_REMOVED lines=15> */
[----:B------:R-:W-:Y:S01]  /*13040*/  @!P4 IMAD R0, R0, 0x60, RZ ;  /* 0x000000600000c824 */ /* 0x000fe200078e02ff */
[----:B------:R-:W-:Y:S01]  /*13050*/  @P1 LEA R10, P0, R6, c[0x0][0x168], 0x1 ;  /* 0x00005a00060a1a11 */ /* 0x000fe200078008ff */
[----:B------:R-:W-:-:S04]  /*13060*/  @!P4 IMAD.WIDE.U32 R8, R3, 0x60, R8 ;  /* 0x000000600308c825 */ /* 0x000fc800078e0008 */
        /* <DEDUP_REMOVED lines=19> */
.L_x_2754:
[----:B------:R-:W-:Y:S05]  /*131a0*/  BSYNC B0 ;  /* 0x0000000000007941 */ /* 0x000fea0003800000 */
.L_x_2753:
[----:B------:R-:W-:Y:S01]  /*131b0*/  IMAD R72, R72, c[0x0][0x320], RZ ;  /* 0x0000c80048487a24 */ /* 0x000fe200078e02ff */
[----:B------:R-:W0:Y:S01]  /*131c0*/  LDGDEPBAR ;  /* 0x00000000000079af */ /* 0x000e220000000000 */
[----:B------:R-:W-:-:S04]  /*131d0*/  IMAD.WIDE.U32 R162, R73, c[0x0][0x320], R162 ;  /* 0x0000c80049a27a25 */ /* 0x000fc800078e00a2 */
[----:B------:R-:W-:Y:S01]  /*131e0*/  IMAD R72, R73, c[0x0][0x324], R72 ;  /* 0x0000c90049487a24 */ /* 0x000fe200078e0248 */
[----:B-1----:R-:W-:-:S03]  /*131f0*/  LEA R6, P0, R162, c[0x0][0x318], 0x2 ;  /* 0x0000c600a2067a11 */ /* 0x002fc600078010ff */
[----:B------:R-:W-:-:S05]  /*13200*/  IMAD.IADD R72, R163, 0x1, R72 ;  /* 0x00000001a3487824 */ /* 0x000fca00078e0248 */
[----:B------:R-:W-:-:S06]  /*13210*/  LEA.HI.X R7, R162, c[0x0][0x31c], R72, 0x2, P0 ;  /* 0x0000c700a2077a11 */ /* 0x000fcc00000f1448 */
[----:B------:R-:W5:Y:S01]  /*13220*/  LDG.E R7, [R6.64] ;  /* 0x0000000606077981 */ /* 0x000f62000c1e1900 */
[----:B------:R-:W-:Y:S01]  /*13230*/  ISETP.GE.AND P1, PT, R160, R5, PT ;  /* 0x00000005a000720c */ /* 0x000fe20003f26270 */
[----:B------:R-:W5:Y:S01]  /*13240*/  MUFU.RCP R0, c[0x0][0x238] ;  /* 0x00008e0000007b08 */ /* 0x000f620000001000 */
[----:B------:R-:W-:Y:S01]  /*13250*/  SHF.R.S32.HI R2, RZ, 0x1f, R155 ;  /* 0x0000001fff027819 */ /* 0x000fe2000001149b */
[----:B------:R-:W-:-:S04]  /*13260*/  DEPBAR.LE SB0, 0x0 ;  /* 0x000080000000791a */ /* 0x000fc80000000000 */
[----:B------:R-:W-:Y:S01]  /*13270*/  BAR.SYNC.DEFER_BLOCKING 0x0 ;  /* 0x0000000000007b1d */ /* 0x000fe20000010000 */
[----:B------:R-:W-:Y:S01]  /*13280*/  IMAD.SHL.U32 R210, R133, 0x2, RZ ;  /* 0x0000000285d27824 */ /* 0x000fe200078e00ff */
[----:B------:R-:W-:Y:S02]  /*13290*/  LEA R162, P0, R136, c[0x0][0x170], 0x1 ;  /* 0x00005c0088a27a11 */ /* 0x000fe400078008ff */
[----:B------:R-:W-:Y:S02]  /*132a0*/  LEA.HI R3, R2, R155, RZ, 0x2 ;  /* 0x0000009b02037211 */ /* 0x000fe400078f10ff */
[----:B------:R-:W-:Y:S01]  /*132b0*/  BSSY B0, `(.L_x_2755) ;  /* 0x000001f000007945 */ /* 0x000fe20003800000 */
[----:B------:R-:W-:Y:S02]  /*132c0*/  LOP3.LUT R210, R210, 0x6, RZ, 0xc0, !PT ;  /* 0x00000006d2d27812 */ /* 0x000fe400078ec0ff */
[----:B------:R-:W-:Y:S02]  /*132d0*/  LEA.HI.X R163, R136, c[0x0][0x174], R134, 0x1, P0 ;  /* 0x00005d0088a37a11 */ /* 0x000fe400000f0c86 */
[----:B------:R-:W-:Y:S01]  /*132e0*/  SHF.R.S32.HI R3, RZ, 0x2, R3 ;  /* 0x00000002ff037819 */ /* 0x000fe20000011403 */
[----:B------:R1:W-:Y:S04]  /*132f0*/  @P1 STS.128 [R203+0xc000], RZ ;  /* 0x00c000ffcb001388 */ /* 0x0003e80000000c00 */
[----:B------:R1:W-:Y:S04]  /*13300*/  @P1 STS.128 [R203+0xe000], RZ ;  /* 0x00e000ffcb001388 */ /* 0x0003e80000000c00 */
[----:B------:R1:W-:Y:S01]  /*13310*/  @P1 STS.128 [R203+0x10000], RZ ;  /* 0x010000ffcb001388 */ /* 0x0003e20000000c00 */
[----:B-----5:R-:W-:Y:S01]  /*13320*/  FMUL.FTZ R0, R7, R0 ;  /* 0x0000000007007220 */ /* 0x020fe20000410000 */
[----:B------:R-:W-:Y:S05]  /*13330*/  @P1 BRA `(.L_x_2756) ;  /* 0x0000016000001947 */ /* 0x000fea0003800000 */
[C---:B-1----:R-:W-:Y:S02]  /*13340*/  LOP3.LUT R2, R88.reuse, 0x1, RZ, 0xc0, !PT ;  /* 0x0000000158027812 */ /* 0x042fe400078ec0ff */
        /* <DEDUP_REMOVED lines=20> */
.L_x_2757:
[----:B------:R1:W-:Y:S02]  /*13490*/  STS.128 [R203+0x10000], RZ ;  /* 0x010000ffcb007388 */ /* 0x0003e40000000c00 */
.L_x_2756:
[----:B-1----:R-:W-:Y:S05]  /*134a0*/  BSYNC B0 ;  /* 0x0000000000007941 */ /* 0x002fea0003800000 */
.L_x_2755:
        /* <DEDUP_REMOVED lines=32> */
.L_x_2760:
[----:B------:R1:W-:Y:S02]  /*136b0*/  STS.128 [R203+0x10800], RZ ;  /* 0x010800ffcb007388 */ /* 0x0003e40000000c00 */
.L_x_2759:
[----:B------:R-:W-:Y:S05]  /*136c0*/  BSYNC B0 ;  /* 0x0000000000007941 */ /* 0x000fea0003800000 */
.L_x_2758:
        /* <DEDUP_REMOVED lines=36> */
.L_x_2763:
[----:B------:R1:W-:Y:S02]  /*13910*/  STS.128 [R203+0x11000], RZ ;  /* 0x011000ffcb007388 */ /* 0x0003e40000000c00 */
.L_x_2762:
[----:B------:R-:W-:Y:S05]  /*13920*/  BSYNC B0 ;  /* 0x0000000000007941 */ /* 0x000fea0003800000 */
.L_x_2761:
        /* <DEDUP_REMOVED lines=41> */
.L_x_2766:
[----:B------:R1:W-:Y:S02]  /*13bc0*/  STS.128 [R203+0x11800], RZ ;  /* 0x011800ffcb007388 */ /* 0x0003e40000000c00 */
.L_x_2765:
[----:B------:R-:W-:Y:S05]  /*13bd0*/  BSYNC B0 ;  /* 0x0000000000007941 */ /* 0x000fea0003800000 */
.L_x_2764:
[C---:B------:R-:W-:Y:S01]  /*13be0*/  IMAD.SHL.U32 R2, R64.reuse, 0x40, RZ ;  /* 0x0000004040027824 */ /* 0x040fe200078e00ff */
[----:B------:R-:W-:Y:S01]  /*13bf0*/  R2P PR, R64, 0x6 ;  /* 0x0000000640007804 */ /* 0x000fe20000000000 */
[----:B------:R-:W-:Y:S01]  /*13c00*/  IMAD.SHL.U32 R160, R160, 0x8, RZ ;  /* 0x00000008a0a07824 */ /* 0x000fe200078e00ff */
[----:B------:R-:W0:Y:S01]  /*13c10*/  LDGDEPBAR ;  /* 0x00000000000079af */ /* 0x000e220000000000 */
[C---:B------:R-:W-:Y:S01]  /*13c20*/  IMAD R198, R61.reuse, 0x400, R46 ;  /* 0x000004003dc67824 */ /* 0x040fe200078e022e */
[----:B-1----:R-:W-:Y:S01]  /*13c30*/  LOP3.LUT R5, R2, 0x1c0, RZ, 0xc0, !PT ;  /* 0x000001c002057812 */ /* 0x002fe200078ec0ff */
[----:B------:R-:W-:Y:S02]  /*13c40*/  IMAD R62, R61, 0x10, R62 ;  /* 0x000000103d3e7824 */ /* 0x000fe400078e023e */
[----:B------:R-:W-:Y:S01]  /*13c50*/  IMAD.SHL.U32 R198, R198, 0x2, RZ ;  /* 0x00000002c6c67824 */ /* 0x000fe200078e00ff */
[----:B------:R-:W-:-:S02]  /*13c60*/  LOP3.LUT R2, R5, 0x8, R160, 0xf8, !PT ;  /* 0x0000000805027812 */ /* 0x000fc400078ef8a0 */
[----:B------:R-:W-:Y:S01]  /*13c70*/  SHF.R.U32.HI R5, RZ, 0x3, R5 ;  /* 0x00000003ff057819 */ /* 0x000fe20000011605 */
[--C-:B------:R-:W-:Y:S01]  /*13c80*/  IMAD R196, R47, 0x2, R198.reuse ;  /* 0x000000022fc47824 */ /* 0x100fe200078e02c6 */
[----:B------:R-:W-:Y:S01]  /*13c90*/  LDSM.16.M88.4 R20, [R198] ;  /* 0x00000000c614783b */ /* 0x000fe20000000200 */
[C---:B------:R-:W-:Y:S01]  /*13ca0*/  IMAD R194, R45.reuse, 0x2, R198 ;  /* 0x000000022dc27824 */ /* 0x040fe200078e02c6 */
[----:B------:R-:W-:Y:S01]  /*13cb0*/  LOP3.LUT R2, R2, R5, RZ, 0x3c, !PT ;  /* 0x0000000502027212 */ /* 0x000fe200078e3cff */
[----:B------:R-:W-:-:S03]  /*13cc0*/  IMAD R193, R45, 0x2, R196 ;  /* 0x000000022dc17824 */ /* 0x000fc600078e02c4 */
[----:B----4-:R-:W-:Y:S01]  /*13cd0*/  LDSM.16.M88.4 R16, [R194] ;  /* 0x00000000c210783b */ /* 0x010fe20000000200 */
[----:B------:R-:W-:-:S03]  /*13ce0*/  IMAD R197, R65, 0x200, R2 ;  /* 0x0000020041c57824 */ /* 0x000fc600078e0202 */
[----:B------:R-:W-:Y:S01]  /*13cf0*/  LDSM.16.M88.4 R64, [R196] ;  /* 0x00000000c440783b */ /* 0x000fe20000000200 */
[----:B------:R-:W-:-:S03]  /*13d00*/  IMAD.SHL.U32 R197, R197, 0x2, RZ ;  /* 0x00000002c5c57824 */ /* 0x000fc600078e00ff */
[----:B------:R-:W-:Y:S02]  /*13d10*/  LDSM.16.M88.4 R72, [R193] ;  /* 0x00000000c148783b */ /* 0x000fe40000000200 */
[C---:B------:R-:W-:Y:S02]  /*13d20*/  IADD3 R2, R197.reuse, 0x6000, RZ ;  /* 0x00006000c5027810 */ /* 0x040fe40007ffe0ff */
[----:B------:R-:W1:Y:S01]  /*13d30*/  LDSM.16.M88.4 R76, [R197+0x6000] ;  /* 0x00600000c54c783b */ /* 0x000e620000000200 */
[----:B------:R-:W-:Y:S02]  /*13d40*/  IADD3 R195, R197, 0x6020, RZ ;  /* 0x00006020c5c37810 */ /* 0x000fe40007ffe0ff */
[----:B------:R-:W-:Y:S01]  /*13d50*/  @P1 IADD3 R195, R2, -0x20, RZ ;  /* 0xffffffe002c31810 */ /* 0x000fe20007ffe0ff */
[----:B------:R-:W4:Y:S01]  /*13d60*/  LDSM.16.M88.4 R36, [R197+0x6800] ;  /* 0x00680000c524783b */ /* 0x000f220000000200 */
[----:B------:R-:W-:Y:S02]  /*13d70*/  IMAD.MOV.U32 R2, RZ, RZ, 0x40 ;  /* 0x00000040ff027424 */ /* 0x000fe400078e00ff */
[C---:B------:R-:W-:Y:S01]  /*13d80*/  IADD3 R187, R195.reuse, 0x800, RZ ;  /* 0x00000800c3bb7810 */ /* 0x040fe20007ffe0ff */
[----:B------:R-:W5:Y:S01]  /*13d90*/  LDSM.16.M88.4 R28, [R197+0x7000] ;  /* 0x00700000c51c783b */ /* 0x000f620000000200 */
[----:B------:R-:W-:-:S02]  /*13da0*/  IADD3 R186, R195, 0x1000, RZ ;  /* 0x00001000c3ba7810 */ /* 0x000fc40007ffe0ff */
[----:B------:R-:W-:Y:S01]  /*13db0*/  SEL R2, R2, 0xffffffc0, !P2 ;  /* 0xffffffc002027807 */ /* 0x000fe20005000000 */
[----:B------:R-:W2:Y:S01]  /*13dc0*/  LDSM.16.M88.4 R8, [R197+0x7800] ;  /* 0x00780000c508783b */ /* 0x000ea20000000200 */
[C---:B------:R-:W-:Y:S02]  /*13dd0*/  IADD3 R185, R195.reuse, 0x1800, RZ ;  /* 0x00001800c3b97810 */ /* 0x040fe40007ffe0ff */
[----:B------:R-:W-:Y:S01]  /*13de0*/  IADD3 R183, R195, 0x2000, RZ ;  /* 0x00002000c3b77810 */ /* 0x000fe20007ffe0ff */
[----:B------:R-:W3:Y:S01]  /*13df0*/  LDSM.16.M88.4 R68, [R195] ;  /* 0x00000000c344783b */ /* 0x000ee20000000200 */
[----:B------:R-:W-:Y:S01]  /*13e00*/  IMAD.IADD R191, R197, 0x1, R2 ;  /* 0x00000001c5bf7824 */ /* 0x000fe200078e0202 */
[----:B------:R-:W-:Y:S01]  /*13e10*/  IADD3 R182, R195, 0x2800, RZ ;  /* 0x00002800c3b67810 */ /* 0x000fe20007ffe0ff */
[----:B------:R-:W-:Y:S01]  /*13e20*/  IMAD.IADD R184, R2, 0x1, R195 ;  /* 0x0000000102b87824 */ /* 0x000fe200078e02c3 */
[----:B------:R-:W2:Y:S01]  /*13e30*/  LDSM.16.M88.4 R56, [R195+0x800] ;  /* 0x00080000c338783b */ /* 0x000ea20000000200 */
[----:B------:R-:W-:-:S02]  /*13e40*/  IADD3 R2, R62, 0x1, R3 ;  /* 0x000000013e027810 */ /* 0x000fc40007ffe003 */
[----:B------:R-:W-:Y:S01]  /*13e50*/  IADD3 R181, R195, 0x3000, RZ ;  /* 0x00003000c3b57810 */ /* 0x000fe20007ffe0ff */
[----:B---3--:R-:W3:Y:S01]  /*13e60*/  LDSM.16.M88.4 R52, [R195+0x1000] ;  /* 0x00100000c334783b */ /* 0x008ee20000000200 */
[----:B------:R-:W-:Y:S02]  /*13e70*/  IADD3 R2, R63, R2, -R201 ;  /* 0x000000023f027210 */ /* 0x000fe40007ffe8c9 */
[C---:B------:R-:W-:Y:S01]  /*13e80*/  IADD3 R180, R195.reuse, 0x3800, RZ ;  /* 0x00003800c3b47810 */ /* 0x040fe20007ffe0ff */
[----:B------:R-:W2:Y:S01]  /*13e90*/  LDSM.16.M88.4 R48, [R195+0x1800] ;  /* 0x00180000c330783b */ /* 0x000ea20000000200 */
[----:B------:R-:W-:Y:S02]  /*13ea0*/  IADD3 R2, R2, c[0x0][0x2e8], RZ ;  /* 0x0000ba0002027a10 */ /* 0x000fe40007ffe0ff */
[C---:B------:R-:W-:Y:S01]  /*13eb0*/  IADD3 R179, R195.reuse, 0x4000, RZ ;  /* 0x00004000c3b37810 */ /* 0x040fe20007ffe0ff */
[----:B------:R-:W2:Y:S01]  /*13ec0*/  LDSM.16.M88.4 R12, [R191+0x6000] ;  /* 0x00600000bf0c783b */ /* 0x000ea20000000200 */
[----:B------:R-:W-:-:S02]  /*13ed0*/  IADD3 R178, R195, 0x4800, RZ ;  /* 0x00004800c3b27810 */ /* 0x000fc40007ffe0ff */
[C---:B------:R-:W-:Y:S01]  /*13ee0*/  IADD3 R177, R195.reuse, 0x5000, RZ ;  /* 0x00005000c3b17810 */ /* 0x040fe20007ffe0ff */
[----:B------:R-:W-:Y:S01]  /*13ef0*/  LDSM.16.M88.4 R84, [R191+0x7000] ;  /* 0x00700000bf54783b */ /* 0x000fe20000000200 */
[----:B------:R-:W-:Y:S01]  /*13f00*/  IADD3 R176, R195, 0x5800, RZ ;  /* 0x00005800c3b07810 */ /* 0x000fe20007ffe0ff */
[C---:B-1----:R-:W-:Y:S02]  /*13f10*/  HMMA.16816.F32 R4, R20.reuse, R76, RZ ;  /* 0x0000004c1404723c */ /* 0x042fe400000018ff */
[----:B------:R-:W-:Y:S06]  /*13f20*/  LDSM.16.M88.4 R80, [R191+0x7800] ;  /* 0x00780000bf50783b */ /* 0x000fec0000000200 */
[C---:B------:R-:W-:Y:S08]  /*13f30*/  HMMA.16816.F32 R76, R20.reuse, R78, RZ ;  /* 0x0000004e144c723c */ /* 0x040ff000000018ff */
[C---:B----4-:R-:W-:Y:S08]  /*13f40*/  HMMA.16816.F32 R40, R20.reuse, R36, RZ ;  /* 0x000000241428723c */ /* 0x050ff000000018ff */
[C---:B-----5:R-:W-:Y:S08]  /*13f50*/  HMMA.16816.F32 R32, R20.reuse, R28, RZ ;  /* 0x0000001c1420723c */ /* 0x060ff000000018ff */
[C---:B------:R-:W-:Y:S08]  /*13f60*/  HMMA.16816.F32 R36, R20.reuse, R38, RZ ;  /* 0x000000261424723c */ /* 0x040ff000000018ff */
[C---:B------:R-:W-:Y:S08]  /*13f70*/  HMMA.16816.F32 R28, R20.reuse, R30, RZ ;  /* 0x0000001e141c723c */ /* 0x040ff000000018ff */
[C---:B--2---:R-:W-:Y:S08]  /*13f80*/  HMMA.16816.F32 R24, R20.reuse, R8, RZ ;  /* 0x000000081418723c */ /* 0x044ff000000018ff */
[----:B------:R-:W-:Y:S01]  /*13f90*/  HMMA.16816.F32 R20, R20, R10, RZ ;  /* 0x0000000a1414723c */ /* 0x000fe200000018ff */
[----:B------:R-:W1:Y:S07]  /*13fa0*/  LDSM.16.M88.4 R8, [R191+0x6800] ;  /* 0x00680000bf08783b */ /* 0x000e6e0000000200 */
[C---:B------:R-:W-:Y:S08]  /*13fb0*/  HMMA.16816.F32 R4, R64.reuse, R68, R4 ;  /* 0x000000444004723c */ /* 0x040ff00000001804 */
[C---:B------:R-:W-:Y:S01]  /*13fc0*/  HMMA.16816.F32 R76, R64.reuse, R70, R76 ;  /* 0x00000046404c723c */ /* 0x040fe2000000184c */
[----:B------:R-:W2:Y:S07]  /*13fd0*/  LDSM.16.M88.4 R68, [R184] ;  /* 0x00000000b844783b */ /* 0x000eae0000000200 */
        /* <DEDUP_REMOVED lines=8> */
[----:B------:R-:W4:Y:S04]  /*14060*/  LDSM.16.M88.4 R48, [R184+0x1000] ;  /* 0x00100000b830783b */ /* 0x000f280000000200 */
[----:B------:R-:W-:Y:S03]  /*14070*/  LDSM.16.M88.4 R64, [R184+0x1800] ;  /* 0x00180000b840783b */ /* 0x000fe60000000200 */
[C---:B------:R-:W-:Y:S08]  /*14080*/  HMMA.16816.F32 R4, R16.reuse, R12, R4 ;  /* 0x0000000c1004723c */ /* 0x040ff00000001804 */
[C---:B------:R-:W-:Y:S01]  /*14090*/  HMMA.16816.F32 R76, R16.reuse, R14, R76 ;  /* 0x0000000e104c723c */ /* 0x040fe2000000184c */
[----:B------:R-:W5:Y:S07]  /*140a0*/  LDSM.16.M88.4 R12, [R197+0x8000] ;  /* 0x00800000c50c783b */ /* 0x000f6e0000000200 */
        /* <DEDUP_REMOVED lines=8> */
[----:B------:R-:W1:Y:S07]  /*14130*/  LDSM.16.M88.4 R16, [R197+0x8800] ;  /* 0x00880000c510783b */ /* 0x000e6e0000000200 */
[C---:B--2---:R-:W-:Y:S08]  /*14140*/  HMMA.16816.F32 R4, R72.reuse, R68, R4 ;  /* 0x000000444804723c */ /* 0x044ff00000001804 */
[C---:B------:R-:W-:Y:S01]  /*14150*/  HMMA.16816.F32 R80, R72.reuse, R70, R76 ;  /* 0x000000464850723c */ /* 0x040fe2000000184c */
        /* <DEDUP_REMOVED lines=8> */
[----:B-----5:R-:W-:Y:S08]  /*141e0*/  HMMA.16816.F32 R4, R56, R12, R4 ;  /* 0x0000000c3804723c */ /* 0x020ff00000001804 */
[C---:B------:R-:W-:Y:S08]  /*141f0*/  HMMA.16816.F32 R24, R72.reuse, R64, R24 ;  /* 0x000000404818723c */ /* 0x040ff00000001818 */
[----:B------:R-:W-:Y:S01]  /*14200*/  HMMA.16816.F32 R20, R72, R66, R20 ;  /* 0x000000424814723c */ /* 0x000fe20000001814 */
[----:B------:R-:W-:Y:S04]  /*14210*/  LDSM.16.M88.4 R64, [R194+0x2000] ;  /* 0x00200000c240783b */ /* 0x000fe80000000200 */
[----:B------:R-:W-:Y:S03]  /*14220*/  LDSM.16.M88.4 R72, [R195+0x3800] ;  /* 0x00380000c348783b */ /* 0x000fe60000000200 */
[C---:B------:R-:W-:Y:S01]  /*14230*/  HMMA.16816.F32 R80, R56.reuse, R14, R80 ;  /* 0x0000000e3850723c */ /* 0x040fe20000001850 */
[----:B------:R-:W5:Y:S07]  /*14240*/  LDSM.16.M88.4 R12, [R191+0x8000] ;  /* 0x00800000bf0c783b */ /* 0x000f6e0000000200 */
[C---:B-1----:R-:W-:Y:S08]  /*14250*/  HMMA.16816.F32 R40, R56.reuse, R16, R40 ;  /* 0x000000103828723c */ /* 0x042ff00000001828 */
[C---:B------:R-:W-:Y:S01]  /*14260*/  HMMA.16816.F32 R36, R56.reuse, R18, R36 ;  /* 0x000000123824723c */ /* 0x040fe20000001824 */
[----:B------:R-:W1:Y:S07]  /*14270*/  LDSM.16.M88.4 R16, [R191+0x8800] ;  /* 0x00880000bf10783b */ /* 0x000e6e0000000200 */
[C---:B------:R-:W-:Y:S08]  /*14280*/  HMMA.16816.F32 R32, R56.reuse, R8, R32 ;  /* 0x000000083820723c */ /* 0x040ff00000001820 */
[----:B------:R-:W-:Y:S01]  /*14290*/  HMMA.16816.F32 R28, R56, R10, R28 ;  /* 0x0000000a381c723c */ /* 0x000fe2000000181c */
[----:B------:R-:W1:Y:S07]  /*142a0*/  LDSM.16.M88.4 R8, [R191+0x9000] ;  /* 0x00900000bf08783b */ /* 0x000e6e0000000200 */
[----:B--2---:R-:W-:Y:S08]  /*142b0*/  HMMA.16816.F32 R4, R76, R68, R4 ;  /* 0x000000444c04723c */ /* 0x004ff00000001804 */
[C---:B------:R-:W-:Y:S08]  /*142c0*/  HMMA.16816.F32 R24, R56.reuse, R84, R24 ;  /* 0x000000543818723c */ /* 0x040ff00000001818 */
[----:B------:R-:W-:Y:S01]  /*142d0*/  HMMA.16816.F32 R20, R56, R86, R20 ;  /* 0x000000563814723c */ /* 0x000fe20000001814 */
[----:B------:R-:W-:Y:S04]  /*142e0*/  LDSM.16.M88.4 R56, [R184+0x2000] ;  /* 0x00200000b838783b */ /* 0x000fe80000000200 */
[----:B------:R-:W-:Y:S03]  /*142f0*/  LDSM.16.M88.4 R84, [R191+0x9800] ;  /* 0x00980000bf54783b */ /* 0x000fe60000000200 */
[C---:B------:R-:W-:Y:S01]  /*14300*/  HMMA.16816.F32 R80, R76.reuse, R70, R80 ;  /* 0x000000464c50723c */ /* 0x040fe20000001850 */
[----:B------:R-:W2:Y:S07]  /*14310*/  LDSM.16.M88.4 R68, [R193+0x2000] ;  /* 0x00200000c144783b */ /* 0x000eae0000000200 */
        /* <DEDUP_REMOVED lines=31> */
[----:B------:R-:W-:Y:S07]  /*14510*/  LDSM.16.M88.4 R48, [R195+0x5000] ;  /* 0x00500000c330783b */ /* 0x000fee0000000200 */
[----:B-----5:R-:W-:Y:S08]  /*14520*/  HMMA.16816.F32 R4, R72, R12, R4 ;  /* 0x0000000c4804723c */ /* 0x020ff00000001804 */
[C---:B------:R-:W-:Y:S08]  /*14530*/  HMMA.16816.F32 R24, R68.reuse, R76, R24 ;  /* 0x0000004c4418723c */ /* 0x040ff00000001818 */
[----:B------:R-:W-:Y:S01]  /*14540*/  HMMA.16816.F32 R20, R68, R78, R20 ;  /* 0x0000004e4414723c */ /* 0x000fe20000001814 */
[----:B------:R-:W-:Y:S04]  /*14550*/  LDSM.16.M88.4 R68, [R191+0xa000] ;  /* 0x00a00000bf44783b */ /* 0x000fe80000000200 */
[----:B------:R-:W-:Y:S03]  /*14560*/  LDSM.16.M88.4 R76, [R195+0x5800] ;  /* 0x00580000c34c783b */ /* 0x000fe60000000200 */
[C---:B------:R-:W-:Y:S01]  /*14570*/  HMMA.16816.F32 R80, R72.reuse, R14, R80 ;  /* 0x0000000e4850723c */ /* 0x040fe20000001850 */
[----:B------:R-:W4:Y:S07]  /*14580*/  LDSM.16.M88.4 R12, [R194+0x4000] ;  /* 0x00400000c20c783b */ /* 0x000f2e0000000200 */
[C---:B-1----:R-:W-:Y:S08]  /*14590*/  HMMA.16816.F32 R40, R72.reuse, R16, R40 ;  /* 0x000000104828723c */ /* 0x042ff00000001828 */
[C---:B------:R-:W-:Y:S01]  /*145a0*/  HMMA.16816.F32 R36, R72.reuse, R18, R36 ;  /* 0x000000124824723c */ /* 0x040fe20000001824 */
[----:B------:R-:W-:Y:S07]  /*145b0*/  LDSM.16.M88.4 R16, [R193+0x4000] ;  /* 0x00400000c110783b */ /* 0x000fee0000000200 */
[C---:B------:R-:W-:Y:S08]  /*145c0*/  HMMA.16816.F32 R32, R72.reuse, R8, R32 ;  /* 0x000000084820723c */ /* 0x040ff00000001820 */
[----:B------:R-:W-:Y:S01]  /*145d0*/  HMMA.16816.F32 R28, R72, R10, R28 ;  /* 0x0000000a481c723c */ /* 0x000fe2000000181c */
[----:B------:R-:W1:Y:S07]  /*145e0*/  LDSM.16.M88.4 R8, [R191+0xa800] ;  /* 0x00a80000bf08783b */ /* 0x000e6e0000000200 */
[C---:B--2---:R-:W-:Y:S08]  /*145f0*/  HMMA.16816.F32 R4, R64.reuse, R56, R4 ;  /* 0x000000384004723c */ /* 0x044ff00000001804 */
[C---:B------:R-:W-:Y:S01]  /*14600*/  HMMA.16816.F32 R80, R64.reuse, R58, R80 ;  /* 0x0000003a4050723c */ /* 0x040fe20000001850 */
[----:B------:R-:W2:Y:S07]  /*14610*/  LDSM.16.M88.4 R56, [R184+0x4000] ;  /* 0x00400000b838783b */ /* 0x000eae0000000200 */
[----:B---3--:R-:W-:Y:S08]  /*14620*/  HMMA.16816.F32 R40, R64, R52, R40 ;  /* 0x000000344028723c */ /* 0x008ff00000001828 */
[C---:B------:R-:W-:Y:S08]  /*14630*/  HMMA.16816.F32 R24, R72.reuse, R84, R24 ;  /* 0x000000544818723c */ /* 0x040ff00000001818 */
[----:B------:R-:W-:Y:S08]  /*14640*/  HMMA.16816.F32 R20, R72, R86, R20 ;  /* 0x000000564814723c */ /* 0x000ff00000001814 */
[----:B------:R-:W-:Y:S01]  /*14650*/  HMMA.16816.F32 R36, R64, R54, R36 ;  /* 0x000000364024723c */ /* 0x000fe20000001824 */
[----:B------:R-:W3:Y:S07]  /*14660*/  LDSM.16.M88.4 R52, [R184+0x4800] ;  /* 0x00480000b834783b */ /* 0x000eee0000000200 */
[----:B----4-:R-:W-:Y:S08]  /*14670*/  HMMA.16816.F32 R4, R12, R68, R4 ;  /* 0x000000440c04723c */ /* 0x010ff00000001804 */
[C---:B------:R-:W-:Y:S08]  /*14680*/  HMMA.16816.F32 R32, R64.reuse, R48, R32 ;  /* 0x000000304020723c */ /* 0x040ff00000001820 */
[----:B------:R-:W-:Y:S01]  /*14690*/  HMMA.16816.F32 R28, R64, R50, R28 ;  /* 0x00000032401c723c */ /* 0x000fe2000000181c */
[----:B------:R-:W4:Y:S07]  /*146a0*/  LDSM.16.M88.4 R48, [R191+0xb000] ;  /* 0x00b00000bf30783b */ /* 0x000f2e0000000200 */
[C---:B------:R-:W-:Y:S08]  /*146b0*/  HMMA.16816.F32 R80, R12.reuse, R70, R80 ;  /* 0x000000460c50723c */ /* 0x040ff00000001850 */
[----:B-1----:R-:W-:Y:S07]  /*146c0*/  HMMA.16816.F32 R40, R12, R8, R40 ;  /* 0x000000080c28723c */ /* 0x002fee0000001828 */
[C---:B------:R-:W-:Y:S01]  /*146d0*/  IADD3 R8, R2.reuse, 0x8, RZ ;  /* 0x0000000802087810 */ /* 0x040fe20007ffe0ff */
[----:B------:R-:W-:Y:S01]  /*146e0*/  HMMA.16816.F32 R24, R64, R76, R24 ;  /* 0x0000004c4018723c */ /* 0x000fe20000001818 */
[----:B------:R-:W-:-:S02]  /*146f0*/  IMNMX R2, R2, R63, PT ;  /* 0x0000003f02027217 */ /* 0x000fc40003800200 */
[----:B------:R-:W-:-:S05]  /*14700*/  IMNMX R3, R8, R63, PT ;  /* 0x0000003f08037217 */ /* 0x000fca0003800200 */
[----:B------:R-:W-:Y:S07]  /*14710*/  HMMA.16816.F32 R20, R64, R78, R20 ;  /* 0x0000004e4014723c */ /* 0x000fee0000001814 */
[----:B------:R-:W-:Y:S01]  /*14720*/  IMAD.IADD R64, R44, 0x1, R210 ;  /* 0x000000012c407824 */ /* 0x000fe200078e02d2 */
[----:B--2---:R-:W-:Y:S03]  /*14730*/  HMMA.16816.F32 R4, R16, R56, R4 ;  /* 0x000000381004723c */ /* 0x004fe60000001804 */
[----:B------:R-:W1:Y:S01]  /*14740*/  I2F R61, R64 ;  /* 0x00000040003d7306 */ /* 0x000e620000201400 */
[----:B------:R-:W-:-:S02]  /*14750*/  IADD3 R67, R64, 0x9, RZ ;  /* 0x0000000940437810 */ /* 0x000fc40007ffe0ff */
[C---:B------:R-:W-:Y:S02]  /*14760*/  IADD3 R66, R64.reuse, 0x11, RZ ;  /* 0x0000001140427810 */ /* 0x040fe40007ffe0ff */
[----:B------:R-:W-:Y:S01]  /*14770*/  HMMA.16816.F32 R36, R12, R10, R36 ;  /* 0x0000000a0c24723c */ /* 0x000fe20000001824 */
[C---:B------:R-:W-:Y:S01]  /*14780*/  IADD3 R57, R64.reuse, 0x1, RZ ;  /* 0x0000000140397810 */ /* 0x040fe20007ffe0ff */
[----:B------:R-:W2:Y:S01]  /*14790*/  LDSM.16.M88.4 R8, [R191+0xb800] ;  /* 0x00b80000bf08783b */ /* 0x000ea20000000200 */
[----:B------:R-:W-:Y:S02]  /*147a0*/  IADD3 R56, R64, 0x8, RZ ;  /* 0x0000000840387810 */ /* 0x000fe40007ffe0ff */
[----:B------:R-:W5:Y:S01]  /*147b0*/  I2F R62, R57 ;  /* 0x00000039003e7306 */ /* 0x000f620000201400 */
[C---:B------:R-:W-:Y:S02]  /*147c0*/  ISETP.GE.AND P5, PT, R57.reuse, R2, PT ;  /* 0x000000023900720c */ /* 0x040fe40003fa6270 */
[----:B------:R-:W-:Y:S01]  /*147d0*/  HMMA.16816.F32 R80, R16, R58, R80 ;  /* 0x0000003a1050723c */ /* 0x000fe20000001850 */
[----:B------:R-:W-:-:S02]  /*147e0*/  ISETP.GE.AND P0, PT, R57, R3, PT ;  /* 0x000000033900720c */ /* 0x000fc40003f06270 */
[CC--:B------:R-:W-:Y:S02]  /*147f0*/  ISETP.GE.AND P4, PT, R56.reuse, R2.reuse, PT ;  /* 0x000000023800720c */ /* 0x0c0fe40003f86270 */
[----:B------:R4:W4:Y:S01]  /*14800*/  I2F R63, R56 ;  /* 0x00000038003f7306 */ /* 0x0009220000201400 */
[----:B------:R-:W-:Y:S02]  /*14810*/  ISETP.GE.AND P1, PT, R56, R3, PT ;  /* 0x000000033800720c */ /* 0x000fe40003f26270 */
[----:B---3--:R-:W-:Y:S01]  /*14820*/  HMMA.16816.F32 R40, R16, R52, R40 ;  /* 0x000000341028723c */ /* 0x008fe20000001828 */
[C---:B------:R-:W-:Y:S01]  /*14830*/  ISETP.GE.AND P6, PT, R67.reuse, R2, PT ;  /* 0x000000024300720c */ /* 0x040fe20003fc6270 */
[C---:B-1----:R-:W-:Y:S01]  /*14840*/  FFMA.FTZ R4, R0.reuse, R61, R4 ;  /* 0x0000003d00047223 */ /* 0x042fe20000010004 */
[----:B------:R-:W-:Y:S01]  /*14850*/  ISETP.GE.AND P2, PT, R67, R3, PT ;  /* 0x000000034300720c */ /* 0x000fe20003f46270 */
[C---:B------:R-:W-:Y:S02]  /*14860*/  FFMA.FTZ R61, R0.reuse, R61, R6 ;  /* 0x0000003d003d7223 */ /* 0x040fe40000010006 */
[----:B-----5:R-:W-:-:S02]  /*14870*/  FFMA.FTZ R65, R0, R62, R5 ;  /* 0x0000003e00417223 */ /* 0x020fc40000010005 */
[----:B----4-:R-:W-:Y:S01]  /*14880*/  HMMA.16816.F32 R32, R12, R48, R32 ;  /* 0x000000300c20723c */ /* 0x010fe20000001820 */
[----:B------:R-:W1:Y:S01]  /*14890*/  I2F R48, R67 ;  /* 0x0000004300307306 */ /* 0x000e620000201400 */
[----:B------:R-:W-:Y:S01]  /*148a0*/  FFMA.FTZ R62, R0, R62, R7 ;  /* 0x0000003e003e7223 */ /* 0x000fe20000010007 */
[----:B------:R-:W-:Y:S01]  /*148b0*/  FSEL R53, R65, -INF , !P5 ;  /* 0xff80000041357808 */ /* 0x000fe20006800000 */
[----:B------:R-:W3:Y:S03]  /*148c0*/  LDSM.16.M88.4 R56, [R184+0x5000] ;  /* 0x00500000b838783b */ /* 0x000ee60000000200 */
[----:B------:R-:W-:Y:S01]  /*148d0*/  IADD3 R49, R64, 0x10, RZ ;  /* 0x0000001040317810 */ /* 0x000fe20007ffe0ff */
[----:B------:R-:W-:Y:S01]  /*148e0*/  HMMA.16816.F32 R36, R16, R54, R36 ;  /* 0x000000361024723c */ /* 0x000fe20000001824 */
[----:B------:R-:W-:Y:S01]  /*148f0*/  FSEL R62, R62, -INF , !P0 ;  /* 0xff8000003e3e7808 */ /* 0x000fe20004000000 */
[----:B------:R-:W4:Y:S01]  /*14900*/  I2F R7, R66 ;  /* 0x0000004200077306 */ /* 0x000f220000201400 */
[C---:B------:R-:W-:Y:S01]  /*14910*/  ISETP.GE.AND P5, PT, R49.reuse, R2, PT ;  /* 0x000000023100720c */ /* 0x040fe20003fa6270 */
[C---:B------:R-:W-:Y:S01]  /*14920*/  FFMA.FTZ R80, R0.reuse, R63, R80 ;  /* 0x0000003f00507223 */ /* 0x040fe20000010050 */
[----:B------:R-:W-:Y:S01]  /*14930*/  ISETP.GE.AND P0, PT, R49, R3, PT ;  /* 0x000000033100720c */ /* 0x000fe20003f06270 */
[----:B------:R-:W-:-:S02]  /*14940*/  FFMA.FTZ R52, R0, R63, R82 ;  /* 0x0000003f00347223 */ /* 0x000fc40000010052 */
[C---:B------:R-:W-:Y:S01]  /*14950*/  HMMA.16816.F32 R28, R12.reuse, R50, R28 ;  /* 0x000000320c1c723c */ /* 0x040fe2000000181c */
[CC--:B-1----:R-:W-:Y:S01]  /*14960*/  FFMA.FTZ R81, R0.reuse, R48.reuse, R81 ;  /* 0x0000003000517223 */ /* 0x0c2fe20000010051 */
[----:B------:R-:W1:Y:S01]  /*14970*/  I2F R5, R49 ;  /* 0x0000003100057306 */ /* 0x000e620000201400 */
[----:B------:R-:W-:Y:S01]  /*14980*/  FFMA.FTZ R54, R0, R48, R83 ;  /* 0x0000003000367223 */ /* 0x000fe20000010053 */
[----:B------:R-:W-:Y:S02]  /*14990*/  IADD3 R67, R64, 0x19, RZ ;  /* 0x0000001940437810 */ /* 0x000fe40007ffe0ff */
[----:B------:R-:W-:Y:S02]  /*149a0*/  FSEL R55, R81, -INF , !P6 ;  /* 0xff80000051377808 */ /* 0x000fe40007000000 */
[----:B--2---:R-:W-:Y:S01]  /*149b0*/  HMMA.16816.F32 R24, R12, R8, R24 ;  /* 0x000000080c18723c */ /* 0x004fe20000001818 */
[----:B------:R-:W-:Y:S01]  /*149c0*/  FSEL R54, R54, -INF , !P2 ;  /* 0xff80000036367808 */ /* 0x000fe20005000000 */
[----:B----4-:R-:W-:Y:S01]  /*149d0*/  FFMA.FTZ R100, R0, R7, R43 ;  /* 0x0000000700647223 */ /* 0x010fe2000001002b */
[----:B------:R-:W-:-:S02]  /*149e0*/  IADD3 R43, R64, 0x21, RZ ;  /* 0x00000021402b7810 */ /* 0x000fc40007ffe0ff */
[----:B------:R-:W-:Y:S02]  /*149f0*/  FSEL R63, R80, -INF , !P4 ;  /* 0xff800000503f7808 */ /* 0x000fe40006000000 */
[----:B------:R-:W-:Y:S01]  /*14a00*/  FFMA.FTZ R9, R0, R7, R41 ;  /* 0x0000000700097223 */ /* 0x000fe20000010029 */
[----:B------:R-:W-:Y:S01]  /*14a10*/  HMMA.16816.F32 R20, R12, R10, R20 ;  /* 0x0000000a0c14723c */ /* 0x000fe20000001814 */
[-C--:B------:R-:W-:Y:S01]  /*14a20*/  ISETP.GE.AND P4, PT, R66, R2.reuse, PT ;  /* 0x000000024200720c */ /* 0x080fe20003f86270 */
[-C--:B-1----:R-:W-:Y:S01]  /*14a30*/  FFMA.FTZ R48, R0, R5.reuse, R40 ;  /* 0x0000000500307223 */ /* 0x082fe20000010028 */
[----:B------:R-:W-:Y:S01]  /*14a40*/  IADD3 R49, R64, 0x18, RZ ;  /* 0x0000001840317810 */ /* 0x000fe20007ffe0ff */
[----:B------:R-:W-:Y:S01]  /*14a50*/  FFMA.FTZ R8, R0, R5, R42 ;  /* 0x0000000500087223 */ /* 0x000fe2000001002a */
[----:B------:R-:W1:Y:S01]  /*14a60*/  I2F R40, R67 ;  /* 0x0000004300287306 */ /* 0x000e620000201400 */
[----:B------:R-:W-:Y:S02]  /*14a70*/  IADD3 R42, R64, 0x20, RZ ;  /* 0x00000020402a7810 */ /* 0x000fe40007ffe0ff */
[----:B------:R-:W-:-:S02]  /*14a80*/  ISETP.GE.AND P6, PT, R49, R2, PT ;  /* 0x000000023100720c */ /* 0x000fc40003fc6270 */
[----:B------:R-:W-:Y:S02]  /*14a90*/  ISETP.GE.AND P2, PT, R49, R3, PT ;  /* 0x000000033100720c */ /* 0x000fe40003f46270 */
[----:B------:R-:W-:Y:S01]  /*14aa0*/  FSEL R5, R48, -INF , !P5 ;  /* 0xff80000030057808 */ /* 0x000fe20006800000 */
[----:B------:R2:W4:Y:S01]  /*14ab0*/  I2F R65, R49 ;  /* 0x0000003100417306 */ /* 0x0005220000201400 */
[C---:B---3--:R-:W-:Y:S01]  /*14ac0*/  HMMA.16816.F32 R32, R16.reuse, R56, R32 ;  /* 0x000000381020723c */ /* 0x048fe20000001820 */
[----:B------:R-:W-:Y:S02]  /*14ad0*/  FSEL R7, R9, -INF , !P4 ;  /* 0xff80000009077808 */ /* 0x000fe40006000000 */
[----:B------:R-:W-:Y:S02]  /*14ae0*/  ISETP.GE.AND P4, PT, R42, R2, PT ;  /* 0x000000022a00720c */ /* 0x000fe40003f86270 */
[----:B------:R-:W-:Y:S02]  /*14af0*/  FSEL R52, R52, -INF , !P1 ;  /* 0xff80000034347808 */ /* 0x000fe40004800000 */
[----:B------:R-:W3:Y:S01]  /*14b00*/  I2F R13, R43 ;  /* 0x0000002b000d7306 */ /* 0x000ee20000201400 */
[----:B------:R-:W-:Y:S01]  /*14b10*/  HMMA.16816.F32 R28, R16, R58, R28 ;  /* 0x0000003a101c723c */ /* 0x000fe2000000181c */
[-C--:B-1----:R-:W-:Y:S01]  /*14b20*/  FFMA.FTZ R11, R0, R40.reuse, R37 ;  /* 0x00000028000b7223 */ /* 0x082fe20000010025 */
[----:B------:R-:W-:Y:S01]  /*14b30*/  IADD3 R37, R64, 0x29, RZ ;  /* 0x0000002940257810 */ /* 0x000fe20007ffe0ff */
[----:B------:R-:W-:Y:S01]  /*14b40*/  FFMA.FTZ R10, R0, R40, R39 ;  /* 0x00000028000a7223 */ /* 0x000fe20000010027 */
[----:B------:R-:W-:-:S02]  /*14b50*/  FSEL R8, R8, -INF , !P0 ;  /* 0xff80000008087808 */ /* 0x000fc40004000000 */
[----:B------:R-:W-:Y:S01]  /*14b60*/  ISETP.GE.AND P1, PT, R66, R3, PT ;  /* 0x000000034200720c */ /* 0x000fe20003f26270 */
[----:B--2---:R-:W1:Y:S01]  /*14b70*/  LDSM.16.M88.4 R48, [R184+0x5800] ;  /* 0x00580000b830783b */ /* 0x004e620000000200 */
[----:B------:R-:W2:Y:S01]  /*14b80*/  I2F R41, R42 ;  /* 0x0000002a00297306 */ /* 0x000ea20000201400 */
[-C--:B----4-:R-:W-:Y:S01]  /*14b90*/  FFMA.FTZ R9, R0, R65.reuse, R36 ;  /* 0x0000004100097223 */ /* 0x090fe20000010024 */
[----:B------:R-:W-:Y:S01]  /*14ba0*/  IADD3 R36, R64, 0x28, RZ ;  /* 0x0000002840247810 */ /* 0x000fe20007ffe0ff */
[----:B------:R-:W-:Y:S01]  /*14bb0*/  FFMA.FTZ R38, R0, R65, R38 ;  /* 0x0000004100267223 */ /* 0x000fe20000010026 */
[----:B------:R-:W-:Y:S01]  /*14bc0*/  ISETP.GE.AND P5, PT, R67, R2, PT ;  /* 0x000000024300720c */ /* 0x000fe20003fa6270 */
[----:B------:R-:W-:-:S04]  /*14bd0*/  DEPBAR.LE SB0, 0x0 ;  /* 0x000080000000791a */ /* 0x000fc80000000000 */
[----:B------:R-:W4:Y:S01]  /*14be0*/  I2F R15, R36 ;  /* 0x00000024000f7306 */ /* 0x000f220000201400 */
[----:B------:R-:W-:Y:S01]  /*14bf0*/  FSEL R9, R9, -INF , !P6 ;  /* 0xff80000009097808 */ /* 0x000fe20007000000 */
[CC--:B---3--:R-:W-:Y:S01]  /*14c00*/  FFMA.FTZ R33, R0.reuse, R13.reuse, R33 ;  /* 0x0000000d00217223 */ /* 0x0c8fe20000010021 */
[----:B------:R-:W-:Y:S01]  /*14c10*/  ISETP.GE.AND P6, PT, R43, R2, PT ;  /* 0x000000022b00720c */ /* 0x000fe20003fc6270 */
[C---:B------:R-:W-:Y:S01]  /*14c20*/  FFMA.FTZ R35, R0.reuse, R13, R35 ;  /* 0x0000000d00237223 */ /* 0x040fe20000010023 */
[----:B------:R-:W-:Y:S01]  /*14c30*/  ISETP.GE.AND P0, PT, R67, R3, PT ;  /* 0x000000034300720c */ /* 0x000fe20003f06270 */
[-C--:B--2---:R-:W-:Y:S02]  /*14c40*/  FFMA.FTZ R173, R0, R41.reuse, R32 ;  /* 0x0000002900ad7223 */ /* 0x084fe40000010020 */
[----:B------:R-:W2:Y:S01]  /*14c50*/  I2F R14, R37 ;  /* 0x00000025000e7306 */ /* 0x000ea20000201400 */
[----:B------:R-:W-:Y:S01]  /*14c60*/  IADD3 R32, R64, 0x30, RZ ;  /* 0x0000003040207810 */ /* 0x000fe20007ffe0ff */
[----:B------:R-:W-:Y:S01]  /*14c70*/  FFMA.FTZ R34, R0, R41, R34 ;  /* 0x0000002900227223 */ /* 0x000fe20000010022 */
[----:B------:R-:W-:-:S02]  /*14c80*/  FSEL R167, R33, -INF , !P6 ;  /* 0xff80000021a77808 */ /* 0x000fc40007000000 */
[----:B------:R-:W-:Y:S02]  /*14c90*/  IADD3 R33, R64, 0x31, RZ ;  /* 0x0000003140217810 */ /* 0x000fe40007ffe0ff */
[----:B------:R-:W-:Y:S01]  /*14ca0*/  FSEL R173, R173, -INF , !P4 ;  /* 0xff800000adad7808 */ /* 0x000fe20006000000 */
[----:B------:R-:W3:Y:S01]  /*14cb0*/  I2F R13, R32 ;  /* 0x00000020000d7306 */ /* 0x000ee20000201400 */
[CC--:B----4-:R-:W-:Y:S01]  /*14cc0*/  FFMA.FTZ R28, R0.reuse, R15.reuse, R28 ;  /* 0x0000000f001c7223 */ /* 0x0d0fe2000001001c */
[----:B------:R-:W-:Y:S01]  /*14cd0*/  ISETP.GE.AND P4, PT, R37, R2, PT ;  /* 0x000000022500720c */ /* 0x000fe20003f86270 */
[----:B------:R-:W-:Y:S01]  /*14ce0*/  FFMA.FTZ R30, R0, R15, R30 ;  /* 0x0000000f001e7223 */ /* 0x000fe2000001001e */
[----:B------:R-:W-:Y:S02]  /*14cf0*/  FSEL R100, R100, -INF , !P1 ;  /* 0xff80000064647808 */ /* 0x000fe40004800000 */
[----:B------:R-:W-:Y:S02]  /*14d00*/  FSEL R12, R38, -INF , !P2 ;  /* 0xff800000260c7808 */ /* 0x000fe40005000000 */
[----:B------:R-:W-:Y:S01]  /*14d10*/  I2F R15, R33 ;  /* 0x00000021000f7306 */ /* 0x000fe20000201400 */
[CC--:B--2---:R-:W-:Y:S01]  /*14d20*/  FFMA.FTZ R29, R0.reuse, R14.reuse, R29 ;  /* 0x0000000e001d7223 */ /* 0x0c4fe2000001001d */
[----:B------:R-:W-:Y:S01]  /*14d30*/  FSEL R11, R11, -INF , !P5 ;  /* 0xff8000000b0b7808 */ /* 0x000fe20006800000 */
[----:B------:R-:W-:Y:S01]  /*14d40*/  FFMA.FTZ R31, R0, R14, R31 ;  /* 0x0000000e001f7223 */ /* 0x000fe2000001001f */
[----:B------:R-:W-:Y:S01]  /*14d50*/  FSEL R10, R10, -INF , !P0 ;  /* 0xff8000000a0a7808 */ /* 0x000fe20004000000 */
[----:B-1----:R-:W-:Y:S01]  /*14d60*/  HMMA.16816.F32 R20, R16, R50, R20 ;  /* 0x000000321014723c */ /* 0x002fe20000001814 */
[----:B------:R-:W-:Y:S01]  /*14d70*/  FSEL R171, R29, -INF , !P4 ;  /* 0xff8000001dab7808 */ /* 0x000fe20006000000 */
[----:B------:R-:W-:Y:S01]  /*14d80*/  BAR.SYNC.DEFER_BLOCKING 0x0 ;  /* 0x0000000000007b1d */ /* 0x000fe20000010000 */
[----:B------:R-:W-:-:S02]  /*14d90*/  ISETP.GE.AND P1, PT, R42, R3, PT ;  /* 0x000000032a00720c */ /* 0x000fc40003f26270 */
[-C--:B------:R-:W-:Y:S02]  /*14da0*/  ISETP.GE.AND P2, PT, R43, R3.reuse, PT ;  /* 0x000000032b00720c */ /* 0x080fe40003f46270 */
[CC--:B------:R-:W-:Y:S01]  /*14db0*/  ISETP.GE.AND P5, PT, R36.reuse, R2.reuse, PT ;  /* 0x000000022400720c */ /* 0x0c0fe20003fa6270 */
[----:B------:R-:W-:Y:S01]  /*14dc0*/  HMMA.16816.F32 R24, R16, R48, R24 ;  /* 0x000000301018723c */ /* 0x000fe20000001818 */
[----:B------:R-:W-:Y:S02]  /*14dd0*/  ISETP.GE.AND P0, PT, R36, R3, PT ;  /* 0x000000032400720c */ /* 0x000fe40003f06270 */
[----:B------:R-:W-:Y:S02]  /*14de0*/  FSEL R170, R34, -INF , !P1 ;  /* 0xff80000022aa7808 */ /* 0x000fe40004800000 */
[----:B------:R-:W-:Y:S02]  /*14df0*/  ISETP.GE.AND P6, PT, R32, R2, PT ;  /* 0x000000022000720c */ /* 0x000fe40003fc6270 */
[----:B------:R-:W-:-:S02]  /*14e00*/  IADD3 R18, R64, 0x38, RZ ;  /* 0x0000003840127810 */ /* 0x000fc40007ffe0ff */
[----:B------:R-:W-:Y:S02]  /*14e10*/  IADD3 R16, R64, 0x39, RZ ;  /* 0x0000003940107810 */ /* 0x000fe40007ffe0ff */
[----:B------:R-:W1:Y:S01]  /*14e20*/  I2F R17, R18 ;  /* 0x0000001200117306 */ /* 0x000e620000201400 */
[----:B------:R-:W-:Y:S02]  /*14e30*/  ISETP.GE.AND P4, PT, R18, R2, PT ;  /* 0x000000021200720c */ /* 0x000fe40003f86270 */
[----:B------:R-:W-:Y:S02]  /*14e40*/  FSEL R216, R35, -INF , !P2 ;  /* 0xff80000023d87808 */ /* 0x000fe40005000000 */
[----:B------:R-:W-:Y:S02]  /*14e50*/  FSEL R165, R28, -INF , !P5 ;  /* 0xff8000001ca57808 */ /* 0x000fe40006800000 */
[----:B------:R-:W-:Y:S01]  /*14e60*/  FSEL R214, R30, -INF , !P0 ;  /* 0xff8000001ed67808 */ /* 0x000fe20004000000 */
[----:B------:R-:W2:Y:S01]  /*14e70*/  I2F R14, R16 ;  /* 0x00000010000e7306 */ /* 0x000ea20000201400 */
[----:B------:R-:W-:-:S02]  /*14e80*/  ISETP.GE.AND P1, PT, R37, R3, PT ;  /* 0x000000032500720c */ /* 0x000fc40003f26270 */
[----:B------:R-:W-:Y:S02]  /*14e90*/  ISETP.GE.AND P2, PT, R32, R3, PT ;  /* 0x000000032000720c */ /* 0x000fe40003f46270 */
[CC--:B---3--:R-:W-:Y:S01]  /*14ea0*/  FFMA.FTZ R24, R0.reuse, R13.reuse, R24 ;  /* 0x0000000d00187223 */ /* 0x0c8fe20000010018 */
[C---:B------:R-:W-:Y:S01]  /*14eb0*/  ISETP.GE.AND P5, PT, R33.reuse, R2, PT ;  /* 0x000000022100720c */ /* 0x040fe20003fa6270 */
[C---:B------:R-:W-:Y:S01]  /*14ec0*/  FFMA.FTZ R26, R0.reuse, R13, R26 ;  /* 0x0000000d001a7223 */ /* 0x040fe2000001001a */
[----:B------:R-:W-:Y:S01]  /*14ed0*/  ISETP.GE.AND P0, PT, R33, R3, PT ;  /* 0x000000032100720c */ /* 0x000fe20003f06270 */
[----:B-1----:R-:W-:Y:S01]  /*14ee0*/  FFMA.FTZ R20, R0, R17, R20 ;  /* 0x0000001100147223 */ /* 0x002fe20000010014 */
[----:B------:R-:W-:Y:S01]  /*14ef0*/  FSEL R211, R24, -INF , !P6 ;  /* 0xff80000018d37808 */ /* 0x000fe20007000000 */
[CC--:B------:R-:W-:Y:S01]  /*14f00*/  FFMA.FTZ R25, R0.reuse, R15.reuse, R25 ;  /* 0x0000000f00197223 */ /* 0x0c0fe20000010019 */
[----:B------:R-:W-:Y:S01]  /*14f10*/  FSEL R174, R31, -INF , !P1 ;  /* 0xff8000001fae7808 */ /* 0x000fe20004800000 */
[----:B------:R-:W-:Y:S01]  /*14f20*/  FFMA.FTZ R27, R0, R15, R27 ;  /* 0x0000000f001b7223 */ /* 0x000fe2000001001b */
[----:B------:R-:W-:Y:S01]  /*14f30*/  FSEL R147, R20, -INF , !P4 ;  /* 0xff80000014937808 */ /* 0x000fe20006000000 */
[C---:B------:R-:W-:Y:S01]  /*14f40*/  FFMA.FTZ R22, R0.reuse, R17, R22 ;  /* 0x0000001100167223 */ /* 0x040fe20000010016 */
[----:B------:R-:W-:Y:S01]  /*14f50*/  ISETP.GE.AND P4, PT, R135, 0x2, PT ;  /* 0x000000028700780c */ /* 0x000fe20003f86270 */
[----:B--2---:R-:W-:Y:S01]  /*14f60*/  FFMA.FTZ R21, R0, R14, R21 ;  /* 0x0000000e00157223 */ /* 0x004fe20000010015 */
[----:B------:R-:W-:Y:S01]  /*14f70*/  ISETP.GE.AND P6, PT, R64, R2, PT ;  /* 0x000000024000720c */ /* 0x000fe20003fc6270 */
[----:B------:R-:W-:Y:S01]  /*14f80*/  FFMA.FTZ R23, R0, R14, R23 ;  /* 0x0000000e00177223 */ /* 0x000fe20000010017 */
[----:B------:R-:W-:-:S02]  /*14f90*/  FSEL R172, R26, -INF , !P2 ;  /* 0xff8000001aac7808 */ /* 0x000fc40005000000 */
[----:B------:R-:W-:Y:S02]  /*14fa0*/  FSEL R175, R25, -INF , !P5 ;  /* 0xff80000019af7808 */ /* 0x000fe40006800000 */
[----:B------:R-:W-:Y:S02]  /*14fb0*/  FSEL R146, R27, -INF , !P0 ;  /* 0xff8000001b927808 */ /* 0x000fe40004000000 */
[-C--:B------:R-:W-:Y:S02]  /*14fc0*/  ISETP.GE.AND P1, PT, R18, R3.reuse, PT ;  /* 0x000000031200720c */ /* 0x080fe40003f26270 */
[-C--:B------:R-:W-:Y:S02]  /*14fd0*/  ISETP.GE.AND P2, PT, R64, R3.reuse, PT ;  /* 0x000000034000720c */ /* 0x080fe40003f46270 */
[C---:B------:R-:W-:Y:S02]  /*14fe0*/  ISETP.GE.AND P5, PT, R16.reuse, R2, PT ;  /* 0x000000021000720c */ /* 0x040fe40003fa6270 */
        /* <DEDUP_REMOVED lines=37> */
[----:B------:R-:W-:Y:S02]  /*15240*/  @!P1 IADD3 R18, R18, 0x1, RZ ;  /* 0x0000000112129810 */ /* 0x000fe40007ffe0ff */
[----:B------:R-:W-:-:S02]  /*15250*/  ISETP.NE.AND P1, PT, RZ, c[0x0][0x2d0], PT ;  /* 0x0000b400ff007a0c */ /* 0x000fc40003f25270 */
[----:B------:R-:W-:-:S05]  /*15260*/  LOP3.LUT R16, RZ, c[0x0][0x2d0], RZ, 0x33, !PT ;  /* 0x0000b400ff107a12 */ /* 0x000fca00078e33ff */
[----:B------:R-:W-:Y:S02]  /*15270*/  @P6 IADD3 R20, R20, 0x1, RZ ;  /* 0x0000000114146810 */ /* 0x000fe40007ffe0ff */
[----:B------:R-:W-:Y:S02]  /*15280*/  @P5 IADD3 R18, R18, 0x1, RZ ;  /* 0x0000000112125810 */ /* 0x000fe40007ffe0ff */
[----:B------:R-:W-:-:S03]  /*15290*/  @!P2 IADD3 R20, -R20, RZ, RZ ;  /* 0x000000ff1414a210 */ /* 0x000fc60007ffe1ff */
[----:B------:R-:W-:Y:S01]  /*152a0*/  @!P0 IMAD.MOV R18, RZ, RZ, -R18 ;  /* 0x000000ffff128224 */ /* 0x000fe200078e0a12 */
[----:B------:R-:W-:-:S04]  /*152b0*/  SEL R13, R16, R20, !P1 ;  /* 0x00000014100d7207 */ /* 0x000fc80004800000 */
[----:B------:R-:W-:Y:S01]  /*152c0*/  SEL R16, R16, R18, !P1 ;  /* 0x0000001210107207 */ /* 0x000fe20004800000 */
        /* <DEDUP_REMOVED lines=16> */
[----:B------:R-:W-:Y:S02]  /*153d0*/  IMAD R14, R15, c[0x0][0x184], R14 ;  /* 0x000061000f0e7a24 */ /* 0x000fe400078e020e */
[----:B------:R-:W-:-:S03]  /*153e0*/  IMAD.MOV.U32 R15, RZ, RZ, R18 ;  /* 0x000000ffff0f7224 */ /* 0x000fc600078e0012 */
[----:B------:R-:W-:Y:S01]  /*153f0*/  IADD3 R13, R19, R14, RZ ;  /* 0x0000000e130d7210 */ /* 0x000fe20007ffe0ff */
[----:B------:R-:W-:Y:S05]  /*15400*/  BRA `(.L_x_2769) ;  /* 0x0000003000007947 */ /* 0x000fea0003800000 */
.L_x_2768:
[----:B------:R-:W-:-:S05]  /*15410*/  IMAD.MOV.U32 R15, RZ, RZ, c[0x0][0x198] ;  /* 0x00006600ff0f7624 */ /* 0x000fca00078e00ff */
[----:B------:R-:W-:-:S04]  /*15420*/  LEA R15, -R15, RZ, 0x6 ;  /* 0x000000ff0f0f7211 */ /* 0x000fc800078e31ff */
[----:B------:R-:W-:Y:S02]  /*15430*/  SHF.R.S32.HI R13, RZ, 0x1f, R15 ;  /* 0x0000001fff0d7819 */ /* 0x000fe4000001140f */
.L_x_2769:
[C---:B------:R-:W-:Y:S02]  /*15440*/  LOP3.LUT P2, RZ, R88.reuse, 0x2, RZ, 0xc0, !PT ;  /* 0x0000000258ff7812 */ /* 0x040fe4000784c0ff */
[C---:B------:R-:W-:Y:S02]  /*15450*/  LOP3.LUT P1, RZ, R88.reuse, 0x4, RZ, 0xc0, !PT ;  /* 0x0000000458ff7812 */ /* 0x040fe4000782c0ff */
[C---:B------:R-:W-:Y:S02]  /*15460*/  LEA R18, P5, R15.reuse, R206, 0x1 ;  /* 0x000000ce0f127211 */ /* 0x040fe400078a08ff */
[----:B------:R-:W-:Y:S02]  /*15470*/  LOP3.LUT P6, RZ, R88, 0x1, RZ, 0xc0, !PT ;  /* 0x0000000158ff7812 */ /* 0x000fe400078cc0ff */
[----:B------:R-:W-:-:S05]  /*15480*/  LEA.HI.X R19, R15, R209, R13, 0x1, P5 ;  /* 0x000000d10f137211 */ /* 0x000fca00028f0c0d */
[----:B------:R-:W-:-:S04]  /*15490*/  @P2 IADD3 R14, P0, R15, R158, RZ ;  /* 0x0000009e0f0e2210 */ /* 0x000fc80007f1e0ff */
[C---:B------:R-:W-:Y:S01]  /*154a0*/  @P2 LEA R26, P5, R14.reuse, c[0x0][0x168], 0x1 ;  /* 0x00005a000e1a2a11 */ /* 0x040fe200078a08ff */
        /* <DEDUP_REMOVED lines=58> */
[----:B------:R-:W-:Y:S01]  /*15850*/  @P1 LEA R32, P5, R13, c[0x0][0x168], 0x1 ;  /* 0x00005a000d201a11 */ /* 0x000fe200078a08ff */
[----:B------:R1:W-:Y:S02]  /*15860*/  @!P1 STS.128 [R203+0xa800], RZ ;  /* 0x00a800ffcb009388 */ /* 0x0003e40000000c00 */
[----:B------:R-:W-:Y:S01]  /*15870*/  IMAD.X R156, R199, 0x1, R156, P0 ;  /* 0x00000001c79c7824 */ /* 0x000fe200000e069c */
[----:B------:R-:W-:Y:S01]  /*15880*/  @P6 LEA R34, P0, R15, R206, 0x1 ;  /* 0x000000ce0f226211 */ /* 0x000fe200078008ff */
        /* <DEDUP_REMOVED lines=11> */
[C-C-:B------:R-:W-:Y:S01]  /*15940*/  @P2 IMAD.X R14, R156.reuse, 0x1, R157.reuse, P5 ;  /* 0x000000019c0e2824 */ /* 0x140fe200028e069d */
        /* <DEDUP_REMOVED lines=31> */
.L_x_2767:
        /* <DEDUP_REMOVED lines=29> */
[----:B-1----:R-:W-:Y:S02]  /*15d10*/  FMNMX.FTZ R16, R168, R13, !PT ;  /* 0x0000000da8107209 */ /* 0x002fe40007810000 */
        /* <DEDUP_REMOVED lines=25> */
[----:B------:R-:W-:Y:S01]  /*15eb0*/  FMUL.FTZ R169, R132, c[0x0][0x23c] ;  /* 0x00008f0084a97a20 */ /* 0x000fe20000410000 */
        /* <DEDUP_REMOVED lines=311> */
.L_x_2771:
[----:B------:R-:W-:-:S05]  /*17230*/  IMAD.MOV.U32 R9, RZ, RZ, c[0x0][0x1a0] ;  /* 0x00006800ff097624 */ /* 0x000fca00078e00ff */
[----:B------:R-:W-:-:S04]  /*17240*/  LEA R9, -R9, RZ, 0x6 ;  /* 0x000000ff09097211 */ /* 0x000fc800078e31ff */
[----:B------:R-:W-:Y:S02]  /*17250*/  SHF.R.S32.HI R7, RZ, 0x1f, R9 ;  /* 0x0000001fff077819 */ /* 0x000fe40000011409 */
.L_x_2772:
[----:B------:R-:W-:Y:S01]  /*17260*/  LOP3.LUT R4, R208, 0xff, RZ, 0xc0, !PT ;  /* 0x000000ffd0047812 */ /* 0x000fe200078ec0ff */
[----:B------:R-:W-:Y:S01]  /*17270*/  ULDC UR4, c[0x0][0x1a0] ;  /* 0x0000680000047ab9 */ /* 0x000fe20000000800 */
[C---:B------:R-:W-:Y:S01]  /*17280*/  LEA R216, P1, R9.reuse, R162, 0x1 ;  /* 0x000000a209d87211 */ /* 0x040fe200078208ff */
[----:B------:R-:W-:Y:S01]  /*17290*/  USHF.L.U32 UR4, UR4, 0x4, URZ ;  /* 0x0000000404047899 */ /* 0x000fe2000800063f */
[C---:B------:R-:W-:Y:S02]  /*172a0*/  LOP3.LUT P4, RZ, R4.reuse, 0x2, RZ, 0xc0, !PT ;  /* 0x0000000204ff7812 */ /* 0x040fe4000788c0ff */
[C---:B------:R-:W-:Y:S02]  /*172b0*/  LOP3.LUT P2, RZ, R4.reuse, 0x4, RZ, 0xc0, !PT ;  /* 0x0000000404ff7812 */ /* 0x040fe4000784c0ff */
[----:B------:R-:W-:Y:S02]  /*172c0*/  LEA.HI.X R217, R9, R163, R7, 0x1, P1 ;  /* 0x000000a309d97211 */ /* 0x000fe400008f0c07 */
[----:B------:R-:W-:-:S07]  /*172d0*/  LOP3.LUT P5, RZ, R4, 0x1, RZ, 0xc0, !PT ;  /* 0x0000000104ff7812 */ /* 0x000fce00078ac0ff */
[----:B------:R-:W-:-:S04]  /*172e0*/  @P4 IADD3 R11, P0, R9, R136, RZ ;  /* 0x00000088090b4210 */ /* 0x000fc80007f1e0ff */
[----:B------:R-:W-:Y:S01]  /*172f0*/  @P4 LEA R20, P6, R11, c[0x0][0x170], 0x1 ;  /* 0x00005c000b144a11 */ /* 0x000fe200078c08ff */
[----:B------:R-:W-:Y:S01]  /*17300*/  @P4 IMAD.X R6, R7, 0x1, R134, P0 ;  /* 0x0000000107064824 */ /* 0x000fe200000e0686 */
[CC--:B------:R-:W-:Y:S01]  /*17310*/  @P2 IADD3 R5, P0, R9.reuse, R136.reuse, RZ ;  /* 0x0000008809052210 */ /* 0x0c0fe20007f1e0ff */
[----:B------:R-:W-:Y:S01]  /*17320*/  @!PT LDS RZ, [RZ] ;  /* 0x00000000fffff984 */ /* 0x000fe20000000800 */
[----:B------:R-:W-:Y:S01]  /*17330*/  @!PT LDS RZ, [RZ] ;  /* 0x00000000fffff984 */ /* 0x000fe20000000800 */
[----:B------:R-:W-:Y:S01]  /*17340*/  @!PT LDS RZ, [RZ] ;  /* 0x00000000fffff984 */ /* 0x000fe20000000800 */
[----:B------:R1:W-:Y:S01]  /*17350*/  @P5 LDGSTS.E.BYPASS.LTC128B.128 [R203+0xc000], [R216.64] ;  /* 0x0c000000d8cb5fae */ /* 0x0003e2000b901d46 */
[----:B------:R-:W-:Y:S02]  /*17360*/  IADD3 R9, P1, R9, UR4, RZ ;  /* 0x0000000409097c10 */ /* 0x000fe4000ff3e0ff */
[----:B------:R-:W-:Y:S01]  /*17370*/  @P4 LEA.HI.X R21, R11, c[0x0][0x174], R6, 0x1, P6 ;  /* 0x00005d000b154a11 */ /* 0x000fe200030f0c06 */
[----:B------:R-:W-:Y:S01]  /*17380*/  @P2 IMAD.X R4, R7, 0x1, R134, P0 ;  /* 0x0000000107042824 */ /* 0x000fe200000e0686 */
[----:B------:R-:W-:Y:S01]  /*17390*/  @P2 LEA R14, P0, R5, c[0x0][0x170], 0x1 ;  /* 0x00005c00050e2a11 */ /* 0x000fe200078008ff */
[----:B------:R-:W-:Y:S01]  /*173a0*/  IMAD.X R7, R200, 0x1, R7, P1 ;  /* 0x00000001c8077824 */ /* 0x000fe200008e0607 */
[----:B------:R-:W-:Y:S01]  /*173b0*/  @P4 IADD3 R11, P1, R9, R136, RZ ;  /* 0x00000088090b4210 */ /* 0x000fe20007f3e0ff */
[----:B------:R-:W-:Y:S01]  /*173c0*/  @!P5 STS.128 [R203+0xc000], RZ ;  /* 0x00c000ffcb00d388 */ /* 0x000fe20000000c00 */
[----:B------:R-:W-:-:S02]  /*173d0*/  @P2 LEA.HI.X R15, R5, c[0x0][0x174], R4, 0x1, P0 ;  /* 0x00005d00050f2a11 */ /* 0x000fc400000f0c04 */
[----:B------:R-:W-:Y:S01]  /*173e0*/  @P2 IADD3 R5, P0, R9, R136, RZ ;  /* 0x0000008809052210 */ /* 0x000fe20007f1e0ff */
[----:B------:R-:W-:Y:S01]  /*173f0*/  @P4 IMAD.X R4, R7, 0x1, R134, P1 ;  /* 0x0000000107044824 */ /* 0x000fe200008e0686 */
[----:B------:R-:W-:Y:S01]  /*17400*/  @P4 LEA R16, P1, R11, c[0x0][0x170], 0x1 ;  /* 0x00005c000b104a11 */ /* 0x000fe200078208ff */
[----:B------:R-:W-:Y:S01]  /*17410*/  @!PT LDS RZ, [RZ] ;  /* 0x00000000fffff984 */ /* 0x000fe20000000800 */
[----:B------:R-:W-:Y:S01]  /*17420*/  @!PT LDS RZ, [RZ] ;  /* 0x00000000fffff984 */ /* 0x000fe20000000800 */
[----:B------:R-:W-:Y:S01]  /*17430*/  @!PT LDS RZ, [RZ] ;  /* 0x00000000fffff984 */ /* 0x000fe20000000800 */
[----:B------:R2:W-:Y:S01]  /*17440*/  @P4 LDGSTS.E.BYPASS.LTC128B.128 [R203+0xe000], [R20.64+0x80] ;  /* 0x0e00008014cb4fae */ /* 0x0005e2000b901d46 */
[----:B------:R-:W-:Y:S02]  /*17450*/  @P5 LEA R18, P6, R9, R162, 0x1 ;  /* 0x000000a209125211 */ /* 0x000fe400078c08ff */
        /* <DEDUP_REMOVED lines=10> */
[-CC-:B------:R-:W-:Y:S01]  /*17500*/  @P5 LEA.HI.X R19, R9, R163.reuse, R7.reuse, 0x1, P6 ;  /* 0x000000a309135211 */ /* 0x180fe200030f0c07 */
[----:B------:R-:W-:Y:S01]  /*17510*/  IMAD.X R7, R200, 0x1, R7, P1 ;  /* 0x00000001c8077824 */ /* 0x000fe200008e0607 */
[C---:B------:R-:W-:Y:S01]  /*17520*/  @P4 IADD3 R9, P0, R11.reuse, R136, RZ ;  /* 0x000000880b094210 */ /* 0x040fe20007f1e0ff */
[----:B------:R-:W-:Y:S01]  /*17530*/  @!P2 STS.128 [R203+0x10000], RZ ;  /* 0x010000ffcb00a388 */ /* 0x000fe20000000c00 */
[C---:B------:R-:W-:Y:S02]  /*17540*/  @P5 LEA R22, P1, R11.reuse, R162, 0x1 ;  /* 0x000000a20b165211 */ /* 0x040fe400078208ff */
[----:B------:R-:W-:Y:S01]  /*17550*/  IADD3 R5, P6, R11, UR4, RZ ;  /* 0x000000040b057c10 */ /* 0x000fe2000ffde0ff */
[----:B------:R-:W-:Y:S01]  /*17560*/  @P4 IMAD.X R6, R7, 0x1, R134, P0 ;  /* 0x0000000107064824 */ /* 0x000fe200000e0686 */
[----:B------:R-:W-:Y:S01]  /*17570*/  @P4 LEA R10, P0, R9, c[0x0][0x170], 0x1 ;  /* 0x00005c00090a4a11 */ /* 0x000fe200078008ff */
[----:B------:R-:W-:Y:S01]  /*17580*/  @!PT LDS RZ, [RZ] ;  /* 0x00000000fffff984 */ /* 0x000fe20000000800 */
[----:B------:R-:W-:Y:S01]  /*17590*/  @!PT LDS RZ, [RZ] ;  /* 0x00000000fffff984 */ /* 0x000fe20000000800 */
[----:B------:R-:W-:Y:S01]  /*175a0*/  @!PT LDS RZ, [RZ] ;  /* 0x00000000fffff984 */ /* 0x000fe20000000800 */
[----:B------:R4:W-:Y:S01]  /*175b0*/  @P5 LDGSTS.E.BYPASS.LTC128B.128 [R203+0xc800], [R18.64] ;  /* 0x0c80000012cb5fae */ /* 0x0009e2000b901d46 */
[----:B------:R-:W-:-:S02]  /*175c0*/  @P5 LEA.HI.X R23, R11, R163, R7, 0x1, P1 ;  /* 0x000000a30b175211 */ /* 0x000fc400008f0c07 */
[----:B------:R-:W-:Y:S01]  /*175d0*/  @P2 IADD3 R4, P1, R11, R136, RZ ;  /* 0x000000880b042210 */ /* 0x000fe20007f3e0ff */
[----:B------:R-:W-:Y:S01]  /*175e0*/  @!P5 STS.128 [R203+0xc800], RZ ;  /* 0x00c800ffcb00d388 */ /* 0x000fe20000000c00 */
[----:B------:R-:W-:Y:S01]  /*175f0*/  @P4 LEA.HI.X R11, R9, c[0x0][0x174], R6, 0x1, P0 ;  /* 0x00005d00090b4a11 */ /* 0x000fe200000f0c06 */
[----:B------:R-:W-:Y:S01]  /*17600*/  IMAD.X R6, R200, 0x1, R7, P6 ;  /* 0x00000001c8067824 */ /* 0x000fe200030e0607 */
[----:B------:R-:W-:Y:S01]  /*17610*/  @P5 LEA R24, P0, R5, R162, 0x1 ;  /* 0x000000a205185211 */ /* 0x000fe200078008ff */
[----:B------:R-:W-:Y:S01]  /*17620*/  @P2 IMAD.X R7, R7, 0x1, R134, P1 ;  /* 0x0000000107072824 */ /* 0x000fe200008e0686 */
[----:B------:R-:W-:Y:S01]  /*17630*/  @P2 LEA R26, P1, R4, c[0x0][0x170], 0x1 ;  /* 0x00005c00041a2a11 */ /* 0x000fe200078208ff */
[----:B------:R-:W-:Y:S01]  /*17640*/  @!PT LDS RZ, [RZ] ;  /* 0x00000000fffff984 */ /* 0x000fe20000000800 */
[----:B------:R-:W-:Y:S01]  /*17650*/  @!PT LDS RZ, [RZ] ;  /* 0x00000000fffff984 */ /* 0x000fe20000000800 */
[----:B------:R-:W-:Y:S01]  /*17660*/  @!PT LDS RZ, [RZ] ;  /* 0x00000000fffff984 */ /* 0x000fe20000000800 */
[----:B------:R4:W-:Y:S01]  /*17670*/  @P4 LDGSTS.E.BYPASS.LTC128B.128 [R203+0xe800], [R16.64+0x80] ;  /* 0x0e80008010cb4fae */ /* 0x0009e2000b901d46 */
[CC--:B------:R-:W-:Y:S02]  /*17680*/  @P4 IADD3 R8, P6, R5.reuse, R136.reuse, RZ ;  /* 0x0000008805084210 */ /* 0x0c0fe40007fde0ff */
[C---:B------:R-:W-:Y:S01]  /*17690*/  @P5 LEA.HI.X R25, R5.reuse, R163, R6, 0x1, P0 ;  /* 0x000000a305195211 */ /* 0x040fe200000f0c06 */
[----:B------:R-:W-:Y:S01]  /*176a0*/  @!P4 STS.128 [R203+0xe800], RZ ;  /* 0x00e800ffcb00c388 */ /* 0x000fe20000000c00 */
[----:B------:R-:W-:-:S02]  /*176b0*/  @P2 IADD3 R5, P0, R5, R136, RZ ;  /* 0x0000008805052210 */ /* 0x000fc40007f1e0ff */
[----:B------:R-:W-:Y:S01]  /*176c0*/  @P2 LEA.HI.X R27, R4, c[0x0][0x174], R7, 0x1, P1 ;  /* 0x00005d00041b2a11 */ /* 0x000fe200008f0c07 */
[--C-:B------:R-:W-:Y:S01]  /*176d0*/  @P4 IMAD.X R7, R6, 0x1, R134.reuse, P6 ;  /* 0x0000000106074824 */ /* 0x100fe200030e0686 */
[----:B------:R-:W-:Y:S01]  /*176e0*/  @!PT LDS RZ, [RZ] ;  /* 0x00000000fffff984 */ /* 0x000fe20000000800 */
[----:B------:R-:W-:Y:S01]  /*176f0*/  @!PT LDS RZ, [RZ] ;  /* 0x00000000fffff984 */ /* 0x000fe20000000800 */
[----:B------:R-:W-:Y:S01]  /*17700*/  @!PT LDS RZ, [RZ] ;  /* 0x00000000fffff984 */ /* 0x000fe20000000800 */
[----:B------:R3:W-:Y:S01]  /*17710*/  @P2 LDGSTS.E.BYPASS.LTC128B.128 [R203+0x10800], [R12.64+0x100] ;  /* 0x108001000ccb2fae */ /* 0x0007e2000b901d46 */
[----:B------:R-:W-:Y:S01]  /*17720*/  @P4 LEA R30, P1, R8, c[0x0][0x170], 0x1 ;  /* 0x00005c00081e4a11 */ /* 0x000fe200078208ff */
[----:B------:R-:W-:Y:S01]  /*17730*/  @P2 IMAD.X R6, R6, 0x1, R134, P0 ;  /* 0x0000000106062824 */ /* 0x000fe200000e0686 */
[----:B------:R-:W-:Y:S01]  /*17740*/  @P2 LEA R28, P0, R5, c[0x0][0x170], 0x1 ;  /* 0x00005c00051c2a11 */ /* 0x000fe200078008ff */
[----:B------:R-:W-:Y:S01]  /*17750*/  @!P2 STS.128 [R203+0x10800], RZ ;  /* 0x010800ffcb00a388 */ /* 0x000fe20000000c00 */
[----:B------:R-:W-:Y:S01]  /*17760*/  @P4 LEA.HI.X R31, R8, c[0x0][0x174], R7, 0x1, P1 ;  /* 0x00005d00081f4a11 */ /* 0x000fe200008f0c07 */
[----:B------:R-:W-:Y:S01]  /*17770*/  IMAD R134, R207, 0x40, R210 ;  /* 0x00000040cf867824 */ /* 0x000fe200078e02d2 */
[----:B------:R-:W-:Y:S01]  /*17780*/  @P2 LEA.HI.X R29, R5, c[0x0][0x174], R6, 0x1, P0 ;  /* 0x00005d00051d2a11 */ /* 0x000fe200000f0c06 */
[----:B------:R-:W-:Y:S01]  /*17790*/  @!PT LDS RZ, [RZ] ;  /* 0x00000000fffff984 */ /* 0x000fe20000000800 */
[----:B------:R-:W-:Y:S01]  /*177a0*/  @!PT LDS RZ, [RZ] ;  /* 0x00000000fffff984 */ /* 0x000fe20000000800 */
[----:B------:R-:W-:Y:S01]  /*177b0*/  @!PT LDS RZ, [RZ] ;  /* 0x00000000fffff984 */ /* 0x000fe20000000800 */
[----:B------:R2:W-:Y:S01]  /*177c0*/  @P5 LDGSTS.E.BYPASS.LTC128B.128 [R203+0xd000], [R22.64] ;  /* 0x0d00000016cb5fae */ /* 0x0005e2000b901d46 */
[----:B------:R-:W-:-:S03]  /*177d0*/  ISETP.GE.AND P0, PT, R135, 0x3, PT ;  /* 0x000000038700780c */ /* 0x000fc60003f06270 */
        /* <DEDUP_REMOVED lines=28> */
[----:B---3--:R-:W4:Y:S04]  /*179a0*/  LDSM.16.M88.4 R12, [R197+0x6800] ;  /* 0x00680000c50c783b */ /* 0x008f280000000200 */
[----:B------:R-:W3:Y:S04]  /*179b0*/  LDSM.16.M88.4 R156, [R197+0x7000] ;  /* 0x00700000c59c783b */ /* 0x000ee80000000200 */
[----:B------:R-:W3:Y:S04]  /*179c0*/  LDSM.16.M88.4 R32, [R197+0x7800] ;  /* 0x00780000c520783b */ /* 0x000ee80000000200 */
[----:B------:R-:W-:Y:S04]  /*179d0*/  LDSM.16.M88.4 R136, [R196] ;  /* 0x00000000c488783b */ /* 0x000fe80000000200 */
[----:B------:R-:W3:Y:S04]  /*179e0*/  LDSM.16.M88.4 R4, [R195] ;  /* 0x00000000c304783b */ /* 0x000ee80000000200 */
[----:B-----5:R-:W5:Y:S04]  /*179f0*/  LDSM.16.M88.4 R8, [R187] ;  /* 0x00000000bb08783b */ /* 0x020f680000000200 */
[----:B-1----:R-:W1:Y:S04]  /*17a00*/  LDSM.16.M88.4 R28, [R186] ;  /* 0x00000000ba1c783b */ /* 0x002e680000000200 */
[----:B------:R-:W1:Y:S04]  /*17a10*/  LDSM.16.M88.4 R140, [R185] ;  /* 0x00000000b98c783b */ /* 0x000e680000000200 */
[----:B------:R-:W-:Y:S01]  /*17a20*/  LDSM.16.M88.4 R168, [R191+0x6000] ;  /* 0x00600000bfa8783b */ /* 0x000fe20000000200 */
[C---:B--2---:R-:W-:Y:S03]  /*17a30*/  HMMA.16816.F32 R24, R148.reuse, R20, RZ ;  /* 0x000000149418723c */ /* 0x044fe600000018ff */
[----:B------:R-:W-:Y:S04]  /*17a40*/  LDSM.16.M88.4 R164, [R191+0x6800] ;  /* 0x00680000bfa4783b */ /* 0x000fe80000000200 */
[----:B------:R-:W-:Y:S01]  /*17a50*/  LDSM.16.M88.4 R144, [R184] ;  /* 0x00000000b890783b */ /* 0x000fe20000000200 */
[C---:B------:R-:W-:Y:S03]  /*17a60*/  HMMA.16816.F32 R20, R148.reuse, R22, RZ ;  /* 0x000000169414723c */ /* 0x040fe600000018ff */
[----:B------:R-:W-:Y:S04]  /*17a70*/  LDSM.16.M88.4 R172, [R198+0x2000] ;  /* 0x00200000c6ac783b */ /* 0x000fe80000000200 */
[----:B------:R-:W0:Y:S01]  /*17a80*/  LDGDEPBAR ;  /* 0x00000000000079af */ /* 0x000e220000000000 */
[C---:B----4-:R-:W-:Y:S08]  /*17a90*/  HMMA.16816.F32 R16, R148.reuse, R12, RZ ;  /* 0x0000000c9410723c */ /* 0x050ff000000018ff */
[C---:B------:R-:W-:Y:S08]  /*17aa0*/  HMMA.16816.F32 R12, R148.reuse, R14, RZ ;  /* 0x0000000e940c723c */ /* 0x040ff000000018ff */
[C---:B---3--:R-:W-:Y:S08]  /*17ab0*/  HMMA.16816.F32 R160, R148.reuse, R156, RZ ;  /* 0x0000009c94a0723c */ /* 0x048ff000000018ff */
[C---:B------:R-:W-:Y:S08]  /*17ac0*/  HMMA.16816.F32 R156, R148.reuse, R158, RZ ;  /* 0x0000009e949c723c */ /* 0x040ff000000018ff */
[C---:B------:R-:W-:Y:S08]  /*17ad0*/  HMMA.16816.F32 R152, R148.reuse, R32, RZ ;  /* 0x000000209498723c */ /* 0x040ff000000018ff */
[----:B------:R-:W-:Y:S01]  /*17ae0*/  HMMA.16816.F32 R148, R148, R34, RZ ;  /* 0x000000229494723c */ /* 0x000fe200000018ff */
[----:B------:R-:W-:Y:S07]  /*17af0*/  LDSM.16.M88.4 R32, [R191+0x7000] ;  /* 0x00700000bf20783b */ /* 0x000fee0000000200 */
[C---:B------:R-:W-:Y:S08]  /*17b00*/  HMMA.16816.F32 R24, R136.reuse, R4, R24 ;  /* 0x000000048818723c */ /* 0x040ff00000001818 */
[C---:B------:R-:W-:Y:S01]  /*17b10*/  HMMA.16816.F32 R20, R136.reuse, R6, R20 ;  /* 0x000000068814723c */ /* 0x040fe20000001814 */
[----:B------:R-:W2:Y:S07]  /*17b20*/  LDSM.16.M88.4 R4, [R194] ;  /* 0x00000000c204783b */ /* 0x000eae0000000200 */
[C---:B-----5:R-:W-:Y:S08]  /*17b30*/  HMMA.16816.F32 R16, R136.reuse, R8, R16 ;  /* 0x000000088810723c */ /* 0x060ff00000001810 */
[C---:B------:R-:W-:Y:S01]  /*17b40*/  HMMA.16816.F32 R12, R136.reuse, R10, R12 ;  /* 0x0000000a880c723c */ /* 0x040fe2000000180c */
[----:B------:R-:W3:Y:S07]  /*17b50*/  LDSM.16.M88.4 R8, [R191+0x7800] ;  /* 0x00780000bf08783b */ /* 0x000eee0000000200 */
[C---:B-1----:R-:W-:Y:S08]  /*17b60*/  HMMA.16816.F32 R160, R136.reuse, R28, R160 ;  /* 0x0000001c88a0723c */ /* 0x042ff000000018a0 */
[C---:B------:R-:W-:Y:S01]  /*17b70*/  HMMA.16816.F32 R156, R136.reuse, R30, R156 ;  /* 0x0000001e889c723c */ /* 0x040fe2000000189c */
[----:B------:R-:W1:Y:S07]  /*17b80*/  LDSM.16.M88.4 R28, [R193] ;  /* 0x00000000c11c783b */ /* 0x000e6e0000000200 */
[C---:B------:R-:W-:Y:S08]  /*17b90*/  HMMA.16816.F32 R152, R136.reuse, R140, R152 ;  /* 0x0000008c8898723c */ /* 0x040ff00000001898 */
[----:B------:R-:W-:Y:S01]  /*17ba0*/  HMMA.16816.F32 R148, R136, R142, R148 ;  /* 0x0000008e8894723c */ /* 0x000fe20000001894 */
[----:B------:R-:W4:Y:S04]  /*17bb0*/  LDSM.16.M88.4 R140, [R184+0x800] ;  /* 0x00080000b88c783b */ /* 0x000f280000000200 */
[----:B------:R-:W-:Y:S03]  /*17bc0*/  LDSM.16.M88.4 R136, [R184+0x1000] ;  /* 0x00100000b888783b */ /* 0x000fe60000000200 */
[C---:B--2---:R-:W-:Y:S08]  /*17bd0*/  HMMA.16816.F32 R160, R4.reuse, R32, R160 ;  /* 0x0000002004a0723c */ /* 0x044ff000000018a0 */
[C---:B------:R-:W-:Y:S01]  /*17be0*/  HMMA.16816.F32 R156, R4.reuse, R34, R156 ;  /* 0x00000022049c723c */ /* 0x040fe2000000189c */
[----:B------:R-:W2:Y:S07]  /*17bf0*/  LDSM.16.M88.4 R32, [R184+0x1800] ;  /* 0x00180000b820783b */ /* 0x000eae0000000200 */
[C---:B------:R-:W-:Y:S08]  /*17c00*/  HMMA.16816.F32 R24, R4.reuse, R168, R24 ;  /* 0x000000a80418723c */ /* 0x040ff00000001818 */
[C---:B------:R-:W-:Y:S01]  /*17c10*/  HMMA.16816.F32 R20, R4.reuse, R170, R20 ;  /* 0x000000aa0414723c */ /* 0x040fe20000001814 */
[----:B------:R-:W-:Y:S07]  /*17c20*/  LDSM.16.M88.4 R168, [R197+0x9000] ;  /* 0x00900000c5a8783b */ /* 0x000fee0000000200 */
[C---:B------:R-:W-:Y:S08]  /*17c30*/  HMMA.16816.F32 R16, R4.reuse, R164, R16 ;  /* 0x000000a40410723c */ /* 0x040ff00000001810 */
[C---:B------:R-:W-:Y:S01]  /*17c40*/  HMMA.16816.F32 R12, R4.reuse, R166, R12 ;  /* 0x000000a6040c723c */ /* 0x040fe2000000180c */
[----:B------:R-:W-:Y:S07]  /*17c50*/  LDSM.16.M88.4 R164, [R197+0x9800] ;  /* 0x00980000c5a4783b */ /* 0x000fee0000000200 */
[C---:B---3--:R-:W-:Y:S08]  /*17c60*/  HMMA.16816.F32 R152, R4.reuse, R8, R152 ;  /* 0x000000080498723c */ /* 0x048ff00000001898 */
[----:B------:R-:W-:Y:S01]  /*17c70*/  HMMA.16816.F32 R148, R4, R10, R148 ;  /* 0x0000000a0494723c */ /* 0x000fe20000001894 */
[----:B------:R-:W3:Y:S04]  /*17c80*/  LDSM.16.M88.4 R8, [R197+0x8000] ;  /* 0x00800000c508783b */ /* 0x000ee80000000200 */
[----:B------:R-:W5:Y:S03]  /*17c90*/  LDSM.16.M88.4 R4, [R197+0x8800] ;  /* 0x00880000c504783b */ /* 0x000f660000000200 */
[C---:B-1----:R-:W-:Y:S08]  /*17ca0*/  HMMA.16816.F32 R24, R28.reuse, R144, R24 ;  /* 0x000000901c18723c */ /* 0x042ff00000001818 */
[C---:B------:R-:W-:Y:S01]  /*17cb0*/  HMMA.16816.F32 R20, R28.reuse, R146, R20 ;  /* 0x000000921c14723c */ /* 0x040fe20000001814 */
[----:B------:R-:W-:Y:S07]  /*17cc0*/  LDSM.16.M88.4 R144, [R196+0x2000] ;  /* 0x00200000c490783b */ /* 0x000fee0000000200 */
[C---:B----4-:R-:W-:Y:S08]  /*17cd0*/  HMMA.16816.F32 R16, R28.reuse, R140, R16 ;  /* 0x0000008c1c10723c */ /* 0x050ff00000001810 */
[C---:B------:R-:W-:Y:S01]  /*17ce0*/  HMMA.16816.F32 R12, R28.reuse, R142, R12 ;  /* 0x0000008e1c0c723c */ /* 0x040fe2000000180c */
[----:B------:R-:W1:Y:S07]  /*17cf0*/  LDSM.16.M88.4 R140, [R183] ;  /* 0x00000000b78c783b */ /* 0x000e6e0000000200 */
[C---:B--2---:R-:W-:Y:S08]  /*17d00*/  HMMA.16816.F32 R152, R28.reuse, R32, R152 ;  /* 0x000000201c98723c */ /* 0x044ff00000001898 */
[C---:B------:R-:W-:Y:S08]  /*17d10*/  HMMA.16816.F32 R160, R28.reuse, R136, R160 ;  /* 0x000000881ca0723c */ /* 0x040ff000000018a0 */
[C---:B------:R-:W-:Y:S01]  /*17d20*/  HMMA.16816.F32 R156, R28.reuse, R138, R156 ;  /* 0x0000008a1c9c723c */ /* 0x040fe2000000189c */
[----:B------:R-:W2:Y:S07]  /*17d30*/  LDSM.16.M88.4 R136, [R182] ;  /* 0x00000000b688783b */ /* 0x000eae0000000200 */
[----:B------:R-:W-:Y:S01]  /*17d40*/  HMMA.16816.F32 R148, R28, R34, R148 ;  /* 0x000000221c94723c */ /* 0x000fe20000001894 */
[----:B------:R-:W4:Y:S04]  /*17d50*/  LDSM.16.M88.4 R32, [R181] ;  /* 0x00000000b520783b */ /* 0x000f280000000200 */
[----:B------:R-:W1:Y:S03]  /*17d60*/  LDSM.16.M88.4 R28, [R180] ;  /* 0x00000000b41c783b */ /* 0x000e660000000200 */
[C---:B---3--:R-:W-:Y:S08]  /*17d70*/  HMMA.16816.F32 R24, R172.reuse, R8, R24 ;  /* 0x00000008ac18723c */ /* 0x048ff00000001818 */
[C---:B------:R-:W-:Y:S01]  /*17d80*/  HMMA.16816.F32 R20, R172.reuse, R10, R20 ;  /* 0x0000000aac14723c */ /* 0x040fe20000001814 */
[----:B------:R-:W-:Y:S07]  /*17d90*/  LDSM.16.M88.4 R8, [R194+0x2000] ;  /* 0x00200000c208783b */ /* 0x000fee0000000200 */
[C---:B-----5:R-:W-:Y:S08]  /*17da0*/  HMMA.16816.F32 R16, R172.reuse, R4, R16 ;  /* 0x00000004ac10723c */ /* 0x060ff00000001810 */
[C---:B------:R-:W-:Y:S01]  /*17db0*/  HMMA.16816.F32 R12, R172.reuse, R6, R12 ;  /* 0x00000006ac0c723c */ /* 0x040fe2000000180c */
[----:B------:R-:W3:Y:S07]  /*17dc0*/  LDSM.16.M88.4 R4, [R191+0x8000] ;  /* 0x00800000bf04783b */ /* 0x000eee0000000200 */
[C---:B------:R-:W-:Y:S08]  /*17dd0*/  HMMA.16816.F32 R152, R172.reuse, R164, R152 ;  /* 0x000000a4ac98723c */ /* 0x040ff00000001898 */
[C---:B------:R-:W-:Y:S08]  /*17de0*/  HMMA.16816.F32 R160, R172.reuse, R168, R160 ;  /* 0x000000a8aca0723c */ /* 0x040ff000000018a0 */
[C---:B------:R-:W-:Y:S08]  /*17df0*/  HMMA.16816.F32 R156, R172.reuse, R170, R156 ;  /* 0x000000aaac9c723c */ /* 0x040ff0000000189c */
[----:B------:R-:W-:Y:S01]  /*17e00*/  HMMA.16816.F32 R164, R172, R166, R148 ;  /* 0x000000a6aca4723c */ /* 0x000fe20000001894 */
[----:B------:R-:W5:Y:S04]  /*17e10*/  LDSM.16.M88.4 R148, [R191+0x8800] ;  /* 0x00880000bf94783b */ /* 0x000f680000000200 */
[----:B------:R-:W-:Y:S03]  /*17e20*/  LDSM.16.M88.4 R172, [R191+0xb000] ;  /* 0x00b00000bfac783b */ /* 0x000fe60000000200 */
[C---:B-1----:R-:W-:Y:S08]  /*17e30*/  HMMA.16816.F32 R24, R144.reuse, R140, R24 ;  /* 0x0000008c9018723c */ /* 0x042ff00000001818 */
[C---:B------:R-:W-:Y:S01]  /*17e40*/  HMMA.16816.F32 R20, R144.reuse, R142, R20 ;  /* 0x0000008e9014723c */ /* 0x040fe20000001814 */
[----:B------:R-:W1:Y:S07]  /*17e50*/  LDSM.16.M88.4 R140, [R191+0x9000] ;  /* 0x00900000bf8c783b */ /* 0x000e6e0000000200 */
[C---:B--2---:R-:W-:Y:S08]  /*17e60*/  HMMA.16816.F32 R16, R144.reuse, R136, R16 ;  /* 0x000000889010723c */ /* 0x044ff00000001810 */
[C---:B------:R-:W-:Y:S01]  /*17e70*/  HMMA.16816.F32 R12, R144.reuse, R138, R12 ;  /* 0x0000008a900c723c */ /* 0x040fe2000000180c */
[----:B------:R-:W2:Y:S07]  /*17e80*/  LDSM.16.M88.4 R136, [R191+0x9800] ;  /* 0x00980000bf88783b */ /* 0x000eae0000000200 */
[C---:B----4-:R-:W-:Y:S08]  /*17e90*/  HMMA.16816.F32 R160, R144.reuse, R32, R160 ;  /* 0x0000002090a0723c */ /* 0x050ff000000018a0 */
[C---:B------:R-:W-:Y:S01]  /*17ea0*/  HMMA.16816.F32 R156, R144.reuse, R34, R156 ;  /* 0x00000022909c723c */ /* 0x040fe2000000189c */
[----:B------:R-:W-:Y:S07]  /*17eb0*/  LDSM.16.M88.4 R32, [R193+0x2000] ;  /* 0x00200000c120783b */ /* 0x000fee0000000200 */
[C---:B------:R-:W-:Y:S08]  /*17ec0*/  HMMA.16816.F32 R152, R144.reuse, R28, R152 ;  /* 0x0000001c9098723c */ /* 0x040ff00000001898 */
[----:B------:R-:W-:Y:S01]  /*17ed0*/  HMMA.16816.F32 R164, R144, R30, R164 ;  /* 0x0000001e90a4723c */ /* 0x000fe200000018a4 */
[----:B------:R-:W4:Y:S04]  /*17ee0*/  LDSM.16.M88.4 R28, [R184+0x2000] ;  /* 0x00200000b81c783b */ /* 0x000f280000000200 */
[----:B------:R-:W-:Y:S03]  /*17ef0*/  LDSM.16.M88.4 R144, [R184+0x3800] ;  /* 0x00380000b890783b */ /* 0x000fe60000000200 */
[C---:B---3--:R-:W-:Y:S08]  /*17f00*/  HMMA.16816.F32 R24, R8.reuse, R4, R24 ;  /* 0x000000040818723c */ /* 0x048ff00000001818 */
[C---:B------:R-:W-:Y:S01]  /*17f10*/  HMMA.16816.F32 R20, R8.reuse, R6, R20 ;  /* 0x000000060814723c */ /* 0x040fe20000001814 */
[----:B------:R-:W3:Y:S07]  /*17f20*/  LDSM.16.M88.4 R4, [R184+0x2800] ;  /* 0x00280000b804783b */ /* 0x000eee0000000200 */
[C---:B-----5:R-:W-:Y:S08]  /*17f30*/  HMMA.16816.F32 R16, R8.reuse, R148, R16 ;  /* 0x000000940810723c */ /* 0x060ff00000001810 */
[C---:B------:R-:W-:Y:S01]  /*17f40*/  HMMA.16816.F32 R12, R8.reuse, R150, R12 ;  /* 0x00000096080c723c */ /* 0x040fe2000000180c */
[----:B------:R-:W5:Y:S07]  /*17f50*/  LDSM.16.M88.4 R148, [R184+0x3000] ;  /* 0x00300000b894783b */ /* 0x000f6e0000000200 */
[C---:B-1----:R-:W-:Y:S08]  /*17f60*/  HMMA.16816.F32 R160, R8.reuse, R140, R160 ;  /* 0x0000008c08a0723c */ /* 0x042ff000000018a0 */
[C---:B------:R-:W-:Y:S01]  /*17f70*/  HMMA.16816.F32 R168, R8.reuse, R142, R156 ;  /* 0x0000008e08a8723c */ /* 0x040fe2000000189c */
[----:B------:R-:W-:Y:S04]  /*17f80*/  LDSM.16.M88.4 R156, [R198+0x4000] ;  /* 0x00400000c69c783b */ /* 0x000fe80000000200 */
[----:B------:R-:W1:Y:S03]  /*17f90*/  LDSM.16.M88.4 R140, [R197+0xa000] ;  /* 0x00a00000c58c783b */ /* 0x000e660000000200 */
[C---:B--2---:R-:W-:Y:S08]  /*17fa0*/  HMMA.16816.F32 R152, R8.reuse, R136, R152 ;  /* 0x000000880898723c */ /* 0x044ff00000001898 */
[----:B------:R-:W-:Y:S01]  /*17fb0*/  HMMA.16816.F32 R164, R8, R138, R164 ;  /* 0x0000008a08a4723c */ /* 0x000fe200000018a4 */
[----:B------:R-:W2:Y:S04]  /*17fc0*/  LDSM.16.M88.4 R8, [R197+0xa800] ;  /* 0x00a80000c508783b */ /* 0x000ea80000000200 */
[----:B------:R-:W-:Y:S03]  /*17fd0*/  LDSM.16.M88.4 R136, [R196+0x4000] ;  /* 0x00400000c488783b */ /* 0x000fe60000000200 */
[C---:B----4-:R-:W-:Y:S08]  /*17fe0*/  HMMA.16816.F32 R24, R32.reuse, R28, R24 ;  /* 0x0000001c2018723c */ /* 0x050ff00000001818 */
[C---:B------:R-:W-:Y:S01]  /*17ff0*/  HMMA.16816.F32 R20, R32.reuse, R30, R20 ;  /* 0x0000001e2014723c */ /* 0x040fe20000001814 */
[----:B------:R-:W4:Y:S07]  /*18000*/  LDSM.16.M88.4 R28, [R197+0xb000] ;  /* 0x00b00000c51c783b */ /* 0x000f2e0000000200 */
[C---:B---3--:R-:W-:Y:S08]  /*18010*/  HMMA.16816.F32 R16, R32.reuse, R4, R16 ;  /* 0x000000042010723c */ /* 0x048ff00000001810 */
[C---:B------:R-:W-:Y:S01]  /*18020*/  HMMA.16816.F32 R12, R32.reuse, R6, R12 ;  /* 0x00000006200c723c */ /* 0x040fe2000000180c */
[----:B------:R-:W3:Y:S07]  /*18030*/  LDSM.16.M88.4 R4, [R197+0xb800] ;  /* 0x00b80000c504783b */ /* 0x000eee0000000200 */
[C---:B-----5:R-:W-:Y:S08]  /*18040*/  HMMA.16816.F32 R160, R32.reuse, R148, R160 ;  /* 0x0000009420a0723c */ /* 0x060ff000000018a0 */
[C---:B------:R-:W-:Y:S01]  /*18050*/  HMMA.16816.F32 R168, R32.reuse, R150, R168 ;  /* 0x0000009620a8723c */ /* 0x040fe200000018a8 */
[----:B------:R-:W-:Y:S07]  /*18060*/  LDSM.16.M88.4 R148, [R177] ;  /* 0x00000000b194783b */ /* 0x000fee0000000200 */
[C---:B------:R-:W-:Y:S08]  /*18070*/  HMMA.16816.F32 R152, R32.reuse, R144, R152 ;  /* 0x000000902098723c */ /* 0x040ff00000001898 */
[----:B------:R-:W-:Y:S01]  /*18080*/  HMMA.16816.F32 R164, R32, R146, R164 ;  /* 0x0000009220a4723c */ /* 0x000fe200000018a4 */
[----:B------:R-:W5:Y:S04]  /*18090*/  LDSM.16.M88.4 R32, [R179] ;  /* 0x00000000b320783b */ /* 0x000f680000000200 */
[----:B------:R-:W-:Y:S03]  /*180a0*/  LDSM.16.M88.4 R144, [R176] ;  /* 0x00000000b090783b */ /* 0x000fe60000000200 */
[C---:B-1----:R-:W-:Y:S08]  /*180b0*/  HMMA.16816.F32 R24, R156.reuse, R140, R24 ;  /* 0x0000008c9c18723c */ /* 0x042ff00000001818 */
[C---:B------:R-:W-:Y:S01]  /*180c0*/  HMMA.16816.F32 R20, R156.reuse, R142, R20 ;  /* 0x0000008e9c14723c */ /* 0x040fe20000001814 */
[----:B------:R-:W1:Y:S07]  /*180d0*/  LDSM.16.M88.4 R140, [R178] ;  /* 0x00000000b28c783b */ /* 0x000e6e0000000200 */
[C---:B--2---:R-:W-:Y:S08]  /*180e0*/  HMMA.16816.F32 R16, R156.reuse, R8, R16 ;  /* 0x000000089c10723c */ /* 0x044ff00000001810 */
[C---:B------:R-:W-:Y:S01]  /*180f0*/  HMMA.16816.F32 R12, R156.reuse, R10, R12 ;  /* 0x0000000a9c0c723c */ /* 0x040fe2000000180c */
[----:B------:R-:W-:Y:S07]  /*18100*/  LDSM.16.M88.4 R8, [R191+0xa000] ;  /* 0x00a00000bf08783b */ /* 0x000fee0000000200 */
[C---:B----4-:R-:W-:Y:S08]  /*18110*/  HMMA.16816.F32 R160, R156.reuse, R28, R160 ;  /* 0x0000001c9ca0723c */ /* 0x050ff000000018a0 */
[C---:B------:R-:W-:Y:S01]  /*18120*/  HMMA.16816.F32 R168, R156.reuse, R30, R168 ;  /* 0x0000001e9ca8723c */ /* 0x040fe200000018a8 */
[----:B------:R-:W2:Y:S07]  /*18130*/  LDSM.16.M88.4 R28, [R194+0x4000] ;  /* 0x00400000c21c783b */ /* 0x000eae0000000200 */
[C---:B---3--:R-:W-:Y:S08]  /*18140*/  HMMA.16816.F32 R152, R156.reuse, R4, R152 ;  /* 0x000000049c98723c */ /* 0x048ff00000001898 */
[----:B------:R-:W-:Y:S01]  /*18150*/  HMMA.16816.F32 R164, R156, R6, R164 ;  /* 0x000000069ca4723c */ /* 0x000fe200000018a4 */
[----:B------:R-:W3:Y:S07]  /*18160*/  LDSM.16.M88.4 R4, [R191+0xa800] ;  /* 0x00a80000bf04783b */ /* 0x000eee0000000200 */
[C---:B-----5:R-:W-:Y:S08]  /*18170*/  HMMA.16816.F32 R24, R136.reuse, R32, R24 ;  /* 0x000000208818723c */ /* 0x060ff00000001818 */
[C---:B------:R-:W-:Y:S01]  /*18180*/  HMMA.16816.F32 R156, R136.reuse, R34, R20 ;  /* 0x00000022889c723c */ /* 0x040fe20000001814 */
[----:B------:R-:W-:Y:S04]  /*18190*/  LDSM.16.M88.4 R32, [R193+0x4000] ;  /* 0x00400000c120783b */ /* 0x000fe80000000200 */
[----:B------:R-:W4:Y:S03]  /*181a0*/  LDSM.16.M88.4 R20, [R184+0x4000] ;  /* 0x00400000b814783b */ /* 0x000f260000000200 */
[C---:B-1----:R-:W-:Y:S07]  /*181b0*/  HMMA.16816.F32 R16, R136.reuse, R140, R16 ;  /* 0x0000008c8810723c */ /* 0x042fee0000001810 */
[----:B------:R-:W-:Y:S01]  /*181c0*/  IADD3 R140, R134, 0x9, RZ ;  /* 0x00000009868c7810 */ /* 0x000fe20007ffe0ff */
[----:B------:R-:W-:Y:S03]  /*181d0*/  HMMA.16816.F32 R12, R136, R142, R12 ;  /* 0x0000008e880c723c */ /* 0x000fe6000000180c */
[----:B------:R-:W-:-:S05]  /*181e0*/  ISETP.GE.AND P2, PT, R140, R2, PT ;  /* 0x000000028c00720c */ /* 0x000fca0003f46270 */
[C---:B--2---:R-:W-:Y:S08]  /*181f0*/  HMMA.16816.F32 R24, R28.reuse, R8, R24 ;  /* 0x000000081c18723c */ /* 0x044ff00000001818 */
[C---:B------:R-:W-:Y:S01]  /*18200*/  HMMA.16816.F32 R156, R28.reuse, R10, R156 ;  /* 0x0000000a1c9c723c */ /* 0x040fe2000000189c */
[----:B------:R-:W1:Y:S07]  /*18210*/  LDSM.16.M88.4 R8, [R184+0x4800] ;  /* 0x00480000b808783b */ /* 0x000e6e0000000200 */
[C---:B---3--:R-:W-:Y:S08]  /*18220*/  HMMA.16816.F32 R16, R28.reuse, R4, R16 ;  /* 0x000000041c10723c */ /* 0x048ff00000001810 */
[----:B------:R-:W-:Y:S01]  /*18230*/  HMMA.16816.F32 R12, R28, R6, R12 ;  /* 0x000000061c0c723c */ /* 0x000fe2000000180c */
[----:B------:R-:W2:Y:S07]  /*18240*/  LDSM.16.M88.4 R4, [R191+0xb800] ;  /* 0x00b80000bf04783b */ /* 0x000eae0000000200 */
[----:B------:R-:W-:Y:S08]  /*18250*/  HMMA.16816.F32 R160, R136, R148, R160 ;  /* 0x0000009488a0723c */ /* 0x000ff000000018a0 */
[C---:B----4-:R-:W-:Y:S08]  /*18260*/  HMMA.16816.F32 R24, R32.reuse, R20, R24 ;  /* 0x000000142018723c */ /* 0x050ff00000001818 */
[----:B------:R-:W-:Y:S01]  /*18270*/  HMMA.16816.F32 R156, R32, R22, R156 ;  /* 0x00000016209c723c */ /* 0x000fe2000000189c */
[----:B------:R-:W3:Y:S07]  /*18280*/  LDSM.16.M88.4 R20, [R184+0x5000] ;  /* 0x00500000b814783b */ /* 0x000eee0000000200 */
[C---:B------:R-:W-:Y:S08]  /*18290*/  HMMA.16816.F32 R152, R136.reuse, R144, R152 ;  /* 0x000000908898723c */ /* 0x040ff00000001898 */
[C---:B------:R-:W-:Y:S08]  /*182a0*/  HMMA.16816.F32 R168, R136.reuse, R150, R168 ;  /* 0x0000009688a8723c */ /* 0x040ff000000018a8 */
[----:B------:R-:W-:Y:S07]  /*182b0*/  HMMA.16816.F32 R164, R136, R146, R164 ;  /* 0x0000009288a4723c */ /* 0x000fee00000018a4 */
[C---:B------:R-:W-:Y:S01]  /*182c0*/  IADD3 R136, R134.reuse, 0x1, RZ ;  /* 0x0000000186887810 */ /* 0x040fe20007ffe0ff */
[----:B------:R-:W-:Y:S01]  /*182d0*/  HMMA.16816.F32 R160, R28, R172, R160 ;  /* 0x000000ac1ca0723c */ /* 0x000fe200000018a0 */
[----:B------:R-:W-:-:S02]  /*182e0*/  IADD3 R139, R134, 0x8, RZ ;  /* 0x00000008868b7810 */ /* 0x000fc40007ffe0ff */
[----:B------:R-:W4:Y:S01]  /*182f0*/  I2F R138, R136 ;  /* 0x00000088008a7306 */ /* 0x000f220000201400 */
[CC--:B------:R-:W-:Y:S02]  /*18300*/  ISETP.GE.AND P5, PT, R136.reuse, R2.reuse, PT ;  /* 0x000000028800720c */ /* 0x0c0fe40003fa6270 */
[-C--:B------:R-:W-:Y:S02]  /*18310*/  ISETP.GE.AND P6, PT, R136, R3.reuse, PT ;  /* 0x000000038800720c */ /* 0x080fe40003fc6270 */
[----:B-1----:R-:W-:Y:S01]  /*18320*/  HMMA.16816.F32 R16, R32, R8, R16 ;  /* 0x000000082010723c */ /* 0x002fe20000001810 */
[C---:B------:R-:W-:Y:S02]  /*18330*/  ISETP.GE.AND P1, PT, R139.reuse, R3, PT ;  /* 0x000000038b00720c */ /* 0x040fe40003f26270 */
[----:B------:R-:W1:Y:S01]  /*18340*/  I2F R137, R139 ;  /* 0x0000008b00897306 */ /* 0x000e620000201400 */
[----:B------:R-:W-:-:S04]  /*18350*/  ISETP.GE.AND P4, PT, R139, R2, PT ;  /* 0x000000028b00720c */ /* 0x000fc80003f86270 */
[C---:B--2---:R-:W-:Y:S03]  /*18360*/  HMMA.16816.F32 R152, R28.reuse, R4, R152 ;  /* 0x000000041c98723c */ /* 0x044fe60000001898 */
[----:B------:R-:W2:Y:S01]  /*18370*/  I2F R136, R140 ;  /* 0x0000008c00887306 */ /* 0x000ea20000201400 */
[-C--:B----4-:R-:W-:Y:S01]  /*18380*/  FFMA.FTZ R135, R0, R138.reuse, R25 ;  /* 0x0000008a00877223 */ /* 0x090fe20000010019 */
[----:B------:R-:W-:Y:S01]  /*18390*/  IADD3 R25, R134, 0x10, RZ ;  /* 0x0000001086197810 */ /* 0x000fe20007ffe0ff */
[----:B------:R-:W-:Y:S01]  /*183a0*/  FFMA.FTZ R27, R0, R138, R27 ;  /* 0x0000008a001b7223 */ /* 0x000fe2000001001b */
[----:B------:R-:W-:Y:S01]  /*183b0*/  IADD3 R4, R134, 0x11, RZ ;  /* 0x0000001186047810 */ /* 0x000fe20007ffe0ff */
[----:B------:R-:W-:Y:S01]  /*183c0*/  HMMA.16816.F32 R164, R28, R6, R164 ;  /* 0x000000061ca4723c */ /* 0x000fe200000018a4 */
[----:B------:R-:W-:Y:S01]  /*183d0*/  FSEL R135, R135, -INF , !P5 ;  /* 0xff80000087877808 */ /* 0x000fe20006800000 */
[CC--:B-1----:R-:W-:Y:S01]  /*183e0*/  FFMA.FTZ R141, R0.reuse, R137.reuse, R156 ;  /* 0x00000089008d7223 */ /* 0x0c2fe2000001009c */
[----:B------:R-:W1:Y:S01]  /*183f0*/  I2F R9, R25 ;  /* 0x0000001900097306 */ /* 0x000e620000201400 */
[----:B------:R-:W-:Y:S01]  /*18400*/  FFMA.FTZ R156, R0, R137, R158 ;  /* 0x00000089009c7223 */ /* 0x000fe2000001009e */
[----:B------:R-:W-:-:S03]  /*18410*/  FSEL R148, R27, -INF , !P6 ;  /* 0xff8000001b947808 */ /* 0x000fc60007000000 */
[C---:B------:R-:W-:Y:S01]  /*18420*/  HMMA.16816.F32 R12, R32.reuse, R10, R12 ;  /* 0x0000000a200c723c */ /* 0x040fe2000000180c */
[----:B------:R-:W-:Y:S01]  /*18430*/  FSEL R141, R141, -INF , !P4 ;  /* 0xff8000008d8d7808 */ /* 0x000fe20006000000 */
[----:B--2---:R-:W-:Y:S01]  /*18440*/  FFMA.FTZ R147, R0, R136, R157 ;  /* 0x0000008800937223 */ /* 0x004fe2000001009d */
[----:B------:R-:W-:Y:S01]  /*18450*/  FSEL R156, R156, -INF , !P1 ;  /* 0xff8000009c9c7808 */ /* 0x000fe20004800000 */
[----:B------:R2:W4:Y:S01]  /*18460*/  I2F R8, R4 ;  /* 0x0000000400087306 */ /* 0x0005220000201400 */
[----:B------:R-:W-:Y:S01]  /*18470*/  ISETP.GE.AND P1, PT, R4, R2, PT ;  /* 0x000000020400720c */ /* 0x000fe20003f26270 */
[----:B------:R-:W-:Y:S01]  /*18480*/  FFMA.FTZ R158, R0, R136, R159 ;  /* 0x00000088009e7223 */ /* 0x000fe2000001009f */
[----:B------:R-:W-:Y:S01]  /*18490*/  FSEL R147, R147, -INF , !P2 ;  /* 0xff80000093937808 */ /* 0x000fe20005000000 */
[----:B---3--:R-:W-:Y:S01]  /*184a0*/  HMMA.16816.F32 R160, R32, R20, R160 ;  /* 0x0000001420a0723c */ /* 0x008fe200000018a0 */
[----:B------:R-:W-:Y:S02]  /*184b0*/  ISETP.GE.AND P2, PT, R4, R3, PT ;  /* 0x000000030400720c */ /* 0x000fe40003f46270 */
[----:B------:R-:W-:Y:S01]  /*184c0*/  IADD3 R10, R134, 0x18, RZ ;  /* 0x00000018860a7810 */ /* 0x000fe20007ffe0ff */
[CC--:B-1----:R-:W-:Y:S01]  /*184d0*/  FFMA.FTZ R27, R0.reuse, R9.reuse, R16 ;  /* 0x00000009001b7223 */ /* 0x0c2fe20000010010 */
[C---:B------:R-:W-:Y:S01]  /*184e0*/  ISETP.GE.AND P6, PT, R25.reuse, R2, PT ;  /* 0x000000021900720c */ /* 0x040fe20003fc6270 */
[----:B------:R-:W-:Y:S01]  /*184f0*/  FFMA.FTZ R18, R0, R9, R18 ;  /* 0x0000000900127223 */ /* 0x000fe20000010012 */
[-C--:B------:R-:W-:Y:S01]  /*18500*/  ISETP.GE.AND P4, PT, R25, R3.reuse, PT ;  /* 0x000000031900720c */ /* 0x080fe20003f86270 */
[----:B------:R-:W1:Y:S01]  /*18510*/  I2F R11, R10 ;  /* 0x0000000a000b7306 */ /* 0x000e620000201400 */
[----:B------:R-:W-:Y:S01]  /*18520*/  HMMA.16816.F32 R168, R28, R174, R168 ;  /* 0x000000ae1ca8723c */ /* 0x000fe200000018a8 */
[C---:B------:R-:W-:Y:S01]  /*18530*/  IADD3 R25, R134.reuse, 0x19, RZ ;  /* 0x0000001986197810 */ /* 0x040fe20007ffe0ff */
[----:B--2---:R-:W2:Y:S01]  /*18540*/  LDSM.16.M88.4 R4, [R184+0x5800] ;  /* 0x00580000b804783b */ /* 0x004ea20000000200 */
[----:B------:R-:W-:Y:S01]  /*18550*/  IADD3 R9, R134, 0x20, RZ ;  /* 0x0000002086097810 */ /* 0x000fe20007ffe0ff */
[----:B----4-:R-:W-:Y:S01]  /*18560*/  FFMA.FTZ R19, R0, R8, R19 ;  /* 0x0000000800137223 */ /* 0x010fe20000010013 */
[----:B------:R-:W-:-:S02]  /*18570*/  ISETP.GE.AND P5, PT, R140, R3, PT ;  /* 0x000000038c00720c */ /* 0x000fc40003fa6270 */
[----:B------:R-:W-:Y:S01]  /*18580*/  FFMA.FTZ R29, R0, R8, R17 ;  /* 0x00000008001d7223 */ /* 0x000fe20000010011 */
[----:B------:R-:W3:Y:S01]  /*18590*/  I2F R16, R25 ;  /* 0x0000001900107306 */ /* 0x000ee20000201400 */
[----:B------:R-:W-:Y:S01]  /*185a0*/  FSEL R27, R27, -INF , !P6 ;  /* 0xff8000001b1b7808 */ /* 0x000fe20007000000 */
[----:B------:R-:W-:-:S04]  /*185b0*/  DEPBAR.LE SB0, 0x0 ;  /* 0x000080000000791a */ /* 0x000fc80000000000 */
[----:B------:R-:W-:Y:S01]  /*185c0*/  FSEL R158, R158, -INF , !P5 ;  /* 0xff8000009e9e7808 */ /* 0x000fe20006800000 */
[----:B-1----:R-:W-:Y:S01]  /*185d0*/  FFMA.FTZ R14, R0, R11, R14 ;  /* 0x0000000b000e7223 */ /* 0x002fe2000001000e */
[----:B------:R-:W1:Y:S01]  /*185e0*/  I2F R17, R9 ;  /* 0x0000000900117306 */ /* 0x000e620000201400 */
[C---:B------:R-:W-:Y:S02]  /*185f0*/  ISETP.GE.AND P5, PT, R10.reuse, R2, PT ;  /* 0x000000020a00720c */ /* 0x040fe40003fa6270 */
[----:B------:R-:W-:Y:S01]  /*18600*/  ISETP.GE.AND P6, PT, R10, R3, PT ;  /* 0x000000030a00720c */ /* 0x000fe20003fc6270 */
[----:B------:R-:W-:Y:S01]  /*18610*/  FFMA.FTZ R10, R0, R11, R12 ;  /* 0x0000000b000a7223 */ /* 0x000fe2000001000c */
[----:B------:R-:W-:Y:S02]  /*18620*/  FSEL R30, R18, -INF , !P4 ;  /* 0xff800000121e7808 */ /* 0x000fe40006000000 */
[----:B------:R-:W-:Y:S01]  /*18630*/  FSEL R29, R29, -INF , !P1 ;  /* 0xff8000001d1d7808 */ /* 0x000fe20004800000 */
[C---:B---3--:R-:W-:Y:S01]  /*18640*/  FFMA.FTZ R21, R0.reuse, R16, R13 ;  /* 0x0000001000157223 */ /* 0x048fe2000001000d */
[C---:B------:R-:W-:Y:S01]  /*18650*/  ISETP.GE.AND P4, PT, R25.reuse, R2, PT ;  /* 0x000000021900720c */ /* 0x040fe20003f86270 */
[----:B------:R-:W-:Y:S01]  /*18660*/  FFMA.FTZ R20, R0, R16, R15 ;  /* 0x0000001000147223 */ /* 0x000fe2000001000f */
[----:B------:R-:W-:Y:S01]  /*18670*/  ISETP.GE.AND P1, PT, R25, R3, PT ;  /* 0x000000031900720c */ /* 0x000fe20003f26270 */
[----:B------:R-:W-:Y:S01]  /*18680*/  HMMA.16816.F32 R168, R32, R22, R168 ;  /* 0x0000001620a8723c */ /* 0x000fe200000018a8 */
[----:B------:R-:W-:-:S02]  /*18690*/  FSEL R28, R19, -INF , !P2 ;  /* 0xff800000131c7808 */ /* 0x000fc40005000000 */
[----:B------:R-:W-:Y:S01]  /*186a0*/  FSEL R25, R10, -INF , !P5 ;  /* 0xff8000000a197808 */ /* 0x000fe20006800000 */
[CC--:B-1----:R-:W-:Y:S01]  /*186b0*/  FFMA.FTZ R160, R0.reuse, R17.reuse, R160 ;  /* 0x0000001100a07223 */ /* 0x0c2fe200000100a0 */
[C---:B------:R-:W-:Y:S01]  /*186c0*/  ISETP.GE.AND P2, PT, R9.reuse, R2, PT ;  /* 0x000000020900720c */ /* 0x040fe20003f46270 */
[----:B------:R-:W-:Y:S01]  /*186d0*/  FFMA.FTZ R162, R0, R17, R162 ;  /* 0x0000001100a27223 */ /* 0x000fe200000100a2 */
[----:B------:R-:W-:Y:S02]  /*186e0*/  ISETP.GE.AND P5, PT, R9, R3, PT ;  /* 0x000000030900720c */ /* 0x000fe40003fa6270 */
[C---:B------:R-:W-:Y:S02]  /*186f0*/  IADD3 R8, R134.reuse, 0x21, RZ ;  /* 0x0000002186087810 */ /* 0x040fe40007ffe0ff */
[----:B------:R-:W-:Y:S02]  /*18700*/  IADD3 R9, R134, 0x28, RZ ;  /* 0x0000002886097810 */ /* 0x000fe40007ffe0ff */
[----:B------:R-:W-:Y:S01]  /*18710*/  FSEL R22, R14, -INF , !P6 ;  /* 0xff8000000e167808 */ /* 0x000fe20007000000 */
[----:B------:R-:W1:Y:S01]  /*18720*/  I2F R12, R8 ;  /* 0x00000008000c7306 */ /* 0x000e620000201400 */
[----:B------:R-:W-:Y:S01]  /*18730*/  FSEL R21, R21, -INF , !P4 ;  /* 0xff80000015157808 */ /* 0x000fe20006000000 */
[----:B--2---:R-:W-:Y:S01]  /*18740*/  HMMA.16816.F32 R164, R32, R6, R164 ;  /* 0x0000000620a4723c */ /* 0x004fe200000018a4 */
[----:B------:R-:W-:-:S02]  /*18750*/  FSEL R20, R20, -INF , !P1 ;  /* 0xff80000014147808 */ /* 0x000fc40004800000 */
[----:B------:R-:W-:Y:S02]  /*18760*/  FSEL R173, R160, -INF , !P2 ;  /* 0xff800000a0ad7808 */ /* 0x000fe40005000000 */
[CC--:B------:R-:W-:Y:S01]  /*18770*/  ISETP.GE.AND P6, PT, R8.reuse, R2.reuse, PT ;  /* 0x000000020800720c */ /* 0x0c0fe20003fc6270 */
[----:B------:R2:W3:Y:S01]  /*18780*/  I2F R13, R9 ;  /* 0x00000009000d7306 */ /* 0x0004e20000201400 */
[-C--:B------:R-:W-:Y:S02]  /*18790*/  ISETP.GE.AND P4, PT, R8, R3.reuse, PT ;  /* 0x000000030800720c */ /* 0x080fe40003f86270 */
[C---:B------:R-:W-:Y:S02]  /*187a0*/  ISETP.GE.AND P1, PT, R9.reuse, R2, PT ;  /* 0x000000020900720c */ /* 0x040fe40003f26270 */
[----:B------:R-:W-:Y:S02]  /*187b0*/  ISETP.GE.AND P2, PT, R9, R3, PT ;  /* 0x000000030900720c */ /* 0x000fe40003f46270 */
[----:B------:R-:W-:Y:S01]  /*187c0*/  IADD3 R16, R134, 0x30, RZ ;  /* 0x0000003086107810 */ /* 0x000fe20007ffe0ff */
[-C--:B-1----:R-:W-:Y:S01]  /*187d0*/  FFMA.FTZ R163, R0, R12.reuse, R163 ;  /* 0x0000000c00a37223 */ /* 0x082fe200000100a3 */
[----:B------:R-:W-:Y:S01]  /*187e0*/  IADD3 R15, R134, 0x29, RZ ;  /* 0x00000029860f7810 */ /* 0x000fe20007ffe0ff */
[----:B------:R-:W-:Y:S01]  /*187f0*/  FFMA.FTZ R161, R0, R12, R161 ;  /* 0x0000000c00a17223 */ /* 0x000fe200000100a1 */
[----:B------:R-:W-:Y:S01]  /*18800*/  I2F R17, R16 ;  /* 0x0000001000117306 */ /* 0x000fe20000201400 */
[----:B------:R-:W-:-:S02]  /*18810*/  IADD3 R6, R134, 0x38, RZ ;  /* 0x0000003886067810 */ /* 0x000fc40007ffe0ff */
[----:B------:R-:W-:Y:S01]  /*18820*/  FSEL R172, R163, -INF , !P4 ;  /* 0xff800000a3ac7808 */ /* 0x000fe20006000000 */
[----:B------:R-:W-:Y:S01]  /*18830*/  IMAD.MOV.U32 R163, RZ, RZ, R217 ;  /* 0x000000ffffa37224 */ /* 0x000fe200078e00d9 */
[----:B--2---:R-:W-:Y:S01]  /*18840*/  HMMA.16816.F32 R8, R32, R4, R152 ;  /* 0x000000042008723c */ /* 0x004fe20000001898 */
[-C--:B------:R-:W-:Y:S01]  /*18850*/  ISETP.GE.AND P4, PT, R16, R2.reuse, PT ;  /* 0x000000021000720c */ /* 0x080fe20003f86270 */
[-C--:B---3--:R-:W-:Y:S01]  /*18860*/  FFMA.FTZ R170, R0, R13.reuse, R170 ;  /* 0x0000000d00aa7223 */ /* 0x088fe200000100aa */
[----:B------:R-:W1:Y:S01]  /*18870*/  I2F R14, R15 ;  /* 0x0000000f000e7306 */ /* 0x000e620000201400 */
[----:B------:R-:W-:Y:S01]  /*18880*/  FSEL R174, R162, -INF , !P5 ;  /* 0xff800000a2ae7808 */ /* 0x000fe20006800000 */
[----:B------:R-:W-:Y:S01]  /*18890*/  FFMA.FTZ R168, R0, R13, R168 ;  /* 0x0000000d00a87223 */ /* 0x000fe200000100a8 */
[----:B------:R-:W-:Y:S01]  /*188a0*/  ISETP.GE.AND P5, PT, R15, R2, PT ;  /* 0x000000020f00720c */ /* 0x000fe20003fa6270 */
[----:B------:R-:W-:Y:S01]  /*188b0*/  IMAD.MOV.U32 R162, RZ, RZ, R216 ;  /* 0x000000ffffa27224 */ /* 0x000fe200078e00d8 */
[----:B------:R-:W-:-:S02]  /*188c0*/  IADD3 R5, R134, 0x31, RZ ;  /* 0x0000003186057810 */ /* 0x000fc40007ffe0ff */
[----:B------:R-:W-:Y:S01]  /*188d0*/  FSEL R170, R170, -INF , !P2 ;  /* 0xff800000aaaa7808 */ /* 0x000fe20005000000 */
[----:B------:R-:W2:Y:S01]  /*188e0*/  I2F R7, R6 ;  /* 0x0000000600077306 */ /* 0x000ea20000201400 */
[----:B------:R-:W-:Y:S02]  /*188f0*/  ISETP.GE.AND P2, PT, R5, R2, PT ;  /* 0x000000020500720c */ /* 0x000fe40003f46270 */
[----:B------:R-:W-:Y:S02]  /*18900*/  FSEL R175, R168, -INF , !P1 ;  /* 0xff800000a8af7808 */ /* 0x000fe40004800000 */
[-C--:B------:R-:W-:Y:S02]  /*18910*/  ISETP.GE.AND P1, PT, R16, R3.reuse, PT ;  /* 0x000000031000720c */ /* 0x080fe40003f26270 */
[----:B------:R-:W-:Y:S01]  /*18920*/  FSEL R211, R161, -INF , !P6 ;  /* 0xff800000a1d37808 */ /* 0x000fe20007000000 */
[----:B------:R-:W3:Y:S01]  /*18930*/  I2F R4, R5 ;  /* 0x0000000500047306 */ /* 0x000ee20000201400 */
[CC--:B-1----:R-:W-:Y:S01]  /*18940*/  FFMA.FTZ R169, R0.reuse, R14.reuse, R169 ;  /* 0x0000000e00a97223 */ /* 0x0c2fe200000100a9 */
[----:B------:R-:W-:Y:S01]  /*18950*/  ISETP.GE.AND P6, PT, R15, R3, PT ;  /* 0x000000030f00720c */ /* 0x000fe20003fc6270 */
[----:B------:R-:W-:-:S02]  /*18960*/  FFMA.FTZ R168, R0, R14, R171 ;  /* 0x0000000e00a87223 */ /* 0x000fc400000100ab */
[CC--:B------:R-:W-:Y:S01]  /*18970*/  FFMA.FTZ R8, R0.reuse, R17.reuse, R8 ;  /* 0x0000001100087223 */ /* 0x0c0fe20000010008 */
[----:B------:R-:W-:Y:S01]  /*18980*/  FSEL R169, R169, -INF , !P5 ;  /* 0xff800000a9a97808 */ /* 0x000fe20006800000 */
[C---:B------:R-:W-:Y:S01]  /*18990*/  FFMA.FTZ R10, R0.reuse, R17, R10 ;  /* 0x00000011000a7223 */ /* 0x040fe2000001000a */
[----:B------:R-:W-:Y:S01]  /*189a0*/  ISETP.GE.AND P5, PT, R5, R3, PT ;  /* 0x000000030500720c */ /* 0x000fe20003fa6270 */
[-C--:B--2---:R-:W-:Y:S01]  /*189b0*/  FFMA.FTZ R137, R0, R7.reuse, R164 ;  /* 0x0000000700897223 */ /* 0x084fe200000100a4 */
[----:B------:R-:W-:Y:S01]  /*189c0*/  FSEL R155, R8, -INF , !P4 ;  /* 0xff800000089b7808 */ /* 0x000fe20006000000 */
[----:B------:R-:W1:Y:S01]  /*189d0*/  I2F R5, R134 ;  /* 0x0000008600057306 */ /* 0x000e620000201400 */
[----:B------:R-:W-:Y:S01]  /*189e0*/  IADD3 R8, R134, 0x39, RZ ;  /* 0x0000003986087810 */ /* 0x000fe20007ffe0ff */
[----:B------:R-:W-:Y:S01]  /*189f0*/  FFMA.FTZ R138, R0, R7, R166 ;  /* 0x00000007008a7223 */ /* 0x000fe200000100a6 */
[----:B------:R-:W-:Y:S01]  /*18a00*/  FSEL R152, R10, -INF , !P1 ;  /* 0xff8000000a987808 */ /* 0x000fe20004800000 */
[CC--:B---3--:R-:W-:Y:S01]  /*18a10*/  FFMA.FTZ R9, R0.reuse, R4.reuse, R9 ;  /* 0x0000000400097223 */ /* 0x0c8fe20000010009 */
[----:B------:R-:W-:Y:S01]  /*18a20*/  BAR.SYNC.DEFER_BLOCKING 0x0 ;  /* 0x0000000000007b1d */ /* 0x000fe20000010000 */
[----:B------:R-:W-:Y:S01]  /*18a30*/  FFMA.FTZ R11, R0, R4, R11 ;  /* 0x00000004000b7223 */ /* 0x000fe2000001000b */
[----:B------:R-:W-:-:S02]  /*18a40*/  ISETP.GE.AND P1, PT, R6, R2, PT ;  /* 0x000000020600720c */ /* 0x000fc40003f26270 */
[----:B------:R-:W-:Y:S02]  /*18a50*/  FSEL R168, R168, -INF , !P6 ;  /* 0xff800000a8a87808 */ /* 0x000fe40007000000 */
[----:B------:R-:W2:Y:S01]  /*18a60*/  I2F R4, R8 ;  /* 0x0000000800047306 */ /* 0x000ea20000201400 */
[----:B------:R-:W-:Y:S02]  /*18a70*/  FSEL R153, R9, -INF , !P2 ;  /* 0xff80000009997808 */ /* 0x000fe40005000000 */
[----:B------:R-:W-:Y:S02]  /*18a80*/  FSEL R136, R11, -INF , !P5 ;  /* 0xff8000000b887808 */ /* 0x000fe40006800000 */
[----:B------:R-:W-:Y:S02]  /*18a90*/  FSEL R137, R137, -INF , !P1 ;  /* 0xff80000089897808 */ /* 0x000fe40004800000 */
[C---:B------:R-:W-:Y:S02]  /*18aa0*/  ISETP.GE.AND P6, PT, R134.reuse, R2, PT ;  /* 0x000000028600720c */ /* 0x040fe40003fc6270 */
[----:B------:R-:W-:-:S02]  /*18ab0*/  ISETP.GE.AND P4, PT, R134, R3, PT ;  /* 0x000000038600720c */ /* 0x000fc40003f86270 */
[----:B------:R-:W-:Y:S02]  /*18ac0*/  ISETP.GE.AND P2, PT, R6, R3, PT ;  /* 0x000000030600720c */ /* 0x000fe40003f46270 */
[----:B------:R-:W-:Y:S01]  /*18ad0*/  ISETP.GE.AND P5, PT, R8, R2, PT ;  /* 0x000000020800720c */ /* 0x000fe20003fa6270 */
[----:B-1----:R-:W-:Y:S01]  /*18ae0*/  FFMA.FTZ R2, R0, R5, R26 ;  /* 0x0000000500027223 */ /* 0x002fe2000001001a */
[----:B------:R-:W-:Y:S01]  /*18af0*/  ISETP.GE.AND P1, PT, R8, R3, PT ;  /* 0x000000030800720c */ /* 0x000fe20003f26270 */
[----:B------:R-:W-:Y:S01]  /*18b00*/  FFMA.FTZ R3, R0, R5, R24 ;  /* 0x0000000500037223 */ /* 0x000fe20000010018 */
[----:B------:R-:W-:Y:S01]  /*18b10*/  FSEL R138, R138, -INF , !P2 ;  /* 0xff8000008a8a7808 */ /* 0x000fe20005000000 */
[-C--:B--2---:R-:W-:Y:S01]  /*18b20*/  FFMA.FTZ R139, R0, R4.reuse, R165 ;  /* 0x00000004008b7223 */ /* 0x084fe200000100a5 */
[----:B------:R-:W-:Y:S01]  /*18b30*/  FSEL R2, R2, -INF , !P4 ;  /* 0xff80000002027808 */ /* 0x000fe20006000000 */
[----:B------:R-:W-:Y:S01]  /*18b40*/  FFMA.FTZ R150, R0, R4, R167 ;  /* 0x0000000400967223 */ /* 0x000fe200000100a7 */
        /* <DEDUP_REMOVED lines=64> */
.L_x_2774:
[----:B------:R-:W-:-:S05]  /*18f50*/  IMAD.MOV.U32 R9, RZ, RZ, c[0x0][0x198] ;  /* 0x00006600ff097624 */ /* 0x000fca00078e00ff */
[----:B------:R-:W-:-:S04]  /*18f60*/  LEA R9, -R9, RZ, 0x6 ;  /* 0x000000ff09097211 */ /* 0x000fc800078e31ff */
[----:B------:R-:W-:Y:S02]  /*18f70*/  SHF.R.S32.HI R10, RZ, 0x1f, R9 ;  /* 0x0000001fff0a7819 */ /* 0x000fe40000011409 */
.L_x_2775:
[----:B------:R-:W1:Y:S01]  /*18f80*/  S2R R5, SR_TID.X ;  /* 0x0000000000057919 */ /* 0x000e620000002100 */
[----:B------:R-:W-:-:S04]  /*18f90*/  LEA R142, P2, R9, R206, 0x1 ;  /* 0x000000ce098e7211 */ /* 0x000fc800078408ff */
[----:B------:R-:W-:Y:S02]  /*18fa0*/  LEA.HI.X R143, R9, R209, R10, 0x1, P2 ;  /* 0x000000d1098f7211 */ /* 0x000fe400010f0c0a */
[----:B-1----:R-:W-:-:S04]  /*18fb0*/  SHF.R.S32.HI R4, RZ, 0x1f, R5 ;  /* 0x0000001fff047819 */ /* 0x002fc80000011405 */
[----:B------:R-:W-:-:S04]  /*18fc0*/  LEA.HI R4, R4, R5, RZ, 0x3 ;  /* 0x0000000504047211 */ /* 0x000fc800078f18ff */
[----:B------:R-:W-:-:S05]  /*18fd0*/  LOP3.LUT R4, R4, 0xfffffff8, RZ, 0xc0, !PT ;  /* 0xfffffff804047812 */ /* 0x000fca00078ec0ff */
[----:B------:R-:W-:-:S04]  /*18fe0*/  IMAD.IADD R4, R5, 0x1, -R4 ;  /* 0x0000000105047824 */ /* 0x000fc800078e0a04 */
[----:B------:R-:W-:Y:S02]  /*18ff0*/  IMAD.SHL.U32 R6, R4, 0x8, RZ ;  /* 0x0000000804067824 */ /* 0x000fe400078e00ff */
[----:B------:R-:W-:-:S03]  /*19000*/  IMAD.MOV.U32 R4, RZ, RZ, c[0x0][0x198] ;  /* 0x00006600ff047624 */ /* 0x000fc600078e00ff */
[----:B------:R-:W-:Y:S01]  /*19010*/  ISETP.GE.AND P5, PT, R6, c[0x0][0x220], PT ;  /* 0x0000880006007a0c */ /* 0x000fe20003fa6270 */
[----:B------:R-:W-:Y:S01]  /*19020*/  IMAD.SHL.U32 R4, R4, 0x10, RZ ;  /* 0x0000001004047824 */ /* 0x000fe200078e00ff */
[----:B------:R-:W-:-:S04]  /*19030*/  IADD3 R5, R6, 0x40, RZ ;  /* 0x0000004006057810 */ /* 0x000fc80007ffe0ff */
[----:B------:R-:W-:Y:S02]  /*19040*/  ISETP.GE.AND P4, PT, R5, c[0x0][0x220], PT ;  /* 0x0000880005007a0c */ /* 0x000fe40003f86270 */
[----:B------:R-:W-:-:S04]  /*19050*/  IADD3 R5, R6, 0x80, RZ ;  /* 0x0000008006057810 */ /* 0x000fc80007ffe0ff */
[----:B------:R-:W-:Y:S01]  /*19060*/  ISETP.GE.AND P0, PT, R5, c[0x0][0x220], PT ;  /* 0x0000880005007a0c */ /* 0x000fe20003f06270 */
[----:B------:R-:W-:Y:S01]  /*19070*/  @!PT LDS RZ, [RZ] ;  /* 0x00000000fffff984 */ /* 0x000fe20000000800 */
[----:B------:R-:W-:Y:S01]  /*19080*/  @!PT LDS RZ, [RZ] ;  /* 0x00000000fffff984 */ /* 0x000fe20000000800 */
[----:B------:R-:W-:Y:S01]  /*19090*/  @!PT LDS RZ, [RZ] ;  /* 0x00000000fffff984 */ /* 0x000fe20000000800 */
[----:B------:R1:W-:Y:S01]  /*190a0*/  @!P5 LDGSTS.E.BYPASS.LTC128B.128 [R203+0x6000], [R142.64] ;  /* 0x060000008ecbdfae */ /* 0x0003e2000b901d46 */
[CC--:B------:R-:W-:Y:S02]  /*190b0*/  @!P5 IADD3 R7, P1, R4.reuse, R9.reuse, RZ ;  /* 0x000000090407d210 */ /* 0x0c0fe40007f3e0ff */
[----:B------:R-:W-:Y:S01]  /*190c0*/  SEL R8, RZ, 0x3fffc, P0 ;  /* 0x0003fffcff087807 */ /* 0x000fe20000000000 */
        /* <DEDUP_REMOVED lines=8> */
[----:B------:R-:W-:Y:S01]  /*19150*/  LOP3.LUT P6, RZ, R8, 0x4, RZ, 0xc0, !PT ;  /* 0x0000000408ff7812 */ /* 0x000fe200078cc0ff */
[----:B------:R1:W-:Y:S01]  /*19160*/  @P4 STS.128 [R203+0x8000], RZ ;  /* 0x008000ffcb004388 */ /* 0x0003e20000000c00 */
[----:B------:R-:W-:Y:S01]  /*19170*/  @!P5 LEA.HI.X R35, R7, R209, R6, 0x1, P1 ;  /* 0x000000d10723d211 */ /* 0x000fe200008f0c06 */
[----:B------:R-:W-:Y:S01]  /*19180*/  @!P4 IMAD.X R6, R199, 0x1, R10, P0 ;  /* 0x00000001c706c824 */ /* 0x000fe200000e060a */
[C---:B------:R-:W-:Y:S02]  /*19190*/  @!P4 LEA R16, P0, R5.reuse, R206, 0x1 ;  /* 0x000000ce0510c211 */ /* 0x040fe400078008ff */
[----:B------:R-:W-:Y:S02]  /*191a0*/  IADD3 R7, P2, P1, R4, R9, R4 ;  /* 0x0000000904077210 */ /* 0x000fe4000795e004 */
[----:B------:R-:W-:Y:S02]  /*191b0*/  @!P4 LEA.HI.X R17, R5, R209, R6, 0x1, P0 ;  /* 0x000000d10511c211 */ /* 0x000fe400000f0c06 */
[----:B------:R-:W-:-:S02]  /*191c0*/  IADD3.X R8, R199, R10, R199, P2, P1 ;  /* 0x0000000ac7087210 */ /* 0x000fc400017e24c7 */
[----:B------:R-:W-:Y:S01]  /*191d0*/  IADD3 R5, P1, R4, R7, RZ ;  /* 0x0000000704057210 */ /* 0x000fe20007f3e0ff */
[----:B------:R-:W-:Y:S01]  /*191e0*/  @!PT LDS RZ, [RZ] ;  /* 0x00000000fffff984 */ /* 0x000fe20000000800 */
[----:B------:R-:W-:Y:S01]  /*191f0*/  @!PT LDS RZ, [RZ] ;  /* 0x00000000fffff984 */ /* 0x000fe20000000800 */
[----:B------:R-:W-:Y:S01]  /*19200*/  @!PT LDS RZ, [RZ] ;  /* 0x00000000fffff984 */ /* 0x000fe20000000800 */
[----:B------:R1:W-:Y:S01]  /*19210*/  @P6 LDGSTS.E.BYPASS.LTC128B.128 [R203+0xa000], [R142.64+0x100] ;  /* 0x0a0001008ecb6fae */ /* 0x0003e2000b901d46 */
[CC--:B------:R-:W-:Y:S02]  /*19220*/  @!P4 LEA R14, P0, R7.reuse, R206.reuse, 0x1 ;  /* 0x000000ce070ec211 */ /* 0x0c0fe400078008ff */
[-C--:B------:R-:W-:Y:S01]  /*19230*/  @!P5 LEA R32, P2, R7, R206.reuse, 0x1 ;  /* 0x000000ce0720d211 */ /* 0x080fe200078408ff */
[--C-:B------:R-:W-:Y:S01]  /*19240*/  IMAD.X R6, R199, 0x1, R8.reuse, P1 ;  /* 0x00000001c7067824 */ /* 0x100fe200008e0608 */
[CCC-:B------:R-:W-:Y:S01]  /*19250*/  @!P4 LEA.HI.X R15, R7.reuse, R209.reuse, R8.reuse, 0x1, P0 ;  /* 0x000000d1070fc211 */ /* 0x1c0fe200000f0c08 */
[----:B------:R1:W-:Y:S01]  /*19260*/  @!P6 STS.128 [R203+0xa000], RZ ;  /* 0x00a000ffcb00e388 */ /* 0x0003e20000000c00 */
[-C--:B------:R-:W-:Y:S02]  /*19270*/  @P6 LEA R12, P1, R7, R206.reuse, 0x1 ;  /* 0x000000ce070c6211 */ /* 0x080fe400078208ff */
[----:B------:R-:W-:Y:S01]  /*19280*/  @!P5 LEA R18, P0, R5, R206, 0x1 ;  /* 0x000000ce0512d211 */ /* 0x000fe200078008ff */
[----:B------:R-:W-:Y:S01]  /*19290*/  @!PT LDS RZ, [RZ] ;  /* 0x00000000fffff984 */ /* 0x000fe20000000800 */
[----:B------:R-:W-:Y:S01]  /*192a0*/  @!PT LDS RZ, [RZ] ;  /* 0x00000000fffff984 */ /* 0x000fe20000000800 */
[----:B------:R-:W-:Y:S01]  /*192b0*/  @!PT LDS RZ, [RZ] ;  /* 0x00000000fffff984 */ /* 0x000fe20000000800 */
[----:B------:R1:W-:Y:S01]  /*192c0*/  @!P5 LDGSTS.E.BYPASS.LTC128B.128 [R203+0x6800], [R34.64] ;  /* 0x0680000022cbdfae */ /* 0x0003e2000b901d46 */
[----:B------:R-:W-:-:S02]  /*192d0*/  @!P5 LEA.HI.X R33, R7, R209, R8, 0x1, P2 ;  /* 0x000000d10721d211 */ /* 0x000fc400010f0c08 */
[----:B------:R-:W-:Y:S01]  /*192e0*/  @P6 LEA.HI.X R13, R7, R209, R8, 0x1, P1 ;  /* 0x000000d1070d6211 */ /* 0x000fe200008f0c08 */
[----:B------:R1:W-:Y:S01]  /*192f0*/  @P5 STS.128 [R203+0x6800], RZ ;  /* 0x006800ffcb005388 */ /* 0x0003e20000000c00 */
[----:B------:R-:W-:Y:S02]  /*19300*/  @P6 IADD3 R4, P2, R4, R9, RZ ;  /* 0x0000000904046210 */ /* 0x000fe40007f5e0ff */
[CC--:B------:R-:W-:Y:S01]  /*19310*/  @!P5 LEA.HI.X R19, R5.reuse, R209.reuse, R6, 0x1, P0 ;  /* 0x000000d10513d211 */ /* 0x0c0fe200000f0c06 */
[----:B------:R-:W-:Y:S01]  /*19320*/  @!PT LDS RZ, [RZ] ;  /* 0x00000000fffff984 */ /* 0x000fe20000000800 */
[----:B------:R-:W-:Y:S01]  /*19330*/  @!PT LDS RZ, [RZ] ;  /* 0x00000000fffff984 */ /* 0x000fe20000000800 */
[----:B------:R-:W-:Y:S01]  /*19340*/  @!PT LDS RZ, [RZ] ;  /* 0x00000000fffff984 */ /* 0x000fe20000000800 */
[----:B------:R1:W-:Y:S01]  /*19350*/  @!P4 LDGSTS.E.BYPASS.LTC128B.128 [R203+0x8800], [R16.64+0x80] ;  /* 0x0880008010cbcfae */ /* 0x0003e2000b901d46 */
[-C--:B------:R-:W-:Y:S01]  /*19360*/  @!P4 LEA R144, P1, R5, R206.reuse, 0x1 ;  /* 0x000000ce0590c211 */ /* 0x080fe200078208ff */
[----:B------:R-:W-:Y:S01]  /*19370*/  @P6 IMAD.X R10, R199, 0x1, R10, P2 ;  /* 0x00000001c70a6824 */ /* 0x000fe200010e060a */
[C---:B------:R-:W-:Y:S01]  /*19380*/  @P6 LEA R8, P0, R5.reuse, R206, 0x1 ;  /* 0x000000ce05086211 */ /* 0x040fe200078008ff */
[----:B------:R1:W-:Y:S01]  /*19390*/  @P4 STS.128 [R203+0x8800], RZ ;  /* 0x008800ffcb004388 */ /* 0x0003e20000000c00 */
[----:B------:R-:W-:-:S02]  /*193a0*/  @!P4 LEA.HI.X R145, R5, R209, R6, 0x1, P1 ;  /* 0x000000d10591c211 */ /* 0x000fc400008f0c06 */
[----:B------:R-:W-:Y:S02]  /*193b0*/  @P6 LEA.HI.X R9, R5, R209, R6, 0x1, P0 ;  /* 0x000000d105096211 */ /* 0x000fe400000f0c06 */
        /* <DEDUP_REMOVED lines=40> */
.L_x_2773:
        /* <DEDUP_REMOVED lines=57> */
[--C-:B------:R-:W-:Y:S01]  /*199d0*/  FFMA.FTZ R140, R2, c[0x0][0x23c], -R151.reuse ;  /* 0x00008f00028c7a23 */ /* 0x100fe20000010897 */
[----:B------:R-:W-:Y:S01]  /*199e0*/  MUFU.EX2 R144, R144 ;  /* 0x0000009000907308 */ /* 0x000fe20000000800 */
[----:B------:R-:W-:Y:S02]  /*199f0*/  FFMA.FTZ R3, R148, c[0x0][0x23c], -R151 ;  /* 0x00008f0094037a23 */ /* 0x000fe40000010897 */
[----:B------:R-:W-:-:S02]  /*19a00*/  FFMA.FTZ R143, R135, c[0x0][0x23c], -R154 ;  /* 0x00008f00878f7a23 */ /* 0x000fc4000001089a */
[--C-:B------:R-:W-:Y:S01]  /*19a10*/  FFMA.FTZ R2, R156, c[0x0][0x23c], -R151.reuse ;  /* 0x00008f009c027a23 */ /* 0x100fe20000010897 */
[----:B------:R-:W-:Y:S01]  /*19a20*/  LDSM.16.MT88.4 R132, [R190+0xc800] ;  /* 0x00c80000be84783b */ /* 0x000fe20000004200 */
[----:B------:R-:W-:Y:S01]  /*19a30*/  FFMA.FTZ R147, R158, c[0x0][0x23c], -R151 ;  /* 0x00008f009e937a23 */ /* 0x000fe20000010897 */
[----:B------:R-:W-:Y:S01]  /*19a40*/  MUFU.EX2 R142, R142 ;  /* 0x0000008e008e7308 */ /* 0x000fe20000000800 */
[----:B------:R-:W-:Y:S02]  /*19a50*/  FMUL.FTZ R149, R4, c[0x0][0x23c] ;  /* 0x00008f0004957a20 */ /* 0x000fe40000410000 */
[----:B------:R-:W-:Y:S02]  /*19a60*/  FMUL.FTZ R148, R5, c[0x0][0x23c] ;  /* 0x00008f0005947a20 */ /* 0x000fe40000410000 */
[--C-:B------:R-:W-:Y:S02]  /*19a70*/  FFMA.FTZ R156, R27, c[0x0][0x23c], -R154.reuse ;  /* 0x00008f001b9c7a23 */ /* 0x100fe4000001089a */
[--C-:B------:R-:W-:Y:S01]  /*19a80*/  FFMA.FTZ R157, R29, c[0x0][0x23c], -R154.reuse ;  /* 0x00008f001d9d7a23 */ /* 0x100fe2000001089a */
[----:B------:R-:W1:Y:S01]  /*19a90*/  MUFU.EX2 R143, R143 ;  /* 0x0000008f008f7308 */ /* 0x000e620000000800 */
[----:B------:R-:W-:-:S02]  /*19aa0*/  FFMA.FTZ R158, R25, c[0x0][0x23c], -R154 ;  /* 0x00008f00199e7a23 */ /* 0x000fc4000001089a */
[--C-:B------:R-:W-:Y:S01]  /*19ab0*/  FFMA.FTZ R159, R21, c[0x0][0x23c], -R154.reuse ;  /* 0x00008f00159f7a23 */ /* 0x100fe2000001089a */
[----:B------:R-:W-:Y:S01]  /*19ac0*/  LDSM.16.MT88.4 R24, [R192+0xe800] ;  /* 0x00e80000c018783b */ /* 0x000fe20000004200 */
[--C-:B------:R-:W-:Y:S02]  /*19ad0*/  FFMA.FTZ R160, R30, c[0x0][0x23c], -R151.reuse ;  /* 0x00008f001ea07a23 */ /* 0x100fe40000010897 */
[--C-:B------:R-:W-:Y:S01]  /*19ae0*/  FFMA.FTZ R165, R28, c[0x0][0x23c], -R151.reuse ;  /* 0x00008f001ca57a23 */ /* 0x100fe20000010897 */
        /* <DEDUP_REMOVED lines=8> */
[----:B-1----:R-:W-:Y:S01]  /*19b70*/  F2FP.PACK_AB R4, R143, R144 ;  /* 0x000000908f04723e */ /* 0x002fe200000000ff */
[----:B------:R-:W-:-:S02]  /*19b80*/  FFMA.FTZ R171, R211, c[0x0][0x23c], -R154 ;  /* 0x00008f00d3ab7a23 */ /* 0x000fc4000001089a */
[----:B------:R-:W-:Y:S02]  /*19b90*/  FFMA.FTZ R167, R175, c[0x0][0x23c], -R154 ;  /* 0x00008f00afa77a23 */ /* 0x000fe4000001089a */
[--C-:B------:R-:W-:Y:S02]  /*19ba0*/  FFMA.FTZ R169, R174, c[0x0][0x23c], -R151.reuse ;  /* 0x00008f00aea97a23 */ /* 0x100fe40000010897 */
        /* <DEDUP_REMOVED lines=73> */
[----:B------:R-:W2:Y:S01]  /*1a040*/  MUFU.EX2 R166, R166 ;  /* 0x000000a600a67308 */ /* 0x000ea20000000800 */
        /* <DEDUP_REMOVED lines=247> */
.L_x_2770:
        /* <DEDUP_REMOVED lines=8> */
[----:B------:R-:W-:Y:S01]  /*1b040*/  MOV R213, UR6 ;  /* 0x0000000600d57c02 */ /* 0x000fe20008000f00 */
[----:B------:R-:W-:Y:S02]  /*1b050*/  ULDC UR4, c[0x0][0x198] ;  /* 0x0000660000047ab9 */ /* 0x000fe40000000800 */
[----:B------:R-:W-:Y:S01]  /*1b060*/  USHF.L.U32 UR7, UR7, 0x4, URZ ;  /* 0x0000000407077899 */ /* 0x000fe2000800063f */
[----:B------:R-:W-:Y:S01]  /*1b070*/  MOV R211, UR5 ;  /* 0x0000000500d37c02 */ /* 0x000fe20008000f00 */
[----:B------:R-:W-:-:S02]  /*1b080*/  USHF.L.U32 UR4, UR4, 0x4, URZ ;  /* 0x0000000404047899 */ /* 0x000fc4000800063f */
[----:B------:R-:W-:Y:S02]  /*1b090*/  ULDC.64 UR8, c[0x0][0x118] ;  /* 0x0000460000087ab9 */ /* 0x000fe40000000a00 */
.L_x_2780:
        /* <DEDUP_REMOVED lines=64> */
.L_x_2777:
[----:B------:R-:W-:Y:S02]  /*1b4a0*/  LOP3.LUT P6, RZ, R208, 0x1, RZ, 0xc0, !PT ;  /* 0x00000001d0ff7812 */ /* 0x000fe400078cc0ff */
[-C--:B------:R-:W-:Y:S02]  /*1b4b0*/  LEA R132, P1, R6, R162.reuse, 0x1 ;  /* 0x000000a206847211 */ /* 0x080fe400078208ff */
[----:B------:R-:W-:Y:S02]  /*1b4c0*/  LOP3.LUT P5, RZ, R208, 0x2, RZ, 0xc0, !PT ;  /* 0x00000002d0ff7812 */ /* 0x000fe400078ac0ff */
[-CC-:B------:R-:W-:Y:S02]  /*1b4d0*/  LEA.HI.X R133, R6, R163.reuse, R2.reuse, 0x1, P1 ;  /* 0x000000a306857211 */ /* 0x180fe400008f0c02 */
[----:B------:R-:W-:Y:S02]  /*1b4e0*/  LOP3.LUT P4, RZ, R208, 0x4, RZ, 0xc0, !PT ;  /* 0x00000004d0ff7812 */ /* 0x000fe4000788c0ff */
[----:B------:R-:W-:Y:S03]  /*1b4f0*/  IADD3 R7, P0, R6, UR7, RZ ;  /* 0x0000000706077c10 */ /* 0x000fe6000ff1e0ff */
[----:B------:R-:W-:Y:S01]  /*1b500*/  @!PT LDS RZ, [RZ] ;  /* 0x00000000fffff984 */ /* 0x000fe20000000800 */
[----:B------:R-:W-:Y:S01]  /*1b510*/  @!PT LDS RZ, [RZ] ;  /* 0x00000000fffff984 */ /* 0x000fe20000000800 */
[----:B------:R-:W-:Y:S01]  /*1b520*/  @!PT LDS RZ, [RZ] ;  /* 0x00000000fffff984 */ /* 0x000fe20000000800 */
[----:B------:R1:W-:Y:S01]  /*1b530*/  @P6 LDGSTS.E.BYPASS.LTC128B.128 [R203+0xc000], [R132.64] ;  /* 0x0c00000084cb6fae */ /* 0x0003e2000b901d48 */
[CC--:B------:R-:W-:Y:S01]  /*1b540*/  @P6 LEA R12, P2, R7.reuse, R162.reuse, 0x1 ;  /* 0x000000a2070c6211 */ /* 0x0c0fe200078408ff */
[C---:B------:R-:W-:Y:S01]  /*1b550*/  IMAD.X R4, R200.reuse, 0x1, R2, P0 ;  /* 0x00000001c8047824 */ /* 0x040fe200000e0602 */
[C---:B------:R-:W-:Y:S01]  /*1b560*/  IADD3 R5, P0, R7.reuse, UR7, RZ ;  /* 0x0000000707057c10 */ /* 0x040fe2000ff1e0ff */
[----:B------:R-:W-:Y:S01]  /*1b570*/  @!P6 STS.128 [R203+0xc000], RZ ;  /* 0x00c000ffcb00e388 */ /* 0x000fe20000000c00 */
[CC--:B------:R-:W-:Y:S02]  /*1b580*/  @P5 LEA R8, P1, R7.reuse, R162.reuse, 0x1 ;  /* 0x000000a207085211 */ /* 0x0c0fe400078208ff */
[CCC-:B------:R-:W-:Y:S01]  /*1b590*/  @P6 LEA.HI.X R13, R7.reuse, R163.reuse, R4.reuse, 0x1, P2 ;  /* 0x000000a3070d6211 */ /* 0x1c0fe200010f0c04 */
[----:B------:R-:W-:Y:S01]  /*1b5a0*/  @!PT LDS RZ, [RZ] ;  /* 0x00000000fffff984 */ /* 0x000fe20000000800 */
[----:B------:R-:W-:Y:S01]  /*1b5b0*/  @!PT LDS RZ, [RZ] ;  /* 0x00000000fffff984 */ /* 0x000fe20000000800 */
[----:B------:R-:W-:Y:S01]  /*1b5c0*/  @!PT LDS RZ, [RZ] ;  /* 0x00000000fffff984 */ /* 0x000fe20000000800 */
[----:B------:R1:W-:Y:S01]  /*1b5d0*/  @P5 LDGSTS.E.BYPASS.LTC128B.128 [R203+0xe000], [R132.64+0x80] ;  /* 0x0e00008084cb5fae */ /* 0x0003e2000b901d48 */
[CCC-:B------:R-:W-:Y:S01]  /*1b5e0*/  @P5 LEA.HI.X R9, R7.reuse, R163.reuse, R4.reuse, 0x1, P1 ;  /* 0x000000a307095211 */ /* 0x1c0fe200008f0c04 */
[--C-:B------:R-:W-:Y:S01]  /*1b5f0*/  IMAD.X R2, R200, 0x1, R4.reuse, P0 ;  /* 0x00000001c8027824 */ /* 0x100fe200000e0604 */
[-C--:B------:R-:W-:Y:S01]  /*1b600*/  @P4 LEA R6, P0, R7, R162.reuse, 0x1 ;  /* 0x000000a207064211 */ /* 0x080fe200078008ff */
[----:B------:R-:W-:Y:S01]  /*1b610*/  @!P5 STS.128 [R203+0xe000], RZ ;  /* 0x00e000ffcb00d388 */ /* 0x000fe20000000c00 */
[-C--:B------:R-:W-:Y:S02]  /*1b620*/  @P6 LEA R10, P2, R5, R162.reuse, 0x1 ;  /* 0x000000a2050a6211 */ /* 0x080fe400078408ff */
[-C--:B------:R-:W-:Y:S01]  /*1b630*/  @P4 LEA.HI.X R7, R7, R163.reuse, R4, 0x1, P0 ;  /* 0x000000a307074211 */ /* 0x080fe200000f0c04 */
[----:B------:R-:W-:Y:S01]  /*1b640*/  @!PT LDS RZ, [RZ] ;  /* 0x00000000fffff984 */ /* 0x000fe20000000800 */
[----:B------:R-:W-:Y:S01]  /*1b650*/  @!PT LDS RZ, [RZ] ;  /* 0x00000000fffff984 */ /* 0x000fe20000000800 */
[----:B------:R-:W-:Y:S01]  /*1b660*/  @!PT LDS RZ, [RZ] ;  /* 0x00000000fffff984 */ /* 0x000fe20000000800 */
[----:B------:R1:W-:Y:S01]  /*1b670*/  @P4 LDGSTS.E.BYPASS.LTC128B.128 [R203+0x10000], [R132.64+0x100] ;  /* 0x1000010084cb4fae */ /* 0x0003e2000b901d48 */
[CCC-:B------:R-:W-:Y:S02]  /*1b680*/  @P6 LEA.HI.X R11, R5.reuse, R163.reuse, R2.reuse, 0x1, P2 ;  /* 0x000000a3050b6211 */ /* 0x1c0fe400010f0c02 */
        /* <DEDUP_REMOVED lines=60> */
[----:B------:R-:W4:Y:S04]  /*1ba50*/  LDSM.16.M88.4 R140, [R197+0x6000] ;  /* 0x00600000c58c783b */ /* 0x000f280000000200 */
[----:B-----5:R-:W2:Y:S04]  /*1ba60*/  LDSM.16.M88.4 R16, [R197+0x6800] ;  /* 0x00680000c510783b */ /* 0x020ea80000000200 */
[----:B------:R-:W1:Y:S04]  /*1ba70*/  LDSM.16.M88.4 R24, [R197+0x7000] ;  /* 0x00700000c518783b */ /* 0x000e680000000200 */
[----:B------:R-:W0:Y:S04]  /*1ba80*/  LDGDEPBAR ;  /* 0x00000000000079af */ /* 0x000e280000000000 */
[----:B------:R-:W5:Y:S04]  /*1ba90*/  LDSM.16.M88.4 R32, [R197+0x7800] ;  /* 0x00780000c520783b */ /* 0x000f680000000200 */
[----:B------:R-:W-:Y:S04]  /*1baa0*/  LDSM.16.M88.4 R144, [R196] ;  /* 0x00000000c490783b */ /* 0x000fe80000000200 */
[----:B------:R-:W1:Y:S04]  /*1bab0*/  LDSM.16.M88.4 R148, [R195] ;  /* 0x00000000c394783b */ /* 0x000e680000000200 */
[----:B------:R-:W1:Y:S04]  /*1bac0*/  LDSM.16.M88.4 R152, [R187] ;  /* 0x00000000bb98783b */ /* 0x000e680000000200 */
[----:B------:R-:W1:Y:S04]  /*1bad0*/  LDSM.16.M88.4 R156, [R186] ;  /* 0x00000000ba9c783b */ /* 0x000e680000000200 */
[----:B------:R-:W5:Y:S01]  /*1bae0*/  LDSM.16.M88.4 R160, [R185] ;  /* 0x00000000b9a0783b */ /* 0x000f620000000200 */
[C---:B----4-:R-:W-:Y:S03]  /*1baf0*/  HMMA.16816.F32 R4, R136.reuse, R140, RZ ;  /* 0x0000008c8804723c */ /* 0x050fe600000018ff */
[----:B------:R-:W-:Y:S04]  /*1bb00*/  LDSM.16.M88.4 R164, [R191+0x6000] ;  /* 0x00600000bfa4783b */ /* 0x000fe80000000200 */
[----:B------:R-:W-:Y:S01]  /*1bb10*/  LDSM.16.M88.4 R168, [R191+0x6800] ;  /* 0x00680000bfa8783b */ /* 0x000fe20000000200 */
[C---:B---3--:R-:W-:Y:S03]  /*1bb20*/  HMMA.16816.F32 R8, R136.reuse, R142, RZ ;  /* 0x0000008e8808723c */ /* 0x048fe600000018ff */
[----:B------:R-:W3:Y:S04]  /*1bb30*/  LDSM.16.M88.4 R140, [R194] ;  /* 0x00000000c28c783b */ /* 0x000ee80000000200 */
[----:B------:R-:W-:Y:S01]  /*1bb40*/  LDSM.16.M88.4 R172, [R191+0x7800] ;  /* 0x00780000bfac783b */ /* 0x000fe20000000200 */
[C---:B--2---:R-:W-:Y:S08]  /*1bb50*/  HMMA.16816.F32 R12, R136.reuse, R16, RZ ;  /* 0x00000010880c723c */ /* 0x044ff000000018ff */
[C---:B------:R-:W-:Y:S08]  /*1bb60*/  HMMA.16816.F32 R16, R136.reuse, R18, RZ ;  /* 0x000000128810723c */ /* 0x040ff000000018ff */
[C---:B-1----:R-:W-:Y:S08]  /*1bb70*/  HMMA.16816.F32 R20, R136.reuse, R24, RZ ;  /* 0x000000188814723c */ /* 0x042ff000000018ff */
[C---:B------:R-:W-:Y:S08]  /*1bb80*/  HMMA.16816.F32 R24, R136.reuse, R26, RZ ;  /* 0x0000001a8818723c */ /* 0x040ff000000018ff */
[C---:B-----5:R-:W-:Y:S08]  /*1bb90*/  HMMA.16816.F32 R28, R136.reuse, R32, RZ ;  /* 0x00000020881c723c */ /* 0x060ff000000018ff */
[----:B------:R-:W-:Y:S01]  /*1bba0*/  HMMA.16816.F32 R32, R136, R34, RZ ;  /* 0x000000228820723c */ /* 0x000fe200000018ff */
[----:B------:R-:W1:Y:S07]  /*1bbb0*/  LDSM.16.M88.4 R136, [R191+0x7000] ;  /* 0x00700000bf88783b */ /* 0x000e6e0000000200 */
[C---:B------:R-:W-:Y:S08]  /*1bbc0*/  HMMA.16816.F32 R4, R144.reuse, R148, R4 ;  /* 0x000000949004723c */ /* 0x040ff00000001804 */
[C---:B------:R-:W-:Y:S01]  /*1bbd0*/  HMMA.16816.F32 R8, R144.reuse, R150, R8 ;  /* 0x000000969008723c */ /* 0x040fe20000001808 */
[----:B------:R-:W-:Y:S07]  /*1bbe0*/  LDSM.16.M88.4 R148, [R193] ;  /* 0x00000000c194783b */ /* 0x000fee0000000200 */
[C---:B------:R-:W-:Y:S08]  /*1bbf0*/  HMMA.16816.F32 R12, R144.reuse, R152, R12 ;  /* 0x00000098900c723c */ /* 0x040ff0000000180c */
[C---:B------:R-:W-:Y:S01]  /*1bc00*/  HMMA.16816.F32 R16, R144.reuse, R154, R16 ;  /* 0x0000009a9010723c */ /* 0x040fe20000001810 */
[----:B------:R-:W2:Y:S07]  /*1bc10*/  LDSM.16.M88.4 R152, [R184] ;  /* 0x00000000b898783b */ /* 0x000eae0000000200 */
[C---:B------:R-:W-:Y:S08]  /*1bc20*/  HMMA.16816.F32 R20, R144.reuse, R156, R20 ;  /* 0x0000009c9014723c */ /* 0x040ff00000001814 */
[C---:B------:R-:W-:Y:S01]  /*1bc30*/  HMMA.16816.F32 R24, R144.reuse, R158, R24 ;  /* 0x0000009e9018723c */ /* 0x040fe20000001818 */
[----:B------:R-:W4:Y:S07]  /*1bc40*/  LDSM.16.M88.4 R156, [R184+0x800] ;  /* 0x00080000b89c783b */ /* 0x000f2e0000000200 */
[C---:B------:R-:W-:Y:S08]  /*1bc50*/  HMMA.16816.F32 R28, R144.reuse, R160, R28 ;  /* 0x000000a0901c723c */ /* 0x040ff0000000181c */
[----:B------:R-:W-:Y:S01]  /*1bc60*/  HMMA.16816.F32 R32, R144, R162, R32 ;  /* 0x000000a29020723c */ /* 0x000fe20000001820 */
[----:B------:R-:W5:Y:S04]  /*1bc70*/  LDSM.16.M88.4 R144, [R184+0x1000] ;  /* 0x00100000b890783b */ /* 0x000f680000000200 */
[----:B------:R-:W2:Y:S03]  /*1bc80*/  LDSM.16.M88.4 R160, [R184+0x1800] ;  /* 0x00180000b8a0783b */ /* 0x000ea60000000200 */
[C---:B---3--:R-:W-:Y:S08]  /*1bc90*/  HMMA.16816.F32 R4, R140.reuse, R164, R4 ;  /* 0x000000a48c04723c */ /* 0x048ff00000001804 */
[C---:B------:R-:W-:Y:S01]  /*1bca0*/  HMMA.16816.F32 R8, R140.reuse, R166, R8 ;  /* 0x000000a68c08723c */ /* 0x040fe20000001808 */
[----:B------:R-:W-:Y:S07]  /*1bcb0*/  LDSM.16.M88.4 R164, [R197+0x8000] ;  /* 0x00800000c5a4783b */ /* 0x000fee0000000200 */
        /* <DEDUP_REMOVED lines=8> */
[----:B------:R-:W3:Y:S04]  /*1bd40*/  LDSM.16.M88.4 R140, [R197+0x9000] ;  /* 0x00900000c58c783b */ /* 0x000ee80000000200 */
[----:B------:R-:W1:Y:S03]  /*1bd50*/  LDSM.16.M88.4 R172, [R197+0x9800] ;  /* 0x00980000c5ac783b */ /* 0x000e660000000200 */
[C---:B--2---:R-:W-:Y:S08]  /*1bd60*/  HMMA.16816.F32 R4, R148.reuse, R152, R4 ;  /* 0x000000989404723c */ /* 0x044ff00000001804 */
[C---:B------:R-:W-:Y:S01]  /*1bd70*/  HMMA.16816.F32 R8, R148.reuse, R154, R8 ;  /* 0x0000009a9408723c */ /* 0x040fe20000001808 */
[----:B------:R-:W-:Y:S07]  /*1bd80*/  LDSM.16.M88.4 R152, [R183] ;  /* 0x00000000b798783b */ /* 0x000fee0000000200 */
[C---:B----4-:R-:W-:Y:S08]  /*1bd90*/  HMMA.16816.F32 R12, R148.reuse, R156, R12 ;  /* 0x0000009c940c723c */ /* 0x050ff0000000180c */
[C---:B------:R-:W-:Y:S01]  /*1bda0*/  HMMA.16816.F32 R16, R148.reuse, R158, R16 ;  /* 0x0000009e9410723c */ /* 0x040fe20000001810 */
[----:B------:R-:W-:Y:S07]  /*1bdb0*/  LDSM.16.M88.4 R156, [R182] ;  /* 0x00000000b69c783b */ /* 0x000fee0000000200 */
[C---:B-----5:R-:W-:Y:S08]  /*1bdc0*/  HMMA.16816.F32 R20, R148.reuse, R144, R20 ;  /* 0x000000909414723c */ /* 0x060ff00000001814 */
[C---:B------:R-:W-:Y:S01]  /*1bdd0*/  HMMA.16816.F32 R24, R148.reuse, R146, R24 ;  /* 0x000000929418723c */ /* 0x040fe20000001818 */
[----:B------:R-:W2:Y:S07]  /*1bde0*/  LDSM.16.M88.4 R144, [R196+0x2000] ;  /* 0x00200000c490783b */ /* 0x000eae0000000200 */
        /* <DEDUP_REMOVED lines=19> */
[----:B------:R-:W-:Y:S07]  /*1bf20*/  LDSM.16.M88.4 R152, [R184+0x2000] ;  /* 0x00200000b898783b */ /* 0x000fee0000000200 */
[C---:B------:R-:W-:Y:S08]  /*1bf30*/  HMMA.16816.F32 R12, R144.reuse, R156, R12 ;  /* 0x0000009c900c723c */ /* 0x040ff0000000180c */
[C---:B------:R-:W-:Y:S01]  /*1bf40*/  HMMA.16816.F32 R16, R144.reuse, R158, R16 ;  /* 0x0000009e9010723c */ /* 0x040fe20000001810 */
[----:B------:R-:W-:Y:S07]  /*1bf50*/  LDSM.16.M88.4 R156, [R184+0x2800] ;  /* 0x00280000b89c783b */ /* 0x000fee0000000200 */
[C---:B----4-:R-:W-:Y:S08]  /*1bf60*/  HMMA.16816.F32 R20, R144.reuse, R148, R20 ;  /* 0x000000949014723c */ /* 0x050ff00000001814 */
[C---:B------:R-:W-:Y:S01]  /*1bf70*/  HMMA.16816.F32 R24, R144.reuse, R150, R24 ;  /* 0x000000969018723c */ /* 0x040fe20000001818 */
[----:B------:R-:W2:Y:S07]  /*1bf80*/  LDSM.16.M88.4 R148, [R193+0x2000] ;  /* 0x00200000c194783b */ /* 0x000eae0000000200 */
        /* <DEDUP_REMOVED lines=20> */
[C---:B------:R-:W-:Y:S08]  /*1c0d0*/  HMMA.16816.F32 R12, R148.reuse, R156, R12 ;  /* 0x0000009c940c723c */ /* 0x040ff0000000180c */
[C---:B------:R-:W-:Y:S01]  /*1c0e0*/  HMMA.16816.F32 R16, R148.reuse, R158, R16 ;  /* 0x0000009e9410723c */ /* 0x040fe20000001810 */
[----:B------:R-:W-:Y:S07]  /*1c0f0*/  LDSM.16.M88.4 R156, [R178] ;  /* 0x00000000b29c783b */ /* 0x000fee0000000200 */
[C---:B----4-:R-:W-:Y:S08]  /*1c100*/  HMMA.16816.F32 R20, R148.reuse, R144, R20 ;  /* 0x000000909414723c */ /* 0x050ff00000001814 */
[C---:B------:R-:W-:Y:S01]  /*1c110*/  HMMA.16816.F32 R24, R148.reuse, R146, R24 ;  /* 0x000000929418723c */ /* 0x040fe20000001818 */
[----:B------:R-:W2:Y:S07]  /*1c120*/  LDSM.16.M88.4 R144, [R196+0x4000] ;  /* 0x00400000c490783b */ /* 0x000eae0000000200 */
        /* <DEDUP_REMOVED lines=40> */
[C---:B--2---:R-:W-:Y:S08]  /*1c3b0*/  HMMA.16816.F32 R4, R148.reuse, R152, R4 ;  /* 0x000000989404723c */ /* 0x044ff00000001804 */
[C---:B------:R-:W-:Y:S08]  /*1c3c0*/  HMMA.16816.F32 R8, R148.reuse, R154, R8 ;  /* 0x0000009a9408723c */ /* 0x040ff00000001808 */
[C---:B------:R-:W-:Y:S08]  /*1c3d0*/  HMMA.16816.F32 R12, R148.reuse, R156, R12 ;  /* 0x0000009c940c723c */ /* 0x040ff0000000180c */
[C---:B------:R-:W-:Y:S08]  /*1c3e0*/  HMMA.16816.F32 R16, R148.reuse, R158, R16 ;  /* 0x0000009e9410723c */ /* 0x040ff00000001810 */
[C---:B----4-:R-:W-:Y:S08]  /*1c3f0*/  HMMA.16816.F32 R20, R148.reuse, R144, R20 ;  /* 0x000000909414723c */ /* 0x050ff00000001814 */
[C---:B------:R-:W-:Y:S08]  /*1c400*/  HMMA.16816.F32 R24, R148.reuse, R146, R24 ;  /* 0x000000929418723c */ /* 0x040ff00000001818 */
[C---:B-----5:R-:W-:Y:S08]  /*1c410*/  HMMA.16816.F32 R28, R148.reuse, R160, R28 ;  /* 0x000000a0941c723c */ /* 0x060ff0000000181c */
[----:B------:R-:W-:Y:S07]  /*1c420*/  HMMA.16816.F32 R32, R148, R162, R32 ;  /* 0x000000a29420723c */ /* 0x000fee0000001820 */
[----:B------:R-:W-:Y:S02]  /*1c430*/  IMAD.MOV.U32 R162, RZ, RZ, R132 ;  /* 0x000000ffffa27224 */ /* 0x000fe400078e0084 */
[----:B------:R-:W-:Y:S01]  /*1c440*/  IMAD.MOV.U32 R163, RZ, RZ, R133 ;  /* 0x000000ffffa37224 */ /* 0x000fe200078e0085 */
[----:B------:R-:W-:-:S05]  /*1c450*/  @!P0 BRA `(.L_x_2778) ;  /* 0x000009c000008947 */ /* 0x000fca0003800000 */
        /* <DEDUP_REMOVED lines=67> */
.L_x_2779:
        /* <DEDUP_REMOVED lines=89> */
.L_x_2778:
        /* <DEDUP_REMOVED lines=304> */
[----:B------:R-:W-:Y:S02]  /*1e120*/  FMUL.FTZ R113, R3, R113 ;  /* 0x0000007103717220 */ /* 0x000fe40000410000 */
[----:B------:R-:W-:Y:S01]  /*1e130*/  FFMA.FTZ R167, R2, R215, R167 ;  /* 0x000000d702a77223 */ /* 0x000fe200000100a7 */
[----:B------:R-:W-:Y:S01]  /*1e140*/  MUFU.EX2 R214, R214 ;  /* 0x000000d600d67308 */ /* 0x000fe20000000800 */
[----:B------:R-:W-:Y:S03]  /*1e150*/  IADD3 R2, R207, -0x1, RZ ;  /* 0xffffffffcf027810 */ /* 0x000fe60007ffe0ff */
[----:B------:R-:W-:Y:S01]  /*1e160*/  HMMA.16816.F32 R112, R128, R142, R112 ;  /* 0x0000008e8070723c */ /* 0x000fe20000001870 */
[----:B------:R-:W-:Y:S02]  /*1e170*/  LDSM.16.MT88.4 R128, [R190+0x10800] ;  /* 0x01080000be80783b */ /* 0x000fe40000004200 */
[----:B------:R-:W-:Y:S01]  /*1e180*/  FFMA.FTZ R166, R3, R212, R166 ;  /* 0x000000d403a67223 */ /* 0x000fe200000100a6 */
[----:B------:R-:W-:Y:S01]  /*1e190*/  MOV R207, R2 ;  /* 0x0000000200cf7202 */ /* 0x000fe20000000f00 */
[----:B------:R-:W-:Y:S01]  /*1e1a0*/  FADD.FTZ R160, R160, R167 ;  /* 0x000000a7a0a07221 */ /* 0x000fe20000010000 */
[----:B------:R-:W2:Y:S01]  /*1e1b0*/  MUFU.EX2 R217, R217 ;  /* 0x000000d900d97308 */ /* 0x000ea20000000800 */
[----:B------:R-:W-:Y:S01]  /*1e1c0*/  FADD.FTZ R165, R165, R166 ;  /* 0x000000a6a5a57221 */ /* 0x000fe20000010000 */
[----:B------:R-:W-:Y:S01]  /*1e1d0*/  MOV R3, R133 ;  /* 0x0000008500037202 */ /* 0x000fe20000000f00 */
        /* <DEDUP_REMOVED lines=159> */
.L_x_2776:
        /* <DEDUP_REMOVED lines=257> */
.L_x_2781:
[----:B------:R-:W2:Y:S04]  /*1fbe0*/  S2R R11, SR_CTAID.Z ;  /* 0x00000000000b7919 */ /* 0x000ea80000002700 */
[----:B-1----:R-:W2:Y:S02]  /*1fbf0*/  S2R R4, SR_CTAID.Y ;  /* 0x0000000000047919 */ /* 0x002ea40000002600 */
[----:B--2---:R-:W-:-:S04]  /*1fc00*/  IMAD R8, R4, c[0x0][0x1c0], R11 ;  /* 0x0000700004087a24 */ /* 0x004fc800078e020b */
[----:B------:R-:W-:Y:S02]  /*1fc10*/  IMAD R8, R8, c[0x0][0x214], RZ ;  /* 0x0000850008087a24 */ /* 0x000fe400078e02ff */
.L_x_2782:
[----:B------:R-:W-:Y:S01]  /*1fc20*/  BAR.SYNC.DEFER_BLOCKING 0x0 ;  /* 0x0000000000007b1d */ /* 0x000fe20000010000 */
[----:B------:R-:W-:Y:S01]  /*1fc30*/  LOP3.LUT R10, R9, 0xffffffe0, RZ, 0xc0, !PT ;  /* 0xffffffe0090a7812 */ /* 0x000fe200078ec0ff */
[C---:B------:R-:W-:Y:S01]  /*1fc40*/  IMAD.WIDE.U32 R64, R202.reuse, c[0x0][0x1e8], RZ ;  /* 0x00007a00ca407a25 */ /* 0x040fe200078e00ff */
[----:B------:R-:W-:Y:S02]  /*1fc50*/  SHF.R.S32.HI R62, RZ, 0x1f, R7 ;  /* 0x0000001fff3e7819 */ /* 0x000fe40000011407 */
[----:B------:R-:W-:Y:S01]  /*1fc60*/  SHF.R.S32.HI R60, RZ, 0x1f, R4 ;  /* 0x0000001fff3c7819 */ /* 0x000fe20000011404 */
[----:B------:R-:W1:Y:S01]  /*1fc70*/  S2R R0, SR_TID.X ;  /* 0x0000000000007919 */ /* 0x000e620000002100 */
[----:B------:R-:W-:Y:S01]  /*1fc80*/  IMAD.IADD R9, R5, 0x1, -R10 ;  /* 0x0000000105097824 */ /* 0x000fe200078e0a0a */
[----:B------:R-:W-:Y:S01]  /*1fc90*/  ISETP.NE.AND P0, PT, R202, -0x1, PT ;  /* 0xffffffffca00780c */ /* 0x000fe20003f05270 */
[----:B------:R-:W-:Y:S01]  /*1fca0*/  IMAD.WIDE.U32 R66, R4, c[0x0][0x1e0], RZ ;  /* 0x0000780004427a25 */ /* 0x000fe200078e00ff */
[----:B------:R-:W-:Y:S01]  /*1fcb0*/  LEA.HI R62, R62, R7, RZ, 0x2 ;  /* 0x000000073e3e7211 */ /* 0x000fe200078f10ff */
[----:B------:R-:W-:Y:S01]  /*1fcc0*/  ULDC.64 UR4, c[0x0][0x118] ;  /* 0x0000460000047ab9 */ /* 0x000fe20000000a00 */
[----:B------:R-:W-:Y:S01]  /*1fcd0*/  LOP3.LUT P1, RZ, R9, 0x3, RZ, 0xc0, !PT ;  /* 0x0000000309ff7812 */ /* 0x000fe2000782c0ff */
[----:B------:R-:W-:Y:S01]  /*1fce0*/  BSSY B0, `(.L_x_2783) ;  /* 0x000002a000007945 */ /* 0x000fe20003800000 */
[----:B------:R-:W-:Y:S01]  /*1fcf0*/  LOP3.LUT R62, R62, 0xffffffc, RZ, 0xc0, !PT ;  /* 0x0ffffffc3e3e7812 */ /* 0x000fe200078ec0ff */
[----:B------:R-:W-:-:S04]  /*1fd00*/  IMAD R202, R202, c[0x0][0x1ec], R65 ;  /* 0x00007b00caca7a24 */ /* 0x000fc800078e0241 */
        /* <DEDUP_REMOVED lines=11> */
[----:B------:R-:W-:-:S03]  /*1fdc0*/  IMAD R63, R60, c[0x0][0x1e0], RZ ;  /* 0x000078003c3f7a24 */ /* 0x000fc600078e02ff */
[----:B------:R2:W1:Y:S01]  /*1fdd0*/  LDS.128 R28, [R203+0x3000] ;  /* 0x00300000cb1c7984 */ /* 0x0004620000000c00 */
[----:B------:R-:W-:Y:S01]  /*1fde0*/  SHF.R.S32.HI R9, RZ, 0x1f, R10 ;  /* 0x0000001fff097819 */ /* 0x000fe2000001140a */
[----:B------:R-:W-:Y:S01]  /*1fdf0*/  IMAD R63, R4, c[0x0][0x1e4], R63 ;  /* 0x00007900043f7a24 */ /* 0x000fe200078e023f */
[----:B------:R-:W-:Y:S01]  /*1fe00*/  SEL R4, R66, R64, !P0 ;  /* 0x0000004042047207 */ /* 0x000fe20004000000 */
[----:B------:R2:W1:Y:S01]  /*1fe10*/  LDS.128 R24, [R203+0x3800] ;  /* 0x00380000cb187984 */ /* 0x0004620000000c00 */
[----:B------:R-:W-:Y:S01]  /*1fe20*/  LEA.HI R9, R9, R10, RZ, 0x2 ;  /* 0x0000000a09097211 */ /* 0x000fe200078f10ff */
[----:B------:R-:W-:Y:S02]  /*1fe30*/  @!P0 IMAD.IADD R202, R67, 0x1, R63 ;  /* 0x0000000143ca8824 */ /* 0x000fe400078e023f */
[----:B------:R2:W1:Y:S01]  /*1fe40*/  LDS.128 R20, [R203+0x4000] ;  /* 0x00400000cb147984 */ /* 0x0004620000000c00 */
[----:B------:R-:W-:-:S03]  /*1fe50*/  SHF.R.S32.HI R10, RZ, 0x2, R9 ;  /* 0x00000002ff0a7819 */ /* 0x000fc60000011409 */
[----:B------:R2:W1:Y:S02]  /*1fe60*/  LDS.128 R16, [R203+0x4800] ;  /* 0x00480000cb107984 */ /* 0x0004640000000c00 */
[----:B------:R-:W-:Y:S02]  /*1fe70*/  IMAD R7, R7, 0x10, R10 ;  /* 0x0000001007077824 */ /* 0x000fe400078e020a */
[----:B------:R2:W1:Y:S04]  /*1fe80*/  LDS.128 R12, [R203+0x5000] ;  /* 0x00500000cb0c7984 */ /* 0x0004680000000c00 */
[----:B------:R2:W1:Y:S01]  /*1fe90*/  LDS.128 R56, [R203+0x5800] ;  /* 0x00580000cb387984 */ /* 0x0004620000000c00 */
[----:B------:R-:W-:Y:S05]  /*1fea0*/  @P1 BRA `(.L_x_2784) ;  /* 0x000000d000001947 */ /* 0x000fea0003800000 */
[----:B---34-:R-:W3:Y:S01]  /*1feb0*/  S2R R9, SR_CTAID.X ;  /* 0x0000000000097919 */ /* 0x018ee20000002500 */
[----:B------:R-:W-:Y:S01]  /*1fec0*/  IADD3 R63, R7, 0x8, RZ ;  /* 0x00000008073f7810 */ /* 0x000fe20007ffe0ff */
[----:B---3--:R-:W-:-:S02]  /*1fed0*/  IMAD R60, R9, 0x40, R8 ;  /* 0x00000040093c7824 */ /* 0x008fc400078e0208 */
        /* <DEDUP_REMOVED lines=10> */
.L_x_2784:
[----:B---34-:R-:W-:Y:S05]  /*1ff80*/  BSYNC B0 ;  /* 0x0000000000007941 */ /* 0x018fea0003800000 */
.L_x_2783:
[----:B------:R-:W3:Y:S01]  /*1ff90*/  S2R R2, SR_CTAID.X ;  /* 0x0000000000027919 */ /* 0x000ee20000002500 */
[----:B------:R-:W-:Y:S01]  /*1ffa0*/  LEA.HI R6, R6, R5, RZ, 0x3 ;  /* 0x0000000506067211 */ /* 0x000fe200078f18ff */
[----:B------:R-:W-:Y:S01]  /*1ffb0*/  BSSY B0, `(.L_x_2785) ;  /* 0x0000029000007945 */ /* 0x000fe20003800000 */
[----:B------:R-:W-:Y:S02]  /*1ffc0*/  LEA.HI R61, R61, R0, RZ, 0x3 ;  /* 0x000000003d3d7211 */ /* 0x000fe400078f18ff */
[----:B------:R-:W-:Y:S02]  /*1ffd0*/  LOP3.LUT R6, R6, 0xfffffff8, RZ, 0xc0, !PT ;  /* 0xfffffff806067812 */ /* 0x000fe400078ec0ff */
[----:B------:R-:W-:-:S02]  /*1ffe0*/  LOP3.LUT R3, R61, 0xfffffff8, RZ, 0xc0, !PT ;  /* 0xfffffff83d037812 */ /* 0x000fc400078ec0ff */
[----:B------:R-:W-:Y:S01]  /*1fff0*/  SHF.R.S32.HI R61, RZ, 0x3, R61 ;  /* 0x00000003ff3d7819 */ /* 0x000fe2000001143d */
[----:B------:R-:W-:Y:S01]  /*20000*/  IMAD.IADD R5, R5, 0x1, -R6 ;  /* 0x0000000105057824 */ /* 0x000fe200078e0a06 */
[----:B------:R-:W-:Y:S01]  /*20010*/  SHF.R.S32.HI R6, RZ, 0x1f, R11 ;  /* 0x0000001fff067819 */ /* 0x000fe2000001140b */
[----:B------:R-:W-:Y:S01]  /*20020*/  IMAD.IADD R3, R0, 0x1, -R3 ;  /* 0x0000000100037824 */ /* 0x000fe200078e0a03 */
[----:B------:R-:W-:Y:S01]  /*20030*/  SHF.R.S32.HI R0, RZ, 0x1f, R61 ;  /* 0x0000001fff007819 */ /* 0x000fe2000001143d */
[----:B------:R-:W-:Y:S02]  /*20040*/  IMAD.SHL.U32 R8, R5, 0x8, RZ ;  /* 0x0000000805087824 */ /* 0x000fe400078e00ff */
[----:B------:R-:W-:Y:S02]  /*20050*/  IMAD R6, R6, c[0x0][0x1f0], RZ ;  /* 0x00007c0006067a24 */ /* 0x000fe400078e02ff */
[----:B------:R-:W-:Y:S01]  /*20060*/  IMAD.SHL.U32 R3, R3, 0x8, RZ ;  /* 0x0000000803037824 */ /* 0x000fe200078e00ff */
[----:B------:R-:W-:Y:S01]  /*20070*/  SHF.R.S32.HI R9, RZ, 0x1f, R8 ;  /* 0x0000001fff097819 */ /* 0x000fe20000011408 */
[----:B------:R-:W-:-:S02]  /*20080*/  IMAD R6, R11, c[0x0][0x1f4], R6 ;  /* 0x00007d000b067a24 */ /* 0x000fc400078e0206 */
[----:B---3--:R-:W-:-:S04]  /*20090*/  IMAD.SHL.U32 R2, R2, 0x40, RZ ;  /* 0x0000004002027824 */ /* 0x008fc800078e00ff */
[----:B------:R-:W-:Y:S01]  /*200a0*/  IMAD.WIDE.U32 R62, R2, c[0x0][0x1e8], R8 ;  /* 0x00007a00023e7a25 */ /* 0x000fe200078e0008 */
[----:B------:R-:W-:-:S04]  /*200b0*/  SHF.R.S32.HI R5, RZ, 0x1f, R2 ;  /* 0x0000001fff057819 */ /* 0x000fc80000011402 */
[----:B------:R-:W-:Y:S01]  /*200c0*/  IADD3 R4, P0, R4, R62, RZ ;  /* 0x0000003e04047210 */ /* 0x000fe20007f1e0ff */
[----:B------:R-:W-:-:S04]  /*200d0*/  IMAD R5, R5, c[0x0][0x1e8], RZ ;  /* 0x00007a0005057a24 */ /* 0x000fc800078e02ff */
[----:B------:R-:W-:Y:S02]  /*200e0*/  IMAD R5, R2, c[0x0][0x1ec], R5 ;  /* 0x00007b0002057a24 */ /* 0x000fe400078e0205 */
[----:B------:R-:W-:-:S03]  /*200f0*/  IMAD.IADD R2, R201, 0x1, -R2 ;  /* 0x00000001c9027824 */ /* 0x000fc600078e0a02 */
[----:B------:R-:W-:Y:S02]  /*20100*/  IADD3.X R5, R202, R63, R5, P0, !PT ;  /* 0x0000003fca057210 */ /* 0x000fe400007fe405 */
[----:B------:R-:W-:-:S03]  /*20110*/  ISETP.GE.AND P0, PT, R61, R2, PT ;  /* 0x000000023d00720c */ /* 0x000fc60003f06270 */
[----:B------:R-:W-:Y:S01]  /*20120*/  IMAD.WIDE.U32 R10, R11, c[0x0][0x1f0], R4 ;  /* 0x00007c000b0a7a25 */ /* 0x000fe200078e0004 */
[C---:B------:R-:W-:Y:S02]  /*20130*/  IADD3 R4, R3.reuse, 0x80, RZ ;  /* 0x0000008003047810 */ /* 0x040fe40007ffe0ff */
        /* <DEDUP_REMOVED lines=16> */
.L_x_2786:
[----:B------:R-:W-:Y:S05]  /*20240*/  BSYNC B0 ;  /* 0x0000000000007941 */ /* 0x000fea0003800000 */
.L_x_2785:
[----:B------:R-:W-:Y:S01]  /*20250*/  IADD3 R5, R61, 0x10, RZ ;  /* 0x000000103d057810 */ /* 0x000fe20007ffe0ff */
[----:B------:R-:W-:Y:S03]  /*20260*/  BSSY B0, `(.L_x_2787) ;  /* 0x0000013000007945 */ /* 0x000fe60003800000 */
[----:B------:R-:W-:-:S13]  /*20270*/  ISETP.GE.AND P0, PT, R5, R2, PT ;  /* 0x000000020500720c */ /* 0x000fda0003f06270 */
[----:B------:R-:W-:Y:S05]  /*20280*/  @P0 BRA `(.L_x_2788) ;  /* 0x0000010000000947 */ /* 0x000fea0003800000 */
[----:B---3--:R-:W-:Y:S01]  /*20290*/  IADD3 R6, P0, R61, 0x10, RZ ;  /* 0x000000103d067810 */ /* 0x008fe20007f1e0ff */
        /* <DEDUP_REMOVED lines=15> */
.L_x_2788:
[----:B------:R-:W-:Y:S05]  /*20390*/  BSYNC B0 ;  /* 0x0000000000007941 */ /* 0x000fea0003800000 */
.L_x_2787:
[----:B------:R-:W-:Y:S01]  /*203a0*/  IADD3 R5, R61, 0x20, RZ ;  /* 0x000000203d057810 */ /* 0x000fe20007ffe0ff */
[----:B------:R-:W-:Y:S03]  /*203b0*/  BSSY B0, `(.L_x_2789) ;  /* 0x0000013000007945 */ /* 0x000fe60003800000 */
[----:B------:R-:W-:-:S13]  /*203c0*/  ISETP.GE.AND P0, PT, R5, R2, PT ;  /* 0x000000020500720c */ /* 0x000fda0003f06270 */
[----:B------:R-:W-:Y:S05]  /*203d0*/  @P0 BRA `(.L_x_2790) ;  /* 0x0000010000000947 */ /* 0x000fea0003800000 */
[----:B-1-3--:R-:W-:Y:S01]  /*203e0*/  IADD3 R6, P0, R61, 0x20, RZ ;  /* 0x000000203d067810 */ /* 0x00afe20007f1e0ff */
        /* <DEDUP_REMOVED lines=15> */
.L_x_2790:
[----:B------:R-:W-:Y:S05]  /*204e0*/  BSYNC B0 ;  /* 0x0000000000007941 */ /* 0x000fea0003800000 */
.L_x_2789:
[----:B------:R-:W-:-:S04]  /*204f0*/  IADD3 R5, R61, 0x30, RZ ;  /* 0x000000303d057810 */ /* 0x000fc80007ffe0ff */
[----:B------:R-:W-:-:S13]  /*20500*/  ISETP.GE.AND P0, PT, R5, R2, PT ;  /* 0x000000020500720c */ /* 0x000fda0003f06270 */
[----:B------:R-:W-:Y:S05]  /*20510*/  @P0 EXIT ;  /* 0x000000000000094d */ /* 0x000fea0003800000 */
[----:B------:R-:W-:Y:S01]  /*20520*/  IADD3 R61, P0, R61, 0x30, RZ ;  /* 0x000000303d3d7810 */ /* 0x000fe20007f1e0ff */
[----:B-1-3--:R-:W-:Y:S01]  /*20530*/  IMAD.MOV.U32 R6, RZ, RZ, R10 ;  /* 0x000000ffff067224 */ /* 0x00afe200078e000a */
        /* <DEDUP_REMOVED lines=16> */
.L_x_2791:
        /* <DEDUP_REMOVED lines=12> */
.L_x_4112:


//--------------------- .text._ZN5flash24flash_fwd_splitkv_kernelI23Flash_fwd_kernel_traitsILi192ELi64ELi64ELi4ELb0ELb0EN7cutlass6half_tE19Flash_kernel_traitsILi192ELi64ELi64ELi4ES3_EELb1ELb0ELb1ELb0ELb0ELb1ELb0ELb1EEEvNS_16Flash_fwd_paramsE --------------------------
	.section	.text._ZN5flash24flash_fwd_splitkv_kernelI23Flash_fwd_kernel_traitsILi192ELi64ELi64ELi4ELb0ELb0EN7cutlass6half_tE19Flash_kernel_traitsILi192ELi64ELi64ELi4ES3_EELb1ELb0ELb1ELb0ELb0ELb1ELb0ELb1EEEvNS_16Flash_fwd_paramsE,"ax",@progbits
	.sectioninfo	@"SHI_REGISTERS=242"
	.align	128
        .global         _ZN5flash24flash_fwd_splitkv_kernelI23Flash_fwd_kernel_traitsILi192ELi64ELi64ELi4ELb0ELb0EN7cutlass6half_tE19Flash_kernel_traitsILi192ELi64ELi64ELi4ES3_EELb1ELb0ELb1ELb0ELb0ELb1ELb0ELb1EEEvNS_16Flash_fwd_paramsE
        .type           _ZN5flash24flash_fwd_splitkv_kernelI23Flash_fwd_kernel_traitsILi192ELi64ELi64ELi4ELb0ELb0EN7cutlass6half_tE19Flash_kernel_traitsILi192ELi64ELi64ELi4ES3_EELb1ELb0ELb1ELb0ELb0ELb1ELb0ELb1EEEvNS_16Flash_fwd_paramsE,@function
        .size           _ZN5flash24flash_fwd_splitkv_kernelI23Flash_fwd_kernel_traitsILi192ELi64ELi64ELi4ELb0ELb0EN7cutlass6half_tE19Flash_kernel_traitsILi192ELi64ELi64ELi4ES3_EELb1ELb0ELb1ELb0ELb0ELb1ELb0ELb1EEEvNS_16Flash_fwd_paramsE,(.L_x_4113 - _ZN5flash24flash_fwd_splitkv_kernelI23Flash_fwd_kernel_traitsILi192ELi64ELi64ELi4ELb0ELb0EN7cutlass6half_tE19Flash_kernel_traitsILi192ELi64ELi64ELi4ES3_EELb1ELb0ELb1ELb0ELb0ELb1ELb0ELb1EEEvNS_16Flash_fwd_paramsE)
        .other          _ZN5flash24flash_fwd_splitkv_kernelI23Flash_fwd_kernel_traitsILi192ELi64ELi64ELi4ELb0ELb0EN7cutlass6half_tE19Flash_kernel_traitsILi192ELi64ELi64ELi4ES3_EELb1ELb0ELb1ELb0ELb0ELb1ELb0ELb1EEEvNS_16Flash_fwd_paramsE,@"STO_CUDA_ENTRY STV_DEFAULT"
_ZN5flash24flash_fwd_splitkv_kernelI23Flash_fwd_kernel_traitsILi192ELi64ELi64ELi4ELb0ELb0EN7cutlass6half_tE19Flash_kernel_traitsILi192ELi64ELi64ELi4ES3_EELb1ELb0ELb1ELb0ELb0ELb1ELb0ELb1EEEvNS_16Flash_fwd_paramsE:
.text._ZN5flash24flash_fwd_splitkv_kernelI23Flash_fwd_kernel_traitsILi192ELi64ELi64ELi4ELb0ELb0EN7cutlass6half_tE19Flash_kernel_traitsILi192ELi64ELi64ELi4ES3_EELb1ELb0ELb1ELb0ELb0ELb1ELb0ELb1EEEvNS_16Flash_fwd_paramsE:
        /* <DEDUP_REMOVED lines=36> */
.L_x_2792:
[----:B-1-34-:R-:W-:Y:S02]  /*0240*/  MOV R71, c[0x0][0x218] ;  /* 0x0000860000477a02 */ /* 0x01afe40000000f00 */
.L_x_2793:
        /* <DEDUP_REMOVED lines=80> */
.L_x_2796:
[----:B------:R-:W-:Y:S05]  /*0750*/  BSYNC B0 ;  /* 0x0000000000007941 */ /* 0x000fea0003800000 */
.L_x_2795:
        /* <DEDUP_REMOVED lines=20> */
.L_x_2798:
[----:B------:R-:W-:Y:S05]  /*08a0*/  BSYNC B0 ;  /* 0x0000000000007941 */ /* 0x000fea0003800000 */
.L_x_2797:
        /* <DEDUP_REMOVED lines=20> */
.L_x_2800:
[----:B------:R-:W-:Y:S05]  /*09f0*/  BSYNC B0 ;  /* 0x0000000000007941 */ /* 0x000fea0003800000 */
.L_x_2799:
        /* <DEDUP_REMOVED lines=19> */
.L_x_2802:
[----:B------:R-:W-:Y:S05]  /*0b30*/  BSYNC B0 ;  /* 0x0000000000007941 */ /* 0x000fea0003800000 */
.L_x_2801:
        /* <DEDUP_REMOVED lines=19> */
.L_x_2794:
        /* <DEDUP_REMOVED lines=89> */
.L_x_2803:
        /* <DEDUP_REMOVED lines=16> */
.L_x_2805:
        /* <DEDUP_REMOVED lines=50> */
.L_x_2804:
        /* <DEDUP_REMOVED lines=262> */
.L_x_2899:
        /* <DEDUP_REMOVED lines=18> */
.L_x_2808:
[----:B------:R-:W-:Y:S05]  /*27a0*/  BSYNC B0 ;  /* 0x0000000000007941 */ /* 0x000fea0003800000 */
.L_x_2807:
        /* <DEDUP_REMOVED lines=18> */
.L_x_2810:
[----:B------:R-:W-:Y:S05]  /*28d0*/  BSYNC B0 ;  /* 0x0000000000007941 */ /* 0x000fea0003800000 */
.L_x_2809:
        /* <DEDUP_REMOVED lines=18> */
.L_x_2812:
[----:B------:R-:W-:Y:S05]  /*2a00*/  BSYNC B0 ;  /* 0x0000000000007941 */ /* 0x000fea0003800000 */
.L_x_2811:
        /* <DEDUP_REMOVED lines=18> */
.L_x_2814:
[----:B------:R-:W-:Y:S05]  /*2b30*/  BSYNC B0 ;  /* 0x0000000000007941 */ /* 0x000fea0003800000 */
.L_x_2813:
        /* <DEDUP_REMOVED lines=65> */
.L_x_2820:
[----:B------:R-:W-:Y:S05]  /*2f50*/  BSYNC B0 ;  /* 0x0000000000007941 */ /* 0x000fea0003800000 */
.L_x_2819:
        /* <DEDUP_REMOVED lines=54> */
.L_x_2822:
[----:B------:R-:W-:Y:S05]  /*32c0*/  BSYNC B0 ;  /* 0x0000000000007941 */ /* 0x000fea0003800000 */
.L_x_2821:
        /* <DEDUP_REMOVED lines=53> */
.L_x_2818:
[----:B------:R-:W-:Y:S05]  /*3620*/  BSYNC B1 ;  /* 0x0000000000017941 */ /* 0x000fea0003800000 */
.L_x_2817:
        /* <DEDUP_REMOVED lines=64> */
.L_x_2826:
[----:B------:R-:W-:Y:S05]  /*3a30*/  BSYNC B0 ;  /* 0x0000000000007941 */ /* 0x000fea0003800000 */
.L_x_2825:
        /* <DEDUP_REMOVED lines=57> */
.L_x_2828:
[----:B------:R-:W-:Y:S05]  /*3dd0*/  BSYNC B0 ;  /* 0x0000000000007941 */ /* 0x000fea0003800000 */
.L_x_2827:
        /* <DEDUP_REMOVED lines=56> */
.L_x_2824:
[----:B------:R-:W-:Y:S05]  /*4160*/  BSYNC B1 ;  /* 0x0000000000017941 */ /* 0x000fea0003800000 */
.L_x_2823:
        /* <DEDUP_REMOVED lines=64> */
.L_x_2832:
[----:B------:R-:W-:Y:S05]  /*4570*/  BSYNC B0 ;  /* 0x0000000000007941 */ /* 0x000fea0003800000 */
.L_x_2831:
        /* <DEDUP_REMOVED lines=57> */
.L_x_2834:
[----:B------:R-:W-:Y:S05]  /*4910*/  BSYNC B0 ;  /* 0x0000000000007941 */ /* 0x000fea0003800000 */
.L_x_2833:
        /* <DEDUP_REMOVED lines=56> */
.L_x_2830:
[----:B------:R-:W-:Y:S05]  /*4ca0*/  BSYNC B1 ;  /* 0x0000000000017941 */ /* 0x000fea0003800000 */
.L_x_2829:
        /* <DEDUP_REMOVED lines=67> */
.L_x_2838:
[----:B------:R-:W-:Y:S05]  /*50e0*/  BSYNC B0 ;  /* 0x0000000000007941 */ /* 0x000fea0003800000 */
.L_x_2837:
        /* <DEDUP_REMOVED lines=57> */
.L_x_2840:
[----:B------:R-:W-:Y:S05]  /*5480*/  BSYNC B0 ;  /* 0x0000000000007941 */ /* 0x000fea0003800000 */
.L_x_2839:
        /* <DEDUP_REMOVED lines=56> */
.L_x_2836:
[----:B------:R-:W-:Y:S05]  /*5810*/  BSYNC B1 ;  /* 0x0000000000017941 */ /* 0x000fea0003800000 */
.L_x_2835:
        /* <DEDUP_REMOVED lines=8> */
.L_x_2816:
        /* <DEDUP_REMOVED lines=95> */
.L_x_2847:
[----:B------:R-:W-:Y:S05]  /*5e90*/  BSYNC B0 ;  /* 0x0000000000007941 */ /* 0x000fea0003800000 */
.L_x_2846:
[----:B-----5:R2:W-:Y:S02]  /*5ea0*/  STG.E.128 [R110.64], R52 ;  /* 0x000000346e007986 */ /* 0x0205e4000c101d06 */
.L_x_2845:
[----:B------:R-:W-:Y:S05]  /*5eb0*/  BSYNC B1 ;  /* 0x0000000000017941 */ /* 0x000fea0003800000 */
.L_x_2844:
        /* <DEDUP_REMOVED lines=94> */
.L_x_2851:
[----:B------:R-:W-:Y:S05]  /*64a0*/  BSYNC B0 ;  /* 0x0000000000007941 */ /* 0x000fea0003800000 */
.L_x_2850:
[----:B-----5:R3:W-:Y:S02]  /*64b0*/  STG.E.128 [R110.64+0x80], R52 ;  /* 0x000080346e007986 */ /* 0x0207e4000c101d06 */
.L_x_2849:
[----:B------:R-:W-:Y:S05]  /*64c0*/  BSYNC B1 ;  /* 0x0000000000017941 */ /* 0x000fea0003800000 */
.L_x_2848:
        /* <DEDUP_REMOVED lines=93> */
.L_x_2853:
[----:B------:R-:W-:Y:S05]  /*6aa0*/  BSYNC B0 ;  /* 0x0000000000007941 */ /* 0x000fea0003800000 */
.L_x_2852:
[----:B-----5:R3:W-:Y:S02]  /*6ab0*/  STG.E.128 [R110.64+0x100], R52 ;  /* 0x000100346e007986 */ /* 0x0207e4000c101d06 */
.L_x_2843:
[----:B------:R-:W-:Y:S05]  /*6ac0*/  BSYNC B2 ;  /* 0x0000000000027941 */ /* 0x000fea0003800000 */
.L_x_2842:
        /* <DEDUP_REMOVED lines=98> */
.L_x_2859:
[----:B------:R-:W-:Y:S05]  /*70f0*/  BSYNC B0 ;  /* 0x0000000000007941 */ /* 0x000fea0003800000 */
.L_x_2858:
[C---:B------:R-:W-:Y:S04]  /*7100*/  LEA R2, P0, R60.reuse, R110, 0x1 ;  /* 0x0000006e3c027211 */ /* 0x040fe800078008ff */
[----:B------:R-:W-:Y:S05]  /*7110*/  LEA.HI.X R3, R60, R111, R207, 0x1, P0 ;  /* 0x0000006f3c037211 */ /* 0x000fea00000f0ccf */
[----:B-----5:R1:W-:Y:S04]  /*7120*/  STG.E.128 [R2.64], R56 ;  /* 0x0000003802007986 */ /* 0x0203e8000c101d06 */
.L_x_2857:
[----:B------:R-:W-:Y:S05]  /*7130*/  BSYNC B1 ;  /* 0x0000000000017941 */ /* 0x000fea0003800000 */
.L_x_2856:
        /* <DEDUP_REMOVED lines=96> */
.L_x_2863:
[----:B------:R-:W-:Y:S05]  /*7740*/  BSYNC B0 ;  /* 0x0000000000007941 */ /* 0x000fea0003800000 */
.L_x_2862:
[C---:B------:R-:W-:Y:S04]  /*7750*/  LEA R2, P0, R83.reuse, R110, 0x1 ;  /* 0x0000006e53027211 */ /* 0x040fe800078008ff */
[----:B------:R-:W-:Y:S05]  /*7760*/  LEA.HI.X R3, R83, R111, R84, 0x1, P0 ;  /* 0x0000006f53037211 */ /* 0x000fea00000f0c54 */
[----:B-----5:R4:W-:Y:S04]  /*7770*/  STG.E.128 [R2.64], R56 ;  /* 0x0000003802007986 */ /* 0x0209e8000c101d06 */
.L_x_2861:
[----:B------:R-:W-:Y:S05]  /*7780*/  BSYNC B1 ;  /* 0x0000000000017941 */ /* 0x000fea0003800000 */
.L_x_2860:
        /* <DEDUP_REMOVED lines=95> */
.L_x_2865:
[----:B------:R-:W-:Y:S05]  /*7d80*/  BSYNC B0 ;  /* 0x0000000000007941 */ /* 0x000fea0003800000 */
.L_x_2864:
[C---:B------:R-:W-:Y:S04]  /*7d90*/  LEA R2, P0, R91.reuse, R110, 0x1 ;  /* 0x0000006e5b027211 */ /* 0x040fe800078008ff */
[----:B------:R-:W-:Y:S05]  /*7da0*/  LEA.HI.X R3, R91, R111, R92, 0x1, P0 ;  /* 0x0000006f5b037211 */ /* 0x000fea00000f0c5c */
[----:B-----5:R4:W-:Y:S04]  /*7db0*/  STG.E.128 [R2.64], R56 ;  /* 0x0000003802007986 */ /* 0x0209e8000c101d06 */
.L_x_2855:
[----:B------:R-:W-:Y:S05]  /*7dc0*/  BSYNC B2 ;  /* 0x0000000000027941 */ /* 0x000fea0003800000 */
.L_x_2854:
        /* <DEDUP_REMOVED lines=98> */
.L_x_2871:
[----:B------:R-:W-:Y:S05]  /*83f0*/  BSYNC B0 ;  /* 0x0000000000007941 */ /* 0x000fea0003800000 */
.L_x_2870:
[C---:B------:R-:W-:Y:S04]  /*8400*/  LEA R2, P0, R172.reuse, R110, 0x1 ;  /* 0x0000006eac027211 */ /* 0x040fe800078008ff */
[----:B------:R-:W-:Y:S05]  /*8410*/  LEA.HI.X R3, R172, R111, R78, 0x1, P0 ;  /* 0x0000006fac037211 */ /* 0x000fea00000f0c4e */
[----:B-----5:R4:W-:Y:S04]  /*8420*/  STG.E.128 [R2.64], R56 ;  /* 0x0000003802007986 */ /* 0x0209e8000c101d06 */
.L_x_2869:
[----:B------:R-:W-:Y:S05]  /*8430*/  BSYNC B1 ;  /* 0x0000000000017941 */ /* 0x000fea0003800000 */
.L_x_2868:
        /* <DEDUP_REMOVED lines=96> */
.L_x_2875:
[----:B------:R-:W-:Y:S05]  /*8a40*/  BSYNC B0 ;  /* 0x0000000000007941 */ /* 0x000fea0003800000 */
.L_x_2874:
[C---:B------:R-:W-:Y:S04]  /*8a50*/  LEA R2, P0, R85.reuse, R110, 0x1 ;  /* 0x0000006e55027211 */ /* 0x040fe800078008ff */
[----:B------:R-:W-:Y:S05]  /*8a60*/  LEA.HI.X R3, R85, R111, R86, 0x1, P0 ;  /* 0x0000006f55037211 */ /* 0x000fea00000f0c56 */
[----:B-----5:R4:W-:Y:S04]  /*8a70*/  STG.E.128 [R2.64], R56 ;  /* 0x0000003802007986 */ /* 0x0209e8000c101d06 */
.L_x_2873:
[----:B------:R-:W-:Y:S05]  /*8a80*/  BSYNC B1 ;  /* 0x0000000000017941 */ /* 0x000fea0003800000 */
.L_x_2872:
        /* <DEDUP_REMOVED lines=95> */
.L_x_2877:
[----:B------:R-:W-:Y:S05]  /*9080*/  BSYNC B0 ;  /* 0x0000000000007941 */ /* 0x000fea0003800000 */
.L_x_2876:
[C---:B------:R-:W-:Y:S04]  /*9090*/  LEA R2, P0, R93.reuse, R110, 0x1 ;  /* 0x0000006e5d027211 */ /* 0x040fe800078008ff */
[----:B------:R-:W-:Y:S05]  /*90a0*/  LEA.HI.X R3, R93, R111, R94, 0x1, P0 ;  /* 0x0000006f5d037211 */ /* 0x000fea00000f0c5e */
[----:B-----5:R4:W-:Y:S04]  /*90b0*/  STG.E.128 [R2.64], R56 ;  /* 0x0000003802007986 */ /* 0x0209e8000c101d06 */
.L_x_2867:
[----:B------:R-:W-:Y:S05]  /*90c0*/  BSYNC B2 ;  /* 0x0000000000027941 */ /* 0x000fea0003800000 */
.L_x_2866:
        /* <DEDUP_REMOVED lines=100> */
.L_x_2883:
[----:B------:R-:W-:Y:S05]  /*9710*/  BSYNC B0 ;  /* 0x0000000000007941 */ /* 0x000fea0003800000 */
.L_x_2882:
[C---:B------:R-:W-:Y:S02]  /*9720*/  IMAD R0, R175.reuse, c[0x0][0x19c], RZ ;  /* 0x00006700af007a24 */ /* 0x040fe400078e02ff */
[----:B------:R-:W-:Y:S05]  /*9730*/  IMAD.WIDE.U32 R2, R175, c[0x0][0x198], R110 ;  /* 0x00006600af027a25 */ /* 0x000fea00078e006e */
[----:B------:R-:W-:Y:S05]  /*9740*/  IADD3 R3, R3, R0, RZ ;  /* 0x0000000003037210 */ /* 0x000fea0007ffe0ff */
[----:B-----5:R4:W-:Y:S02]  /*9750*/  STG.E.128 [R2.64], R56 ;  /* 0x0000003802007986 */ /* 0x0209e4000c101d06 */
.L_x_2881:
[----:B------:R-:W-:Y:S05]  /*9760*/  BSYNC B1 ;  /* 0x0000000000017941 */ /* 0x000fea0003800000 */
.L_x_2880:
        /* <DEDUP_REMOVED lines=96> */
.L_x_2887:
[----:B------:R-:W-:Y:S05]  /*9d70*/  BSYNC B0 ;  /* 0x0000000000007941 */ /* 0x000fea0003800000 */
.L_x_2886:
[C---:B------:R-:W-:Y:S04]  /*9d80*/  LEA R2, P0, R98.reuse, R110, 0x1 ;  /* 0x0000006e62027211 */ /* 0x040fe800078008ff */
[----:B------:R-:W-:Y:S05]  /*9d90*/  LEA.HI.X R3, R98, R111, R97, 0x1, P0 ;  /* 0x0000006f62037211 */ /* 0x000fea00000f0c61 */
[----:B-----5:R4:W-:Y:S04]  /*9da0*/  STG.E.128 [R2.64], R56 ;  /* 0x0000003802007986 */ /* 0x0209e8000c101d06 */
.L_x_2885:
[----:B------:R-:W-:Y:S05]  /*9db0*/  BSYNC B1 ;  /* 0x0000000000017941 */ /* 0x000fea0003800000 */
.L_x_2884:
        /* <DEDUP_REMOVED lines=95> */
.L_x_2889:
[----:B------:R-:W-:Y:S05]  /*a3b0*/  BSYNC B0 ;  /* 0x0000000000007941 */ /* 0x000fea0003800000 */
.L_x_2888:
[C---:B------:R-:W-:Y:S04]  /*a3c0*/  LEA R2, P0, R102.reuse, R110, 0x1 ;  /* 0x0000006e66027211 */ /* 0x040fe800078008ff */
[----:B------:R-:W-:Y:S05]  /*a3d0*/  LEA.HI.X R3, R102, R111, R101, 0x1, P0 ;  /* 0x0000006f66037211 */ /* 0x000fea00000f0c65 */
[----:B-----5:R4:W-:Y:S04]  /*a3e0*/  STG.E.128 [R2.64], R56 ;  /* 0x0000003802007986 */ /* 0x0209e8000c101d06 */
.L_x_2879:
[----:B------:R-:W-:Y:S05]  /*a3f0*/  BSYNC B2 ;  /* 0x0000000000027941 */ /* 0x000fea0003800000 */
.L_x_2878:
        /* <DEDUP_REMOVED lines=8> */
.L_x_2815:
        /* <DEDUP_REMOVED lines=11> */
.L_x_2891:
[----:B------:R-:W-:Y:S05]  /*a530*/  BSYNC B0 ;  /* 0x0000000000007941 */ /* 0x000fea0003800000 */
.L_x_2890:
        /* <DEDUP_REMOVED lines=24> */
.L_x_2893:
[----:B------:R-:W-:Y:S05]  /*a6c0*/  BSYNC B0 ;  /* 0x0000000000007941 */ /* 0x000fea0003800000 */
.L_x_2892:
        /* <DEDUP_REMOVED lines=24> */
.L_x_2895:
[----:B------:R-:W-:Y:S05]  /*a850*/  BSYNC B0 ;  /* 0x0000000000007941 */ /* 0x000fea0003800000 */
.L_x_2894:
        /* <DEDUP_REMOVED lines=27> */
.L_x_2896:
[----:B------:R-:W-:Y:S05]  /*aa10*/  BSYNC B0 ;  /* 0x0000000000007941 */ /* 0x000fea0003800000 */
.L_x_2841:
        /* <DEDUP_REMOVED lines=80> */
.L_x_2897:
        /* <DEDUP_REMOVED lines=8> */
.L_x_2898:
[----:B------:R-:W-:Y:S04]  /*afa0*/  IADD3 R11, R11, -0x1, RZ ;  /* 0xffffffff0b0b7810 */ /* 0x000fe80007ffe0ff */
[----:B------:R-:W-:Y:S11]  /*afb0*/  ISETP.GT.AND P0, PT, R11, R70, PT ;  /* 0x000000460b00720c */ /* 0x000ff60003f04270 */
[----:B------:R-:W-:Y:S02]  /*afc0*/  @!UPT UIADD3 URZ, URZ, URZ, URZ ;  /* 0x0000003f3f3ff290 */ /* 0x000fe4000fffe03f */
[----:B------:R-:W-:-:S05]  /*afd0*/  @P0 BRA `(.L_x_2899) ;  /* 0xffff76a000000947 */ /* 0x000fca000383ffff */
.L_x_2806:
        /* <DEDUP_REMOVED lines=100> */
.L_x_2908:
[----:B------:R-:W-:Y:S05]  /*b620*/  BSYNC B0 ;  /* 0x0000000000007941 */ /* 0x000fea0003800000 */
.L_x_2907:
[----:B-----5:R4:W-:Y:S02]  /*b630*/  STS.128 [R211], R16 ;  /* 0x00000010d3007388 */ /* 0x0209e40000000c00 */
.L_x_2906:
[----:B------:R-:W-:Y:S05]  /*b640*/  BSYNC B1 ;  /* 0x0000000000017941 */ /* 0x000fea0003800000 */
.L_x_2905:
        /* <DEDUP_REMOVED lines=46> */
.L_x_2912:
[----:B------:R-:W-:Y:S05]  /*b930*/  BSYNC B0 ;  /* 0x0000000000007941 */ /* 0x000fea0003800000 */
.L_x_2911:
[----:B-----5:R1:W-:Y:S02]  /*b940*/  STS.128 [R211+0x2000], R16 ;  /* 0x00200010d3007388 */ /* 0x0203e40000000c00 */
.L_x_2910:
[----:B------:R-:W-:Y:S05]  /*b950*/  BSYNC B1 ;  /* 0x0000000000017941 */ /* 0x000fea0003800000 */
.L_x_2909:
        /* <DEDUP_REMOVED lines=45> */
.L_x_2914:
[----:B------:R-:W-:Y:S05]  /*bc30*/  BSYNC B0 ;  /* 0x0000000000007941 */ /* 0x000fea0003800000 */
.L_x_2913:
[----:B-----5:R4:W-:Y:S02]  /*bc40*/  STS.128 [R211+0x4000], R16 ;  /* 0x00400010d3007388 */ /* 0x0209e40000000c00 */
.L_x_2904:
[----:B------:R-:W-:Y:S05]  /*bc50*/  BSYNC B2 ;  /* 0x0000000000027941 */ /* 0x000fea0003800000 */
.L_x_2903:
        /* <DEDUP_REMOVED lines=60> */
.L_x_2920:
[----:B------:R-:W-:Y:S05]  /*c020*/  BSYNC B0 ;  /* 0x0000000000007941 */ /* 0x000fea0003800000 */
.L_x_2919:
[----:B-----5:R4:W-:Y:S02]  /*c030*/  STS.128 [R211+0x800], R16 ;  /* 0x00080010d3007388 */ /* 0x0209e40000000c00 */
.L_x_2918:
[----:B------:R-:W-:Y:S05]  /*c040*/  BSYNC B1 ;  /* 0x0000000000017941 */ /* 0x000fea0003800000 */
.L_x_2917:
        /* <DEDUP_REMOVED lines=46> */
.L_x_2924:
[----:B------:R-:W-:Y:S05]  /*c330*/  BSYNC B0 ;  /* 0x0000000000007941 */ /* 0x000fea0003800000 */
.L_x_2923:
[----:B-----5:R1:W-:Y:S02]  /*c340*/  STS.128 [R211+0x2800], R16 ;  /* 0x00280010d3007388 */ /* 0x0203e40000000c00 */
.L_x_2922:
[----:B------:R-:W-:Y:S05]  /*c350*/  BSYNC B1 ;  /* 0x0000000000017941 */ /* 0x000fea0003800000 */
.L_x_2921:
        /* <DEDUP_REMOVED lines=44> */
.L_x_2926:
[----:B------:R-:W-:Y:S05]  /*c620*/  BSYNC B0 ;  /* 0x0000000000007941 */ /* 0x000fea0003800000 */
.L_x_2925:
[----:B-----5:R2:W-:Y:S02]  /*c630*/  STS.128 [R211+0x4800], R32 ;  /* 0x00480020d3007388 */ /* 0x0205e40000000c00 */
.L_x_2916:
[----:B------:R-:W-:Y:S05]  /*c640*/  BSYNC B2 ;  /* 0x0000000000027941 */ /* 0x000fea0003800000 */
.L_x_2915:
        /* <DEDUP_REMOVED lines=61> */
.L_x_2932:
[----:B------:R-:W-:Y:S05]  /*ca20*/  BSYNC B0 ;  /* 0x0000000000007941 */ /* 0x000fea0003800000 */
.L_x_2931:
[----:B-----5:R4:W-:Y:S02]  /*ca30*/  STS.128 [R211+0x1000], R16 ;  /* 0x00100010d3007388 */ /* 0x0209e40000000c00 */
.L_x_2930:
[----:B------:R-:W-:Y:S05]  /*ca40*/  BSYNC B1 ;  /* 0x0000000000017941 */ /* 0x000fea0003800000 */
.L_x_2929:
        /* <DEDUP_REMOVED lines=46> */
.L_x_2936:
[----:B------:R-:W-:Y:S05]  /*cd30*/  BSYNC B0 ;  /* 0x0000000000007941 */ /* 0x000fea0003800000 */
.L_x_2935:
[----:B-----5:R4:W-:Y:S02]  /*cd40*/  STS.128 [R211+0x3000], R16 ;  /* 0x00300010d3007388 */ /* 0x0209e40000000c00 */
.L_x_2934:
[----:B------:R-:W-:Y:S05]  /*cd50*/  BSYNC B1 ;  /* 0x0000000000017941 */ /* 0x000fea0003800000 */
.L_x_2933:
        /* <DEDUP_REMOVED lines=46> */
.L_x_2938:
[----:B------:R-:W-:Y:S05]  /*d040*/  BSYNC B0 ;  /* 0x0000000000007941 */ /* 0x000fea0003800000 */
.L_x_2937:
[----:B-----5:R4:W-:Y:S02]  /*d050*/  STS.128 [R211+0x5000], R16 ;  /* 0x00500010d3007388 */ /* 0x0209e40000000c00 */
.L_x_2928:
[----:B------:R-:W-:Y:S05]  /*d060*/  BSYNC B2 ;  /* 0x0000000000027941 */ /* 0x000fea0003800000 */
.L_x_2927:
        /* <DEDUP_REMOVED lines=60> */
.L_x_2943:
[----:B------:R-:W-:Y:S05]  /*d430*/  BSYNC B0 ;  /* 0x0000000000007941 */ /* 0x000fea0003800000 */
.L_x_2942:
[----:B-----5:R4:W-:Y:S02]  /*d440*/  STS.128 [R211+0x1800], R16 ;  /* 0x00180010d3007388 */ /* 0x0209e40000000c00 */
.L_x_2941:
[----:B------:R-:W-:Y:S05]  /*d450*/  BSYNC B1 ;  /* 0x0000000000017941 */ /* 0x000fea0003800000 */
.L_x_2940:
        /* <DEDUP_REMOVED lines=47> */
.L_x_2947:
[----:B------:R-:W-:Y:S05]  /*d750*/  BSYNC B0 ;  /* 0x0000000000007941 */ /* 0x000fea0003800000 */
.L_x_2946:
[----:B-----5:R1:W-:Y:S02]  /*d760*/  STS.128 [R211+0x3800], R12 ;  /* 0x0038000cd3007388 */ /* 0x0203e40000000c00 */
.L_x_2945:
[----:B------:R-:W-:Y:S05]  /*d770*/  BSYNC B1 ;  /* 0x0000000000017941 */ /* 0x000fea0003800000 */
.L_x_2944:
        /* <DEDUP_REMOVED lines=45> */
.L_x_2949:
[----:B------:R-:W-:Y:S05]  /*da50*/  BSYNC B0 ;  /* 0x0000000000007941 */ /* 0x000fea0003800000 */
.L_x_2948:
[----:B-----5:R1:W-:Y:S01]  /*da60*/  STS.128 [R211+0x5800], R12 ;  /* 0x0058000cd3007388 */ /* 0x0203e20000000c00 */
[----:B------:R-:W-:Y:S05]  /*da70*/  BRA `(.L_x_2939) ;  /* 0x00004e1000007947 */ /* 0x000fea0003800000 */
.L_x_2902:
        /* <DEDUP_REMOVED lines=90> */
.L_x_2955:
[----:B------:R-:W-:Y:S05]  /*e020*/  BSYNC B0 ;  /* 0x0000000000007941 */ /* 0x000fea0003800000 */
.L_x_2954:
[----:B-----5:R4:W-:Y:S02]  /*e030*/  STS.128 [R211], R28 ;  /* 0x0000001cd3007388 */ /* 0x0209e40000000c00 */
.L_x_2953:
[----:B------:R-:W-:Y:S05]  /*e040*/  BSYNC B1 ;  /* 0x0000000000017941 */ /* 0x000fea0003800000 */
.L_x_2952:
        /* <DEDUP_REMOVED lines=87> */
.L_x_2959:
[----:B------:R-:W-:Y:S05]  /*e5c0*/  BSYNC B0 ;  /* 0x0000000000007941 */ /* 0x000fea0003800000 */
.L_x_2958:
[----:B-----5:R1:W-:Y:S02]  /*e5d0*/  STS.128 [R211+0x2000], R28 ;  /* 0x0020001cd3007388 */ /* 0x0203e40000000c00 */
.L_x_2957:
[----:B------:R-:W-:Y:S05]  /*e5e0*/  BSYNC B1 ;  /* 0x0000000000017941 */ /* 0x000fea0003800000 */
.L_x_2956:
        /* <DEDUP_REMOVED lines=86> */
.L_x_2961:
[----:B------:R-:W-:Y:S05]  /*eb50*/  BSYNC B0 ;  /* 0x0000000000007941 */ /* 0x000fea0003800000 */
.L_x_2960:
[----:B-----5:R4:W-:Y:S02]  /*eb60*/  STS.128 [R211+0x4000], R28 ;  /* 0x0040001cd3007388 */ /* 0x0209e40000000c00 */
.L_x_2951:
[----:B------:R-:W-:Y:S05]  /*eb70*/  BSYNC B2 ;  /* 0x0000000000027941 */ /* 0x000fea0003800000 */
.L_x_2950:
        /* <DEDUP_REMOVED lines=95> */
.L_x_2967:
[----:B------:R-:W-:Y:S05]  /*f170*/  BSYNC B0 ;  /* 0x0000000000007941 */ /* 0x000fea0003800000 */
.L_x_2966:
[----:B-----5:R4:W-:Y:S02]  /*f180*/  STS.128 [R211+0x800], R28 ;  /* 0x0008001cd3007388 */ /* 0x0209e40000000c00 */
.L_x_2965:
[----:B------:R-:W-:Y:S05]  /*f190*/  BSYNC B1 ;  /* 0x0000000000017941 */ /* 0x000fea0003800000 */
.L_x_2964:
        /* <DEDUP_REMOVED lines=90> */
.L_x_2971:
[----:B------:R-:W-:Y:S05]  /*f740*/  BSYNC B0 ;  /* 0x0000000000007941 */ /* 0x000fea0003800000 */
.L_x_2970:
[----:B-----5:R1:W-:Y:S02]  /*f750*/  STS.128 [R211+0x2800], R28 ;  /* 0x0028001cd3007388 */ /* 0x0203e40000000c00 */
.L_x_2969:
[----:B------:R-:W-:Y:S05]  /*f760*/  BSYNC B1 ;  /* 0x0000000000017941 */ /* 0x000fea0003800000 */
.L_x_2968:
        /* <DEDUP_REMOVED lines=89> */
.L_x_2973:
[----:B------:R-:W-:Y:S05]  /*fd00*/  BSYNC B0 ;  /* 0x0000000000007941 */ /* 0x000fea0003800000 */
.L_x_2972:
[----:B-----5:R1:W-:Y:S02]  /*fd10*/  STS.128 [R211+0x4800], R24 ;  /* 0x00480018d3007388 */ /* 0x0203e40000000c00 */
.L_x_2963:
[----:B------:R-:W-:Y:S05]  /*fd20*/  BSYNC B2 ;  /* 0x0000000000027941 */ /* 0x000fea0003800000 */
.L_x_2962:
        /* <DEDUP_REMOVED lines=96> */
.L_x_2979:
[----:B------:R-:W-:Y:S05]  /*10330*/  BSYNC B0 ;  /* 0x0000000000007941 */ /* 0x000fea0003800000 */
.L_x_2978:
[----:B-----5:R4:W-:Y:S02]  /*10340*/  STS.128 [R211+0x1000], R32 ;  /* 0x00100020d3007388 */ /* 0x0209e40000000c00 */
.L_x_2977:
[----:B------:R-:W-:Y:S05]  /*10350*/  BSYNC B1 ;  /* 0x0000000000017941 */ /* 0x000fea0003800000 */
.L_x_2976:
        /* <DEDUP_REMOVED lines=90> */
.L_x_2983:
[----:B------:R-:W-:Y:S05]  /*10900*/  BSYNC B0 ;  /* 0x0000000000007941 */ /* 0x000fea0003800000 */
.L_x_2982:
[----:B-----5:R4:W-:Y:S02]  /*10910*/  STS.128 [R211+0x3000], R32 ;  /* 0x00300020d3007388 */ /* 0x0209e40000000c00 */
.L_x_2981:
[----:B------:R-:W-:Y:S05]  /*10920*/  BSYNC B1 ;  /* 0x0000000000017941 */ /* 0x000fea0003800000 */
.L_x_2980:
        /* <DEDUP_REMOVED lines=89> */
.L_x_2985:
[----:B------:R-:W-:Y:S05]  /*10ec0*/  BSYNC B0 ;  /* 0x0000000000007941 */ /* 0x000fea0003800000 */
.L_x_2984:
[----:B-----5:R1:W-:Y:S02]  /*10ed0*/  STS.128 [R211+0x5000], R28 ;  /* 0x0050001cd3007388 */ /* 0x0203e40000000c00 */
.L_x_2975:
[----:B------:R-:W-:Y:S05]  /*10ee0*/  BSYNC B2 ;  /* 0x0000000000027941 */ /* 0x000fea0003800000 */
.L_x_2974:
        /* <DEDUP_REMOVED lines=95> */
.L_x_2989:
[----:B------:R-:W-:Y:S05]  /*114e0*/  BSYNC B0 ;  /* 0x0000000000007941 */ /* 0x000fea0003800000 */
.L_x_2988:
[----:B-----5:R1:W-:Y:S02]  /*114f0*/  STS.128 [R211+0x1800], R16 ;  /* 0x00180010d3007388 */ /* 0x0203e40000000c00 */
.L_x_2987:
[----:B------:R-:W-:Y:S05]  /*11500*/  BSYNC B1 ;  /* 0x0000000000017941 */ /* 0x000fea0003800000 */
.L_x_2986:
        /* <DEDUP_REMOVED lines=91> */
.L_x_2993:
[----:B------:R-:W-:Y:S05]  /*11ac0*/  BSYNC B0 ;  /* 0x0000000000007941 */ /* 0x000fea0003800000 */
.L_x_2992:
[----:B-----5:R1:W-:Y:S02]  /*11ad0*/  STS.128 [R211+0x3800], R16 ;  /* 0x00380010d3007388 */ /* 0x0203e40000000c00 */
.L_x_2991:
[----:B------:R-:W-:Y:S05]  /*11ae0*/  BSYNC B1 ;  /* 0x0000000000017941 */ /* 0x000fea0003800000 */
.L_x_2990:
        /* <DEDUP_REMOVED lines=94> */
.L_x_2995:
[----:B------:R-:W-:Y:S05]  /*120d0*/  BSYNC B0 ;  /* 0x0000000000007941 */ /* 0x000fea0003800000 */
.L_x_2994:
[----:B-----5:R4:W-:Y:S01]  /*120e0*/  STS.128 [R211+0x5800], R12 ;  /* 0x0058000cd3007388 */ /* 0x0209e20000000c00 */
[----:B------:R-:W-:Y:S05]  /*120f0*/  BRA `(.L_x_2939) ;  /* 0x0000079000007947 */ /* 0x000fea0003800000 */
.L_x_2901:
        /* <DEDUP_REMOVED lines=27> */
.L_x_2997:
[----:B------:R-:W-:Y:S05]  /*122b0*/  BSYNC B0 ;  /* 0x0000000000007941 */ /* 0x000fea0003800000 */
.L_x_2996:
        /* <DEDUP_REMOVED lines=29> */
.L_x_2999:
[----:B------:R-:W-:Y:S05]  /*12490*/  BSYNC B0 ;  /* 0x0000000000007941 */ /* 0x000fea0003800000 */
.L_x_2998:
        /* <DEDUP_REMOVED lines=30> */
.L_x_3001:
[----:B------:R-:W-:Y:S05]  /*12680*/  BSYNC B0 ;  /* 0x0000000000007941 */ /* 0x000fea0003800000 */
.L_x_3000:
        /* <DEDUP_REMOVED lines=32> */
.L_x_2939:
[----:B------:R-:W-:Y:S05]  /*12890*/  BSYNC B3 ;  /* 0x0000000000037941 */ /* 0x000fea0003800000 */
.L_x_2900:
        /* <DEDUP_REMOVED lines=35> */
.L_x_3004:
[----:B------:R2:W-:Y:S02]  /*12ad0*/  STS.128 [R211+0xa000], RZ ;  /* 0x00a000ffd3007388 */ /* 0x0005e40000000c00 */
.L_x_3003:
[----:B------:R-:W-:Y:S05]  /*12ae0*/  BSYNC B0 ;  /* 0x0000000000007941 */ /* 0x000fea0003800000 */
.L_x_3002:
        /* <DEDUP_REMOVED lines=31> */
.L_x_3007:
[----:B------:R1:W-:Y:S02]  /*12ce0*/  STS.128 [R211+0xa800], RZ ;  /* 0x00a800ffd3007388 */ /* 0x0003e40000000c00 */
.L_x_3006:
[----:B------:R-:W-:Y:S05]  /*12cf0*/  BSYNC B0 ;  /* 0x0000000000007941 */ /* 0x000fea0003800000 */
.L_x_3005:
        /* <DEDUP_REMOVED lines=35> */
.L_x_3010:
[----:B------:R1:W-:Y:S02]  /*12f30*/  STS.128 [R211+0xb000], RZ ;  /* 0x00b000ffd3007388 */ /* 0x0003e40000000c00 */
.L_x_3009:
[----:B------:R-:W-:Y:S05]  /*12f40*/  BSYNC B0 ;  /* 0x0000000000007941 */ /* 0x000fea0003800000 */
.L_x_3008:
        /* <DEDUP_REMOVED lines=37> */
.L_x_3012:
[----:B------:R-:W-:Y:S05]  /*131a0*/  BSYNC B0 ;  /* 0x0000000000007941 */ /* 0x000fea0003800000 */
.L_x_3011:
        /* <DEDUP_REMOVED lines=46> */
.L_x_3015:
[----:B------:R1:W-:Y:S02]  /*13490*/  STS.128 [R211+0x10000], RZ ;  /* 0x010000ffd3007388 */ /* 0x0003e40000000c00 */
.L_x_3014:
[----:B-1----:R-:W-:Y:S05]  /*134a0*/  BSYNC B0 ;  /* 0x0000000000007941 */ /* 0x002fea0003800000 */
.L_x_3013:
        /* <DEDUP_REMOVED lines=32> */
.L_x_3018:
[----:B------:R1:W-:Y:S02]  /*136b0*/  STS.128 [R211+0x10800], RZ ;  /* 0x010800ffd3007388 */ /* 0x0003e40000000c00 */
.L_x_3017:
[----:B------:R-:W-:Y:S05]  /*136c0*/  BSYNC B0 ;  /* 0x0000000000007941 */ /* 0x000fea0003800000 */
.L_x_3016:
        /* <DEDUP_REMOVED lines=36> */
.L_x_3021:
[----:B------:R1:W-:Y:S02]  /*13910*/  STS.128 [R211+0x11000], RZ ;  /* 0x011000ffd3007388 */ /* 0x0003e40000000c00 */
.L_x_3020:
[----:B------:R-:W-:Y:S05]  /*13920*/  BSYNC B0 ;  /* 0x0000000000007941 */ /* 0x000fea0003800000 */
.L_x_3019:
        /* <DEDUP_REMOVED lines=41> */
.L_x_3024:
[----:B------:R1:W-:Y:S02]  /*13bc0*/  STS.128 [R211+0x11800], RZ ;  /* 0x011800ffd3007388 */ /* 0x0003e40000000c00 */
.L_x_3023:
[----:B------:R-:W-:Y:S05]  /*13bd0*/  BSYNC B0 ;  /* 0x0000000000007941 */ /* 0x000fea0003800000 */
.L_x_3022:
[C---:B------:R-:W-:Y:S01]  /*13be0*/  IMAD.SHL.U32 R2, R64.reuse, 0x40, RZ ;  /* 0x0000004040027824 */ /* 0x040fe200078e00ff */
[----:B------:R-:W-:Y:S01]  /*13bf0*/  R2P PR, R64, 0x6 ;  /* 0x0000000640007804 */ /* 0x000fe20000000000 */
[----:B------:R-:W-:Y:S01]  /*13c00*/  IMAD.SHL.U32 R160, R160, 0x8, RZ ;  /* 0x00000008a0a07824 */ /* 0x000fe200078e00ff */
[----:B------:R-:W0:Y:S01]  /*13c10*/  LDGDEPBAR ;  /* 0x00000000000079af */ /* 0x000e220000000000 */
[----:B------:R-:W-:Y:S01]  /*13c20*/  IMAD R206, R61, 0x400, R46 ;  /* 0x000004003dce7824 */ /* 0x000fe200078e022e */
[----:B-1----:R-:W-:Y:S01]  /*13c30*/  LOP3.LUT R5, R2, 0x1c0, RZ, 0xc0, !PT ;  /* 0x000001c002057812 */ /* 0x002fe200078ec0ff */
[----:B------:R-:W-:Y:S02]  /*13c40*/  IMAD.IADD R86, R44, 0x1, R218 ;  /* 0x000000012c567824 */ /* 0x000fe400078e02da */
[----:B------:R-:W-:Y:S01]  /*13c50*/  IMAD.SHL.U32 R206, R206, 0x2, RZ ;  /* 0x00000002cece7824 */ /* 0x000fe200078e00ff */
[----:B------:R-:W-:Y:S01]  /*13c60*/  LOP3.LUT R2, R5, 0x8, R160, 0xf8, !PT ;  /* 0x0000000805027812 */ /* 0x000fe200078ef8a0 */
[----:B------:R-:W-:Y:S01]  /*13c70*/  IMAD R62, R61, 0x10, R62 ;  /* 0x000000103d3e7824 */ /* 0x000fe200078e023e */
[----:B------:R-:W-:Y:S01]  /*13c80*/  SHF.R.U32.HI R5, RZ, 0x3, R5 ;  /* 0x00000003ff057819 */ /* 0x000fe20000011605 */
[--C-:B------:R-:W-:Y:S01]  /*13c90*/  IMAD R204, R47, 0x2, R206.reuse ;  /* 0x000000022fcc7824 */ /* 0x100fe200078e02ce */
[----:B------:R-:W-:Y:S01]  /*13ca0*/  LDSM.16.M88.4 R48, [R206] ;  /* 0x00000000ce30783b */ /* 0x000fe20000000200 */
[C---:B------:R-:W-:Y:S01]  /*13cb0*/  IMAD R202, R45.reuse, 0x2, R206 ;  /* 0x000000022dca7824 */ /* 0x040fe200078e02ce */
[----:B------:R-:W-:Y:S01]  /*13cc0*/  LOP3.LUT R2, R2, R5, RZ, 0x3c, !PT ;  /* 0x0000000502027212 */ /* 0x000fe200078e3cff */
[----:B------:R-:W-:Y:S01]  /*13cd0*/  IMAD R201, R45, 0x2, R204 ;  /* 0x000000022dc97824 */ /* 0x000fe200078e02cc */
[C---:B------:R-:W-:Y:S01]  /*13ce0*/  IADD3 R96, R86.reuse, 0x9, RZ ;  /* 0x0000000956607810 */ /* 0x040fe20007ffe0ff */
[----:B------:R-:W-:Y:S01]  /*13cf0*/  I2F R85, R86 ;  /* 0x0000005600557306 */ /* 0x000fe20000201400 */
[----:B------:R-:W-:Y:S01]  /*13d00*/  LDSM.16.M88.4 R40, [R202] ;  /* 0x00000000ca28783b */ /* 0x000fe20000000200 */
[----:B------:R-:W-:Y:S01]  /*13d10*/  IMAD R205, R65, 0x200, R2 ;  /* 0x0000020041cd7824 */ /* 0x000fe200078e0202 */
[----:B------:R-:W-:-:S02]  /*13d20*/  IADD3 R94, R86, 0x8, RZ ;  /* 0x00000008565e7810 */ /* 0x000fc40007ffe0ff */
[----:B------:R-:W-:Y:S01]  /*13d30*/  LDSM.16.M88.4 R64, [R204] ;  /* 0x00000000cc40783b */ /* 0x000fe20000000200 */
[----:B------:R-:W-:Y:S01]  /*13d40*/  IMAD.SHL.U32 R205, R205, 0x2, RZ ;  /* 0x00000002cdcd7824 */ /* 0x000fe200078e00ff */
[C---:B------:R-:W-:Y:S01]  /*13d50*/  IADD3 R102, R86.reuse, 0x18, RZ ;  /* 0x0000001856667810 */ /* 0x040fe20007ffe0ff */
[----:B------:R-:W-:Y:S01]  /*13d60*/  I2F R95, R96 ;  /* 0x00000060005f7306 */ /* 0x000fe20000201400 */
[----:B------:R-:W-:Y:S01]  /*13d70*/  LDSM.16.M88.4 R76, [R201] ;  /* 0x00000000c94c783b */ /* 0x000fe20000000200 */
[----:B------:R-:W-:Y:S02]  /*13d80*/  IADD3 R100, R86, 0x11, RZ ;  /* 0x0000001156647810 */ /* 0x000fe40007ffe0ff */
[C---:B------:R-:W-:Y:S01]  /*13d90*/  IADD3 R2, R205.reuse, 0x6000, RZ ;  /* 0x00006000cd027810 */ /* 0x040fe20007ffe0ff */
[----:B----4-:R-:W1:Y:S01]  /*13da0*/  LDSM.16.M88.4 R16, [R205+0x6000] ;  /* 0x00600000cd10783b */ /* 0x010e620000000200 */
[----:B------:R-:W-:Y:S02]  /*13db0*/  IADD3 R203, R205, 0x6020, RZ ;  /* 0x00006020cdcb7810 */ /* 0x000fe40007ffe0ff */
[----:B------:R-:W-:Y:S01]  /*13dc0*/  @P1 IADD3 R203, R2, -0x20, RZ ;  /* 0xffffffe002cb1810 */ /* 0x000fe20007ffe0ff */
[----:B------:R-:W4:Y:S01]  /*13dd0*/  LDSM.16.M88.4 R8, [R205+0x6800] ;  /* 0x00680000cd08783b */ /* 0x000f220000000200 */
[----:B------:R-:W-:Y:S01]  /*13de0*/  IMAD.MOV.U32 R2, RZ, RZ, 0x40 ;  /* 0x00000040ff027424 */ /* 0x000fe200078e00ff */
[----:B------:R-:W-:Y:S01]  /*13df0*/  I2F R93, R94 ;  /* 0x0000005e005d7306 */ /* 0x000fe20000201400 */
[C---:B------:R-:W-:Y:S01]  /*13e00*/  IADD3 R108, R86.reuse, 0x21, RZ ;  /* 0x00000021566c7810 */ /* 0x040fe20007ffe0ff */
[----:B------:R-:W5:Y:S01]  /*13e10*/  LDSM.16.M88.4 R80, [R205+0x7000] ;  /* 0x00700000cd50783b */ /* 0x000f620000000200 */
[----:B------:R-:W-:-:S02]  /*13e20*/  IADD3 R104, R86, 0x19, RZ ;  /* 0x0000001956687810 */ /* 0x000fc40007ffe0ff */
[----:B------:R-:W-:Y:S01]  /*13e30*/  SEL R2, R2, 0xffffffc0, !P2 ;  /* 0xffffffc002027807 */ /* 0x000fe20005000000 */
[----:B------:R-:W2:Y:S01]  /*13e40*/  LDSM.16.M88.4 R32, [R205+0x7800] ;  /* 0x00780000cd20783b */ /* 0x000ea20000000200 */
[C---:B------:R-:W-:Y:S01]  /*13e50*/  IADD3 R106, R86.reuse, 0x20, RZ ;  /* 0x00000020566a7810 */ /* 0x040fe20007ffe0ff */
[----:B------:R-:W-:Y:S01]  /*13e60*/  I2F R101, R102 ;  /* 0x0000006600657306 */ /* 0x000fe20000201400 */
[C---:B------:R-:W-:Y:S01]  /*13e70*/  IADD3 R92, R86.reuse, 0x1, RZ ;  /* 0x00000001565c7810 */ /* 0x040fe20007ffe0ff */
[----:B------:R-:W3:Y:S01]  /*13e80*/  LDSM.16.M88.4 R28, [R203] ;  /* 0x00000000cb1c783b */ /* 0x000ee20000000200 */
[----:B------:R-:W-:Y:S01]  /*13e90*/  IMAD.IADD R199, R205, 0x1, R2 ;  /* 0x00000001cdc77824 */ /* 0x000fe200078e0202 */
[----:B------:R-:W-:Y:S01]  /*13ea0*/  IADD3 R112, R86, 0x29, RZ ;  /* 0x0000002956707810 */ /* 0x000fe20007ffe0ff */
[----:B------:R-:W-:Y:S01]  /*13eb0*/  IMAD.IADD R192, R2, 0x1, R203 ;  /* 0x0000000102c07824 */ /* 0x000fe200078e02cb */
[----:B------:R-:W2:Y:S01]  /*13ec0*/  LDSM.16.M88.4 R24, [R203+0x800] ;  /* 0x00080000cb18783b */ /* 0x000ea20000000200 */
[C---:B------:R-:W-:Y:S01]  /*13ed0*/  IADD3 R98, R86.reuse, 0x10, RZ ;  /* 0x0000001056627810 */ /* 0x040fe20007ffe0ff */
[----:B------:R-:W-:Y:S01]  /*13ee0*/  I2F R99, R100 ;  /* 0x0000006400637306 */ /* 0x000fe20000201400 */
[C---:B------:R-:W-:Y:S01]  /*13ef0*/  IADD3 R118, R86.reuse, 0x38, RZ ;  /* 0x0000003856767810 */ /* 0x040fe20007ffe0ff */
[----:B------:R-:W2:Y:S01]  /*13f00*/  LDSM.16.M88.4 R68, [R203+0x1000] ;  /* 0x00100000cb44783b */ /* 0x000ea20000000200 */
[----:B---3--:R-:W-:-:S02]  /*13f10*/  IADD3 R110, R86, 0x28, RZ ;  /* 0x00000028566e7810 */ /* 0x008fc40007ffe0ff */
[C---:B------:R-:W-:Y:S01]  /*13f20*/  IADD3 R114, R86.reuse, 0x30, RZ ;  /* 0x0000003056727810 */ /* 0x040fe20007ffe0ff */
[----:B------:R-:W3:Y:S01]  /*13f30*/  LDSM.16.M88.4 R56, [R203+0x1800] ;  /* 0x00180000cb38783b */ /* 0x000ee20000000200 */
[----:B------:R-:W-:Y:S01]  /*13f40*/  IADD3 R116, R86, 0x31, RZ ;  /* 0x0000003156747810 */ /* 0x000fe20007ffe0ff */
[----:B------:R-:W-:Y:S01]  /*13f50*/  I2F R107, R108 ;  /* 0x0000006c006b7306 */ /* 0x000fe20000201400 */
[C---:B------:R-:W-:Y:S01]  /*13f60*/  IADD3 R195, R203.reuse, 0x800, RZ ;  /* 0x00000800cbc37810 */ /* 0x040fe20007ffe0ff */
[----:B------:R-:W2:Y:S01]  /*13f70*/  LDSM.16.M88.4 R36, [R199+0x6000] ;  /* 0x00600000c724783b */ /* 0x000ea20000000200 */
[C---:B------:R-:W-:Y:S02]  /*13f80*/  IADD3 R194, R203.reuse, 0x1000, RZ ;  /* 0x00001000cbc27810 */ /* 0x040fe40007ffe0ff */
[C---:B------:R-:W-:Y:S01]  /*13f90*/  IADD3 R193, R203.reuse, 0x1800, RZ ;  /* 0x00001800cbc17810 */ /* 0x040fe20007ffe0ff */
[----:B------:R-:W-:Y:S01]  /*13fa0*/  LDSM.16.M88.4 R72, [R192] ;  /* 0x00000000c048783b */ /* 0x000fe20000000200 */
[C---:B------:R-:W-:Y:S01]  /*13fb0*/  IADD3 R191, R203.reuse, 0x2000, RZ ;  /* 0x00002000cbbf7810 */ /* 0x040fe20007ffe0ff */
[----:B------:R-:W-:Y:S01]  /*13fc0*/  I2F R103, R104 ;  /* 0x0000006800677306 */ /* 0x000fe20000201400 */
[C---:B------:R-:W-:Y:S01]  /*13fd0*/  IADD3 R190, R203.reuse, 0x2800, RZ ;  /* 0x00002800cbbe7810 */ /* 0x040fe20007ffe0ff */
[----:B-1----:R-:W-:Y:S01]  /*13fe0*/  HMMA.16816.F32 R20, R48, R16, RZ ;  /* 0x000000103014723c */ /* 0x002fe200000018ff */
[----:B------:R-:W-:Y:S01]  /*13ff0*/  LDSM.16.M88.4 R88, [R205+0xb000] ;  /* 0x00b00000cd58783b */ /* 0x000fe20000000200 */
[----:B------:R-:W-:-:S02]  /*14000*/  IADD3 R189, R203, 0x3000, RZ ;  /* 0x00003000cbbd7810 */ /* 0x000fc40007ffe0ff */
[C---:B------:R-:W-:Y:S02]  /*14010*/  IADD3 R188, R203.reuse, 0x3800, RZ ;  /* 0x00003800cbbc7810 */ /* 0x040fe40007ffe0ff */
[----:B------:R-:W-:Y:S01]  /*14020*/  I2F R105, R106 ;  /* 0x0000006a00697306 */ /* 0x000fe20000201400 */
[C---:B------:R-:W-:Y:S01]  /*14030*/  IADD3 R187, R203.reuse, 0x4000, RZ ;  /* 0x00004000cbbb7810 */ /* 0x040fe20007ffe0ff */
[C---:B------:R-:W-:Y:S01]  /*14040*/  HMMA.16816.F32 R16, R48.reuse, R18, RZ ;  /* 0x000000123010723c */ /* 0x040fe200000018ff */
[C---:B------:R-:W-:Y:S02]  /*14050*/  IADD3 R186, R203.reuse, 0x4800, RZ ;  /* 0x00004800cbba7810 */ /* 0x040fe40007ffe0ff */
[C---:B------:R-:W-:Y:S02]  /*14060*/  IADD3 R185, R203.reuse, 0x5000, RZ ;  /* 0x00005000cbb97810 */ /* 0x040fe40007ffe0ff */
[----:B------:R-:W-:Y:S01]  /*14070*/  IADD3 R184, R203, 0x5800, RZ ;  /* 0x00005800cbb87810 */ /* 0x000fe20007ffe0ff */
[----:B------:R-:W-:Y:S02]  /*14080*/  I2F R87, R92 ;  /* 0x0000005c00577306 */ /* 0x000fe40000201400 */
[C---:B----4-:R-:W-:Y:S06]  /*14090*/  HMMA.16816.F32 R12, R48.reuse, R8, RZ ;  /* 0x00000008300c723c */ /* 0x050fec00000018ff */
[----:B------:R-:W-:Y:S02]  /*140a0*/  I2F R111, R112 ;  /* 0x00000070006f7306 */ /* 0x000fe40000201400 */
[C---:B------:R-:W-:Y:S06]  /*140b0*/  HMMA.16816.F32 R8, R48.reuse, R10, RZ ;  /* 0x0000000a3008723c */ /* 0x040fec00000018ff */
[----:B------:R-:W-:Y:S02]  /*140c0*/  I2F R97, R98 ;  /* 0x0000006200617306 */ /* 0x000fe40000201400 */
[C---:B-----5:R-:W-:Y:S06]  /*140d0*/  HMMA.16816.F32 R4, R48.reuse, R80, RZ ;  /* 0x000000503004723c */ /* 0x060fec00000018ff */
[----:B------:R-:W-:Y:S02]  /*140e0*/  I2F R117, R118 ;  /* 0x0000007600757306 */ /* 0x000fe40000201400 */
[C---:B------:R-:W-:Y:S06]  /*140f0*/  HMMA.16816.F32 R80, R48.reuse, R82, RZ ;  /* 0x000000523050723c */ /* 0x040fec00000018ff */
[----:B------:R-:W-:Y:S02]  /*14100*/  I2F R109, R110 ;  /* 0x0000006e006d7306 */ /* 0x000fe40000201400 */
[C---:B--2---:R-:W-:Y:S06]  /*14110*/  HMMA.16816.F32 R52, R48.reuse, R32, RZ ;  /* 0x000000203034723c */ /* 0x044fec00000018ff */
[----:B------:R-:W-:Y:S02]  /*14120*/  I2F R113, R114 ;  /* 0x0000007200717306 */ /* 0x000fe40000201400 */
[----:B------:R-:W-:Y:S01]  /*14130*/  HMMA.16816.F32 R48, R48, R34, RZ ;  /* 0x000000223030723c */ /* 0x000fe200000018ff */
[----:B------:R-:W1:Y:S05]  /*14140*/  LDSM.16.M88.4 R32, [R199+0x6800] ;  /* 0x00680000c720783b */ /* 0x000e6a0000000200 */
[----:B------:R-:W-:Y:S02]  /*14150*/  I2F R115, R116 ;  /* 0x0000007400737306 */ /* 0x000fe40000201400 */
[C---:B------:R-:W-:Y:S08]  /*14160*/  HMMA.16816.F32 R20, R64.reuse, R28, R20 ;  /* 0x0000001c4014723c */ /* 0x040ff00000001814 */
[C---:B------:R-:W-:Y:S01]  /*14170*/  HMMA.16816.F32 R16, R64.reuse, R30, R16 ;  /* 0x0000001e4010723c */ /* 0x040fe20000001810 */
[----:B------:R-:W2:Y:S07]  /*14180*/  LDSM.16.M88.4 R28, [R199+0x7000] ;  /* 0x00700000c71c783b */ /* 0x000eae0000000200 */
[C---:B------:R-:W-:Y:S08]  /*14190*/  HMMA.16816.F32 R12, R64.reuse, R24, R12 ;  /* 0x00000018400c723c */ /* 0x040ff0000000180c */
[C---:B------:R-:W-:Y:S01]  /*141a0*/  HMMA.16816.F32 R8, R64.reuse, R26, R8 ;  /* 0x0000001a4008723c */ /* 0x040fe20000001808 */
[----:B------:R-:W4:Y:S07]  /*141b0*/  LDSM.16.M88.4 R24, [R199+0x7800] ;  /* 0x00780000c718783b */ /* 0x000f2e0000000200 */
[C---:B------:R-:W-:Y:S08]  /*141c0*/  HMMA.16816.F32 R4, R64.reuse, R68, R4 ;  /* 0x000000444004723c */ /* 0x040ff00000001804 */
[C---:B------:R-:W-:Y:S01]  /*141d0*/  HMMA.16816.F32 R80, R64.reuse, R70, R80 ;  /* 0x000000464050723c */ /* 0x040fe20000001850 */
[----:B------:R-:W5:Y:S07]  /*141e0*/  LDSM.16.M88.4 R68, [R192+0x800] ;  /* 0x00080000c044783b */ /* 0x000f6e0000000200 */
[C---:B---3--:R-:W-:Y:S08]  /*141f0*/  HMMA.16816.F32 R52, R64.reuse, R56, R52 ;  /* 0x000000384034723c */ /* 0x048ff00000001834 */
[----:B------:R-:W-:Y:S01]  /*14200*/  HMMA.16816.F32 R48, R64, R58, R48 ;  /* 0x0000003a4030723c */ /* 0x000fe20000001830 */
[----:B------:R-:W-:Y:S04]  /*14210*/  LDSM.16.M88.4 R56, [R206+0x2000] ;  /* 0x00200000ce38783b */ /* 0x000fe80000000200 */
[----:B------:R-:W-:Y:S03]  /*14220*/  LDSM.16.M88.4 R64, [R205+0x9800] ;  /* 0x00980000cd40783b */ /* 0x000fe60000000200 */
[C---:B------:R-:W-:Y:S08]  /*14230*/  HMMA.16816.F32 R20, R40.reuse, R36, R20 ;  /* 0x000000242814723c */ /* 0x040ff00000001814 */
[C---:B------:R-:W-:Y:S01]  /*14240*/  HMMA.16816.F32 R16, R40.reuse, R38, R16 ;  /* 0x000000262810723c */ /* 0x040fe20000001810 */
[----:B------:R-:W3:Y:S07]  /*14250*/  LDSM.16.M88.4 R36, [R192+0x1000] ;  /* 0x00100000c024783b */ /* 0x000eee0000000200 */
[C---:B-1----:R-:W-:Y:S08]  /*14260*/  HMMA.16816.F32 R12, R40.reuse, R32, R12 ;  /* 0x00000020280c723c */ /* 0x042ff0000000180c */
[C---:B------:R-:W-:Y:S01]  /*14270*/  HMMA.16816.F32 R8, R40.reuse, R34, R8 ;  /* 0x000000222808723c */ /* 0x040fe20000001808 */
[----:B------:R-:W1:Y:S07]  /*14280*/  LDSM.16.M88.4 R32, [R192+0x1800] ;  /* 0x00180000c020783b */ /* 0x000e6e0000000200 */
[C---:B--2---:R-:W-:Y:S08]  /*14290*/  HMMA.16816.F32 R4, R40.reuse, R28, R4 ;  /* 0x0000001c2804723c */ /* 0x044ff00000001804 */
[C---:B------:R-:W-:Y:S01]  /*142a0*/  HMMA.16816.F32 R80, R40.reuse, R30, R80 ;  /* 0x0000001e2850723c */ /* 0x040fe20000001850 */
[----:B------:R-:W2:Y:S07]  /*142b0*/  LDSM.16.M88.4 R28, [R205+0x8000] ;  /* 0x00800000cd1c783b */ /* 0x000eae0000000200 */
[C---:B----4-:R-:W-:Y:S08]  /*142c0*/  HMMA.16816.F32 R52, R40.reuse, R24, R52 ;  /* 0x000000182834723c */ /* 0x050ff00000001834 */
[----:B------:R-:W-:Y:S01]  /*142d0*/  HMMA.16816.F32 R48, R40, R26, R48 ;  /* 0x0000001a2830723c */ /* 0x000fe20000001830 */
[----:B------:R-:W4:Y:S04]  /*142e0*/  LDSM.16.M88.4 R40, [R205+0x8800] ;  /* 0x00880000cd28783b */ /* 0x000f280000000200 */
[----:B------:R-:W1:Y:S03]  /*142f0*/  LDSM.16.M88.4 R24, [R205+0x9000] ;  /* 0x00900000cd18783b */ /* 0x000e660000000200 */
[C---:B------:R-:W-:Y:S08]  /*14300*/  HMMA.16816.F32 R20, R76.reuse, R72, R20 ;  /* 0x000000484c14723c */ /* 0x040ff00000001814 */
[C---:B------:R-:W-:Y:S01]  /*14310*/  HMMA.16816.F32 R16, R76.reuse, R74, R16 ;  /* 0x0000004a4c10723c */ /* 0x040fe20000001810 */
[----:B------:R-:W-:Y:S07]  /*14320*/  LDSM.16.M88.4 R72, [R199+0x9000] ;  /* 0x00900000c748783b */ /* 0x000fee0000000200 */
[C---:B-----5:R-:W-:Y:S08]  /*14330*/  HMMA.16816.F32 R12, R76.reuse, R68, R12 ;  /* 0x000000444c0c723c */ /* 0x060ff0000000180c */
[C---:B------:R-:W-:Y:S08]  /*14340*/  HMMA.16816.F32 R8, R76.reuse, R70, R8 ;  /* 0x000000464c08723c */ /* 0x040ff00000001808 */
[C---:B---3--:R-:W-:Y:S08]  /*14350*/  HMMA.16816.F32 R4, R76.reuse, R36, R4 ;  /* 0x000000244c04723c */ /* 0x048ff00000001804 */
[C---:B------:R-:W-:Y:S01]  /*14360*/  HMMA.16816.F32 R80, R76.reuse, R38, R80 ;  /* 0x000000264c50723c */ /* 0x040fe20000001850 */
[----:B------:R-:W-:Y:S07]  /*14370*/  LDSM.16.M88.4 R36, [R203+0x2000] ;  /* 0x00200000cb24783b */ /* 0x000fee0000000200 */
[C---:B-1----:R-:W-:Y:S01]  /*14380*/  HMMA.16816.F32 R68, R76.reuse, R32, R52 ;  /* 0x000000204c44723c */ /* 0x042fe20000001834 */
[----:B------:R-:W1:Y:S07]  /*14390*/  LDSM.16.M88.4 R52, [R204+0x2000] ;  /* 0x00200000cc34783b */ /* 0x000e6e0000000200 */
[----:B------:R-:W-:Y:S01]  /*143a0*/  HMMA.16816.F32 R48, R76, R34, R48 ;  /* 0x000000224c30723c */ /* 0x000fe20000001830 */
[----:B------:R-:W3:Y:S04]  /*143b0*/  LDSM.16.M88.4 R32, [R203+0x2800] ;  /* 0x00280000cb20783b */ /* 0x000ee80000000200 */
[----:B------:R-:W-:Y:S03]  /*143c0*/  LDSM.16.M88.4 R76, [R199+0x9800] ;  /* 0x00980000c74c783b */ /* 0x000fe60000000200 */
[C---:B--2---:R-:W-:Y:S08]  /*143d0*/  HMMA.16816.F32 R20, R56.reuse, R28, R20 ;  /* 0x0000001c3814723c */ /* 0x044ff00000001814 */
[C---:B------:R-:W-:Y:S01]  /*143e0*/  HMMA.16816.F32 R16, R56.reuse, R30, R16 ;  /* 0x0000001e3810723c */ /* 0x040fe20000001810 */
[----:B------:R-:W2:Y:S07]  /*143f0*/  LDSM.16.M88.4 R28, [R203+0x3000] ;  /* 0x00300000cb1c783b */ /* 0x000eae0000000200 */
        /* <DEDUP_REMOVED lines=8> */
[----:B------:R-:W4:Y:S04]  /*14480*/  LDSM.16.M88.4 R48, [R202+0x2000] ;  /* 0x00200000ca30783b */ /* 0x000f280000000200 */
[----:B------:R-:W5:Y:S03]  /*14490*/  LDSM.16.M88.4 R64, [R203+0x3800] ;  /* 0x00380000cb40783b */ /* 0x000f660000000200 */
[C---:B-1----:R-:W-:Y:S08]  /*144a0*/  HMMA.16816.F32 R20, R52.reuse, R36, R20 ;  /* 0x000000243414723c */ /* 0x042ff00000001814 */
[C---:B------:R-:W-:Y:S08]  /*144b0*/  HMMA.16816.F32 R16, R52.reuse, R38, R16 ;  /* 0x000000263410723c */ /* 0x040ff00000001810 */
[C---:B---3--:R-:W-:Y:S08]  /*144c0*/  HMMA.16816.F32 R12, R52.reuse, R32, R12 ;  /* 0x00000020340c723c */ /* 0x048ff0000000180c */
[C---:B------:R-:W-:Y:S01]  /*144d0*/  HMMA.16816.F32 R8, R52.reuse, R34, R8 ;  /* 0x000000223408723c */ /* 0x040fe20000001808 */
[----:B------:R-:W-:Y:S07]  /*144e0*/  LDSM.16.M88.4 R32, [R201+0x2000] ;  /* 0x00200000c920783b */ /* 0x000fee0000000200 */
[----:B--2---:R-:W-:Y:S01]  /*144f0*/  HMMA.16816.F32 R36, R52, R28, R4 ;  /* 0x0000001c3424723c */ /* 0x004fe20000001804 */
[----:B------:R-:W1:Y:S07]  /*14500*/  LDSM.16.M88.4 R4, [R192+0x2000] ;  /* 0x00200000c004783b */ /* 0x000e6e0000000200 */
[C---:B----4-:R-:W-:Y:S08]  /*14510*/  HMMA.16816.F32 R20, R48.reuse, R40, R20 ;  /* 0x000000283014723c */ /* 0x050ff00000001814 */
        /* <DEDUP_REMOVED lines=52> */
[C---:B------:R-:W-:Y:S08]  /*14860*/  HMMA.16816.F32 R64, R56.reuse, R4, R64 ;  /* 0x000000043840723c */ /* 0x040ff00000001840 */
[----:B------:R-:W-:Y:S01]  /*14870*/  HMMA.16816.F32 R80, R56, R6, R80 ;  /* 0x000000063850723c */ /* 0x000fe20000001850 */
[----:B------:R-:W2:Y:S01]  /*14880*/  LDSM.16.M88.4 R4, [R203+0x5800] ;  /* 0x00580000cb04783b */ /* 0x000ea20000000200 */
[----:B------:R-:W-:-:S02]  /*14890*/  FMUL.FTZ R16, R16, c[0x0][0x2ec] ;  /* 0x0000bb0010107a20 */ /* 0x000fc40000410000 */
[----:B------:R-:W-:Y:S02]  /*148a0*/  FMUL.FTZ R17, R17, c[0x0][0x2ec] ;  /* 0x0000bb0011117a20 */ /* 0x000fe40000410000 */
[----:B------:R-:W-:Y:S02]  /*148b0*/  FMUL.FTZ R18, R18, c[0x0][0x2ec] ;  /* 0x0000bb0012127a20 */ /* 0x000fe40000410000 */
[----:B------:R-:W-:Y:S01]  /*148c0*/  HMMA.16816.F32 R68, R32, R28, R68 ;  /* 0x0000001c2044723c */ /* 0x000fe20000001844 */
[----:B------:R-:W-:Y:S01]  /*148d0*/  FMUL.FTZ R20, R20, c[0x0][0x2ec] ;  /* 0x0000bb0014147a20 */ /* 0x000fe20000410000 */
[----:B------:R-:W-:Y:S01]  /*148e0*/  MUFU.TANH R28, R17 ;  /* 0x00000011001c7308 */ /* 0x000fe20000002400 */
[----:B------:R-:W-:Y:S02]  /*148f0*/  FMUL.FTZ R21, R21, c[0x0][0x2ec] ;  /* 0x0000bb0015157a20 */ /* 0x000fe40000410000 */
[----:B------:R-:W-:-:S03]  /*14900*/  FMUL.FTZ R120, R22, c[0x0][0x2ec] ;  /* 0x0000bb0016787a20 */ /* 0x000fc60000410000 */
[----:B-1----:R-:W-:Y:S02]  /*14910*/  HMMA.16816.F32 R76, R36, R90, R76 ;  /* 0x0000005a244c723c */ /* 0x002fe4000000184c */
[----:B------:R-:W-:Y:S06]  /*14920*/  MUFU.TANH R29, R18 ;  /* 0x00000012001d7308 */ /* 0x000fec0000002400 */
[----:B------:R-:W-:Y:S02]  /*14930*/  HMMA.16816.F32 R12, R52, R40, R12 ;  /* 0x00000028340c723c */ /* 0x000fe4000000180c */
[----:B------:R1:W3:Y:S05]  /*14940*/  MUFU.TANH R40, R16 ;  /* 0x0000001000287308 */ /* 0x0002ea0000002400 */
[----:B------:R-:W-:Y:S01]  /*14950*/  FMUL.FTZ R41, R19, c[0x0][0x2ec] ;  /* 0x0000bb0013297a20 */ /* 0x000fe20000410000 */
[----:B------:R-:W-:Y:S02]  /*14960*/  HMMA.16816.F32 R8, R24, R50, R8 ;  /* 0x000000321808723c */ /* 0x000fe40000001808 */
[----:B------:R-:W-:Y:S05]  /*14970*/  MUFU.TANH R119, R20 ;  /* 0x0000001400777308 */ /* 0x000fea0000002400 */
[----:B------:R-:W-:Y:S01]  /*14980*/  FMUL.FTZ R50, R23, c[0x0][0x2ec] ;  /* 0x0000bb0017327a20 */ /* 0x000fe20000410000 */
[----:B------:R-:W-:Y:S01]  /*14990*/  HMMA.16816.F32 R68, R36, R88, R68 ;  /* 0x000000582444723c */ /* 0x000fe20000001844 */
[----:B-1----:R-:W1:Y:S01]  /*149a0*/  LDSM.16.M88.4 R16, [R199+0xb800] ;  /* 0x00b80000c710783b */ /* 0x002e620000000200 */
[----:B------:R4:W5:Y:S01]  /*149b0*/  MUFU.TANH R121, R21 ;  /* 0x0000001500797308 */ /* 0x0009620000002400 */
[----:B---3--:R-:W-:-:S05]  /*149c0*/  FFMA.FTZ R40, R0, R93, R40 ;  /* 0x0000005d00287223 */ /* 0x008fca0000010028 */
[----:B--2---:R-:W-:Y:S01]  /*149d0*/  HMMA.16816.F32 R76, R56, R6, R76 ;  /* 0x00000006384c723c */ /* 0x004fe2000000184c */
[----:B------:R-:W-:Y:S02]  /*149e0*/  FMUL.FTZ R12, R12, c[0x0][0x2ec] ;  /* 0x0000bb000c0c7a20 */ /* 0x000fe40000410000 */
[----:B------:R-:W-:Y:S01]  /*149f0*/  FMUL.FTZ R13, R13, c[0x0][0x2ec] ;  /* 0x0000bb000d0d7a20 */ /* 0x000fe20000410000 */
[----:B------:R-:W2:Y:S01]  /*14a00*/  MUFU.TANH R50, R50 ;  /* 0x0000003200327308 */ /* 0x000ea20000002400 */
[----:B------:R-:W-:Y:S02]  /*14a10*/  FMUL.FTZ R14, R14, c[0x0][0x2ec] ;  /* 0x0000bb000e0e7a20 */ /* 0x000fe40000410000 */
[----:B------:R-:W-:Y:S01]  /*14a20*/  FMUL.FTZ R31, R15, c[0x0][0x2ec] ;  /* 0x0000bb000f1f7a20 */ /* 0x000fe20000410000 */
[----:B------:R-:W-:Y:S01]  /*14a30*/  HMMA.16816.F32 R64, R24, R72, R64 ;  /* 0x000000481840723c */ /* 0x000fe20000001840 */
[----:B----4-:R-:W3:Y:S03]  /*14a40*/  LDSM.16.M88.4 R20, [R192+0x5000] ;  /* 0x00500000c014783b */ /* 0x010ee60000000200 */
[----:B------:R-:W-:Y:S01]  /*14a50*/  MUFU.TANH R30, R14 ;  /* 0x0000000e001e7308 */ /* 0x000fe20000002400 */
[----:B-----5:R-:W-:-:S03]  /*14a60*/  FFMA.FTZ R121, R0, R87, R121 ;  /* 0x0000005700797223 */ /* 0x020fc60000010079 */
[----:B------:R-:W-:Y:S04]  /*14a70*/  HMMA.16816.F32 R8, R52, R42, R8 ;  /* 0x0000002a3408723c */ /* 0x000fe80000001808 */
[----:B------:R-:W4:Y:S01]  /*14a80*/  MUFU.TANH R42, R12 ;  /* 0x0000000c002a7308 */ /* 0x000f220000002400 */
[----:B--2---:R-:W-:-:S03]  /*14a90*/  FFMA.FTZ R6, R0, R87, R50 ;  /* 0x0000005700067223 */ /* 0x004fc60000010032 */
[----:B------:R-:W-:Y:S04]  /*14aa0*/  HMMA.16816.F32 R68, R56, R4, R68 ;  /* 0x000000043844723c */ /* 0x000fe80000001844 */
[----:B------:R2:W-:Y:S04]  /*14ab0*/  MUFU.TANH R43, R13 ;  /* 0x0000000d002b7308 */ /* 0x0005e80000002400 */
[----:B------:R-:W-:Y:S04]  /*14ac0*/  HMMA.16816.F32 R80, R24, R74, R80 ;  /* 0x0000004a1850723c */ /* 0x000fe80000001850 */
[----:B------:R-:W-:Y:S01]  /*14ad0*/  MUFU.TANH R41, R41 ;  /* 0x0000002900297308 */ /* 0x000fe20000002400 */
[----:B----4-:R-:W-:-:S03]  /*14ae0*/  FFMA.FTZ R5, R0, R97, R42 ;  /* 0x0000006100057223 */ /* 0x010fc6000001002a */
[----:B-1----:R-:W-:Y:S01]  /*14af0*/  HMMA.16816.F32 R76, R24, R18, R76 ;  /* 0x00000012184c723c */ /* 0x002fe2000000184c */
[----:B------:R-:W-:Y:S02]  /*14b00*/  FMUL.FTZ R2, R9, c[0x0][0x2ec] ;  /* 0x0000bb0009027a20 */ /* 0x000fe40000410000 */
[----:B------:R-:W-:Y:S01]  /*14b10*/  FMUL.FTZ R8, R8, c[0x0][0x2ec] ;  /* 0x0000bb0008087a20 */ /* 0x000fe20000410000 */
[----:B--2---:R-:W1:Y:S01]  /*14b20*/  LDSM.16.M88.4 R12, [R192+0x5800] ;  /* 0x00580000c00c783b */ /* 0x004e620000000200 */
[----:B------:R2:W4:Y:S01]  /*14b30*/  MUFU.TANH R4, R2 ;  /* 0x0000000200047308 */ /* 0x0005220000002400 */
[----:B------:R-:W-:Y:S01]  /*14b40*/  FMUL.FTZ R9, R10, c[0x0][0x2ec] ;  /* 0x0000bb000a097a20 */ /* 0x000fe20000410000 */
[----:B------:R-:W-:-:S04]  /*14b50*/  DEPBAR.LE SB0, 0x0 ;  /* 0x000080000000791a */ /* 0x000fc80000000000 */
[----:B---3--:R-:W-:Y:S01]  /*14b60*/  HMMA.16816.F32 R64, R52, R20, R64 ;  /* 0x000000143440723c */ /* 0x008fe20000001840 */
[----:B------:R-:W-:Y:S01]  /*14b70*/  FMUL.FTZ R11, R11, c[0x0][0x2ec] ;  /* 0x0000bb000b0b7a20 */ /* 0x000fe20000410000 */
[----:B------:R-:W3:Y:S01]  /*14b80*/  MUFU.TANH R8, R8 ;  /* 0x0000000800087308 */ /* 0x000ee20000002400 */
[----:B------:R-:W-:-:S05]  /*14b90*/  FFMA.FTZ R18, R0, R93, R29 ;  /* 0x0000005d00127223 */ /* 0x000fca000001001d */
[----:B------:R-:W-:Y:S01]  /*14ba0*/  HMMA.16816.F32 R68, R24, R16, R68 ;  /* 0x000000101844723c */ /* 0x000fe20000001844 */
[----:B--2---:R-:W-:Y:S01]  /*14bb0*/  IADD3 R2, R62, 0x1, R3 ;  /* 0x000000013e027810 */ /* 0x004fe20007ffe003 */
[----:B------:R-:W2:Y:S01]  /*14bc0*/  MUFU.TANH R9, R9 ;  /* 0x0000000900097308 */ /* 0x000ea20000002400 */
[C---:B----4-:R-:W-:Y:S02]  /*14bd0*/  FFMA.FTZ R7, R0.reuse, R103, R4 ;  /* 0x0000006700077223 */ /* 0x050fe40000010004 */
[----:B------:R-:W-:Y:S02]  /*14be0*/  IADD3 R2, R63, R2, -R209 ;  /* 0x000000023f027210 */ /* 0x000fe40007ffe8d1 */
[CC--:B------:R-:W-:Y:S01]  /*14bf0*/  FFMA.FTZ R25, R0.reuse, R95.reuse, R28 ;  /* 0x0000005f00197223 */ /* 0x0c0fe2000001001c */
[----:B------:R-:W-:Y:S01]  /*14c00*/  HMMA.16816.F32 R80, R52, R22, R80 ;  /* 0x000000163450723c */ /* 0x000fe20000001850 */
[----:B------:R-:W-:Y:S01]  /*14c10*/  FFMA.FTZ R16, R0, R95, R41 ;  /* 0x0000005f00107223 */ /* 0x000fe20000010029 */
[----:B------:R-:W-:Y:S01]  /*14c20*/  IADD3 R2, R2, c[0x0][0x2e8], RZ ;  /* 0x0000ba0002027a10 */ /* 0x000fe20007ffe0ff */
[----:B------:R4:W5:Y:S01]  /*14c30*/  MUFU.TANH R20, R11 ;  /* 0x0000000b00147308 */ /* 0x0009620000002400 */
[----:B---3--:R-:W-:-:S02]  /*14c40*/  FFMA.FTZ R8, R0, R101, R8 ;  /* 0x0000006500087223 */ /* 0x008fc40000010008 */
[C---:B------:R-:W-:Y:S02]  /*14c50*/  IADD3 R10, R2.reuse, 0x8, RZ ;  /* 0x00000008020a7810 */ /* 0x040fe40007ffe0ff */
[----:B------:R-:W-:Y:S01]  /*14c60*/  FMUL.FTZ R17, R65, c[0x0][0x2ec] ;  /* 0x0000bb0041117a20 */ /* 0x000fe20000410000 */
[----:B------:R-:W-:Y:S01]  /*14c70*/  IMNMX R2, R2, R63, PT ;  /* 0x0000003f02027217 */ /* 0x000fe20003800200 */
[----:B------:R-:W-:Y:S01]  /*14c80*/  FMUL.FTZ R21, R64, c[0x0][0x2ec] ;  /* 0x0000bb0040157a20 */ /* 0x000fe20000410000 */
[----:B------:R-:W-:Y:S01]  /*14c90*/  MUFU.TANH R31, R31 ;  /* 0x0000001f001f7308 */ /* 0x000fe20000002400 */
[----:B------:R-:W-:Y:S01]  /*14ca0*/  FMUL.FTZ R23, R67, c[0x0][0x2ec] ;  /* 0x0000bb0043177a20 */ /* 0x000fe20000410000 */
[-C--:B------:R-:W-:Y:S01]  /*14cb0*/  ISETP.GE.AND P6, PT, R96, R2.reuse, PT ;  /* 0x000000026000720c */ /* 0x080fe20003fc6270 */
[----:B------:R-:W-:Y:S01]  /*14cc0*/  FMUL.FTZ R22, R66, c[0x0][0x2ec] ;  /* 0x0000bb0042167a20 */ /* 0x000fe20000410000 */
[----:B------:R-:W-:Y:S01]  /*14cd0*/  ISETP.GE.AND P4, PT, R94, R2, PT ;  /* 0x000000025e00720c */ /* 0x000fe20003f86270 */
[----:B-1----:R-:W-:Y:S01]  /*14ce0*/  HMMA.16816.F32 R76, R52, R14, R76 ;  /* 0x0000000e344c723c */ /* 0x002fe2000000184c */
[----:B------:R-:W-:-:S02]  /*14cf0*/  FSEL R25, R25, -INF , !P6 ;  /* 0xff80000019197808 */ /* 0x000fc40007000000 */
[----:B------:R-:W1:Y:S01]  /*14d00*/  MUFU.TANH R17, R17 ;  /* 0x0000001100117308 */ /* 0x000e620000002400 */
[----:B------:R-:W-:Y:S01]  /*14d10*/  FSEL R19, R40, -INF , !P4 ;  /* 0xff80000028137808 */ /* 0x000fe20006000000 */
[----:B----4-:R-:W-:Y:S01]  /*14d20*/  FFMA.FTZ R11, R0, R99, R43 ;  /* 0x00000063000b7223 */ /* 0x010fe2000001002b */
[-C--:B------:R-:W-:Y:S02]  /*14d30*/  ISETP.GE.AND P6, PT, R102, R2.reuse, PT ;  /* 0x000000026600720c */ /* 0x080fe40003fc6270 */
[----:B------:R-:W-:Y:S01]  /*14d40*/  FMUL.FTZ R81, R81, c[0x0][0x2ec] ;  /* 0x0000bb0051517a20 */ /* 0x000fe20000410000 */
[----:B------:R-:W-:Y:S01]  /*14d50*/  HMMA.16816.F32 R68, R52, R12, R68 ;  /* 0x0000000c3444723c */ /* 0x000fe20000001844 */
[----:B------:R-:W-:Y:S01]  /*14d60*/  FMUL.FTZ R32, R80, c[0x0][0x2ec] ;  /* 0x0000bb0050207a20 */ /* 0x000fe20000410000 */
[----:B------:R-:W3:Y:S01]  /*14d70*/  MUFU.TANH R21, R21 ;  /* 0x0000001500157308 */ /* 0x000ee20000002400 */
[-C--:B------:R-:W-:Y:S01]  /*14d80*/  ISETP.GE.AND P4, PT, R100, R2.reuse, PT ;  /* 0x000000026400720c */ /* 0x080fe20003f86270 */
[----:B------:R-:W-:Y:S01]  /*14d90*/  FMUL.FTZ R26, R82, c[0x0][0x2ec] ;  /* 0x0000bb00521a7a20 */ /* 0x000fe20000410000 */
[----:B------:R-:W-:Y:S01]  /*14da0*/  IMNMX R3, R10, R63, PT ;  /* 0x0000003f0a037217 */ /* 0x000fe20003800200 */
[----:B--2---:R-:W-:Y:S01]  /*14db0*/  FFMA.FTZ R10, R0, R101, R9 ;  /* 0x00000065000a7223 */ /* 0x004fe20000010009 */
[----:B------:R-:W-:Y:S01]  /*14dc0*/  FSEL R9, R8, -INF , !P6 ;  /* 0xff80000008097808 */ /* 0x000fe20007000000 */
[C---:B-----5:R-:W-:Y:S01]  /*14dd0*/  FFMA.FTZ R8, R0.reuse, R103, R20 ;  /* 0x0000006700087223 */ /* 0x060fe20000010014 */
[----:B------:R-:W-:Y:S01]  /*14de0*/  FSEL R11, R11, -INF , !P4 ;  /* 0xff8000000b0b7808 */ /* 0x000fe20006000000 */
[----:B------:R-:W2:Y:S01]  /*14df0*/  MUFU.TANH R24, R81 ;  /* 0x0000005100187308 */ /* 0x000ea20000002400 */
[----:B-1----:R-:W-:Y:S01]  /*14e00*/  FFMA.FTZ R165, R0, R107, R17 ;  /* 0x0000006b00a57223 */ /* 0x002fe20000010011 */
[-C--:B------:R-:W-:Y:S01]  /*14e10*/  ISETP.GE.AND P4, PT, R106, R2.reuse, PT ;  /* 0x000000026a00720c */ /* 0x080fe20003f86270 */
[----:B------:R-:W-:Y:S01]  /*14e20*/  FMUL.FTZ R27, R83, c[0x0][0x2ec] ;  /* 0x0000bb00531b7a20 */ /* 0x000fe20000410000 */
[-C--:B------:R-:W-:Y:S01]  /*14e30*/  ISETP.GE.AND P5, PT, R92, R2.reuse, PT ;  /* 0x000000025c00720c */ /* 0x080fe20003fa6270 */
[----:B------:R-:W-:Y:S01]  /*14e40*/  FFMA.FTZ R12, R0, R97, R30 ;  /* 0x00000061000c7223 */ /* 0x000fe2000001001e */
[----:B------:R-:W-:Y:S01]  /*14e50*/  ISETP.GE.AND P0, PT, R92, R3, PT ;  /* 0x000000035c00720c */ /* 0x000fe20003f06270 */
[----:B------:R-:W-:Y:S01]  /*14e60*/  FMUL.FTZ R76, R76, c[0x0][0x2ec] ;  /* 0x0000bb004c4c7a20 */ /* 0x000fe20000410000 */
[----:B------:R-:W1:Y:S01]  /*14e70*/  MUFU.TANH R23, R23 ;  /* 0x0000001700177308 */ /* 0x000e620000002400 */
[----:B---3--:R-:W-:Y:S01]  /*14e80*/  FFMA.FTZ R21, R0, R105, R21 ;  /* 0x0000006900157223 */ /* 0x008fe20000010015 */
[-C--:B------:R-:W-:Y:S01]  /*14e90*/  ISETP.GE.AND P2, PT, R96, R3.reuse, PT ;  /* 0x000000036000720c */ /* 0x080fe20003f46270 */
[----:B------:R-:W-:Y:S01]  /*14ea0*/  FMUL.FTZ R78, R78, c[0x0][0x2ec] ;  /* 0x0000bb004e4e7a20 */ /* 0x000fe20000410000 */
[----:B------:R-:W-:Y:S01]  /*14eb0*/  FSEL R13, R121, -INF , !P5 ;  /* 0xff800000790d7808 */ /* 0x000fe20006800000 */
[----:B------:R-:W-:Y:S01]  /*14ec0*/  FMUL.FTZ R79, R79, c[0x0][0x2ec] ;  /* 0x0000bb004f4f7a20 */ /* 0x000fe20000410000 */
[----:B------:R-:W-:Y:S01]  /*14ed0*/  FSEL R173, R21, -INF , !P4 ;  /* 0xff80000015ad7808 */ /* 0x000fe20006000000 */
[----:B------:R-:W-:Y:S01]  /*14ee0*/  FMUL.FTZ R28, R69, c[0x0][0x2ec] ;  /* 0x0000bb00451c7a20 */ /* 0x000fe20000410000 */
[----:B------:R-:W3:Y:S01]  /*14ef0*/  MUFU.TANH R17, R76 ;  /* 0x0000004c00117308 */ /* 0x000ee20000002400 */
[----:B------:R-:W-:Y:S01]  /*14f00*/  FMUL.FTZ R20, R71, c[0x0][0x2ec] ;  /* 0x0000bb0047147a20 */ /* 0x000fe20000410000 */
[----:B------:R-:W-:Y:S01]  /*14f10*/  FSEL R6, R6, -INF , !P0 ;  /* 0xff80000006067808 */ /* 0x000fe20004000000 */
[----:B------:R-:W-:Y:S01]  /*14f20*/  FMUL.FTZ R68, R68, c[0x0][0x2ec] ;  /* 0x0000bb0044447a20 */ /* 0x000fe20000410000 */
[-C--:B------:R-:W-:Y:S01]  /*14f30*/  ISETP.GE.AND P4, PT, R112, R2.reuse, PT ;  /* 0x000000027000720c */ /* 0x080fe20003f86270 */
[----:B------:R-:W-:Y:S01]  /*14f40*/  FMUL.FTZ R70, R70, c[0x0][0x2ec] ;  /* 0x0000bb0046467a20 */ /* 0x000fe20000410000 */
[----:B------:R-:W-:Y:S01]  /*14f50*/  ISETP.GE.AND P1, PT, R94, R3, PT ;  /* 0x000000035e00720c */ /* 0x000fe20003f26270 */
[----:B------:R-:W-:Y:S01]  /*14f60*/  FMUL.FTZ R21, R77, c[0x0][0x2ec] ;  /* 0x0000bb004d157a20 */ /* 0x000fe20000410000 */
[----:B------:R-:W4:Y:S01]  /*14f70*/  MUFU.TANH R22, R22 ;  /* 0x0000001600167308 */ /* 0x000f220000002400 */
[----:B--2---:R-:W-:Y:S01]  /*14f80*/  FFMA.FTZ R24, R0, R111, R24 ;  /* 0x0000006f00187223 */ /* 0x004fe20000010018 */
[----:B------:R-:W-:Y:S01]  /*14f90*/  ISETP.GE.AND P5, PT, R98, R2, PT ;  /* 0x000000026200720c */ /* 0x000fe20003fa6270 */
[----:B------:R-:W-:Y:S01]  /*14fa0*/  FFMA.FTZ R14, R0, R99, R31 ;  /* 0x00000063000e7223 */ /* 0x000fe2000001001f */
[----:B------:R-:W-:Y:S01]  /*14fb0*/  ISETP.GE.AND P0, PT, R98, R3, PT ;  /* 0x000000036200720c */ /* 0x000fe20003f06270 */
[----:B-1----:R-:W-:Y:S01]  /*14fc0*/  FFMA.FTZ R23, R0, R107, R23 ;  /* 0x0000006b00177223 */ /* 0x002fe20000010017 */
[----:B------:R-:W-:-:S02]  /*14fd0*/  FSEL R16, R16, -INF , !P2 ;  /* 0xff80000010107808 */ /* 0x000fc40005000000 */
[----:B------:R-:W1:Y:S01]  /*14fe0*/  MUFU.TANH R32, R32 ;  /* 0x0000002000207308 */ /* 0x000e620000002400 */
[----:B------:R-:W-:Y:S01]  /*14ff0*/  FSEL R171, R24, -INF , !P4 ;  /* 0xff80000018ab7808 */ /* 0x000fe20006000000 */
[----:B---3--:R-:W-:Y:S01]  /*15000*/  FFMA.FTZ R17, R0, R117, R17 ;  /* 0x0000007500117223 */ /* 0x008fe20000010011 */
[----:B------:R-:W-:Y:S02]  /*15010*/  FSEL R18, R18, -INF , !P1 ;  /* 0xff80000012127808 */ /* 0x000fe40004800000 */
[----:B------:R-:W-:Y:S02]  /*15020*/  ISETP.GE.AND P2, PT, R102, R3, PT ;  /* 0x000000036600720c */ /* 0x000fe40003f46270 */
[----:B------:R-:W-:Y:S01]  /*15030*/  FSEL R5, R5, -INF , !P5 ;  /* 0xff80000005057808 */ /* 0x000fe20006800000 */
[----:B------:R-:W2:Y:S01]  /*15040*/  MUFU.TANH R26, R26 ;  /* 0x0000001a001a7308 */ /* 0x000ea20000002400 */
[----:B------:R-:W-:Y:S01]  /*15050*/  FSEL R12, R12, -INF , !P0 ;  /* 0xff8000000c0c7808 */ /* 0x000fe20004000000 */
[----:B----4-:R-:W-:Y:S01]  /*15060*/  FFMA.FTZ R22, R0, R105, R22 ;  /* 0x0000006900167223 */ /* 0x010fe20000010016 */
[----:B------:R-:W-:-:S02]  /*15070*/  ISETP.GE.AND P4, PT, R118, R2, PT ;  /* 0x000000027600720c */ /* 0x000fc40003f86270 */
[-C--:B------:R-:W-:Y:S02]  /*15080*/  ISETP.GE.AND P1, PT, R100, R3.reuse, PT ;  /* 0x000000036400720c */ /* 0x080fe40003f26270 */
[CC--:B------:R-:W-:Y:S01]  /*15090*/  ISETP.GE.AND P5, PT, R104.reuse, R2.reuse, PT ;  /* 0x000000026800720c */ /* 0x0c0fe20003fa6270 */
[----:B------:R-:W3:Y:S01]  /*150a0*/  MUFU.TANH R15, R68 ;  /* 0x00000044000f7308 */ /* 0x000ee20000002400 */
[----:B------:R-:W-:Y:S01]  /*150b0*/  ISETP.GE.AND P0, PT, R104, R3, PT ;  /* 0x000000036800720c */ /* 0x000fe20003f06270 */
[-C--:B-1----:R-:W-:Y:S01]  /*150c0*/  FFMA.FTZ R32, R0, R109.reuse, R32 ;  /* 0x0000006d00207223 */ /* 0x082fe20000010020 */
[----:B------:R-:W-:Y:S02]  /*150d0*/  FSEL R10, R10, -INF , !P2 ;  /* 0xff8000000a0a7808 */ /* 0x000fe40005000000 */
[----:B------:R-:W-:Y:S02]  /*150e0*/  FSEL R147, R17, -INF , !P4 ;  /* 0xff80000011937808 */ /* 0x000fe40006000000 */
[----:B------:R-:W-:Y:S01]  /*150f0*/  FSEL R14, R14, -INF , !P1 ;  /* 0xff8000000e0e7808 */ /* 0x000fe20004800000 */
[----:B------:R-:W1:Y:S01]  /*15100*/  MUFU.TANH R4, R70 ;  /* 0x0000004600047308 */ /* 0x000e620000002400 */
[----:B------:R-:W-:Y:S01]  /*15110*/  ISETP.GE.AND P6, PT, R108, R2, PT ;  /* 0x000000026c00720c */ /* 0x000fe20003fc6270 */
[----:B--2---:R-:W-:Y:S01]  /*15120*/  FFMA.FTZ R26, R0, R109, R26 ;  /* 0x0000006d001a7223 */ /* 0x004fe2000001001a */
[----:B------:R-:W-:-:S02]  /*15130*/  ISETP.GE.AND P2, PT, R108, R3, PT ;  /* 0x000000036c00720c */ /* 0x000fc40003f46270 */
[----:B------:R-:W-:Y:S02]  /*15140*/  FSEL R7, R7, -INF , !P5 ;  /* 0xff80000007077808 */ /* 0x000fe40006800000 */
[----:B------:R-:W-:Y:S01]  /*15150*/  FSEL R8, R8, -INF , !P0 ;  /* 0xff80000008087808 */ /* 0x000fe20004000000 */
[----:B------:R-:W2:Y:S01]  /*15160*/  MUFU.TANH R27, R27 ;  /* 0x0000001b001b7308 */ /* 0x000ea20000002400 */
[----:B------:R-:W-:Y:S01]  /*15170*/  ISETP.GE.AND P4, PT, R135, 0x2, PT ;  /* 0x000000028700780c */ /* 0x000fe20003f86270 */
[----:B---3--:R-:W-:Y:S01]  /*15180*/  FFMA.FTZ R15, R0, R113, R15 ;  /* 0x00000071000f7223 */ /* 0x008fe2000001000f */
[-C--:B------:R-:W-:Y:S02]  /*15190*/  ISETP.GE.AND P1, PT, R106, R3.reuse, PT ;  /* 0x000000036a00720c */ /* 0x080fe40003f26270 */
[C---:B------:R-:W-:Y:S02]  /*151a0*/  ISETP.GE.AND P5, PT, R110.reuse, R2, PT ;  /* 0x000000026e00720c */ /* 0x040fe40003fa6270 */
[----:B------:R-:W-:Y:S01]  /*151b0*/  ISETP.GE.AND P0, PT, R110, R3, PT ;  /* 0x000000036e00720c */ /* 0x000fe20003f06270 */
[----:B------:R-:W3:Y:S01]  /*151c0*/  MUFU.TANH R28, R28 ;  /* 0x0000001c001c7308 */ /* 0x000ee20000002400 */
[----:B------:R-:W-:Y:S01]  /*151d0*/  FSEL R165, R165, -INF , !P6 ;  /* 0xff800000a5a57808 */ /* 0x000fe20007000000 */
[----:B-1----:R-:W-:Y:S01]  /*151e0*/  FFMA.FTZ R4, R0, R113, R4 ;  /* 0x0000007100047223 */ /* 0x002fe20000010004 */
[----:B------:R-:W-:-:S02]  /*151f0*/  FSEL R180, R23, -INF , !P2 ;  /* 0xff80000017b47808 */ /* 0x000fc40005000000 */
[----:B------:R-:W-:Y:S02]  /*15200*/  FSEL R170, R22, -INF , !P1 ;  /* 0xff80000016aa7808 */ /* 0x000fe40004800000 */
[CC--:B------:R-:W-:Y:S01]  /*15210*/  ISETP.GE.AND P6, PT, R114.reuse, R2.reuse, PT ;  /* 0x000000027200720c */ /* 0x0c0fe20003fc6270 */
[----:B------:R-:W1:Y:S01]  /*15220*/  MUFU.TANH R20, R20 ;  /* 0x0000001400147308 */ /* 0x000e620000002400 */
[----:B------:R-:W-:Y:S01]  /*15230*/  ISETP.GE.AND P2, PT, R114, R3, PT ;  /* 0x000000037200720c */ /* 0x000fe20003f46270 */
[----:B--2---:R-:W-:Y:S01]  /*15240*/  FFMA.FTZ R27, R0, R111, R27 ;  /* 0x0000006f001b7223 */ /* 0x004fe2000001001b */
[----:B------:R-:W-:Y:S02]  /*15250*/  FSEL R163, R32, -INF , !P5 ;  /* 0xff80000020a37808 */ /* 0x000fe40006800000 */
[----:B------:R-:W-:Y:S02]  /*15260*/  FSEL R178, R26, -INF , !P0 ;  /* 0xff8000001ab27808 */ /* 0x000fe40004000000 */
[----:B------:R-:W-:Y:S01]  /*15270*/  ISETP.GE.AND P1, PT, R112, R3, PT ;  /* 0x000000037000720c */ /* 0x000fe20003f26270 */
[----:B------:R-:W2:Y:S01]  /*15280*/  MUFU.TANH R120, R120 ;  /* 0x0000007800787308 */ /* 0x000ea20000002400 */
[----:B---3--:R-:W-:Y:S01]  /*15290*/  FFMA.FTZ R28, R0, R115, R28 ;  /* 0x00000073001c7223 */ /* 0x008fe2000001001c */
[----:B------:R-:W-:-:S02]  /*152a0*/  ISETP.GE.AND P5, PT, R116, R2, PT ;  /* 0x000000027400720c */ /* 0x000fc40003fa6270 */
[----:B------:R-:W-:Y:S02]  /*152b0*/  ISETP.GE.AND P0, PT, R116, R3, PT ;  /* 0x000000037400720c */ /* 0x000fe40003f06270 */
[----:B------:R-:W-:Y:S01]  /*152c0*/  FSEL R177, R15, -INF , !P6 ;  /* 0xff8000000fb17808 */ /* 0x000fe20007000000 */
[C---:B------:R-:W-:Y:S01]  /*152d0*/  FFMA.FTZ R15, R0.reuse, R85, R119 ;  /* 0x00000055000f7223 */ /* 0x040fe20000010077 */
[----:B------:R-:W3:Y:S01]  /*152e0*/  MUFU.TANH R21, R21 ;  /* 0x0000001500157308 */ /* 0x000ee20000002400 */
[----:B-1----:R-:W-:Y:S01]  /*152f0*/  FFMA.FTZ R20, R0, R115, R20 ;  /* 0x0000007300147223 */ /* 0x002fe20000010014 */
[----:B------:R-:W-:Y:S02]  /*15300*/  FSEL R172, R4, -INF , !P2 ;  /* 0xff80000004ac7808 */ /* 0x000fe40005000000 */
[----:B------:R-:W-:Y:S02]  /*15310*/  FSEL R174, R27, -INF , !P1 ;  /* 0xff8000001bae7808 */ /* 0x000fe40004800000 */
[----:B------:R-:W-:-:S02]  /*15320*/  FSEL R175, R28, -INF , !P5 ;  /* 0xff8000001caf7808 */ /* 0x000fc40006800000 */
[----:B------:R-:W1:Y:S01]  /*15330*/  MUFU.TANH R144, R78 ;  /* 0x0000004e00907308 */ /* 0x000e620000002400 */
[----:B------:R-:W-:Y:S01]  /*15340*/  FSEL R146, R20, -INF , !P0 ;  /* 0xff80000014927808 */ /* 0x000fe20004000000 */
[----:B--2---:R-:W-:Y:S01]  /*15350*/  FFMA.FTZ R4, R0, R85, R120 ;  /* 0x0000005500047223 */ /* 0x004fe20000010078 */
[-C--:B------:R-:W-:Y:S01]  /*15360*/  ISETP.GE.AND P1, PT, R118, R3.reuse, PT ;  /* 0x000000037600720c */ /* 0x080fe20003f26270 */
[----:B------:R-:W-:Y:S01]  /*15370*/  BAR.SYNC.DEFER_BLOCKING 0x0 ;  /* 0x0000000000007b1d */ /* 0x000fe20000010000 */
[CC--:B------:R-:W-:Y:S02]  /*15380*/  ISETP.GE.AND P6, PT, R86.reuse, R2.reuse, PT ;  /* 0x000000025600720c */ /* 0x0c0fe40003fc6270 */
[----:B------:R-:W-:Y:S01]  /*15390*/  ISETP.GE.AND P2, PT, R86, R3, PT ;  /* 0x000000035600720c */ /* 0x000fe20003f46270 */
[----:B---3--:R-:W-:Y:S01]  /*153a0*/  FFMA.FTZ R21, R0, R49, R21 ;  /* 0x0000003100157223 */ /* 0x008fe20000010015 */
[C---:B------:R-:W-:Y:S01]  /*153b0*/  ISETP.GE.AND P5, PT, R48.reuse, R2, PT ;  /* 0x000000023000720c */ /* 0x040fe20003fa6270 */
[----:B------:R-:W2:Y:S01]  /*153c0*/  MUFU.TANH R166, R79 ;  /* 0x0000004f00a67308 */ /* 0x000ea20000002400 */
[----:B------:R-:W-:-:S02]  /*153d0*/  ISETP.GE.AND P0, PT, R48, R3, PT ;  /* 0x000000033000720c */ /* 0x000fc40003f06270 */
[----:B------:R-:W-:Y:S02]  /*153e0*/  FSEL R15, R15, -INF , !P6 ;  /* 0xff8000000f0f7808 */ /* 0x000fe40007000000 */
[----:B------:R-:W-:Y:S01]  /*153f0*/  FSEL R4, R4, -INF , !P2 ;  /* 0xff80000004047808 */ /* 0x000fe20005000000 */
[----:B-1----:R-:W-:Y:S01]  /*15400*/  FFMA.FTZ R144, R0, R117, R144 ;  /* 0x0000007500907223 */ /* 0x002fe20000010090 */
[----:B------:R-:W-:-:S04]  /*15410*/  FSEL R145, R21, -INF , !P5 ;  /* 0xff80000015917808 */ /* 0x000fc80006800000 */
[----:B------:R-:W-:Y:S01]  /*15420*/  FSEL R144, R144, -INF , !P1 ;  /* 0xff80000090907808 */ /* 0x000fe20004800000 */
[----:B--2---:R-:W-:-:S05]  /*15430*/  FFMA.FTZ R166, R0, R49, R166 ;  /* 0x0000003100a67223 */ /* 0x004fca00000100a6 */
[----:B------:R-:W-:Y:S01]  /*15440*/  FSEL R166, R166, -INF , !P0 ;  /* 0xff800000a6a67808 */ /* 0x000fe20004000000 */
        /* <DEDUP_REMOVED lines=60> */
.L_x_3026:
[----:B------:R-:W-:-:S05]  /*15810*/  IMAD.MOV.U32 R21, RZ, RZ, c[0x0][0x198] ;  /* 0x00006600ff157624 */ /* 0x000fca00078e00ff */
[----:B------:R-:W-:-:S04]  /*15820*/  LEA R21, -R21, RZ, 0x6 ;  /* 0x000000ff15157211 */ /* 0x000fc800078e31ff */
[----:B------:R-:W-:Y:S02]  /*15830*/  SHF.R.S32.HI R17, RZ, 0x1f, R21 ;  /* 0x0000001fff117819 */ /* 0x000fe40000011415 */
.L_x_3027:
        /* <DEDUP_REMOVED lines=112> */
.L_x_3025:
        /* <DEDUP_REMOVED lines=367> */
.L_x_3029:
[----:B------:R-:W-:-:S05]  /*17630*/  IMAD.MOV.U32 R9, RZ, RZ, c[0x0][0x1a0] ;  /* 0x00006800ff097624 */ /* 0x000fca00078e00ff */
[----:B------:R-:W-:-:S04]  /*17640*/  LEA R9, -R9, RZ, 0x6 ;  /* 0x000000ff09097211 */ /* 0x000fc800078e31ff */
[----:B------:R-:W-:Y:S02]  /*17650*/  SHF.R.S32.HI R7, RZ, 0x1f, R9 ;  /* 0x0000001fff077819 */ /* 0x000fe40000011409 */
.L_x_3030:
        /* <DEDUP_REMOVED lines=87> */
[----:B------:R-:W-:-:S02]  /*17bd0*/  ISETP.GE.AND P0, PT, R135, 0x3, PT ;  /* 0x000000038700780c */ /* 0x000fc40003f06270 */
[C---:B------:R-:W-:Y:S01]  /*17be0*/  IADD3 R222, R134.reuse, 0x11, RZ ;  /* 0x0000001186de7810 */ /* 0x040fe20007ffe0ff */
[----:B------:R-:W-:Y:S01]  /*17bf0*/  @!P5 STS.128 [R211+0xd000], RZ ;  /* 0x00d000ffd300d388 */ /* 0x000fe20000000c00 */
[C---:B------:R-:W-:Y:S02]  /*17c00*/  IADD3 R226, R134.reuse, 0x18, RZ ;  /* 0x0000001886e27810 */ /* 0x040fe40007ffe0ff */
[----:B------:R-:W-:Y:S01]  /*17c10*/  I2F R229, R222 ;  /* 0x000000de00e57306 */ /* 0x000fe20000201400 */
[----:B------:R-:W-:Y:S01]  /*17c20*/  @!PT LDS RZ, [RZ] ;  /* 0x00000000fffff984 */ /* 0x000fe20000000800 */
[----:B------:R-:W-:Y:S01]  /*17c30*/  @!PT LDS RZ, [RZ] ;  /* 0x00000000fffff984 */ /* 0x000fe20000000800 */
[----:B------:R-:W-:Y:S01]  /*17c40*/  @!PT LDS RZ, [RZ] ;  /* 0x00000000fffff984 */ /* 0x000fe20000000800 */
[----:B------:R5:W-:Y:S01]  /*17c50*/  @P4 LDGSTS.E.BYPASS.LTC128B.128 [R211+0xf000], [R10.64+0x80] ;  /* 0x0f0000800ad34fae */ /* 0x000be2000b901d46 */
[C---:B------:R-:W-:Y:S02]  /*17c60*/  IADD3 R221, R134.reuse, 0x10, RZ ;  /* 0x0000001086dd7810 */ /* 0x040fe40007ffe0ff */
[C---:B------:R-:W-:Y:S01]  /*17c70*/  IADD3 R228, R134.reuse, 0x19, RZ ;  /* 0x0000001986e47810 */ /* 0x040fe20007ffe0ff */
[----:B------:R-:W-:Y:S01]  /*17c80*/  @!P4 STS.128 [R211+0xf000], RZ ;  /* 0x00f000ffd300c388 */ /* 0x000fe20000000c00 */
[----:B------:R-:W-:-:S02]  /*17c90*/  IADD3 R230, R134, 0x21, RZ ;  /* 0x0000002186e67810 */ /* 0x000fc40007ffe0ff */
        /* <DEDUP_REMOVED lines=8> */
[C---:B------:R-:W-:Y:S02]  /*17d20*/  IADD3 R234, R134.reuse, 0x31, RZ ;  /* 0x0000003186ea7810 */ /* 0x040fe40007ffe0ff */
[----:B------:R-:W-:Y:S01]  /*17d30*/  I2F R235, R230 ;  /* 0x000000e600eb7306 */ /* 0x000fe20000201400 */
[----:B------:R-:W-:Y:S01]  /*17d40*/  @!PT LDS RZ, [RZ] ;  /* 0x00000000fffff984 */ /* 0x000fe20000000800 */
[----:B------:R-:W-:Y:S01]  /*17d50*/  @!PT LDS RZ, [RZ] ;  /* 0x00000000fffff984 */ /* 0x000fe20000000800 */
[----:B------:R-:W-:Y:S01]  /*17d60*/  @!PT LDS RZ, [RZ] ;  /* 0x00000000fffff984 */ /* 0x000fe20000000800 */
[----:B------:R1:W-:Y:S01]  /*17d70*/  @P5 LDGSTS.E.BYPASS.LTC128B.128 [R211+0xd800], [R28.64] ;  /* 0x0d8000001cd35fae */ /* 0x0003e2000b901d46 */
[----:B------:R-:W-:-:S03]  /*17d80*/  ISETP.GE.AND P6, PT, R134, R2, PT ;  /* 0x000000028600720c */ /* 0x000fc60003fc6270 */
[----:B------:R-:W-:Y:S03]  /*17d90*/  @!P5 STS.128 [R211+0xd800], RZ ;  /* 0x00d800ffd300d388 */ /* 0x000fe60000000c00 */
[----:B------:R-:W-:Y:S01]  /*17da0*/  I2F R237, R232 ;  /* 0x000000e800ed7306 */ /* 0x000fe20000201400 */
[----:B------:R-:W-:Y:S01]  /*17db0*/  @!PT LDS RZ, [RZ] ;  /* 0x00000000fffff984 */ /* 0x000fe20000000800 */
[----:B------:R-:W-:Y:S01]  /*17dc0*/  @!PT LDS RZ, [RZ] ;  /* 0x00000000fffff984 */ /* 0x000fe20000000800 */
[----:B------:R-:W-:Y:S01]  /*17dd0*/  @!PT LDS RZ, [RZ] ;  /* 0x00000000fffff984 */ /* 0x000fe20000000800 */
[----:B------:R1:W-:Y:S04]  /*17de0*/  @P4 LDGSTS.E.BYPASS.LTC128B.128 [R211+0xf800], [R32.64+0x80] ;  /* 0x0f80008020d34fae */ /* 0x0003e8000b901d46 */
[----:B------:R-:W-:Y:S01]  /*17df0*/  @!P4 STS.128 [R211+0xf800], RZ ;  /* 0x00f800ffd300c388 */ /* 0x000fe20000000c00 */
[C---:B------:R-:W-:Y:S02]  /*17e00*/  ISETP.GE.AND P4, PT, R134.reuse, R3, PT ;  /* 0x000000038600720c */ /* 0x040fe40003f86270 */
[----:B------:R-:W-:Y:S01]  /*17e10*/  I2F R239, R236 ;  /* 0x000000ec00ef7306 */ /* 0x000fe20000201400 */
[----:B------:R-:W-:Y:S01]  /*17e20*/  @!PT LDS RZ, [RZ] ;  /* 0x00000000fffff984 */ /* 0x000fe20000000800 */
[----:B------:R-:W-:Y:S01]  /*17e30*/  @!PT LDS RZ, [RZ] ;  /* 0x00000000fffff984 */ /* 0x000fe20000000800 */
[----:B------:R-:W-:Y:S01]  /*17e40*/  @!PT LDS RZ, [RZ] ;  /* 0x00000000fffff984 */ /* 0x000fe20000000800 */
[----:B------:R1:W-:Y:S04]  /*17e50*/  @P2 LDGSTS.E.BYPASS.LTC128B.128 [R211+0x11800], [R4.64+0x100] ;  /* 0x1180010004d32fae */ /* 0x0003e8000b901d46 */
[----:B------:R-:W-:Y:S04]  /*17e60*/  @!P2 STS.128 [R211+0x11800], RZ ;  /* 0x011800ffd300a388 */ /* 0x000fe80000000c00 */
[----:B------:R-:W-:Y:S04]  /*17e70*/  LDSM.16.M88.4 R152, [R206] ;  /* 0x00000000ce98783b */ /* 0x000fe80000000200 */
[----:B------:R-:W2:Y:S04]  /*17e80*/  LDSM.16.M88.4 R24, [R205+0x6000] ;  /* 0x00600000cd18783b */ /* 0x000ea80000000200 */
[----:B----4-:R-:W4:Y:S04]  /*17e90*/  LDSM.16.M88.4 R16, [R205+0x6800] ;  /* 0x00680000cd10783b */ /* 0x010f280000000200 */
[----:B------:R-:W4:Y:S04]  /*17ea0*/  LDSM.16.M88.4 R160, [R205+0x7000] ;  /* 0x00700000cda0783b */ /* 0x000f280000000200 */
[----:B------:R-:W4:Y:S04]  /*17eb0*/  LDSM.16.M88.4 R144, [R205+0x7800] ;  /* 0x00780000cd90783b */ /* 0x000f280000000200 */
[----:B-----5:R-:W-:Y:S04]  /*17ec0*/  LDSM.16.M88.4 R8, [R204] ;  /* 0x00000000cc08783b */ /* 0x020fe80000000200 */
[----:B------:R-:W5:Y:S04]  /*17ed0*/  LDSM.16.M88.4 R140, [R203] ;  /* 0x00000000cb8c783b */ /* 0x000f680000000200 */
[----:B------:R-:W5:Y:S04]  /*17ee0*/  LDSM.16.M88.4 R136, [R195] ;  /* 0x00000000c388783b */ /* 0x000f680000000200 */
[----:B-1----:R-:W1:Y:S04]  /*17ef0*/  LDSM.16.M88.4 R32, [R194] ;  /* 0x00000000c220783b */ /* 0x002e680000000200 */
[----:B---3--:R-:W3:Y:S04]  /*17f00*/  LDSM.16.M88.4 R12, [R193] ;  /* 0x00000000c10c783b */ /* 0x008ee80000000200 */
[----:B------:R-:W-:Y:S01]  /*17f10*/  LDSM.16.M88.4 R176, [R202] ;  /* 0x00000000cab0783b */ /* 0x000fe20000000200 */
[C---:B--2---:R-:W-:Y:S03]  /*17f20*/  HMMA.16816.F32 R28, R152.reuse, R24, RZ ;  /* 0x00000018981c723c */ /* 0x044fe600000018ff */
[----:B------:R-:W2:Y:S04]  /*17f30*/  LDSM.16.M88.4 R4, [R199+0x6000] ;  /* 0x00600000c704783b */ /* 0x000ea80000000200 */
[----:B------:R-:W1:Y:S01]  /*17f40*/  LDSM.16.M88.4 R180, [R199+0x6800] ;  /* 0x00680000c7b4783b */ /* 0x000e620000000200 */
[C---:B------:R-:W-:Y:S03]  /*17f50*/  HMMA.16816.F32 R24, R152.reuse, R26, RZ ;  /* 0x0000001a9818723c */ /* 0x040fe600000018ff */
[----:B------:R-:W1:Y:S04]  /*17f60*/  LDSM.16.M88.4 R172, [R199+0x7000] ;  /* 0x00700000c7ac783b */ /* 0x000e680000000200 */
[----:B------:R-:W1:Y:S01]  /*17f70*/  LDSM.16.M88.4 R168, [R199+0x7800] ;  /* 0x00780000c7a8783b */ /* 0x000e620000000200 */
[C---:B----4-:R-:W-:Y:S03]  /*17f80*/  HMMA.16816.F32 R20, R152.reuse, R16, RZ ;  /* 0x000000109814723c */ /* 0x050fe600000018ff */
[----:B------:R-:W-:Y:S04]  /*17f90*/  LDSM.16.M88.4 R148, [R201] ;  /* 0x00000000c994783b */ /* 0x000fe80000000200 */
[----:B------:R-:W0:Y:S01]  /*17fa0*/  LDGDEPBAR ;  /* 0x00000000000079af */ /* 0x000e220000000000 */
[C---:B------:R-:W-:Y:S08]  /*17fb0*/  HMMA.16816.F32 R164, R152.reuse, R160, RZ ;  /* 0x000000a098a4723c */ /* 0x040ff000000018ff */
[C---:B------:R-:W-:Y:S08]  /*17fc0*/  HMMA.16816.F32 R16, R152.reuse, R18, RZ ;  /* 0x000000129810723c */ /* 0x040ff000000018ff */
[C---:B------:R-:W-:Y:S08]  /*17fd0*/  HMMA.16816.F32 R160, R152.reuse, R162, RZ ;  /* 0x000000a298a0723c */ /* 0x040ff000000018ff */
[C---:B------:R-:W-:Y:S08]  /*17fe0*/  HMMA.16816.F32 R156, R152.reuse, R144, RZ ;  /* 0x00000090989c723c */ /* 0x040ff000000018ff */
[----:B------:R-:W-:Y:S01]  /*17ff0*/  HMMA.16816.F32 R152, R152, R146, RZ ;  /* 0x000000929898723c */ /* 0x000fe200000018ff */
[----:B------:R-:W4:Y:S07]  /*18000*/  LDSM.16.M88.4 R144, [R192] ;  /* 0x00000000c090783b */ /* 0x000f2e0000000200 */
[C---:B-----5:R-:W-:Y:S08]  /*18010*/  HMMA.16816.F32 R28, R8.reuse, R140, R28 ;  /* 0x0000008c081c723c */ /* 0x060ff0000000181c */
[C---:B------:R-:W-:Y:S01]  /*18020*/  HMMA.16816.F32 R24, R8.reuse, R142, R24 ;  /* 0x0000008e0818723c */ /* 0x040fe20000001818 */
[----:B------:R-:W5:Y:S07]  /*18030*/  LDSM.16.M88.4 R140, [R192+0x800] ;  /* 0x00080000c08c783b */ /* 0x000f6e0000000200 */
[C---:B------:R-:W-:Y:S08]  /*18040*/  HMMA.16816.F32 R20, R8.reuse, R136, R20 ;  /* 0x000000880814723c */ /* 0x040ff00000001814 */
[C---:B------:R-:W-:Y:S01]  /*18050*/  HMMA.16816.F32 R16, R8.reuse, R138, R16 ;  /* 0x0000008a0810723c */ /* 0x040fe20000001810 */
[----:B------:R-:W4:Y:S07]  /*18060*/  LDSM.16.M88.4 R136, [R192+0x1000] ;  /* 0x00100000c088783b */ /* 0x000f2e0000000200 */
[C---:B-1----:R-:W-:Y:S08]  /*18070*/  HMMA.16816.F32 R164, R8.reuse, R32, R164 ;  /* 0x0000002008a4723c */ /* 0x042ff000000018a4 */
[C---:B------:R-:W-:Y:S01]  /*18080*/  HMMA.16816.F32 R160, R8.reuse, R34, R160 ;  /* 0x0000002208a0723c */ /* 0x040fe200000018a0 */
[----:B------:R-:W1:Y:S07]  /*18090*/  LDSM.16.M88.4 R32, [R192+0x1800] ;  /* 0x00180000c020783b */ /* 0x000e6e0000000200 */
[C---:B---3--:R-:W-:Y:S08]  /*180a0*/  HMMA.16816.F32 R156, R8.reuse, R12, R156 ;  /* 0x0000000c089c723c */ /* 0x048ff0000000189c */
[----:B------:R-:W-:Y:S01]  /*180b0*/  HMMA.16816.F32 R152, R8, R14, R152 ;  /* 0x0000000e0898723c */ /* 0x000fe20000001898 */
[----:B------:R-:W-:Y:S04]  /*180c0*/  LDSM.16.M88.4 R12, [R206+0x2000] ;  /* 0x00200000ce0c783b */ /* 0x000fe80000000200 */
[----:B------:R-:W3:Y:S03]  /*180d0*/  LDSM.16.M88.4 R8, [R205+0x8000] ;  /* 0x00800000cd08783b */ /* 0x000ee60000000200 */
[C---:B--2---:R-:W-:Y:S08]  /*180e0*/  HMMA.16816.F32 R28, R176.reuse, R4, R28 ;  /* 0x00000004b01c723c */ /* 0x044ff0000000181c */
[C---:B------:R-:W-:Y:S01]  /*180f0*/  HMMA.16816.F32 R24, R176.reuse, R6, R24 ;  /* 0x00000006b018723c */ /* 0x040fe20000001818 */
[----:B------:R-:W2:Y:S07]  /*18100*/  LDSM.16.M88.4 R4, [R205+0x8800] ;  /* 0x00880000cd04783b */ /* 0x000eae0000000200 */
[C---:B------:R-:W-:Y:S07]  /*18110*/  HMMA.16816.F32 R20, R176.reuse, R180, R20 ;  /* 0x000000b4b014723c */ /* 0x040fee0000001814 */
[C---:B------:R-:W-:Y:S01]  /*18120*/  IADD3 R180, R134.reuse, 0x9, RZ ;  /* 0x0000000986b47810 */ /* 0x040fe20007ffe0ff */
[C---:B------:R-:W-:Y:S01]  /*18130*/  HMMA.16816.F32 R16, R176.reuse, R182, R16 ;  /* 0x000000b6b010723c */ /* 0x040fe20000001810 */
[----:B------:R-:W-:Y:S06]  /*18140*/  I2F R183, R221 ;  /* 0x000000dd00b77306 */ /* 0x000fec0000201400 */
[----:B------:R-:W-:Y:S01]  /*18150*/  IADD3 R182, R134, 0x8, RZ ;  /* 0x0000000886b67810 */ /* 0x000fe20007ffe0ff */
[----:B------:R-:W-:Y:S01]  /*18160*/  HMMA.16816.F32 R164, R176, R172, R164 ;  /* 0x000000acb0a4723c */ /* 0x000fe200000018a4 */
[----:B------:R-:W-:Y:S02]  /*18170*/  I2F R227, R180 ;  /* 0x000000b400e37306 */ /* 0x000fe40000201400 */
[----:B------:R-:W-:-:S05]  /*18180*/  ISETP.GE.AND P1, PT, R182, R2, PT ;  /* 0x00000002b600720c */ /* 0x000fca0003f26270 */
[C---:B------:R-:W-:Y:S01]  /*18190*/  HMMA.16816.F32 R160, R176.reuse, R174, R160 ;  /* 0x000000aeb0a0723c */ /* 0x040fe200000018a0 */
[----:B------:R-:W-:Y:S01]  /*181a0*/  LDSM.16.M88.4 R172, [R201+0x4000] ;  /* 0x00400000c9ac783b */ /* 0x000fe20000000200 */
[----:B------:R-:W-:Y:S06]  /*181b0*/  I2F R219, R182 ;  /* 0x000000b600db7306 */ /* 0x000fec0000201400 */
[C---:B------:R-:W-:Y:S08]  /*181c0*/  HMMA.16816.F32 R156, R176.reuse, R168, R156 ;  /* 0x000000a8b09c723c */ /* 0x040ff0000000189c */
[----:B------:R-:W-:Y:S01]  /*181d0*/  HMMA.16816.F32 R152, R176, R170, R152 ;  /* 0x000000aab098723c */ /* 0x000fe20000001898 */
[----:B------:R-:W1:Y:S07]  /*181e0*/  LDSM.16.M88.4 R168, [R205+0x9000] ;  /* 0x00900000cda8783b */ /* 0x000e6e0000000200 */
[C---:B----4-:R-:W-:Y:S08]  /*181f0*/  HMMA.16816.F32 R28, R148.reuse, R144, R28 ;  /* 0x00000090941c723c */ /* 0x050ff0000000181c */
[C---:B------:R-:W-:Y:S01]  /*18200*/  HMMA.16816.F32 R24, R148.reuse, R146, R24 ;  /* 0x000000929418723c */ /* 0x040fe20000001818 */
[----:B------:R-:W4:Y:S07]  /*18210*/  LDSM.16.M88.4 R144, [R205+0x9800] ;  /* 0x00980000cd90783b */ /* 0x000f2e0000000200 */
[C---:B-----5:R-:W-:Y:S08]  /*18220*/  HMMA.16816.F32 R20, R148.reuse, R140, R20 ;  /* 0x0000008c9414723c */ /* 0x060ff00000001814 */
[C---:B------:R-:W-:Y:S01]  /*18230*/  HMMA.16816.F32 R16, R148.reuse, R142, R16 ;  /* 0x0000008e9410723c */ /* 0x040fe20000001810 */
[----:B------:R-:W-:Y:S07]  /*18240*/  LDSM.16.M88.4 R140, [R199+0x8000] ;  /* 0x00800000c78c783b */ /* 0x000fee0000000200 */
[C---:B------:R-:W-:Y:S08]  /*18250*/  HMMA.16816.F32 R164, R148.reuse, R136, R164 ;  /* 0x0000008894a4723c */ /* 0x040ff000000018a4 */
[C---:B------:R-:W-:Y:S01]  /*18260*/  HMMA.16816.F32 R160, R148.reuse, R138, R160 ;  /* 0x0000008a94a0723c */ /* 0x040fe200000018a0 */
[----:B------:R-:W-:Y:S07]  /*18270*/  LDSM.16.M88.4 R136, [R189] ;  /* 0x00000000bd88783b */ /* 0x000fee0000000200 */
[C---:B-1----:R-:W-:Y:S08]  /*18280*/  HMMA.16816.F32 R156, R148.reuse, R32, R156 ;  /* 0x00000020949c723c */ /* 0x042ff0000000189c */
[----:B------:R-:W-:Y:S01]  /*18290*/  HMMA.16816.F32 R152, R148, R34, R152 ;  /* 0x000000229498723c */ /* 0x000fe20000001898 */
[----:B------:R-:W-:Y:S04]  /*182a0*/  LDSM.16.M88.4 R32, [R204+0x2000] ;  /* 0x00200000cc20783b */ /* 0x000fe80000000200 */
[----:B------:R-:W-:Y:S03]  /*182b0*/  LDSM.16.M88.4 R148, [R202+0x2000] ;  /* 0x00200000ca94783b */ /* 0x000fe60000000200 */
[C---:B---3--:R-:W-:Y:S08]  /*182c0*/  HMMA.16816.F32 R28, R12.reuse, R8, R28 ;  /* 0x000000080c1c723c */ /* 0x048ff0000000181c */
[C---:B------:R-:W-:Y:S01]  /*182d0*/  HMMA.16816.F32 R24, R12.reuse, R10, R24 ;  /* 0x0000000a0c18723c */ /* 0x040fe20000001818 */
[----:B------:R-:W1:Y:S07]  /*182e0*/  LDSM.16.M88.4 R8, [R191] ;  /* 0x00000000bf08783b */ /* 0x000e6e0000000200 */
[C---:B--2---:R-:W-:Y:S08]  /*182f0*/  HMMA.16816.F32 R20, R12.reuse, R4, R20 ;  /* 0x000000040c14723c */ /* 0x044ff00000001814 */
[C---:B------:R-:W-:Y:S01]  /*18300*/  HMMA.16816.F32 R16, R12.reuse, R6, R16 ;  /* 0x000000060c10723c */ /* 0x040fe20000001810 */
[----:B------:R-:W2:Y:S07]  /*18310*/  LDSM.16.M88.4 R4, [R190] ;  /* 0x00000000be04783b */ /* 0x000eae0000000200 */
[C---:B------:R-:W-:Y:S08]  /*18320*/  HMMA.16816.F32 R164, R12.reuse, R168, R164 ;  /* 0x000000a80ca4723c */ /* 0x040ff000000018a4 */
[C---:B------:R-:W-:Y:S01]  /*18330*/  HMMA.16816.F32 R160, R12.reuse, R170, R160 ;  /* 0x000000aa0ca0723c */ /* 0x040fe200000018a0 */
[----:B------:R-:W3:Y:S07]  /*18340*/  LDSM.16.M88.4 R168, [R188] ;  /* 0x00000000bca8783b */ /* 0x000eee0000000200 */
[C---:B----4-:R-:W-:Y:S08]  /*18350*/  HMMA.16816.F32 R156, R12.reuse, R144, R156 ;  /* 0x000000900c9c723c */ /* 0x050ff0000000189c */
[----:B------:R-:W-:Y:S01]  /*18360*/  HMMA.16816.F32 R152, R12, R146, R152 ;  /* 0x000000920c98723c */ /* 0x000fe20000001898 */
[----:B------:R-:W4:Y:S04]  /*18370*/  LDSM.16.M88.4 R12, [R199+0x8800] ;  /* 0x00880000c70c783b */ /* 0x000f280000000200 */
[----:B------:R-:W-:Y:S03]  /*18380*/  LDSM.16.M88.4 R144, [R199+0x9800] ;  /* 0x00980000c790783b */ /* 0x000fe60000000200 */
[C---:B-1----:R-:W-:Y:S08]  /*18390*/  HMMA.16816.F32 R28, R32.reuse, R8, R28 ;  /* 0x00000008201c723c */ /* 0x042ff0000000181c */
[C---:B------:R-:W-:Y:S01]  /*183a0*/  HMMA.16816.F32 R24, R32.reuse, R10, R24 ;  /* 0x0000000a2018723c */ /* 0x040fe20000001818 */
[----:B------:R-:W1:Y:S07]  /*183b0*/  LDSM.16.M88.4 R8, [R199+0x9000] ;  /* 0x00900000c708783b */ /* 0x000e6e0000000200 */
[C---:B--2---:R-:W-:Y:S08]  /*183c0*/  HMMA.16816.F32 R20, R32.reuse, R4, R20 ;  /* 0x000000042014723c */ /* 0x044ff00000001814 */
[C---:B------:R-:W-:Y:S01]  /*183d0*/  HMMA.16816.F32 R16, R32.reuse, R6, R16 ;  /* 0x000000062010723c */ /* 0x040fe20000001810 */
[----:B------:R-:W-:Y:S07]  /*183e0*/  LDSM.16.M88.4 R4, [R192+0x2000] ;  /* 0x00200000c004783b */ /* 0x000fee0000000200 */
[C---:B------:R-:W-:Y:S08]  /*183f0*/  HMMA.16816.F32 R164, R32.reuse, R136, R164 ;  /* 0x0000008820a4723c */ /* 0x040ff000000018a4 */
[C---:B------:R-:W-:Y:S01]  /*18400*/  HMMA.16816.F32 R160, R32.reuse, R138, R160 ;  /* 0x0000008a20a0723c */ /* 0x040fe200000018a0 */
[----:B------:R-:W-:Y:S07]  /*18410*/  LDSM.16.M88.4 R136, [R192+0x2800] ;  /* 0x00280000c088783b */ /* 0x000fee0000000200 */
[C---:B---3--:R-:W-:Y:S08]  /*18420*/  HMMA.16816.F32 R156, R32.reuse, R168, R156 ;  /* 0x000000a8209c723c */ /* 0x048ff0000000189c */
[----:B------:R-:W-:Y:S01]  /*18430*/  HMMA.16816.F32 R152, R32, R170, R152 ;  /* 0x000000aa2098723c */ /* 0x000fe20000001898 */
[----:B------:R-:W2:Y:S07]  /*18440*/  LDSM.16.M88.4 R32, [R201+0x2000] ;  /* 0x00200000c920783b */ /* 0x000eae0000000200 */
[C---:B------:R-:W-:Y:S08]  /*18450*/  HMMA.16816.F32 R28, R148.reuse, R140, R28 ;  /* 0x0000008c941c723c */ /* 0x040ff0000000181c */
[C---:B------:R-:W-:Y:S01]  /*18460*/  HMMA.16816.F32 R24, R148.reuse, R142, R24 ;  /* 0x0000008e9418723c */ /* 0x040fe20000001818 */
[----:B------:R-:W-:Y:S07]  /*18470*/  LDSM.16.M88.4 R140, [R206+0x4000] ;  /* 0x00400000ce8c783b */ /* 0x000fee0000000200 */
[C---:B----4-:R-:W-:Y:S08]  /*18480*/  HMMA.16816.F32 R20, R148.reuse, R12, R20 ;  /* 0x0000000c9414723c */ /* 0x050ff00000001814 */
[C---:B------:R-:W-:Y:S01]  /*18490*/  HMMA.16816.F32 R16, R148.reuse, R14, R16 ;  /* 0x0000000e9410723c */ /* 0x040fe20000001810 */
[----:B------:R-:W3:Y:S07]  /*184a0*/  LDSM.16.M88.4 R12, [R205+0xa000] ;  /* 0x00a00000cd0c783b */ /* 0x000eee0000000200 */
[C---:B-1----:R-:W-:Y:S08]  /*184b0*/  HMMA.16816.F32 R164, R148.reuse, R8, R164 ;  /* 0x0000000894a4723c */ /* 0x042ff000000018a4 */
[C---:B------:R-:W-:Y:S01]  /*184c0*/  HMMA.16816.F32 R160, R148.reuse, R10, R160 ;  /* 0x0000000a94a0723c */ /* 0x040fe200000018a0 */
[----:B------:R-:W1:Y:S07]  /*184d0*/  LDSM.16.M88.4 R8, [R192+0x3000] ;  /* 0x00300000c008783b */ /* 0x000e6e0000000200 */
[C---:B------:R-:W-:Y:S08]  /*184e0*/  HMMA.16816.F32 R156, R148.reuse, R144, R156 ;  /* 0x00000090949c723c */ /* 0x040ff0000000189c */
[----:B------:R-:W-:Y:S01]  /*184f0*/  HMMA.16816.F32 R152, R148, R146, R152 ;  /* 0x000000929498723c */ /* 0x000fe20000001898 */
[----:B------:R-:W4:Y:S07]  /*18500*/  LDSM.16.M88.4 R144, [R192+0x3800] ;  /* 0x00380000c090783b */ /* 0x000f2e0000000200 */
[C---:B--2---:R-:W-:Y:S08]  /*18510*/  HMMA.16816.F32 R28, R32.reuse, R4, R28 ;  /* 0x00000004201c723c */ /* 0x044ff0000000181c */
[C---:B------:R-:W-:Y:S01]  /*18520*/  HMMA.16816.F32 R24, R32.reuse, R6, R24 ;  /* 0x000000062018723c */ /* 0x040fe20000001818 */
[----:B------:R-:W-:Y:S07]  /*18530*/  LDSM.16.M88.4 R4, [R187] ;  /* 0x00000000bb04783b */ /* 0x000fee0000000200 */
[C---:B------:R-:W-:Y:S01]  /*18540*/  HMMA.16816.F32 R148, R32.reuse, R136, R20 ;  /* 0x000000882094723c */ /* 0x040fe20000001814 */
[----:B------:R-:W2:Y:S07]  /*18550*/  LDSM.16.M88.4 R20, [R204+0x4000] ;  /* 0x00400000cc14783b */ /* 0x000eae0000000200 */
[----:B------:R-:W-:Y:S01]  /*18560*/  HMMA.16816.F32 R16, R32, R138, R16 ;  /* 0x0000008a2010723c */ /* 0x000fe20000001810 */
[----:B------:R-:W5:Y:S07]  /*18570*/  LDSM.16.M88.4 R136, [R205+0xa800] ;  /* 0x00a80000cd88783b */ /* 0x000f6e0000000200 */
[C---:B---3--:R-:W-:Y:S08]  /*18580*/  HMMA.16816.F32 R28, R140.reuse, R12, R28 ;  /* 0x0000000c8c1c723c */ /* 0x048ff0000000181c */
[----:B------:R-:W-:Y:S01]  /*18590*/  HMMA.16816.F32 R24, R140, R14, R24 ;  /* 0x0000000e8c18723c */ /* 0x000fe20000001818 */
[----:B------:R-:W-:Y:S07]  /*185a0*/  LDSM.16.M88.4 R12, [R186] ;  /* 0x00000000ba0c783b */ /* 0x000fee0000000200 */
[C---:B-1----:R-:W-:Y:S08]  /*185b0*/  HMMA.16816.F32 R164, R32.reuse, R8, R164 ;  /* 0x0000000820a4723c */ /* 0x042ff000000018a4 */
[C---:B------:R-:W-:Y:S01]  /*185c0*/  HMMA.16816.F32 R160, R32.reuse, R10, R160 ;  /* 0x0000000a20a0723c */ /* 0x040fe200000018a0 */
[----:B------:R-:W-:Y:S07]  /*185d0*/  LDSM.16.M88.4 R8, [R199+0xa000] ;  /* 0x00a00000c708783b */ /* 0x000fee0000000200 */
[----:B----4-:R-:W-:Y:S01]  /*185e0*/  HMMA.16816.F32 R168, R32, R144, R156 ;  /* 0x0000009020a8723c */ /* 0x010fe2000000189c */
[----:B------:R-:W1:Y:S01]  /*185f0*/  LDSM.16.M88.4 R156, [R202+0x4000] ;  /* 0x00400000ca9c783b */ /* 0x000e620000000200 */
[----:B------:R-:W-:Y:S05]  /*18600*/  I2F R145, R134 ;  /* 0x0000008600917306 */ /* 0x000fea0000201400 */
[----:B------:R-:W-:Y:S01]  /*18610*/  IADD3 R144, R134, 0x1, RZ ;  /* 0x0000000186907810 */ /* 0x000fe20007ffe0ff */
[----:B--2---:R-:W-:Y:S03]  /*18620*/  HMMA.16816.F32 R28, R20, R4, R28 ;  /* 0x00000004141c723c */ /* 0x004fe6000000181c */
[----:B------:R-:W-:Y:S01]  /*18630*/  I2F R181, R144 ;  /* 0x0000009000b57306 */ /* 0x000fe20000201400 */
[----:B------:R-:W-:-:S02]  /*18640*/  ISETP.GE.AND P5, PT, R144, R3, PT ;  /* 0x000000039000720c */ /* 0x000fc40003fa6270 */
[----:B------:R-:W-:Y:S02]  /*18650*/  ISETP.GE.AND P2, PT, R144, R2, PT ;  /* 0x000000029000720c */ /* 0x000fe40003f46270 */
[----:B------:R-:W-:Y:S01]  /*18660*/  HMMA.16816.F32 R24, R20, R6, R24 ;  /* 0x000000061418723c */ /* 0x000fe20000001818 */
[----:B------:R-:W-:Y:S07]  /*18670*/  LDSM.16.M88.4 R4, [R199+0xa800] ;  /* 0x00a80000c704783b */ /* 0x000fee0000000200 */
[C---:B-----5:R-:W-:Y:S01]  /*18680*/  HMMA.16816.F32 R176, R140.reuse, R136, R148 ;  /* 0x000000888cb0723c */ /* 0x060fe20000001894 */
[----:B------:R-:W2:Y:S07]  /*18690*/  LDSM.16.M88.4 R148, [R192+0x4000] ;  /* 0x00400000c094783b */ /* 0x000eae0000000200 */
[----:B------:R-:W-:Y:S01]  /*186a0*/  HMMA.16816.F32 R136, R140, R138, R16 ;  /* 0x0000008a8c88723c */ /* 0x000fe20000001810 */
[----:B------:R-:W-:Y:S07]  /*186b0*/  LDSM.16.M88.4 R16, [R192+0x4800] ;  /* 0x00480000c010783b */ /* 0x000fee0000000200 */
[----:B------:R-:W-:Y:S01]  /*186c0*/  HMMA.16816.F32 R152, R32, R146, R152 ;  /* 0x000000922098723c */ /* 0x000fe20000001898 */
[----:B------:R-:W-:Y:S01]  /*186d0*/  LDSM.16.M88.4 R32, [R185] ;  /* 0x00000000b920783b */ /* 0x000fe20000000200 */
[----:B------:R-:W-:Y:S05]  /*186e0*/  I2F R147, R228 ;  /* 0x000000e400937306 */ /* 0x000fea0000201400 */
[----:B------:R-:W-:Y:S01]  /*186f0*/  IADD3 R146, R134, 0x20, RZ ;  /* 0x0000002086927810 */ /* 0x000fe20007ffe0ff */
[C---:B-1----:R-:W-:Y:S03]  /*18700*/  HMMA.16816.F32 R28, R156.reuse, R8, R28 ;  /* 0x000000089c1c723c */ /* 0x042fe6000000181c */
[----:B------:R-:W-:Y:S05]  /*18710*/  I2F R233, R146 ;  /* 0x0000009200e97306 */ /* 0x000fea0000201400 */
[----:B------:R-:W-:Y:S01]  /*18720*/  HMMA.16816.F32 R24, R156, R10, R24 ;  /* 0x0000000a9c18723c */ /* 0x000fe20000001818 */
[----:B------:R-:W1:Y:S07]  /*18730*/  LDSM.16.M88.4 R8, [R205+0xb000] ;  /* 0x00b00000cd08783b */ /* 0x000e6e0000000200 */
[C---:B------:R-:W-:Y:S08]  /*18740*/  HMMA.16816.F32 R176, R20.reuse, R12, R176 ;  /* 0x0000000c14b0723c */ /* 0x040ff000000018b0 */
[----:B------:R-:W-:Y:S01]  /*18750*/  HMMA.16816.F32 R136, R20, R14, R136 ;  /* 0x0000000e1488723c */ /* 0x000fe20000001888 */
[----:B------:R-:W-:Y:S07]  /*18760*/  LDSM.16.M88.4 R12, [R192+0x5000] ;  /* 0x00500000c00c783b */ /* 0x000fee0000000200 */
[----:B--2---:R-:W-:Y:S01]  /*18770*/  HMMA.16816.F32 R24, R172, R150, R24 ;  /* 0x00000096ac18723c */ /* 0x004fe20000001818 */
[----:B------:R-:W-:Y:S07]  /*18780*/  I2F R151, R234 ;  /* 0x000000ea00977306 */ /* 0x000fee0000201400 */
[C---:B------:R-:W-:Y:S08]  /*18790*/  HMMA.16816.F32 R176, R156.reuse, R4, R176 ;  /* 0x000000049cb0723c */ /* 0x040ff000000018b0 */
[----:B------:R-:W-:Y:S01]  /*187a0*/  HMMA.16816.F32 R136, R156, R6, R136 ;  /* 0x000000069c88723c */ /* 0x000fe20000001888 */
[----:B------:R-:W2:Y:S07]  /*187b0*/  LDSM.16.M88.4 R4, [R205+0xb800] ;  /* 0x00b80000cd04783b */ /* 0x000eae0000000200 */
[----:B-1----:R-:W-:Y:S01]  /*187c0*/  HMMA.16816.F32 R164, R140, R8, R164 ;  /* 0x000000088ca4723c */ /* 0x002fe200000018a4 */
[----:B------:R-:W-:-:S02]  /*187d0*/  FMUL.FTZ R24, R24, c[0x0][0x2ec] ;  /* 0x0000bb0018187a20 */ /* 0x000fc40000410000 */
[----:B------:R-:W-:-:S04]  /*187e0*/  FMUL.FTZ R25, R25, c[0x0][0x2ec] ;  /* 0x0000bb0019197a20 */ /* 0x000fc80000410000 */
[----:B------:R-:W-:Y:S01]  /*187f0*/  MUFU.TANH R24, R24 ;  /* 0x0000001800187308 */ /* 0x000fe20000002400 */
[----:B------:R-:W-:Y:S01]  /*18800*/  HMMA.16816.F32 R160, R140, R10, R160 ;  /* 0x0000000a8ca0723c */ /* 0x000fe200000018a0 */
[----:B------:R-:W1:Y:S06]  /*18810*/  LDSM.16.M88.4 R8, [R199+0xb000] ;  /* 0x00b00000c708783b */ /* 0x000e6c0000000200 */
[----:B------:R-:W-:Y:S01]  /*18820*/  MUFU.TANH R25, R25 ;  /* 0x0000001900197308 */ /* 0x000fe20000002400 */
[----:B------:R-:W-:Y:S08]  /*18830*/  HMMA.16816.F32 R176, R172, R16, R176 ;  /* 0x00000010acb0723c */ /* 0x000ff000000018b0 */
[C---:B------:R-:W-:Y:S07]  /*18840*/  HMMA.16816.F32 R164, R20.reuse, R32, R164 ;  /* 0x0000002014a4723c */ /* 0x040fee00000018a4 */
[----:B------:R-:W-:Y:S01]  /*18850*/  FMUL.FTZ R33, R26, c[0x0][0x2ec] ;  /* 0x0000bb001a217a20 */ /* 0x000fe20000410000 */
[----:B------:R-:W-:Y:S01]  /*18860*/  HMMA.16816.F32 R160, R20, R34, R160 ;  /* 0x0000002214a0723c */ /* 0x000fe200000018a0 */
[----:B------:R-:W-:Y:S01]  /*18870*/  FMUL.FTZ R26, R27, c[0x0][0x2ec] ;  /* 0x0000bb001b1a7a20 */ /* 0x000fe20000410000 */
[----:B------:R-:W-:-:S03]  /*18880*/  IADD3 R32, R134, 0x38, RZ ;  /* 0x0000003886207810 */ /* 0x000fc60007ffe0ff */
[----:B------:R-:W-:Y:S02]  /*18890*/  MUFU.TANH R33, R33 ;  /* 0x0000002100217308 */ /* 0x000fe40000002400 */
[----:B------:R-:W-:Y:S01]  /*188a0*/  IADD3 R34, R134, 0x39, RZ ;  /* 0x0000003986227810 */ /* 0x000fe20007ffe0ff */
[----:B------:R-:W-:Y:S01]  /*188b0*/  HMMA.16816.F32 R136, R172, R18, R136 ;  /* 0x00000012ac88723c */ /* 0x000fe20000001888 */
[----:B------:R-:W3:Y:S01]  /*188c0*/  LDSM.16.M88.4 R16, [R184] ;  /* 0x00000000b810783b */ /* 0x000ee20000000200 */
[----:B------:R-:W-:Y:S02]  /*188d0*/  FMUL.FTZ R27, R176, c[0x0][0x2ec] ;  /* 0x0000bb00b01b7a20 */ /* 0x000fe40000410000 */
[----:B------:R-:W-:Y:S01]  /*188e0*/  FMUL.FTZ R176, R177, c[0x0][0x2ec] ;  /* 0x0000bb00b1b07a20 */ /* 0x000fe20000410000 */
[----:B------:R-:W4:Y:S01]  /*188f0*/  MUFU.TANH R26, R26 ;  /* 0x0000001a001a7308 */ /* 0x000f220000002400 */
[----:B------:R-:W-:Y:S02]  /*18900*/  FMUL.FTZ R177, R178, c[0x0][0x2ec] ;  /* 0x0000bb00b2b17a20 */ /* 0x000fe40000410000 */
[----:B--2---:R-:W-:Y:S01]  /*18910*/  HMMA.16816.F32 R168, R140, R4, R168 ;  /* 0x000000048ca8723c */ /* 0x004fe200000018a8 */
[----:B------:R-:W-:-:S04]  /*18920*/  FMUL.FTZ R178, R179, c[0x0][0x2ec] ;  /* 0x0000bb00b3b27a20 */ /* 0x000fc80000410000 */
[----:B------:R-:W-:Y:S03]  /*18930*/  MUFU.TANH R176, R176 ;  /* 0x000000b000b07308 */ /* 0x000fe60000002400 */
[----:B------:R-:W-:Y:S01]  /*18940*/  HMMA.16816.F32 R152, R140, R6, R152 ;  /* 0x000000068c98723c */ /* 0x000fe20000001898 */
[----:B------:R-:W-:Y:S04]  /*18950*/  LDSM.16.M88.4 R4, [R192+0x5800] ;  /* 0x00580000c004783b */ /* 0x000fe80000000200 */
[----:B------:R-:W2:Y:S01]  /*18960*/  MUFU.TANH R177, R177 ;  /* 0x000000b100b17308 */ /* 0x000ea20000002400 */
[----:B----4-:R-:W-:Y:S02]  /*18970*/  FFMA.FTZ R26, R0, R227, R26 ;  /* 0x000000e3001a7223 */ /* 0x010fe4000001001a */
[C---:B-1----:R-:W-:Y:S05]  /*18980*/  HMMA.16816.F32 R164, R156.reuse, R8, R164 ;  /* 0x000000089ca4723c */ /* 0x042fea00000018a4 */
[----:B------:R-:W1:Y:S03]  /*18990*/  MUFU.TANH R27, R27 ;  /* 0x0000001b001b7308 */ /* 0x000e660000002400 */
[----:B------:R-:W-:Y:S01]  /*189a0*/  HMMA.16816.F32 R160, R156, R10, R160 ;  /* 0x0000000a9ca0723c */ /* 0x000fe200000018a0 */
[----:B------:R-:W4:Y:S01]  /*189b0*/  LDSM.16.M88.4 R8, [R199+0xb800] ;  /* 0x00b80000c708783b */ /* 0x000f220000000200 */
[----:B------:R-:W-:-:S04]  /*189c0*/  DEPBAR.LE SB0, 0x0 ;  /* 0x000080000000791a */ /* 0x000fc80000000000 */
[----:B------:R-:W-:Y:S01]  /*189d0*/  MUFU.TANH R178, R178 ;  /* 0x000000b200b27308 */ /* 0x000fe20000002400 */
[CC--:B--2---:R-:W-:Y:S01]  /*189e0*/  FFMA.FTZ R177, R0.reuse, R183.reuse, R177 ;  /* 0x000000b700b17223 */ /* 0x0c4fe200000100b1 */
[----:B------:R-:W-:Y:S01]  /*189f0*/  HMMA.16816.F32 R28, R172, R148, R28 ;  /* 0x00000094ac1c723c */ /* 0x000fe2000000181c */
[----:B-1----:R-:W-:-:S05]  /*18a00*/  FFMA.FTZ R27, R0, R183, R27 ;  /* 0x000000b7001b7223 */ /* 0x002fca000001001b */
[----:B------:R-:W-:Y:S01]  /*18a10*/  I2F R35, R34 ;  /* 0x0000002200237306 */ /* 0x000fe20000201400 */
[----:B------:R-:W-:Y:S01]  /*18a20*/  IADD3 R148, R134, 0x28, RZ ;  /* 0x0000002886947810 */ /* 0x000fe20007ffe0ff */
[C---:B---3--:R-:W-:Y:S06]  /*18a30*/  HMMA.16816.F32 R168, R20.reuse, R16, R168 ;  /* 0x0000001014a8723c */ /* 0x048fec00000018a8 */
[----:B------:R-:W-:Y:S01]  /*18a40*/  I2F R149, R148 ;  /* 0x0000009400957306 */ /* 0x000fe20000201400 */
[----:B------:R-:W-:Y:S01]  /*18a50*/  FMUL.FTZ R16, R138, c[0x0][0x2ec] ;  /* 0x0000bb008a107a20 */ /* 0x000fe20000410000 */
[----:B------:R-:W-:Y:S06]  /*18a60*/  HMMA.16816.F32 R152, R20, R18, R152 ;  /* 0x000000121498723c */ /* 0x000fec0000001898 */
[----:B------:R-:W-:Y:S01]  /*18a70*/  MUFU.TANH R16, R16 ;  /* 0x0000001000107308 */ /* 0x000fe20000002400 */
[----:B------:R-:W-:Y:S01]  /*18a80*/  FFMA.FTZ R19, R0, R227, R25 ;  /* 0x000000e300137223 */ /* 0x000fe20000010019 */
[----:B------:R-:W-:Y:S01]  /*18a90*/  HMMA.16816.F32 R164, R172, R12, R164 ;  /* 0x0000000caca4723c */ /* 0x000fe200000018a4 */
[----:B------:R-:W-:-:S02]  /*18aa0*/  FMUL.FTZ R150, R29, c[0x0][0x2ec] ;  /* 0x0000bb001d967a20 */ /* 0x000fc40000410000 */
[----:B------:R-:W-:Y:S02]  /*18ab0*/  FMUL.FTZ R29, R30, c[0x0][0x2ec] ;  /* 0x0000bb001e1d7a20 */ /* 0x000fe40000410000 */
[----:B------:R-:W-:Y:S02]  /*18ac0*/  FMUL.FTZ R30, R31, c[0x0][0x2ec] ;  /* 0x0000bb001f1e7a20 */ /* 0x000fe40000410000 */
[----:B------:R-:W1:Y:S01]  /*18ad0*/  MUFU.TANH R150, R150 ;  /* 0x0000009600967308 */ /* 0x000e620000002400 */
[----:B------:R-:W-:Y:S01]  /*18ae0*/  HMMA.16816.F32 R160, R172, R14, R160 ;  /* 0x0000000eaca0723c */ /* 0x000fe200000018a0 */
[----:B------:R-:W-:Y:S02]  /*18af0*/  FMUL.FTZ R13, R136, c[0x0][0x2ec] ;  /* 0x0000bb00880d7a20 */ /* 0x000fe40000410000 */
[----:B------:R-:W-:Y:S02]  /*18b00*/  FMUL.FTZ R12, R137, c[0x0][0x2ec] ;  /* 0x0000bb00890c7a20 */ /* 0x000fe40000410000 */
[----:B------:R-:W-:-:S02]  /*18b10*/  FMUL.FTZ R136, R139, c[0x0][0x2ec] ;  /* 0x0000bb008b887a20 */ /* 0x000fc40000410000 */
[----:B------:R-:W2:Y:S01]  /*18b20*/  MUFU.TANH R30, R30 ;  /* 0x0000001e001e7308 */ /* 0x000ea20000002400 */
[C---:B----4-:R-:W-:Y:S01]  /*18b30*/  HMMA.16816.F32 R168, R156.reuse, R8, R168 ;  /* 0x000000089ca8723c */ /* 0x050fe200000018a8 */
[C---:B------:R-:W-:Y:S02]  /*18b40*/  FFMA.FTZ R15, R0.reuse, R219, R24 ;  /* 0x000000db000f7223 */ /* 0x040fe40000010018 */
[C---:B------:R-:W-:Y:S02]  /*18b50*/  FFMA.FTZ R25, R0.reuse, R229, R176 ;  /* 0x000000e500197223 */ /* 0x040fe400000100b0 */
[----:B------:R-:W-:Y:S01]  /*18b60*/  FFMA.FTZ R18, R0, R219, R33 ;  /* 0x000000db00127223 */ /* 0x000fe20000010021 */
[----:B------:R-:W-:Y:S01]  /*18b70*/  FSEL R15, R15, -INF , !P1 ;  /* 0xff8000000f0f7808 */ /* 0x000fe20004800000 */
[----:B------:R-:W3:Y:S01]  /*18b80*/  MUFU.TANH R13, R13 ;  /* 0x0000000d000d7308 */ /* 0x000ee20000002400 */
[----:B------:R-:W-:Y:S01]  /*18b90*/  HMMA.16816.F32 R152, R156, R10, R152 ;  /* 0x0000000a9c98723c */ /* 0x000fe20000001898 */
[----:B------:R-:W-:Y:S01]  /*18ba0*/  FMUL.FTZ R17, R164, c[0x0][0x2ec] ;  /* 0x0000bb00a4117a20 */ /* 0x000fe20000410000 */
[----:B------:R-:W-:Y:S01]  /*18bb0*/  ISETP.GE.AND P1, PT, R180, R3, PT ;  /* 0x00000003b400720c */ /* 0x000fe20003f26270 */
[----:B-1----:R-:W-:-:S02]  /*18bc0*/  FFMA.FTZ R9, R0, R181, R150 ;  /* 0x000000b500097223 */ /* 0x002fc40000010096 */
[----:B------:R-:W-:Y:S02]  /*18bd0*/  FMUL.FTZ R14, R165, c[0x0][0x2ec] ;  /* 0x0000bb00a50e7a20 */ /* 0x000fe40000410000 */
[----:B------:R-:W1:Y:S01]  /*18be0*/  MUFU.TANH R17, R17 ;  /* 0x0000001100117308 */ /* 0x000e620000002400 */
[----:B--2---:R-:W-:Y:S01]  /*18bf0*/  FFMA.FTZ R8, R0, R181, R30 ;  /* 0x000000b500087223 */ /* 0x004fe2000001001e */
[----:B------:R-:W-:Y:S01]  /*18c00*/  FSEL R10, R26, -INF , !P1 ;  /* 0xff8000001a0a7808 */ /* 0x000fe20004800000 */
[----:B------:R-:W-:Y:S01]  /*18c10*/  FMUL.FTZ R166, R166, c[0x0][0x2ec] ;  /* 0x0000bb00a6a67a20 */ /* 0x000fe20000410000 */
[-C--:B------:R-:W-:Y:S01]  /*18c20*/  ISETP.GE.AND P1, PT, R222, R2.reuse, PT ;  /* 0x00000002de00720c */ /* 0x080fe20003f26270 */
[----:B------:R-:W-:Y:S01]  /*18c30*/  FMUL.FTZ R167, R167, c[0x0][0x2ec] ;  /* 0x0000bb00a7a77a20 */ /* 0x000fe20000410000 */
[----:B------:R-:W-:Y:S01]  /*18c40*/  FSEL R8, R8, -INF , !P5 ;  /* 0xff80000008087808 */ /* 0x000fe20006800000 */
[----:B------:R-:W-:Y:S01]  /*18c50*/  FFMA.FTZ R16, R0, R231, R16 ;  /* 0x000000e700107223 */ /* 0x000fe20000010010 */
[----:B------:R-:W2:Y:S01]  /*18c60*/  MUFU.TANH R12, R12 ;  /* 0x0000000c000c7308 */ /* 0x000ea20000002400 */
[C---:B------:R-:W-:Y:S01]  /*18c70*/  HMMA.16816.F32 R168, R172.reuse, R4, R168 ;  /* 0x00000004aca8723c */ /* 0x040fe200000018a8 */
[-C--:B------:R-:W-:Y:S01]  /*18c80*/  ISETP.GE.AND P5, PT, R180, R2.reuse, PT ;  /* 0x00000002b400720c */ /* 0x080fe20003fa6270 */
[----:B------:R-:W-:Y:S01]  /*18c90*/  FMUL.FTZ R135, R161, c[0x0][0x2ec] ;  /* 0x0000bb00a1877a20 */ /* 0x000fe20000410000 */
[----:B------:R-:W-:Y:S01]  /*18ca0*/  FSEL R9, R9, -INF , !P2 ;  /* 0xff80000009097808 */ /* 0x000fe20005000000 */
[----:B------:R-:W-:Y:S01]  /*18cb0*/  FMUL.FTZ R11, R162, c[0x0][0x2ec] ;  /* 0x0000bb00a20b7a20 */ /* 0x000fe20000410000 */
[----:B------:R-:W-:Y:S01]  /*18cc0*/  ISETP.GE.AND P2, PT, R182, R3, PT ;  /* 0x00000003b600720c */ /* 0x000fe20003f46270 */
[----:B------:R-:W-:Y:S01]  /*18cd0*/  FMUL.FTZ R160, R160, c[0x0][0x2ec] ;  /* 0x0000bb00a0a07a20 */ /* 0x000fe20000410000 */
[----:B------:R-:W4:Y:S01]  /*18ce0*/  MUFU.TANH R136, R136 ;  /* 0x0000008800887308 */ /* 0x000f220000002400 */
[----:B------:R-:W-:Y:S01]  /*18cf0*/  HMMA.16816.F32 R4, R172, R6, R152 ;  /* 0x00000006ac04723c */ /* 0x000fe20000001898 */
[----:B------:R-:W-:Y:S01]  /*18d00*/  FSEL R25, R25, -INF , !P1 ;  /* 0xff80000019197808 */ /* 0x000fe20004800000 */
[----:B------:R-:W-:Y:S01]  /*18d10*/  FMUL.FTZ R137, R163, c[0x0][0x2ec] ;  /* 0x0000bb00a3897a20 */ /* 0x000fe20000410000 */
[----:B------:R-:W-:Y:S01]  /*18d20*/  FSEL R19, R19, -INF , !P5 ;  /* 0xff80000013137808 */ /* 0x000fe20006800000 */
[----:B---3--:R-:W-:Y:S01]  /*18d30*/  FFMA.FTZ R13, R0, R231, R13 ;  /* 0x000000e7000d7223 */ /* 0x008fe2000001000d */
[----:B------:R-:W-:Y:S01]  /*18d40*/  ISETP.GE.AND P1, PT, R226, R3, PT ;  /* 0x00000003e200720c */ /* 0x000fe20003f26270 */
[C---:B-1----:R-:W-:Y:S01]  /*18d50*/  FFMA.FTZ R17, R0.reuse, R233, R17 ;  /* 0x000000e900117223 */ /* 0x042fe20000010011 */
[----:B------:R-:W1:Y:S01]  /*18d60*/  MUFU.TANH R14, R14 ;  /* 0x0000000e000e7308 */ /* 0x000e620000002400 */
[C---:B------:R-:W-:Y:S01]  /*18d70*/  ISETP.GE.AND P5, PT, R221.reuse, R3, PT ;  /* 0x00000003dd00720c */ /* 0x040fe20003fa6270 */
[----:B------:R-:W-:Y:S01]  /*18d80*/  FFMA.FTZ R24, R0, R229, R178 ;  /* 0x000000e500187223 */ /* 0x000fe200000100b2 */
[----:B------:R-:W-:Y:S01]  /*18d90*/  FSEL R18, R18, -INF , !P2 ;  /* 0xff80000012127808 */ /* 0x000fe20005000000 */
[----:B--2---:R-:W-:Y:S01]  /*18da0*/  FFMA.FTZ R21, R0, R147, R12 ;  /* 0x0000009300157223 */ /* 0x004fe2000001000c */
[-C--:B------:R-:W-:Y:S01]  /*18db0*/  ISETP.GE.AND P2, PT, R221, R2.reuse, PT ;  /* 0x00000002dd00720c */ /* 0x080fe20003f46270 */
[----:B------:R-:W-:Y:S01]  /*18dc0*/  FMUL.FTZ R28, R28, c[0x0][0x2ec] ;  /* 0x0000bb001c1c7a20 */ /* 0x000fe20000410000 */
[----:B------:R-:W-:Y:S01]  /*18dd0*/  FSEL R22, R16, -INF , !P1 ;  /* 0xff80000010167808 */ /* 0x000fe20004800000 */
[----:B------:R-:W2:Y:S01]  /*18de0*/  MUFU.TANH R134, R166 ;  /* 0x000000a600867308 */ /* 0x000ea20000002400 */
[----:B------:R-:W-:Y:S01]  /*18df0*/  FSEL R26, R177, -INF , !P5 ;  /* 0xff800000b11a7808 */ /* 0x000fe20006800000 */
[----:B------:R-:W-:Y:S01]  /*18e00*/  FMUL.FTZ R16, R170, c[0x0][0x2ec] ;  /* 0x0000bb00aa107a20 */ /* 0x000fe20000410000 */
[-C--:B------:R-:W-:Y:S01]  /*18e10*/  ISETP.GE.AND P5, PT, R226, R2.reuse, PT ;  /* 0x00000002e200720c */ /* 0x080fe20003fa6270 */
[----:B------:R-:W-:Y:S01]  /*18e20*/  FMUL.FTZ R168, R168, c[0x0][0x2ec] ;  /* 0x0000bb00a8a87a20 */ /* 0x000fe20000410000 */
[----:B------:R-:W-:Y:S01]  /*18e30*/  FSEL R27, R27, -INF , !P2 ;  /* 0xff8000001b1b7808 */ /* 0x000fe20005000000 */
[----:B------:R-:W-:Y:S01]  /*18e40*/  FMUL.FTZ R169, R169, c[0x0][0x2ec] ;  /* 0x0000bb00a9a97a20 */ /* 0x000fe20000410000 */
[-C--:B------:R-:W-:Y:S01]  /*18e50*/  ISETP.GE.AND P1, PT, R146, R2.reuse, PT ;  /* 0x000000029200720c */ /* 0x080fe20003f26270 */
[----:B------:R-:W3:Y:S01]  /*18e60*/  MUFU.TANH R30, R167 ;  /* 0x000000a7001e7308 */ /* 0x000ee20000002400 */
[----:B------:R-:W-:Y:S01]  /*18e70*/  ISETP.GE.AND P2, PT, R222, R3, PT ;  /* 0x00000003de00720c */ /* 0x000fe20003f46270 */
[----:B------:R-:W-:Y:S01]  /*18e80*/  FMUL.FTZ R4, R4, c[0x0][0x2ec] ;  /* 0x0000bb0004047a20 */ /* 0x000fe20000410000 */
[----:B------:R-:W-:Y:S01]  /*18e90*/  FSEL R23, R13, -INF , !P5 ;  /* 0xff8000000d177808 */ /* 0x000fe20006800000 */
[----:B----4-:R-:W-:Y:S01]  /*18ea0*/  FFMA.FTZ R20, R0, R147, R136 ;  /* 0x0000009300147223 */ /* 0x010fe20000010088 */
[----:B------:R-:W-:Y:S01]  /*18eb0*/  FSEL R173, R17, -INF , !P1 ;  /* 0xff80000011ad7808 */ /* 0x000fe20004800000 */
[----:B------:R-:W-:Y:S01]  /*18ec0*/  FMUL.FTZ R17, R171, c[0x0][0x2ec] ;  /* 0x0000bb00ab117a20 */ /* 0x000fe20000410000 */
[----:B------:R-:W-:Y:S01]  /*18ed0*/  FSEL R24, R24, -INF , !P2 ;  /* 0xff80000018187808 */ /* 0x000fe20005000000 */
[----:B------:R-:W4:Y:S01]  /*18ee0*/  MUFU.TANH R33, R160 ;  /* 0x000000a000217308 */ /* 0x000f220000002400 */
[-C--:B------:R-:W-:Y:S01]  /*18ef0*/  ISETP.GE.AND P2, PT, R228, R2.reuse, PT ;  /* 0x00000002e400720c */ /* 0x080fe20003f46270 */
[----:B-1----:R-:W-:Y:S01]  /*18f00*/  FFMA.FTZ R171, R0, R235, R14 ;  /* 0x000000eb00ab7223 */ /* 0x002fe2000001000e */
[----:B------:R-:W-:Y:S01]  /*18f10*/  ISETP.GE.AND P5, PT, R228, R3, PT ;  /* 0x00000003e400720c */ /* 0x000fe20003fa6270 */
[----:B--2---:R-:W-:Y:S01]  /*18f20*/  FFMA.FTZ R134, R0, R233, R134 ;  /* 0x000000e900867223 */ /* 0x004fe20000010086 */
[----:B------:R-:W-:Y:S01]  /*18f30*/  FSEL R21, R21, -INF , !P2 ;  /* 0xff80000015157808 */ /* 0x000fe20005000000 */
[----:B------:R-:W-:Y:S01]  /*18f40*/  FMUL.FTZ R5, R5, c[0x0][0x2ec] ;  /* 0x0000bb0005057a20 */ /* 0x000fe20000410000 */
[----:B------:R-:W-:Y:S01]  /*18f50*/  FSEL R20, R20, -INF , !P5 ;  /* 0xff80000014147808 */ /* 0x000fe20006800000 */
[----:B------:R-:W1:Y:S01]  /*18f60*/  MUFU.TANH R135, R135 ;  /* 0x0000008700877308 */ /* 0x000e620000002400 */
[----:B---3--:R-:W-:Y:S01]  /*18f70*/  FFMA.FTZ R30, R0, R235, R30 ;  /* 0x000000eb001e7223 */ /* 0x008fe2000001001e */
[-C--:B------:R-:W-:Y:S01]  /*18f80*/  ISETP.GE.AND P2, PT, R146, R3.reuse, PT ;  /* 0x000000039200720c */ /* 0x080fe20003f46270 */
[----:B------:R-:W-:Y:S01]  /*18f90*/  FMUL.FTZ R6, R6, c[0x0][0x2ec] ;  /* 0x0000bb0006067a20 */ /* 0x000fe20000410000 */
[C---:B------:R-:W-:Y:S01]  /*18fa0*/  ISETP.GE.AND P5, PT, R230.reuse, R2, PT ;  /* 0x00000002e600720c */ /* 0x040fe20003fa6270 */
[----:B------:R-:W-:Y:S01]  /*18fb0*/  FMUL.FTZ R7, R7, c[0x0][0x2ec] ;  /* 0x0000bb0007077a20 */ /* 0x000fe20000410000 */
[----:B------:R-:W-:-:S02]  /*18fc0*/  ISETP.GE.AND P1, PT, R230, R3, PT ;  /* 0x00000003e600720c */ /* 0x000fc40003f26270 */
[----:B------:R-:W2:Y:S01]  /*18fd0*/  MUFU.TANH R11, R11 ;  /* 0x0000000b000b7308 */ /* 0x000ea20000002400 */
[----:B------:R-:W-:Y:S01]  /*18fe0*/  FSEL R172, R134, -INF , !P2 ;  /* 0xff80000086ac7808 */ /* 0x000fe20005000000 */
[----:B----4-:R-:W-:Y:S01]  /*18ff0*/  FFMA.FTZ R33, R0, R149, R33 ;  /* 0x0000009500217223 */ /* 0x010fe20000010021 */
[----:B------:R-:W-:Y:S02]  /*19000*/  FSEL R171, R171, -INF , !P5 ;  /* 0xff800000abab7808 */ /* 0x000fe40006800000 */
[----:B------:R-:W-:Y:S02]  /*19010*/  FSEL R170, R30, -INF , !P1 ;  /* 0xff8000001eaa7808 */ /* 0x000fe40004800000 */
[----:B------:R-:W-:Y:S01]  /*19020*/  ISETP.GE.AND P2, PT, R148, R2, PT ;  /* 0x000000029400720c */ /* 0x000fe20003f46270 */
[----:B------:R-:W3:Y:S01]  /*19030*/  MUFU.TANH R137, R137 ;  /* 0x0000008900897308 */ /* 0x000ee20000002400 */
[----:B-1----:R-:W-:Y:S01]  /*19040*/  FFMA.FTZ R135, R0, R237, R135 ;  /* 0x000000ed00877223 */ /* 0x002fe20000010087 */
[----:B------:R-:W-:-:S02]  /*19050*/  ISETP.GE.AND P5, PT, R148, R3, PT ;  /* 0x000000039400720c */ /* 0x000fc40003fa6270 */
[----:B------:R-:W-:Y:S02]  /*19060*/  ISETP.GE.AND P1, PT, R232, R2, PT ;  /* 0x00000002e800720c */ /* 0x000fe40003f26270 */
[----:B------:R-:W-:Y:S02]  /*19070*/  FSEL R167, R33, -INF , !P2 ;  /* 0xff80000021a77808 */ /* 0x000fe40005000000 */
[----:B------:R-:W1:Y:S01]  /*19080*/  MUFU.TANH R13, R168 ;  /* 0x000000a8000d7308 */ /* 0x000e620000002400 */
[----:B--2---:R-:W-:Y:S01]  /*19090*/  FFMA.FTZ R11, R0, R149, R11 ;  /* 0x00000095000b7223 */ /* 0x004fe2000001000b */
[----:B------:R-:W-:Y:S02]  /*190a0*/  FSEL R165, R135, -INF , !P1 ;  /* 0xff80000087a57808 */ /* 0x000fe40004800000 */
[----:B------:R-:W-:Y:S02]  /*190b0*/  ISETP.GE.AND P2, PT, R232, R3, PT ;  /* 0x00000003e800720c */ /* 0x000fe40003f46270 */
[----:B------:R-:W-:-:S02]  /*190c0*/  FSEL R166, R11, -INF , !P5 ;  /* 0xff8000000ba67808 */ /* 0x000fc40006800000 */
[----:B------:R-:W2:Y:S01]  /*190d0*/  MUFU.TANH R16, R16 ;  /* 0x0000001000107308 */ /* 0x000ea20000002400 */
[----:B---3--:R-:W-:Y:S01]  /*190e0*/  FFMA.FTZ R137, R0, R237, R137 ;  /* 0x000000ed00897223 */ /* 0x008fe20000010089 */
[CC--:B------:R-:W-:Y:S02]  /*190f0*/  ISETP.GE.AND P5, PT, R236.reuse, R2.reuse, PT ;  /* 0x00000002ec00720c */ /* 0x0c0fe40003fa6270 */
[----:B------:R-:W-:Y:S02]  /*19100*/  ISETP.GE.AND P1, PT, R236, R3, PT ;  /* 0x00000003ec00720c */ /* 0x000fe40003f26270 */
[----:B------:R-:W-:Y:S02]  /*19110*/  FSEL R164, R137, -INF , !P2 ;  /* 0xff80000089a47808 */ /* 0x000fe40005000000 */
[----:B------:R-:W-:Y:S01]  /*19120*/  I2F R31, R32 ;  /* 0x00000020001f7306 */ /* 0x000fe20000201400 */
[----:B-1----:R-:W-:Y:S01]  /*19130*/  FFMA.FTZ R13, R0, R239, R13 ;  /* 0x000000ef000d7223 */ /* 0x002fe2000001000d */
[----:B------:R-:W-:Y:S01]  /*19140*/  ISETP.GE.AND P2, PT, R234, R2, PT ;  /* 0x00000002ea00720c */ /* 0x000fe20003f46270 */
[----:B------:R-:W-:-:S03]  /*19150*/  IMAD.MOV.U32 R168, RZ, RZ, R224 ;  /* 0x000000ffffa87224 */ /* 0x000fc600078e00e0 */
[----:B------:R-:W-:Y:S02]  /*19160*/  FSEL R155, R13, -INF , !P5 ;  /* 0xff8000000d9b7808 */ /* 0x000fe40006800000 */
[----:B------:R-:W1:Y:S01]  /*19170*/  MUFU.TANH R12, R169 ;  /* 0x000000a9000c7308 */ /* 0x000e620000002400 */
[----:B--2---:R-:W-:Y:S01]  /*19180*/  FFMA.FTZ R16, R0, R239, R16 ;  /* 0x000000ef00107223 */ /* 0x004fe20000010010 */
[----:B------:R-:W-:-:S04]  /*19190*/  ISETP.GE.AND P5, PT, R234, R3, PT ;  /* 0x00000003ea00720c */ /* 0x000fc80003fa6270 */
[----:B------:R-:W-:Y:S02]  /*191a0*/  FSEL R152, R16, -INF , !P1 ;  /* 0xff80000010987808 */ /* 0x000fe40004800000 */
[----:B------:R-:W2:Y:S01]  /*191b0*/  MUFU.TANH R14, R17 ;  /* 0x00000011000e7308 */ /* 0x000ea20000002400 */
[----:B------:R-:W-:-:S07]  /*191c0*/  ISETP.GE.AND P1, PT, R32, R2, PT ;  /* 0x000000022000720c */ /* 0x000fce0003f26270 */
[----:B------:R-:W3:Y:S01]  /*191d0*/  MUFU.TANH R4, R4 ;  /* 0x0000000400047308 */ /* 0x000ee20000002400 */
[----:B-1----:R-:W-:Y:S02]  /*191e0*/  FFMA.FTZ R12, R0, R151, R12 ;  /* 0x00000097000c7223 */ /* 0x002fe4000001000c */
[----:B------:R-:W-:-:S03]  /*191f0*/  IMAD.MOV.U32 R169, RZ, RZ, R225 ;  /* 0x000000ffffa97224 */ /* 0x000fc600078e00e1 */
[----:B------:R-:W-:Y:S02]  /*19200*/  FSEL R153, R12, -INF , !P2 ;  /* 0xff8000000c997808 */ /* 0x000fe40005000000 */
[----:B------:R-:W1:Y:S01]  /*19210*/  MUFU.TANH R28, R28 ;  /* 0x0000001c001c7308 */ /* 0x000e620000002400 */
[----:B--2---:R-:W-:Y:S01]  /*19220*/  FFMA.FTZ R14, R0, R151, R14 ;  /* 0x00000097000e7223 */ /* 0x004fe2000001000e */
[----:B------:R-:W-:Y:S01]  /*19230*/  BAR.SYNC.DEFER_BLOCKING 0x0 ;  /* 0x0000000000007b1d */ /* 0x000fe20000010000 */
[----:B------:R-:W-:-:S03]  /*19240*/  ISETP.GE.AND P2, PT, R32, R3, PT ;  /* 0x000000032000720c */ /* 0x000fc60003f46270 */
[----:B------:R-:W-:Y:S02]  /*19250*/  FSEL R136, R14, -INF , !P5 ;  /* 0xff8000000e887808 */ /* 0x000fe40006800000 */
[----:B------:R-:W2:Y:S01]  /*19260*/  MUFU.TANH R29, R29 ;  /* 0x0000001d001d7308 */ /* 0x000ea20000002400 */
[----:B---3--:R-:W-:Y:S01]  /*19270*/  FFMA.FTZ R4, R0, R31, R4 ;  /* 0x0000001f00047223 */ /* 0x008fe20000010004 */
[----:B------:R-:W-:-:S04]  /*19280*/  ISETP.GE.AND P5, PT, R34, R2, PT ;  /* 0x000000022200720c */ /* 0x000fc80003fa6270 */
[----:B------:R-:W-:Y:S02]  /*19290*/  FSEL R139, R4, -INF , !P1 ;  /* 0xff800000048b7808 */ /* 0x000fe40004800000 */
[----:B------:R-:W3:Y:S01]  /*192a0*/  MUFU.TANH R5, R5 ;  /* 0x0000000500057308 */ /* 0x000ee20000002400 */
[----:B------:R-:W-:Y:S01]  /*192b0*/  ISETP.GE.AND P1, PT, R34, R3, PT ;  /* 0x000000032200720c */ /* 0x000fe20003f26270 */
[----:B-1----:R-:W-:-:S05]  /*192c0*/  FFMA.FTZ R3, R0, R145, R28 ;  /* 0x0000009100037223 */ /* 0x002fca000001001c */
[----:B------:R-:W-:Y:S01]  /*192d0*/  FSEL R3, R3, -INF , !P6 ;  /* 0xff80000003037808 */ /* 0x000fe20007000000 */
[----:B------:R-:W1:Y:S01]  /*192e0*/  MUFU.TANH R6, R6 ;  /* 0x0000000600067308 */ /* 0x000e620000002400 */
[----:B--2---:R-:W-:-:S05]  /*192f0*/  FFMA.FTZ R2, R0, R145, R29 ;  /* 0x0000009100027223 */ /* 0x004fca000001001d */
[----:B------:R-:W-:Y:S02]  /*19300*/  FSEL R2, R2, -INF , !P4 ;  /* 0xff80000002027808 */ /* 0x000fe40006000000 */
[----:B------:R-:W2:Y:S01]  /*19310*/  MUFU.TANH R7, R7 ;  /* 0x0000000700077308 */ /* 0x000ea20000002400 */
[----:B---3--:R-:W-:-:S05]  /*19320*/  FFMA.FTZ R5, R0, R35, R5 ;  /* 0x0000002300057223 */ /* 0x008fca0000010005 */
[----:B------:R-:W-:Y:S01]  /*19330*/  FSEL R137, R5, -INF , !P5 ;  /* 0xff80000005897808 */ /* 0x000fe20006800000 */
[----:B-1----:R-:W-:-:S05]  /*19340*/  FFMA.FTZ R6, R0, R31, R6 ;  /* 0x0000001f00067223 */ /* 0x002fca0000010006 */
[----:B------:R-:W-:Y:S01]  /*19350*/  FSEL R138, R6, -INF , !P2 ;  /* 0xff800000068a7808 */ /* 0x000fe20005000000 */
[----:B--2---:R-:W-:-:S05]  /*19360*/  FFMA.FTZ R7, R0, R35, R7 ;  /* 0x0000002300077223 */ /* 0x004fca0000010007 */
        /* <DEDUP_REMOVED lines=62> */
.L_x_3032:
[----:B------:R-:W-:-:S05]  /*19750*/  IMAD.MOV.U32 R11, RZ, RZ, c[0x0][0x198] ;  /* 0x00006600ff0b7624 */ /* 0x000fca00078e00ff */
[----:B------:R-:W-:-:S04]  /*19760*/  LEA R11, -R11, RZ, 0x6 ;  /* 0x000000ff0b0b7211 */ /* 0x000fc800078e31ff */
[----:B------:R-:W-:Y:S02]  /*19770*/  SHF.R.S32.HI R14, RZ, 0x1f, R11 ;  /* 0x0000001fff0e7819 */ /* 0x000fe4000001140b */
.L_x_3033:
        /* <DEDUP_REMOVED lines=108> */
.L_x_3031:
        /* <DEDUP_REMOVED lines=51> */
[----:B------:R-:W1:Y:S01]  /*1a170*/  LDSM.16.MT88.4 R12, [R198+0xc000] ;  /* 0x00c00000c60c783b */ /* 0x000e620000004200 */
[----:B------:R-:W-:Y:S01]  /*1a180*/  FSEL R151, R151, RZ, P0 ;  /* 0x000000ff97977208 */ /* 0x000fe20000000000 */
[----:B------:R-:W-:-:S02]  /*1a190*/  FFMA.FTZ R144, R3, c[0x0][0x23c], -R154 ;  /* 0x00008f0003907a23 */ /* 0x000fc4000001089a */
[----:B------:R-:W-:Y:S01]  /*1a1a0*/  FADD.FTZ R5, R132, -R5 ;  /* 0x8000000584057221 */ /* 0x000fe20000010000 */
[----:B------:R-:W-:Y:S01]  /*1a1b0*/  MUFU.EX2 R142, R142 ;  /* 0x0000008e008e7308 */ /* 0x000fe20000000800 */
[--C-:B------:R-:W-:Y:S01]  /*1a1c0*/  FFMA.FTZ R140, R2, c[0x0][0x23c], -R151.reuse ;  /* 0x00008f00028c7a23 */ /* 0x100fe20000010897 */
[----:B------:R-:W-:Y:S01]  /*1a1d0*/  LDSM.16.MT88.4 R132, [R198+0xc800] ;  /* 0x00c80000c684783b */ /* 0x000fe20000004200 */
[--C-:B------:R-:W-:Y:S02]  /*1a1e0*/  FFMA.FTZ R143, R9, c[0x0][0x23c], -R154.reuse ;  /* 0x00008f00098f7a23 */ /* 0x100fe4000001089a */
[----:B------:R-:W-:Y:S02]  /*1a1f0*/  FFMA.FTZ R141, R19, c[0x0][0x23c], -R154 ;  /* 0x00008f00138d7a23 */ /* 0x000fe4000001089a */
[--C-:B------:R-:W-:Y:S01]  /*1a200*/  FFMA.FTZ R3, R8, c[0x0][0x23c], -R151.reuse ;  /* 0x00008f0008037a23 */ /* 0x100fe20000010897 */
[----:B------:R-:W-:Y:S01]  /*1a210*/  MUFU.EX2 R144, R144 ;  /* 0x0000009000907308 */ /* 0x000fe20000000800 */
[----:B------:R-:W-:-:S02]  /*1a220*/  FFMA.FTZ R2, R18, c[0x0][0x23c], -R151 ;  /* 0x00008f0012027a23 */ /* 0x000fc40000010897 */
[----:B------:R-:W-:Y:S01]  /*1a230*/  FFMA.FTZ R147, R10, c[0x0][0x23c], -R151 ;  /* 0x00008f000a937a23 */ /* 0x000fe20000010897 */
[----:B------:R-:W2:Y:S01]  /*1a240*/  LDSM.16.MT88.4 R16, [R200+0xc000] ;  /* 0x00c00000c810783b */ /* 0x000ea20000004200 */
[----:B------:R-:W-:Y:S02]  /*1a250*/  FMUL.FTZ R149, R4, c[0x0][0x23c] ;  /* 0x00008f0004957a20 */ /* 0x000fe40000410000 */
[----:B------:R-:W-:Y:S01]  /*1a260*/  FMUL.FTZ R148, R5, c[0x0][0x23c] ;  /* 0x00008f0005947a20 */ /* 0x000fe20000410000 */
[----:B------:R-:W3:Y:S01]  /*1a270*/  MUFU.EX2 R143, R143 ;  /* 0x0000008f008f7308 */ /* 0x000ee20000000800 */
[----:B------:R-:W4:Y:S01]  /*1a280*/  LDSM.16.MT88.4 R8, [R197+0xc000] ;  /* 0x00c00000c508783b */ /* 0x000f220000004200 */
[--C-:B------:R-:W-:Y:S02]  /*1a290*/  FFMA.FTZ R156, R27, c[0x0][0x23c], -R154.reuse ;  /* 0x00008f001b9c7a23 */ /* 0x100fe4000001089a */
[--C-:B------:R-:W-:Y:S02]  /*1a2a0*/  FFMA.FTZ R157, R25, c[0x0][0x23c], -R154.reuse ;  /* 0x00008f00199d7a23 */ /* 0x100fe4000001089a */
[----:B------:R-:W-:-:S02]  /*1a2b0*/  FFMA.FTZ R158, R23, c[0x0][0x23c], -R154 ;  /* 0x00008f00179e7a23 */ /* 0x000fc4000001089a */
[----:B------:R-:W5:Y:S01]  /*1a2c0*/  MUFU.EX2 R141, R141 ;  /* 0x0000008d008d7308 */ /* 0x000f620000000800 */
[--C-:B------:R-:W-:Y:S02]  /*1a2d0*/  FFMA.FTZ R159, R21, c[0x0][0x23c], -R154.reuse ;  /* 0x00008f00159f7a23 */ /* 0x100fe4000001089a */
[--C-:B------:R-:W-:Y:S02]  /*1a2e0*/  FFMA.FTZ R160, R26, c[0x0][0x23c], -R151.reuse ;  /* 0x00008f001aa07a23 */ /* 0x100fe40000010897 */
[--C-:B------:R-:W-:Y:S02]  /*1a2f0*/  FFMA.FTZ R163, R24, c[0x0][0x23c], -R151.reuse ;  /* 0x00008f0018a37a23 */ /* 0x100fe40000010897 */
[--C-:B------:R-:W-:Y:S01]  /*1a300*/  FFMA.FTZ R161, R22, c[0x0][0x23c], -R151.reuse ;  /* 0x00008f0016a17a23 */ /* 0x100fe20000010897 */
[----:B------:R-:W-:Y:S01]  /*1a310*/  MUFU.EX2 R140, R140 ;  /* 0x0000008c008c7308 */ /* 0x000fe20000000800 */
[----:B---3--:R-:W-:Y:S01]  /*1a320*/  F2FP.PACK_AB R4, R143, R144 ;  /* 0x000000908f04723e */ /* 0x008fe200000000ff */
[----:B------:R-:W-:Y:S01]  /*1a330*/  FFMA.FTZ R162, R20, c[0x0][0x23c], -R151 ;  /* 0x00008f0014a27a23 */ /* 0x000fe20000010897 */
[----:B------:R-:W-:Y:S01]  /*1a340*/  LDSM.16.MT88.4 R24, [R200+0xe800] ;  /* 0x00e80000c818783b */ /* 0x000fe20000004200 */
[----:B------:R-:W-:-:S02]  /*1a350*/  FFMA.FTZ R174, R171, c[0x0][0x23c], -R154 ;  /* 0x00008f00abae7a23 */ /* 0x000fc4000001089a */
[--C-:B------:R-:W-:Y:S01]  /*1a360*/  FFMA.FTZ R176, R165, c[0x0][0x23c], -R154.reuse ;  /* 0x00008f00a5b07a23 */ /* 0x100fe2000001089a */
[----:B------:R-:W-:Y:S01]  /*1a370*/  LDSM.16.MT88.4 R20, [R198+0xe800] ;  /* 0x00e80000c614783b */ /* 0x000fe20000004200 */
[----:B------:R-:W3:Y:S01]  /*1a380*/  MUFU.EX2 R3, R3 ;  /* 0x0000000300037308 */ /* 0x000ee20000000800 */
[----:B-----5:R-:W-:Y:S01]  /*1a390*/  F2FP.PACK_AB R6, R141, R142 ;  /* 0x0000008e8d06723e */ /* 0x020fe200000000ff */
        /* <DEDUP_REMOVED lines=8> */
[----:B------:R-:W5:Y:S01]  /*1a420*/  MUFU.EX2 R147, R147 ;  /* 0x0000009300937308 */ /* 0x000f620000000800 */
[----:B---3--:R-:W-:Y:S01]  /*1a430*/  F2FP.PACK_AB R5, R3, R140 ;  /* 0x0000008c0305723e */ /* 0x008fe200000000ff */
[--C-:B------:R-:W-:Y:S02]  /*1a440*/  FFMA.FTZ R155, R155, c[0x0][0x23c], -R154.reuse ;  /* 0x00008f009b9b7a23 */ /* 0x100fe4000001089a */
[----:B------:R-:W-:Y:S02]  /*1a450*/  FFMA.FTZ R153, R139, c[0x0][0x23c], -R154 ;  /* 0x00008f008b997a23 */ /* 0x000fe4000001089a */
[----:B------:R-:W-:-:S02]  /*1a460*/  FFMA.FTZ R152, R152, c[0x0][0x23c], -R151 ;  /* 0x00008f0098987a23 */ /* 0x000fc40000010897 */
[----:B------:R-:W3:Y:S01]  /*1a470*/  MUFU.EX2 R149, R149 ;  /* 0x0000009500957308 */ /* 0x000ee20000000800 */
[--C-:B------:R-:W-:Y:S02]  /*1a480*/  FFMA.FTZ R175, R136, c[0x0][0x23c], -R151.reuse ;  /* 0x00008f0088af7a23 */ /* 0x100fe40000010897 */
[--C-:B------:R-:W-:Y:S02]  /*1a490*/  FFMA.FTZ R172, R138, c[0x0][0x23c], -R151.reuse ;  /* 0x00008f008aac7a23 */ /* 0x100fe40000010897 */
[----:B------:R-:W-:Y:S02]  /*1a4a0*/  FFMA.FTZ R154, R137, c[0x0][0x23c], -R154 ;  /* 0x00008f00899a7a23 */ /* 0x000fe4000001089a */
[----:B------:R-:W-:Y:S01]  /*1a4b0*/  FFMA.FTZ R151, R150, c[0x0][0x23c], -R151 ;  /* 0x00008f0096977a23 */ /* 0x000fe20000010897 */
[----:B------:R-:W1:Y:S01]  /*1a4c0*/  MUFU.EX2 R148, R148 ;  /* 0x0000009400947308 */ /* 0x000e620000000800 */
[----:B-----5:R-:W-:Y:S01]  /*1a4d0*/  F2FP.PACK_AB R7, R147, R2 ;  /* 0x000000029307723e */ /* 0x020fe200000000ff */
[----:B------:R-:W-:Y:S01]  /*1a4e0*/  LDSM.16.MT88.4 R136, [R198+0xd800] ;  /* 0x00d80000c688783b */ /* 0x000fe20000004200 */
[----:B---3--:R-:W-:-:S05]  /*1a4f0*/  FMUL.FTZ R120, R120, R149 ;  /* 0x0000009578787220 */ /* 0x008fca0000410000 */
[----:B------:R-:W-:Y:S01]  /*1a500*/  MUFU.EX2 R156, R156 ;  /* 0x0000009c009c7308 */ /* 0x000fe20000000800 */
[-C--:B------:R-:W-:Y:S02]  /*1a510*/  FMUL.FTZ R121, R121, R149.reuse ;  /* 0x0000009579797220 */ /* 0x080fe40000410000 */
[-C--:B------:R-:W-:Y:S02]  /*1a520*/  FMUL.FTZ R116, R116, R149.reuse ;  /* 0x0000009574747220 */ /* 0x080fe40000410000 */
[----:B------:R-:W-:Y:S02]  /*1a530*/  FMUL.FTZ R117, R117, R149 ;  /* 0x0000009575757220 */ /* 0x000fe40000410000 */
[-C--:B-1----:R-:W-:Y:S01]  /*1a540*/  FMUL.FTZ R122, R122, R148.reuse ;  /* 0x000000947a7a7220 */ /* 0x082fe20000410000 */
        /* <DEDUP_REMOVED lines=31> */
[C---:B----4-:R-:W-:Y:S01]  /*1a740*/  HMMA.16816.F32 R112, R4.reuse, R8, R112 ;  /* 0x000000080470723c */ /* 0x050fe20000001870 */
[-C--:B------:R-:W-:Y:S02]  /*1a750*/  FMUL.FTZ R37, R37, R149.reuse ;  /* 0x0000009525257220 */ /* 0x080fe40000410000 */
[-C--:B------:R-:W-:Y:S01]  /*1a760*/  FMUL.FTZ R38, R38, R148.reuse ;  /* 0x0000009426267220 */ /* 0x080fe20000410000 */
[----:B------:R-:W-:Y:S01]  /*1a770*/  MUFU.EX2 R161, R161 ;  /* 0x000000a100a17308 */ /* 0x000fe20000000800 */
[----:B------:R-:W-:Y:S02]  /*1a780*/  FMUL.FTZ R39, R39, R148 ;  /* 0x0000009427277220 */ /* 0x000fe40000410000 */
[-C--:B------:R-:W-:Y:S01]  /*1a790*/  FMUL.FTZ R40, R40, R149.reuse ;  /* 0x0000009528287220 */ /* 0x080fe20000410000 */
[----:B------:R-:W-:Y:S01]  /*1a7a0*/  HMMA.16816.F32 R108, R4, R10, R108 ;  /* 0x0000000a046c723c */ /* 0x000fe2000000186c */
[----:B------:R-:W4:Y:S01]  /*1a7b0*/  LDSM.16.MT88.4 R8, [R198+0xe000] ;  /* 0x00e00000c608783b */ /* 0x000f220000004200 */
        /* <DEDUP_REMOVED lines=31> */
[----:B----4-:R-:W-:Y:S01]  /*1a9b0*/  HMMA.16816.F32 R44, R4, R8, R44 ;  /* 0x00000008042c723c */ /* 0x010fe2000000182c */
[----:B------:R-:W-:-:S02]  /*1a9c0*/  FMUL.FTZ R61, R61, R149 ;  /* 0x000000953d3d7220 */ /* 0x000fc40000410000 */
[-C--:B------:R-:W-:Y:S01]  /*1a9d0*/  FMUL.FTZ R62, R62, R148.reuse ;  /* 0x000000943e3e7220 */ /* 0x080fe20000410000 */
[----:B------:R-:W4:Y:S01]  /*1a9e0*/  MUFU.EX2 R165, R165 ;  /* 0x000000a500a57308 */ /* 0x000f220000000800 */
        /* <DEDUP_REMOVED lines=97> */
[----:B----4-:R-:W-:Y:S01]  /*1b000*/  FADD.FTZ R3, R165, R162 ;  /* 0x000000a2a5037221 */ /* 0x010fe20000010000 */
        /* <DEDUP_REMOVED lines=123> */
.L_x_3028:
        /* <DEDUP_REMOVED lines=14> */
.L_x_3038:
        /* <DEDUP_REMOVED lines=64> */
.L_x_3035:
[----:B------:R-:W-:Y:S02]  /*1bca0*/  LOP3.LUT P6, RZ, R216, 0x1, RZ, 0xc0, !PT ;  /* 0x00000001d8ff7812 */ /* 0x000fe400078cc0ff */
[-C--:B------:R-:W-:Y:S02]  /*1bcb0*/  LEA R138, P1, R6, R168.reuse, 0x1 ;  /* 0x000000a8068a7211 */ /* 0x080fe400078208ff */
[----:B------:R-:W-:Y:S02]  /*1bcc0*/  LOP3.LUT P5, RZ, R216, 0x2, RZ, 0xc0, !PT ;  /* 0x00000002d8ff7812 */ /* 0x000fe400078ac0ff */
[-C--:B------:R-:W-:Y:S02]  /*1bcd0*/  LEA.HI.X R139, R6, R169.reuse, R2, 0x1, P1 ;  /* 0x000000a9068b7211 */ /* 0x080fe400008f0c02 */
[----:B------:R-:W-:Y:S02]  /*1bce0*/  LOP3.LUT P4, RZ, R216, 0x4, RZ, 0xc0, !PT ;  /* 0x00000004d8ff7812 */ /* 0x000fe4000788c0ff */
[----:B------:R-:W-:Y:S03]  /*1bcf0*/  IADD3 R7, P0, R6, UR7, RZ ;  /* 0x0000000706077c10 */ /* 0x000fe6000ff1e0ff */
[----:B------:R-:W-:Y:S01]  /*1bd00*/  @!PT LDS RZ, [RZ] ;  /* 0x00000000fffff984 */ /* 0x000fe20000000800 */
[----:B------:R-:W-:Y:S01]  /*1bd10*/  @!PT LDS RZ, [RZ] ;  /* 0x00000000fffff984 */ /* 0x000fe20000000800 */
[----:B------:R-:W-:Y:S01]  /*1bd20*/  @!PT LDS RZ, [RZ] ;  /* 0x00000000fffff984 */ /* 0x000fe20000000800 */
[----:B------:R1:W-:Y:S01]  /*1bd30*/  @P6 LDGSTS.E.BYPASS.LTC128B.128 [R211+0xc000], [R138.64] ;  /* 0x0c0000008ad36fae */ /* 0x0003e2000b901d48 */
[C---:B------:R-:W-:Y:S02]  /*1bd40*/  @P6 LEA R12, P2, R7.reuse, R168, 0x1 ;  /* 0x000000a8070c6211 */ /* 0x040fe400078408ff */
[C---:B------:R-:W-:Y:S02]  /*1bd50*/  IADD3.X R4, R208.reuse, R2, RZ, P0, !PT ;  /* 0x00000002d0047210 */ /* 0x040fe400007fe4ff */
[C---:B------:R-:W-:Y:S01]  /*1bd60*/  @P5 LEA R8, P1, R7.reuse, R168, 0x1 ;  /* 0x000000a807085211 */ /* 0x040fe200078208ff */
[----:B------:R-:W-:Y:S01]  /*1bd70*/  @!P6 STS.128 [R211+0xc000], RZ ;  /* 0x00c000ffd300e388 */ /* 0x000fe20000000c00 */
[CCC-:B------:R-:W-:Y:S02]  /*1bd80*/  @P6 LEA.HI.X R13, R7.reuse, R169.reuse, R4.reuse, 0x1, P2 ;  /* 0x000000a9070d6211 */ /* 0x1c0fe400010f0c04 */
[CCC-:B------:R-:W-:Y:S02]  /*1bd90*/  @P5 LEA.HI.X R9, R7.reuse, R169.reuse, R4.reuse, 0x1, P1 ;  /* 0x000000a907095211 */ /* 0x1c0fe400008f0c04 */
[C---:B------:R-:W-:Y:S01]  /*1bda0*/  IADD3 R5, P0, R7.reuse, UR7, RZ ;  /* 0x0000000707057c10 */ /* 0x040fe2000ff1e0ff */
[----:B------:R-:W-:Y:S01]  /*1bdb0*/  @!PT LDS RZ, [RZ] ;  /* 0x00000000fffff984 */ /* 0x000fe20000000800 */
[----:B------:R-:W-:Y:S01]  /*1bdc0*/  @!PT LDS RZ, [RZ] ;  /* 0x00000000fffff984 */ /* 0x000fe20000000800 */
[----:B------:R-:W-:Y:S01]  /*1bdd0*/  @!PT LDS RZ, [RZ] ;  /* 0x00000000fffff984 */ /* 0x000fe20000000800 */
[----:B------:R1:W-:Y:S03]  /*1bde0*/  @P5 LDGSTS.E.BYPASS.LTC128B.128 [R211+0xe000], [R138.64+0x80] ;  /* 0x0e0000808ad35fae */ /* 0x0003e6000b901d48 */
[C---:B------:R-:W-:Y:S02]  /*1bdf0*/  IADD3.X R2, R208.reuse, R4, RZ, P0, !PT ;  /* 0x00000004d0027210 */ /* 0x040fe400007fe4ff */
[-C--:B------:R-:W-:Y:S01]  /*1be00*/  @P4 LEA R6, P0, R7, R168.reuse, 0x1 ;  /* 0x000000a807064211 */ /* 0x080fe200078008ff */
[----:B------:R-:W-:Y:S01]  /*1be10*/  @!P5 STS.128 [R211+0xe000], RZ ;  /* 0x00e000ffd300d388 */ /* 0x000fe20000000c00 */
[-C--:B------:R-:W-:Y:S02]  /*1be20*/  @P6 LEA R10, P2, R5, R168.reuse, 0x1 ;  /* 0x000000a8050a6211 */ /* 0x080fe400078408ff */
[-C--:B------:R-:W-:Y:S02]  /*1be30*/  @P4 LEA.HI.X R7, R7, R169.reuse, R4, 0x1, P0 ;  /* 0x000000a907074211 */ /* 0x080fe400000f0c04 */
[CCC-:B------:R-:W-:Y:S01]  /*1be40*/  @P6 LEA.HI.X R11, R5.reuse, R169.reuse, R2.reuse, 0x1, P2 ;  /* 0x000000a9050b6211 */ /* 0x1c0fe200010f0c02 */
[----:B------:R-:W-:Y:S01]  /*1be50*/  @!PT LDS RZ, [RZ] ;  /* 0x00000000fffff984 */ /* 0x000fe20000000800 */
[----:B------:R-:W-:Y:S01]  /*1be60*/  @!PT LDS RZ, [RZ] ;  /* 0x00000000fffff984 */ /* 0x000fe20000000800 */
[----:B------:R-:W-:Y:S01]  /*1be70*/  @!PT LDS RZ, [RZ] ;  /* 0x00000000fffff984 */ /* 0x000fe20000000800 */
[----:B------:R1:W-:Y:S01]  /*1be80*/  @P4 LDGSTS.E.BYPASS.LTC128B.128 [R211+0x10000], [R138.64+0x100] ;  /* 0x100001008ad34fae */ /* 0x0003e2000b901d48 */
[CC--:B------:R-:W-:Y:S02]  /*1be90*/  @P5 LEA R16, P1, R5.reuse, R168.reuse, 0x1 ;  /* 0x000000a805105211 */ /* 0x0c0fe400078208ff */
[C---:B------:R-:W-:Y:S02]  /*1bea0*/  @P4 LEA R14, P0, R5.reuse, R168, 0x1 ;  /* 0x000000a8050e4211 */ /* 0x040fe400078008ff */
[CCC-:B------:R-:W-:Y:S01]  /*1beb0*/  @P5 LEA.HI.X R17, R5.reuse, R169.reuse, R2.reuse, 0x1, P1 ;  /* 0x000000a905115211 */ /* 0x1c0fe200008f0c02 */
[----:B------:R-:W-:Y:S01]  /*1bec0*/  @!P4 STS.128 [R211+0x10000], RZ ;  /* 0x010000ffd300c388 */ /* 0x000fe20000000c00 */
[CC--:B------:R-:W-:Y:S02]  /*1bed0*/  @P4 LEA.HI.X R15, R5.reuse, R169.reuse, R2, 0x1, P0 ;  /* 0x000000a9050f4211 */ /* 0x0c0fe400000f0c02 */
[----:B------:R-:W-:Y:S03]  /*1bee0*/  IADD3 R4, P2, R5, UR7, RZ ;  /* 0x0000000705047c10 */ /* 0x000fe6000ff5e0ff */
[----:B------:R-:W-:Y:S01]  /*1bef0*/  @!PT LDS RZ, [RZ] ;  /* 0x00000000fffff984 */ /* 0x000fe20000000800 */
[----:B------:R-:W-:Y:S01]  /*1bf00*/  @!PT LDS RZ, [RZ] ;  /* 0x00000000fffff984 */ /* 0x000fe20000000800 */
[----:B------:R-:W-:Y:S01]  /*1bf10*/  @!PT LDS RZ, [RZ] ;  /* 0x00000000fffff984 */ /* 0x000fe20000000800 */
[----:B------:R2:W-:Y:S01]  /*1bf20*/  @P6 LDGSTS.E.BYPASS.LTC128B.128 [R211+0xc800], [R12.64] ;  /* 0x0c8000000cd36fae */ /* 0x0005e2000b901d48 */
[----:B------:R-:W-:Y:S02]  /*1bf30*/  IADD3.X R2, R208, R2, RZ, P2, !PT ;  /* 0x00000002d0027210 */ /* 0x000fe400017fe4ff */
[CC--:B------:R-:W-:Y:S02]  /*1bf40*/  @P6 LEA R22, P2, R4.reuse, R168.reuse, 0x1 ;  /* 0x000000a804166211 */ /* 0x0c0fe400078408ff */
[CC--:B------:R-:W-:Y:S01]  /*1bf50*/  @P5 LEA R20, P1, R4.reuse, R168.reuse, 0x1 ;  /* 0x000000a804145211 */ /* 0x0c0fe200078208ff */
[----:B------:R-:W-:Y:S01]  /*1bf60*/  @!P6 STS.128 [R211+0xc800], RZ ;  /* 0x00c800ffd300e388 */ /* 0x000fe20000000c00 */
[CCC-:B------:R-:W-:Y:S02]  /*1bf70*/  @P6 LEA.HI.X R23, R4.reuse, R169.reuse, R2.reuse, 0x1, P2 ;  /* 0x000000a904176211 */ /* 0x1c0fe400010f0c02 */
[CCC-:B------:R-:W-:Y:S02]  /*1bf80*/  @P5 LEA.HI.X R21, R4.reuse, R169.reuse, R2.reuse, 0x1, P1 ;  /* 0x000000a904155211 */ /* 0x1c0fe400008f0c02 */
[C---:B------:R-:W-:Y:S01]  /*1bf90*/  @P4 LEA R28, P0, R4.reuse, R168, 0x1 ;  /* 0x000000a8041c4211 */ /* 0x040fe200078008ff */
[----:B------:R-:W-:Y:S01]  /*1bfa0*/  @!PT LDS RZ, [RZ] ;  /* 0x00000000fffff984 */ /* 0x000fe20000000800 */
[----:B------:R-:W-:Y:S01]  /*1bfb0*/  @!PT LDS RZ, [RZ] ;  /* 0x00000000fffff984 */ /* 0x000fe20000000800 */
[----:B------:R-:W-:Y:S01]  /*1bfc0*/  @!PT LDS RZ, [RZ] ;  /* 0x00000000fffff984 */ /* 0x000fe20000000800 */
[----:B------:R3:W-:Y:S03]  /*1bfd0*/  @P5 LDGSTS.E.BYPASS.LTC128B.128 [R211+0xe800], [R8.64+0x80] ;  /* 0x0e80008008d35fae */ /* 0x0007e6000b901d48 */
[----:B------:R-:W-:Y:S02]  /*1bfe0*/  @P4 LEA.HI.X R29, R4, R169, R2, 0x1, P0 ;  /* 0x000000a9041d4211 */ /* 0x000fe400000f0c02 */
[----:B------:R-:W-:Y:S01]  /*1bff0*/  ISETP.GE.AND P0, PT, R215, 0x2, PT ;  /* 0x00000002d700780c */ /* 0x000fe20003f06270 */
        /* <DEDUP_REMOVED lines=37> */
[----:B------:R-:W4:Y:S06]  /*1c250*/  LDSM.16.M88.4 R144, [R205+0x6000] ;  /* 0x00600000cd90783b */ /* 0x000f2c0000000200 */
[----:B-----5:R-:W2:Y:S06]  /*1c260*/  LDSM.16.M88.4 R16, [R205+0x6800] ;  /* 0x00680000cd10783b */ /* 0x020eac0000000200 */
[----:B------:R-:W1:Y:S06]  /*1c270*/  LDSM.16.M88.4 R24, [R205+0x7000] ;  /* 0x00700000cd18783b */ /* 0x000e6c0000000200 */
[----:B------:R-:W0:Y:S06]  /*1c280*/  LDGDEPBAR ;  /* 0x00000000000079af */ /* 0x000e2c0000000000 */
[----:B------:R-:W5:Y:S06]  /*1c290*/  LDSM.16.M88.4 R32, [R205+0x7800] ;  /* 0x00780000cd20783b */ /* 0x000f6c0000000200 */
[----:B------:R-:W-:Y:S06]  /*1c2a0*/  LDSM.16.M88.4 R132, [R204] ;  /* 0x00000000cc84783b */ /* 0x000fec0000000200 */
[----:B------:R-:W5:Y:S01]  /*1c2b0*/  LDSM.16.M88.4 R148, [R203] ;  /* 0x00000000cb94783b */ /* 0x000f620000000200 */
[C---:B----4-:R-:W-:Y:S05]  /*1c2c0*/  HMMA.16816.F32 R4, R140.reuse, R144, RZ ;  /* 0x000000908c04723c */ /* 0x050fea00000018ff */
[----:B------:R-:W4:Y:S03]  /*1c2d0*/  LDSM.16.M88.4 R152, [R195] ;  /* 0x00000000c398783b */ /* 0x000f260000000200 */
[C---:B---3--:R-:W-:Y:S03]  /*1c2e0*/  HMMA.16816.F32 R8, R140.reuse, R146, RZ ;  /* 0x000000928c08723c */ /* 0x048fe600000018ff */
[----:B------:R-:W3:Y:S06]  /*1c2f0*/  LDSM.16.M88.4 R156, [R194] ;  /* 0x00000000c29c783b */ /* 0x000eec0000000200 */
[----:B------:R-:W3:Y:S01]  /*1c300*/  LDSM.16.M88.4 R160, [R193] ;  /* 0x00000000c1a0783b */ /* 0x000ee20000000200 */
[C---:B--2---:R-:W-:Y:S05]  /*1c310*/  HMMA.16816.F32 R12, R140.reuse, R16, RZ ;  /* 0x000000108c0c723c */ /* 0x044fea00000018ff */
[----:B------:R-:W-:Y:S03]  /*1c320*/  LDSM.16.M88.4 R164, [R202] ;  /* 0x00000000caa4783b */ /* 0x000fe60000000200 */
[C---:B------:R-:W-:Y:S03]  /*1c330*/  HMMA.16816.F32 R16, R140.reuse, R18, RZ ;  /* 0x000000128c10723c */ /* 0x040fe600000018ff */
[----:B------:R-:W2:Y:S05]  /*1c340*/  LDSM.16.M88.4 R168, [R199+0x6000] ;  /* 0x00600000c7a8783b */ /* 0x000eaa0000000200 */
[C---:B-1----:R-:W-:Y:S01]  /*1c350*/  HMMA.16816.F32 R20, R140.reuse, R24, RZ ;  /* 0x000000188c14723c */ /* 0x042fe200000018ff */
[----:B------:R-:W-:Y:S06]  /*1c360*/  LDSM.16.M88.4 R144, [R199+0x7000] ;  /* 0x00700000c790783b */ /* 0x000fec0000000200 */
[----:B------:R-:W-:Y:S01]  /*1c370*/  LDSM.16.M88.4 R172, [R199+0x7800] ;  /* 0x00780000c7ac783b */ /* 0x000fe20000000200 */
[C---:B------:R-:W-:Y:S05]  /*1c380*/  HMMA.16816.F32 R24, R140.reuse, R26, RZ ;  /* 0x0000001a8c18723c */ /* 0x040fea00000018ff */
[----:B------:R-:W-:Y:S03]  /*1c390*/  LDSM.16.M88.4 R176, [R201] ;  /* 0x00000000c9b0783b */ /* 0x000fe60000000200 */
[C---:B-----5:R-:W-:Y:S03]  /*1c3a0*/  HMMA.16816.F32 R28, R140.reuse, R32, RZ ;  /* 0x000000208c1c723c */ /* 0x060fe600000018ff */
[----:B------:R-:W-:Y:S05]  /*1c3b0*/  LDSM.16.M88.4 R180, [R192] ;  /* 0x00000000c0b4783b */ /* 0x000fea0000000200 */
[----:B------:R-:W-:Y:S01]  /*1c3c0*/  HMMA.16816.F32 R32, R140, R34, RZ ;  /* 0x000000228c20723c */ /* 0x000fe200000018ff */
[----:B------:R-:W1:Y:S07]  /*1c3d0*/  LDSM.16.M88.4 R140, [R199+0x6800] ;  /* 0x00680000c78c783b */ /* 0x000e6e0000000200 */
[C---:B------:R-:W-:Y:S08]  /*1c3e0*/  HMMA.16816.F32 R4, R132.reuse, R148, R4 ;  /* 0x000000948404723c */ /* 0x040ff00000001804 */
[C---:B------:R-:W-:Y:S01]  /*1c3f0*/  HMMA.16816.F32 R8, R132.reuse, R150, R8 ;  /* 0x000000968408723c */ /* 0x040fe20000001808 */
[----:B------:R-:W-:Y:S07]  /*1c400*/  LDSM.16.M88.4 R148, [R192+0x1000] ;  /* 0x00100000c094783b */ /* 0x000fee0000000200 */
        /* <DEDUP_REMOVED lines=9> */
[----:B------:R-:W4:Y:S01]  /*1c4a0*/  LDSM.16.M88.4 R160, [R205+0x8000] ;  /* 0x00800000cda0783b */ /* 0x000f220000000200 */
[C---:B--2---:R-:W-:Y:S08]  /*1c4b0*/  HMMA.16816.F32 R4, R164.reuse, R168, R4 ;  /* 0x000000a8a404723c */ /* 0x044ff00000001804 */
[C---:B------:R-:W-:Y:S01]  /*1c4c0*/  HMMA.16816.F32 R8, R164.reuse, R170, R8 ;  /* 0x000000aaa408723c */ /* 0x040fe20000001808 */
[----:B------:R-:W-:Y:S07]  /*1c4d0*/  LDSM.16.M88.4 R168, [R204+0x2000] ;  /* 0x00200000cca8783b */ /* 0x000fee0000000200 */
[C---:B-1----:R-:W-:Y:S08]  /*1c4e0*/  HMMA.16816.F32 R12, R164.reuse, R140, R12 ;  /* 0x0000008ca40c723c */ /* 0x042ff0000000180c */
[C---:B------:R-:W-:Y:S01]  /*1c4f0*/  HMMA.16816.F32 R16, R164.reuse, R142, R16 ;  /* 0x0000008ea410723c */ /* 0x040fe20000001810 */
[----:B------:R-:W1:Y:S07]  /*1c500*/  LDSM.16.M88.4 R140, [R205+0x8800] ;  /* 0x00880000cd8c783b */ /* 0x000e6e0000000200 */
[C---:B------:R-:W-:Y:S08]  /*1c510*/  HMMA.16816.F32 R20, R164.reuse, R144, R20 ;  /* 0x00000090a414723c */ /* 0x040ff00000001814 */
[C---:B------:R-:W-:Y:S01]  /*1c520*/  HMMA.16816.F32 R24, R164.reuse, R146, R24 ;  /* 0x00000092a418723c */ /* 0x040fe20000001818 */
[----:B------:R-:W2:Y:S07]  /*1c530*/  LDSM.16.M88.4 R144, [R205+0x9000] ;  /* 0x00900000cd90783b */ /* 0x000eae0000000200 */
[C---:B------:R-:W-:Y:S08]  /*1c540*/  HMMA.16816.F32 R28, R164.reuse, R172, R28 ;  /* 0x000000aca41c723c */ /* 0x040ff0000000181c */
[----:B------:R-:W-:Y:S01]  /*1c550*/  HMMA.16816.F32 R32, R164, R174, R32 ;  /* 0x000000aea420723c */ /* 0x000fe20000001820 */
[----:B------:R-:W5:Y:S06]  /*1c560*/  LDSM.16.M88.4 R164, [R205+0x9800] ;  /* 0x00980000cda4783b */ /* 0x000f6c0000000200 */
[----:B------:R-:W1:Y:S01]  /*1c570*/  LDSM.16.M88.4 R172, [R191] ;  /* 0x00000000bfac783b */ /* 0x000e620000000200 */
        /* <DEDUP_REMOVED lines=13> */
[C---:B----4-:R-:W-:Y:S08]  /*1c650*/  HMMA.16816.F32 R4, R156.reuse, R160, R4 ;  /* 0x000000a09c04723c */ /* 0x050ff00000001804 */
        /* <DEDUP_REMOVED lines=10> */
[----:B------:R-:W4:Y:S06]  /*1c700*/  LDSM.16.M88.4 R156, [R199+0x9800] ;  /* 0x00980000c79c783b */ /* 0x000f2c0000000200 */
[----:B------:R-:W5:Y:S01]  /*1c710*/  LDSM.16.M88.4 R164, [R192+0x2000] ;  /* 0x00200000c0a4783b */ /* 0x000f620000000200 */
        /* <DEDUP_REMOVED lines=24> */
[----:B------:R-:W4:Y:S06]  /*1c8a0*/  LDSM.16.M88.4 R156, [R205+0xb800] ;  /* 0x00b80000cd9c783b */ /* 0x000f2c0000000200 */
[----:B------:R-:W1:Y:S01]  /*1c8b0*/  LDSM.16.M88.4 R176, [R204+0x4000] ;  /* 0x00400000ccb0783b */ /* 0x000e620000000200 */
[C---:B-----5:R-:W-:Y:S08]  /*1c8c0*/  HMMA.16816.F32 R4, R160.reuse, R164, R4 ;  /* 0x000000a4a004723c */ /* 0x060ff00000001804 */
[C---:B------:R-:W-:Y:S01]  /*1c8d0*/  HMMA.16816.F32 R8, R160.reuse, R166, R8 ;  /* 0x000000a6a008723c */ /* 0x040fe20000001808 */
[----:B------:R-:W-:Y:S07]  /*1c8e0*/  LDSM.16.M88.4 R164, [R199+0xa000] ;  /* 0x00a00000c7a4783b */ /* 0x000fee0000000200 */
[C---:B---3--:R-:W-:Y:S08]  /*1c8f0*/  HMMA.16816.F32 R12, R160.reuse, R132, R12 ;  /* 0x00000084a00c723c */ /* 0x048ff0000000180c */
[C---:B------:R-:W-:Y:S01]  /*1c900*/  HMMA.16816.F32 R16, R160.reuse, R134, R16 ;  /* 0x00000086a010723c */ /* 0x040fe20000001810 */
[----:B------:R-:W3:Y:S07]  /*1c910*/  LDSM.16.M88.4 R132, [R186] ;  /* 0x00000000ba84783b */ /* 0x000eee0000000200 */
[C---:B------:R-:W-:Y:S08]  /*1c920*/  HMMA.16816.F32 R20, R160.reuse, R148, R20 ;  /* 0x00000094a014723c */ /* 0x040ff00000001814 */
[C---:B------:R-:W-:Y:S01]  /*1c930*/  HMMA.16816.F32 R24, R160.reuse, R150, R24 ;  /* 0x00000096a018723c */ /* 0x040fe20000001818 */
[----:B------:R-:W5:Y:S07]  /*1c940*/  LDSM.16.M88.4 R148, [R185] ;  /* 0x00000000b994783b */ /* 0x000f6e0000000200 */
        /* <DEDUP_REMOVED lines=17> */
[C---:B------:R-:W-:Y:S08]  /*1ca60*/  HMMA.16816.F32 R4, R176.reuse, R180, R4 ;  /* 0x000000b4b004723c */ /* 0x040ff00000001804 */
[C---:B------:R-:W-:Y:S08]  /*1ca70*/  HMMA.16816.F32 R8, R176.reuse, R182, R8 ;  /* 0x000000b6b008723c */ /* 0x040ff00000001808 */
[C---:B---3--:R-:W-:Y:S08]  /*1ca80*/  HMMA.16816.F32 R12, R176.reuse, R132, R12 ;  /* 0x00000084b00c723c */ /* 0x048ff0000000180c */
[C---:B------:R-:W-:Y:S01]  /*1ca90*/  HMMA.16816.F32 R16, R176.reuse, R134, R16 ;  /* 0x00000086b010723c */ /* 0x040fe20000001810 */
[----:B------:R-:W3:Y:S07]  /*1caa0*/  LDSM.16.M88.4 R132, [R192+0x4800] ;  /* 0x00480000c084783b */ /* 0x000eee0000000200 */
[C---:B-----5:R-:W-:Y:S08]  /*1cab0*/  HMMA.16816.F32 R20, R176.reuse, R148, R20 ;  /* 0x00000094b014723c */ /* 0x060ff00000001814 */
[C---:B------:R-:W-:Y:S08]  /*1cac0*/  HMMA.16816.F32 R24, R176.reuse, R150, R24 ;  /* 0x00000096b018723c */ /* 0x040ff00000001818 */
[C---:B------:R-:W-:Y:S08]  /*1cad0*/  HMMA.16816.F32 R28, R176.reuse, R152, R28 ;  /* 0x00000098b01c723c */ /* 0x040ff0000000181c */
[----:B------:R-:W-:Y:S08]  /*1cae0*/  HMMA.16816.F32 R32, R176, R154, R32 ;  /* 0x0000009ab020723c */ /* 0x000ff00000001820 */
[C---:B------:R-:W-:Y:S08]  /*1caf0*/  HMMA.16816.F32 R4, R160.reuse, R164, R4 ;  /* 0x000000a4a004723c */ /* 0x040ff00000001804 */
[C---:B------:R-:W-:Y:S08]  /*1cb00*/  HMMA.16816.F32 R8, R160.reuse, R166, R8 ;  /* 0x000000a6a008723c */ /* 0x040ff00000001808 */
[C---:B-1----:R-:W-:Y:S08]  /*1cb10*/  HMMA.16816.F32 R12, R160.reuse, R140, R12 ;  /* 0x0000008ca00c723c */ /* 0x042ff0000000180c */
[C---:B------:R-:W-:Y:S08]  /*1cb20*/  HMMA.16816.F32 R16, R160.reuse, R142, R16 ;  /* 0x0000008ea010723c */ /* 0x040ff00000001810 */
[C---:B--2---:R-:W-:Y:S08]  /*1cb30*/  HMMA.16816.F32 R20, R160.reuse, R144, R20 ;  /* 0x00000090a014723c */ /* 0x044ff00000001814 */
[C---:B------:R-:W-:Y:S08]  /*1cb40*/  HMMA.16816.F32 R24, R160.reuse, R146, R24 ;  /* 0x00000092a018723c */ /* 0x040ff00000001818 */
[C---:B----4-:R-:W-:Y:S08]  /*1cb50*/  HMMA.16816.F32 R28, R160.reuse, R156, R28 ;  /* 0x0000009ca01c723c */ /* 0x050ff0000000181c */
[----:B------:R-:W-:Y:S08]  /*1cb60*/  HMMA.16816.F32 R32, R160, R158, R32 ;  /* 0x0000009ea020723c */ /* 0x000ff00000001820 */
[C---:B------:R-:W-:Y:S08]  /*1cb70*/  HMMA.16816.F32 R4, R168.reuse, R172, R4 ;  /* 0x000000aca804723c */ /* 0x040ff00000001804 */
[C---:B------:R-:W-:Y:S08]  /*1cb80*/  HMMA.16816.F32 R8, R168.reuse, R174, R8 ;  /* 0x000000aea808723c */ /* 0x040ff00000001808 */
[C---:B---3--:R-:W-:Y:S08]  /*1cb90*/  HMMA.16816.F32 R12, R168.reuse, R132, R12 ;  /* 0x00000084a80c723c */ /* 0x048ff0000000180c */
        /* <DEDUP_REMOVED lines=18> */
[----:B------:R-:W-:Y:S03]  /*1ccc0*/  FMUL.FTZ R19, R19, c[0x0][0x2ec] ;  /* 0x0000bb0013137a20 */ /* 0x000fe60000410000 */
[----:B------:R5:W1:Y:S10]  /*1ccd0*/  MUFU.TANH R175, R11 ;  /* 0x0000000b00af7308 */ /* 0x000a740000002400 */
[----:B------:R1:W1:Y:S10]  /*1cce0*/  MUFU.TANH R142, R13 ;  /* 0x0000000d008e7308 */ /* 0x0002740000002400 */
[----:B------:R2:W2:Y:S01]  /*1ccf0*/  MUFU.TANH R140, R2 ;  /* 0x00000002008c7308 */ /* 0x0004a20000002400 */
[C---:B---3--:R-:W-:Y:S01]  /*1cd00*/  HMMA.16816.F32 R20, R168.reuse, R4, R20 ;  /* 0x00000004a814723c */ /* 0x048fe20000001814 */
[----:B-----5:R-:W3:Y:S01]  /*1cd10*/  LDSM.16.M88.4 R8, [R192+0x5800] ;  /* 0x00580000c008783b */ /* 0x020ee20000000200 */
[----:B------:R-:W-:Y:S07]  /*1cd20*/  DEPBAR.LE SB0, 0x0 ;  /* 0x000080000000791a */ /* 0x000fee0000000000 */
[----:B------:R-:W2:Y:S01]  /*1cd30*/  MUFU.TANH R161, R161 ;  /* 0x000000a100a17308 */ /* 0x000ea20000002400 */
[----:B------:R-:W-:Y:S01]  /*1cd40*/  BAR.SYNC.DEFER_BLOCKING 0x0 ;  /* 0x0000000000007b1d */ /* 0x000fe20000010000 */
[C---:B------:R-:W-:Y:S05]  /*1cd50*/  HMMA.16816.F32 R24, R168.reuse, R6, R24 ;  /* 0x00000006a818723c */ /* 0x040fea0000001818 */
[----:B------:R-:W-:Y:S02]  /*1cd60*/  FMUL.FTZ R5, R17, c[0x0][0x2ec] ;  /* 0x0000bb0011057a20 */ /* 0x000fe40000410000 */
[----:B-1----:R-:W-:Y:S01]  /*1cd70*/  FMUL.FTZ R13, R18, c[0x0][0x2ec] ;  /* 0x0000bb00120d7a20 */ /* 0x002fe20000410000 */
        /* <DEDUP_REMOVED lines=8> */
[----:B------:R-:W1:Y:S01]  /*1ce00*/  MUFU.TANH R167, R167 ;  /* 0x000000a700a77308 */ /* 0x000e620000002400 */
[----:B------:R-:W-:Y:S02]  /*1ce10*/  FMUL.FTZ R26, R26, c[0x0][0x2ec] ;  /* 0x0000bb001a1a7a20 */ /* 0x000fe40000410000 */
[----:B------:R-:W-:Y:S01]  /*1ce20*/  FMUL.FTZ R27, R27, c[0x0][0x2ec] ;  /* 0x0000bb001b1b7a20 */ /* 0x000fe20000410000 */
[C---:B---3--:R-:W-:Y:S06]  /*1ce30*/  HMMA.16816.F32 R28, R168.reuse, R8, R28 ;  /* 0x00000008a81c723c */ /* 0x048fec000000181c */
[----:B------:R-:W3:Y:S02]  /*1ce40*/  MUFU.TANH R162, R162 ;  /* 0x000000a200a27308 */ /* 0x000ee40000002400 */
[----:B------:R-:W-:Y:S07]  /*1ce50*/  HMMA.16816.F32 R32, R168, R10, R32 ;  /* 0x0000000aa820723c */ /* 0x000fee0000001820 */
[----:B------:R-:W-:Y:S01]  /*1ce60*/  MOV R168, R138 ;  /* 0x0000008a00a87202 */ /* 0x000fe20000000f00 */
[----:B------:R1:W1:Y:S01]  /*1ce70*/  MUFU.TANH R143, R14 ;  /* 0x0000000e008f7308 */ /* 0x0002620000002400 */
[----:B------:R-:W-:Y:S07]  /*1ce80*/  MOV R169, R139 ;  /* 0x0000008b00a97202 */ /* 0x000fee0000000f00 */
[----:B------:R-:W-:Y:S02]  /*1ce90*/  FMUL.FTZ R150, R28, c[0x0][0x2ec] ;  /* 0x0000bb001c967a20 */ /* 0x000fe40000410000 */
[----:B------:R1:W1:Y:S01]  /*1cea0*/  MUFU.TANH R141, R15 ;  /* 0x0000000f008d7308 */ /* 0x0002620000002400 */
[----:B------:R-:W-:Y:S02]  /*1ceb0*/  FMUL.FTZ R29, R29, c[0x0][0x2ec] ;  /* 0x0000bb001d1d7a20 */ /* 0x000fe40000410000 */
[----:B------:R-:W-:Y:S02]  /*1cec0*/  FMUL.FTZ R30, R30, c[0x0][0x2ec] ;  /* 0x0000bb001e1e7a20 */ /* 0x000fe40000410000 */
[----:B------:R-:W-:Y:S02]  /*1ced0*/  FMUL.FTZ R31, R31, c[0x0][0x2ec] ;  /* 0x0000bb001f1f7a20 */ /* 0x000fe40000410000 */
[----:B--2---:R-:W-:Y:S02]  /*1cee0*/  FMUL.FTZ R2, R32, c[0x0][0x2ec] ;  /* 0x0000bb0020027a20 */ /* 0x004fe40000410000 */
[----:B------:R-:W-:Y:S01]  /*1cef0*/  FMUL.FTZ R33, R33, c[0x0][0x2ec] ;  /* 0x0000bb0021217a20 */ /* 0x000fe20000410000 */
[----:B------:R-:W2:Y:S01]  /*1cf00*/  MUFU.TANH R5, R5 ;  /* 0x0000000500057308 */ /* 0x000ea20000002400 */
[----:B------:R-:W-:Y:S02]  /*1cf10*/  FMUL.FTZ R34, R34, c[0x0][0x2ec] ;  /* 0x0000bb0022227a20 */ /* 0x000fe40000410000 */
[----:B------:R-:W-:Y:S07]  /*1cf20*/  FMUL.FTZ R35, R35, c[0x0][0x2ec] ;  /* 0x0000bb0023237a20 */ /* 0x000fee0000410000 */
[----:B------:R-:W1:Y:S10]  /*1cf30*/  MUFU.TANH R13, R13 ;  /* 0x0000000d000d7308 */ /* 0x000e740000002400 */
        /* <DEDUP_REMOVED lines=13> */
[----:B------:R1:W1:Y:S10]  /*1d010*/  MUFU.TANH R146, R2 ;  /* 0x0000000200927308 */ /* 0x0002740000002400 */
[----:B------:R1:W1:Y:S10]  /*1d020*/  MUFU.TANH R144, R33 ;  /* 0x0000002100907308 */ /* 0x0002740000002400 */
[----:B------:R1:W1:Y:S10]  /*1d030*/  MUFU.TANH R135, R34 ;  /* 0x0000002200877308 */ /* 0x0002740000002400 */
[----:B------:R1:W1:Y:S01]  /*1d040*/  MUFU.TANH R134, R35 ;  /* 0x0000002300867308 */ /* 0x0002620000002400 */
[----:B------:R-:W-:-:S05]  /*1d050*/  @!P0 BRA `(.L_x_3036) ;  /* 0x000009b000008947 */ /* 0x000fca0003800000 */
[----:B--234-:R-:W-:Y:S02]  /*1d060*/  ULDC UR6, c[0x0][0x198] ;  /* 0x0000660000067ab9 */ /* 0x01cfe40000000800 */
[----:B------:R-:W-:Y:S04]  /*1d070*/  ULEA UR6, -UR6, URZ, 0x6 ;  /* 0x0000003f06067291 */ /* 0x000fe8000f8e313f */
[----:B------:R-:W-:Y:S02]  /*1d080*/  USHF.R.S32.HI UR5, URZ, 0x1f, UR6 ;  /* 0x0000001f3f057899 */ /* 0x000fe40008011406 */
[----:B------:R-:W-:Y:S04]  /*1d090*/  MOV R6, UR6 ;  /* 0x0000000600067c02 */ /* 0x000fe80008000f00 */
[----:B-1----:R-:W-:Y:S01]  /*1d0a0*/  MOV R2, UR5 ;  /* 0x0000000500027c02 */ /* 0x002fe20008000f00 */
[----:B------:R-:W-:-:S05]  /*1d0b0*/  @!P3 BRA `(.L_x_3037) ;  /* 0x000003c00000b947 */ /* 0x000fca0003800000 */
[----:B------:R-:W-:Y:S01]  /*1d0c0*/  IMAD.SHL.U32 R10, R215, 0x40, RZ ;  /* 0x00000040d70a7824 */ /* 0x000fe200078e00ff */
[----:B------:R-:W-:Y:S04]  /*1d0d0*/  IABS R4, c[0x0][0x2d0] ;  /* 0x0000b40000047a13 */ /* 0x000fe80000000000 */
[----:B------:R-:W1:Y:S01]  /*1d0e0*/  I2F.RP R11, R4 ;  /* 0x00000004000b7306 */ /* 0x000e620000209400 */
[C---:B------:R-:W-:Y:S02]  /*1d0f0*/  IADD3 R8, R10.reuse, -0x80, RZ ;  /* 0xffffff800a087810 */ /* 0x040fe40007ffe0ff */
[----:B------:R-:W-:Y:S07]  /*1d100*/  IADD3 R10, R10, -0x40, RZ ;  /* 0xffffffc00a0a7810 */ /* 0x000fee0007ffe0ff */
[----:B-1----:R-:W1:Y:S02]  /*1d110*/  MUFU.RCP R2, R11 ;  /* 0x0000000b00027308 */ /* 0x002e640000001000 */
[----:B-1----:R-:W-:Y:S02]  /*1d120*/  IADD3 R6, R2, 0xffffffe, RZ ;  /* 0x0ffffffe02067810 */ /* 0x002fe40007ffe0ff */
[----:B------:R-:W-:Y:S06]  /*1d130*/  IABS R11, R10 ;  /* 0x0000000a000b7213 */ /* 0x000fec0000000000 */
[----:B------:R-:W1:Y:S01]  /*1d140*/  F2I.FTZ.U32.TRUNC.NTZ R7, R6 ;  /* 0x0000000600077305 */ /* 0x000e62000021f000 */
[----:B------:R-:W-:Y:S01]  /*1d150*/  LOP3.LUT R10, R10, c[0x0][0x2d0], RZ, 0x3c, !PT ;  /* 0x0000b4000a0a7a12 */ /* 0x000fe200078e3cff */
[--C-:B-1----:R-:W-:Y:S02]  /*1d160*/  IMAD.MOV R9, RZ, RZ, -R7.reuse ;  /* 0x000000ffff097224 */ /* 0x102fe400078e0a07 */
[----:B------:R-:W-:Y:S02]  /*1d170*/  IMAD.MOV.U32 R6, RZ, RZ, RZ ;  /* 0x000000ffff067224 */ /* 0x000fe400078e00ff */
[----:B------:R-:W-:Y:S01]  /*1d180*/  IMAD R2, R9, R4, RZ ;  /* 0x0000000409027224 */ /* 0x000fe200078e02ff */
[----:B------:R-:W-:Y:S02]  /*1d190*/  IABS R9, R8 ;  /* 0x0000000800097213 */ /* 0x000fe40000000000 */
[----:B------:R-:W-:Y:S01]  /*1d1a0*/  LOP3.LUT R8, R8, c[0x0][0x2d0], RZ, 0x3c, !PT ;  /* 0x0000b40008087a12 */ /* 0x000fe200078e3cff */
        /* <DEDUP_REMOVED lines=29> */
[----:B------:R-:W-:Y:S01]  /*1d380*/  IMAD.MOV.U32 R9, RZ, RZ, 0x40 ;  /* 0x00000040ff097424 */ /* 0x000fe200078e00ff */
[----:B------:R-:W-:Y:S01]  /*1d390*/  LEA.HI.X.SX32 R15, R7, R213, 0x2, P0 ;  /* 0x000000d5070f7211 */ /* 0x000fe200000f16ff */
        /* <DEDUP_REMOVED lines=14> */
.L_x_3037:
        /* <DEDUP_REMOVED lines=32> */
[C---:B------:R-:W-:Y:S02]  /*1d680*/  IADD3 R4, P2, R7.reuse, UR4, RZ ;  /* 0x0000000407047c10 */ /* 0x040fe4000ff5e0ff */
[-CC-:B------:R-:W-:Y:S01]  /*1d690*/  @P4 LEA.HI.X R7, R7, R217.reuse, R2.reuse, 0x1, P0 ;  /* 0x000000d907074211 */ /* 0x180fe200000f0c02 */
[----:B------:R-:W-:Y:S01]  /*1d6a0*/  @!PT LDS RZ, [RZ] ;  /* 0x00000000fffff984 */ /* 0x000fe20000000800 */
[----:B------:R-:W-:Y:S01]  /*1d6b0*/  @!PT LDS RZ, [RZ] ;  /* 0x00000000fffff984 */ /* 0x000fe20000000800 */
[----:B------:R-:W-:Y:S01]  /*1d6c0*/  @!PT LDS RZ, [RZ] ;  /* 0x00000000fffff984 */ /* 0x000fe20000000800 */
[----:B------:R1:W-:Y:S01]  /*1d6d0*/  @P6 LDGSTS.E.BYPASS.LTC128B.128 [R211+0x6800], [R16.64] ;  /* 0x0680000010d36fae */ /* 0x0003e2000b901d48 */
[CC--:B------:R-:W-:Y:S01]  /*1d6e0*/  @P5 LEA R22, P1, R4.reuse, R214.reuse, 0x1 ;  /* 0x000000d604165211 */ /* 0x0c0fe200078208ff */
[----:B------:R-:W-:Y:S01]  /*1d6f0*/  IMAD.X R2, R207, 0x1, R2, P2 ;  /* 0x00000001cf027824 */ /* 0x000fe200010e0602 */
[CC--:B------:R-:W-:Y:S01]  /*1d700*/  @P6 LEA R24, P2, R4.reuse, R214.reuse, 0x1 ;  /* 0x000000d604186211 */ /* 0x0c0fe200078408ff */
[----:B------:R1:W-:Y:S01]  /*1d710*/  @!P6 STS.128 [R211+0x6800], RZ ;  /* 0x006800ffd300e388 */ /* 0x0003e20000000c00 */
[C---:B------:R-:W-:Y:S01]  /*1d720*/  @P4 LEA R26, P0, R4.reuse, R214, 0x1 ;  /* 0x000000d6041a4211 */ /* 0x040fe200078008ff */
[----:B------:R-:W-:Y:S01]  /*1d730*/  IMAD.MOV.U32 R214, RZ, RZ, R18 ;  /* 0x000000ffffd67224 */ /* 0x000fe200078e0012 */
[CCC-:B------:R-:W-:Y:S01]  /*1d740*/  @P6 LEA.HI.X R25, R4.reuse, R217.reuse, R2.reuse, 0x1, P2 ;  /* 0x000000d904196211 */ /* 0x1c0fe200010f0c02 */
[----:B------:R-:W-:Y:S01]  /*1d750*/  @!PT LDS RZ, [RZ] ;  /* 0x00000000fffff984 */ /* 0x000fe20000000800 */
[----:B------:R-:W-:Y:S01]  /*1d760*/  @!PT LDS RZ, [RZ] ;  /* 0x00000000fffff984 */ /* 0x000fe20000000800 */
[----:B------:R-:W-:Y:S01]  /*1d770*/  @!PT LDS RZ, [RZ] ;  /* 0x00000000fffff984 */ /* 0x000fe20000000800 */
[----:B------:R1:W-:Y:S01]  /*1d780*/  @P5 LDGSTS.E.BYPASS.LTC128B.128 [R211+0x8800], [R10.64+0x80] ;  /* 0x088000800ad35fae */ /* 0x0003e2000b901d48 */
[CCC-:B------:R-:W-:Y:S02]  /*1d790*/  @P5 LEA.HI.X R23, R4.reuse, R217.reuse, R2.reuse, 0x1, P1 ;  /* 0x000000d904175211 */ /* 0x1c0fe400008f0c02 */
[----:B------:R-:W-:Y:S01]  /*1d7a0*/  @P4 LEA.HI.X R27, R4, R217, R2, 0x1, P0 ;  /* 0x000000d9041b4211 */ /* 0x000fe200000f0c02 */
[----:B------:R1:W-:Y:S01]  /*1d7b0*/  @!P5 STS.128 [R211+0x8800], RZ ;  /* 0x008800ffd300d388 */ /* 0x0003e20000000c00 */
[----:B------:R-:W-:Y:S03]  /*1d7c0*/  IMAD.MOV.U32 R217, RZ, RZ, R19 ;  /* 0x000000ffffd97224 */ /* 0x000fe600078e0013 */
        /* <DEDUP_REMOVED lines=36> */
.L_x_3036:
[----:B-1234-:R-:W-:Y:S01]  /*1da10*/  IADD3 R7, R215, -0x1, RZ ;  /* 0xffffffffd7077810 */ /* 0x01efe20007ffe0ff */
[----:B------:R-:W-:Y:S03]  /*1da20*/  LDSM.16.MT88.4 R28, [R197+0xc000] ;  /* 0x00c00000c51c783b */ /* 0x000fe60000004200 */
[----:B------:R-:W-:Y:S04]  /*1da30*/  LEA R2, R7, R218, 0x6 ;  /* 0x000000da07027211 */ /* 0x000fe800078e30ff */
        /* <DEDUP_REMOVED lines=28> */
[C---:B------:R-:W-:Y:S02]  /*1dc00*/  FFMA.FTZ R165, R0.reuse, R8, R165 ;  /* 0x0000000800a57223 */ /* 0x040fe400000100a5 */
[C---:B------:R-:W-:Y:S01]  /*1dc10*/  FFMA.FTZ R167, R0.reuse, R4, R167 ;  /* 0x0000000400a77223 */ /* 0x040fe200000100a7 */
[----:B------:R-:W-:Y:S01]  /*1dc20*/  FMNMX.FTZ R10, R159, R136, !PT ;  /* 0x000000889f0a7209 */ /* 0x000fe20007810000 */
[C---:B------:R-:W-:Y:S01]  /*1dc30*/  FFMA.FTZ R173, R0.reuse, R4, R173 ;  /* 0x0000000400ad7223 */ /* 0x040fe200000100ad */
[----:B------:R-:W-:Y:S01]  /*1dc40*/  FMNMX.FTZ R4, R163, R3, !PT ;  /* 0x00000003a3047209 */ /* 0x000fe20007810000 */
[----:B------:R-:W-:Y:S01]  /*1dc50*/  FFMA.FTZ R161, R0, R8, R161 ;  /* 0x0000000800a17223 */ /* 0x000fe200000100a1 */
[----:B------:R-:W-:Y:S01]  /*1dc60*/  IADD3 R8, R2, 0x31, RZ ;  /* 0x0000003102087810 */ /* 0x000fe20007ffe0ff */
[C---:B------:R-:W-:Y:S01]  /*1dc70*/  FFMA.FTZ R175, R0.reuse, R6, R175 ;  /* 0x0000000600af7223 */ /* 0x040fe200000100af */
[----:B------:R-:W-:Y:S01]  /*1dc80*/  FMNMX.FTZ R4, R165, R4, !PT ;  /* 0x00000004a5047209 */ /* 0x000fe20007810000 */
[C---:B------:R-:W-:Y:S01]  /*1dc90*/  FFMA.FTZ R143, R0.reuse, R17, R143 ;  /* 0x00000011008f7223 */ /* 0x040fe2000001008f */
[----:B------:R-:W-:Y:S01]  /*1dca0*/  FMNMX.FTZ R12, R161, R10, !PT ;  /* 0x0000000aa10c7209 */ /* 0x000fe20007810000 */
[C---:B------:R-:W-:Y:S01]  /*1dcb0*/  FFMA.FTZ R6, R0.reuse, R6, R133 ;  /* 0x0000000600067223 */ /* 0x040fe20000010085 */
[----:B------:R-:W-:Y:S01]  /*1dcc0*/  FMNMX.FTZ R4, R173, R4, !PT ;  /* 0x00000004ad047209 */ /* 0x000fe20007810000 */
[-C--:B------:R-:W-:Y:S01]  /*1dcd0*/  FFMA.FTZ R141, R0, R23.reuse, R141 ;  /* 0x00000017008d7223 */ /* 0x080fe2000001008d */
[----:B------:R-:W-:Y:S01]  /*1dce0*/  IADD3 R10, R2, 0x38, RZ ;  /* 0x00000038020a7810 */ /* 0x000fe20007ffe0ff */
[C---:B------:R-:W-:Y:S01]  /*1dcf0*/  FFMA.FTZ R142, R0.reuse, R23, R142 ;  /* 0x00000017008e7223 */ /* 0x040fe2000001008e */
[----:B------:R-:W-:Y:S01]  /*1dd00*/  FMNMX.FTZ R23, R167, R12, !PT ;  /* 0x0000000ca7177209 */ /* 0x000fe20007810000 */
[C---:B------:R-:W-:Y:S01]  /*1dd10*/  FFMA.FTZ R162, R0.reuse, R17, R162 ;  /* 0x0000001100a27223 */ /* 0x040fe200000100a2 */
[----:B------:R-:W-:Y:S01]  /*1dd20*/  FMNMX.FTZ R4, R175, R4, !PT ;  /* 0x00000004af047209 */ /* 0x000fe20007810000 */
[----:B------:R-:W-:Y:S01]  /*1dd30*/  FFMA.FTZ R139, R0, R21, R13 ;  /* 0x00000015008b7223 */ /* 0x000fe2000001000d */
[----:B------:R-:W-:Y:S01]  /*1dd40*/  FMNMX.FTZ R23, R6, R23, !PT ;  /* 0x0000001706177209 */ /* 0x000fe20007810000 */
[C---:B------:R-:W-:Y:S01]  /*1dd50*/  FFMA.FTZ R140, R0.reuse, R21, R140 ;  /* 0x00000015008c7223 */ /* 0x040fe2000001008c */
[----:B------:R-:W-:Y:S01]  /*1dd60*/  FMNMX.FTZ R4, R143, R4, !PT ;  /* 0x000000048f047209 */ /* 0x000fe20007810000 */
[----:B------:R-:W-:Y:S01]  /*1dd70*/  FFMA.FTZ R137, R0, R138, R137 ;  /* 0x0000008a00897223 */ /* 0x000fe20000010089 */
[----:B------:R-:W-:Y:S01]  /*1dd80*/  FMNMX.FTZ R23, R162, R23, !PT ;  /* 0x00000017a2177209 */ /* 0x000fe20007810000 */
[----:B------:R-:W1:Y:S01]  /*1dd90*/  I2F R17, R8 ;  /* 0x0000000800117306 */ /* 0x000e620000201400 */
[----:B------:R-:W-:Y:S01]  /*1dda0*/  FMNMX.FTZ R4, R141, R4, !PT ;  /* 0x000000048d047209 */ /* 0x000fe20007810000 */
[----:B------:R-:W-:Y:S01]  /*1ddb0*/  FFMA.FTZ R138, R0, R138, R5 ;  /* 0x0000008a008a7223 */ /* 0x000fe20000010005 */
[----:B------:R-:W-:Y:S01]  /*1ddc0*/  FMNMX.FTZ R23, R142, R23, !PT ;  /* 0x000000178e177209 */ /* 0x000fe20007810000 */
[C---:B------:R-:W-:Y:S01]  /*1ddd0*/  FFMA.FTZ R157, R0.reuse, R19, R157 ;  /* 0x00000013009d7223 */ /* 0x040fe2000001009d */
[----:B------:R-:W-:Y:S01]  /*1dde0*/  FMNMX.FTZ R4, R139, R4, !PT ;  /* 0x000000048b047209 */ /* 0x000fe20007810000 */
[----:B------:R-:W-:Y:S01]  /*1ddf0*/  FFMA.FTZ R155, R0, R15, R155 ;  /* 0x0000000f009b7223 */ /* 0x000fe2000001009b */
[----:B------:R-:W-:Y:S01]  /*1de00*/  IADD3 R5, R2, 0x39, RZ ;  /* 0x0000003902057810 */ /* 0x000fe20007ffe0ff */
[----:B------:R-:W-:Y:S01]  /*1de10*/  FFMA.FTZ R160, R0, R19, R160 ;  /* 0x0000001300a07223 */ /* 0x000fe200000100a0 */
[----:B------:R-:W-:Y:S01]  /*1de20*/  FMNMX.FTZ R4, R137, R4, !PT ;  /* 0x0000000489047209 */ /* 0x000fe20007810000 */
[----:B------:R-:W2:Y:S01]  /*1de30*/  I2F R13, R10 ;  /* 0x0000000a000d7306 */ /* 0x000ea20000201400 */
        /* <DEDUP_REMOVED lines=9> */
[----:B------:R-:W3:Y:S01]  /*1ded0*/  I2F R5, R5 ;  /* 0x0000000500057306 */ /* 0x000ee20000201400 */
[----:B------:R-:W-:Y:S01]  /*1dee0*/  FMNMX.FTZ R4, R153, R4, !PT ;  /* 0x0000000499047209 */ /* 0x000fe20007810000 */
[----:B------:R-:W-:Y:S01]  /*1def0*/  FFMA.FTZ R154, R0, R7, R154 ;  /* 0x00000007009a7223 */ /* 0x000fe2000001009a */
[----:B------:R-:W-:Y:S01]  /*1df00*/  FMNMX.FTZ R23, R158, R23, !PT ;  /* 0x000000179e177209 */ /* 0x000fe20007810000 */
[C---:B-1----:R-:W-:Y:S01]  /*1df10*/  FFMA.FTZ R147, R0.reuse, R17, R147 ;  /* 0x0000001100937223 */ /* 0x042fe20000010093 */
[----:B------:R-:W-:Y:S01]  /*1df20*/  FMNMX.FTZ R4, R151, R4, !PT ;  /* 0x0000000497047209 */ /* 0x000fe20007810000 */
[----:B------:R-:W-:Y:S01]  /*1df30*/  FFMA.FTZ R150, R0, R9, R150 ;  /* 0x0000000900967223 */ /* 0x000fe20000010096 */
[----:B------:R-:W-:Y:S01]  /*1df40*/  FMNMX.FTZ R23, R156, R23, !PT ;  /* 0x000000179c177209 */ /* 0x000fe20007810000 */
[----:B------:R-:W-:Y:S01]  /*1df50*/  FFMA.FTZ R148, R0, R17, R148 ;  /* 0x0000001100947223 */ /* 0x000fe20000010094 */
[----:B------:R-:W-:Y:S02]  /*1df60*/  FMNMX.FTZ R2, R149, R4, !PT ;  /* 0x0000000495027209 */ /* 0x000fe40007810000 */
[----:B------:R-:W-:Y:S02]  /*1df70*/  FMNMX.FTZ R23, R154, R23, !PT ;  /* 0x000000179a177209 */ /* 0x000fe40007810000 */
[----:B------:R-:W-:Y:S01]  /*1df80*/  FMNMX.FTZ R2, R147, R2, !PT ;  /* 0x0000000293027209 */ /* 0x000fe20007810000 */
[----:B--2---:R-:W-:Y:S01]  /*1df90*/  FFMA.FTZ R135, R0, R13, R135 ;  /* 0x0000000d00877223 */ /* 0x004fe20000010087 */
[----:B------:R-:W-:Y:S01]  /*1dfa0*/  FMNMX.FTZ R23, R150, R23, !PT ;  /* 0x0000001796177209 */ /* 0x000fe20007810000 */
[----:B------:R-:W-:Y:S02]  /*1dfb0*/  FFMA.FTZ R146, R0, R13, R146 ;  /* 0x0000000d00927223 */ /* 0x000fe40000010092 */
[----:B------:R-:W-:Y:S01]  /*1dfc0*/  LDSM.16.MT88.4 R12, [R200+0xc000] ;  /* 0x00c00000c80c783b */ /* 0x000fe20000004200 */
        /* <DEDUP_REMOVED lines=32> */
[--C-:B------:R-:W-:Y:S01]  /*1e1d0*/  FFMA.FTZ R170, R175, c[0x0][0x23c], -R152.reuse ;  /* 0x00008f00afaa7a23 */ /* 0x100fe20000010898 */
[----:B------:R-:W-:Y:S01]  /*1e1e0*/  LDSM.16.MT88.4 R164, [R200+0x11800] ;  /* 0x01180000c8a4783b */ /* 0x000fe20000004200 */
        /* <DEDUP_REMOVED lines=208> */
[----:B------:R-:W-:Y:S01]  /*1eef0*/  FFMA.FTZ R177, R2, R223, R177 ;  /* 0x000000df02b17223 */ /* 0x000fe200000100b1 */
[----:B------:R-:W-:Y:S01]  /*1ef00*/  IADD3 R2, R215, -0x1, RZ ;  /* 0xffffffffd7027810 */ /* 0x000fe20007ffe0ff */
[----:B------:R-:W-:Y:S01]  /*1ef10*/  FFMA.FTZ R176, R3, R220, R176 ;  /* 0x000000dc03b07223 */ /* 0x000fe200000100b0 */
[----:B------:R-:W-:Y:S01]  /*1ef20*/  MOV R3, R132 ;  /* 0x0000008400037202 */ /* 0x000fe20000000f00 */
[----:B------:R-:W-:Y:S01]  /*1ef30*/  FADD.FTZ R172, R172, R177 ;  /* 0x000000b1acac7221 */ /* 0x000fe20000010000 */
[C---:B------:R-:W-:Y:S01]  /*1ef40*/  HMMA.16816.F32 R4, R100.reuse, R112, R4 ;  /* 0x000000706404723c */ /* 0x040fe20000001804 */
[----:B------:R-:W-:Y:S03]  /*1ef50*/  LDSM.16.MT88.4 R128, [R198+0xf000] ;  /* 0x00f00000c680783b */ /* 0x000fe60000004200 */
[----:B------:R-:W5:Y:S01]  /*1ef60*/  MUFU.EX2 R135, R135 ;  /* 0x0000008700877308 */ /* 0x000f620000000800 */
[----:B------:R-:W-:Y:S01]  /*1ef70*/  FADD.FTZ R175, R175, R176 ;  /* 0x000000b0afaf7221 */ /* 0x000fe20000010000 */
[----:B------:R-:W-:Y:S01]  /*1ef80*/  MOV R215, R2 ;  /* 0x0000000200d77202 */ /* 0x000fe20000000f00 */
        /* <DEDUP_REMOVED lines=131> */
.L_x_3034:
        /* <DEDUP_REMOVED lines=257> */
.L_x_3039:
[----:B------:R-:W2:Y:S04]  /*207d0*/  S2R R11, SR_CTAID.Z ;  /* 0x00000000000b7919 */ /* 0x000ea80000002700 */
[----:B-1----:R-:W2:Y:S02]  /*207e0*/  S2R R4, SR_CTAID.Y ;  /* 0x0000000000047919 */ /* 0x002ea40000002600 */
[----:B--2---:R-:W-:-:S04]  /*207f0*/  IMAD R8, R4, c[0x0][0x1c0], R11 ;  /* 0x0000700004087a24 */ /* 0x004fc800078e020b */
[----:B------:R-:W-:Y:S02]  /*20800*/  IMAD R8, R8, c[0x0][0x214], RZ ;  /* 0x0000850008087a24 */ /* 0x000fe400078e02ff */
.L_x_3040:
        /* <DEDUP_REMOVED lines=54> */
.L_x_3042:
[----:B---34-:R-:W-:Y:S05]  /*20b70*/  BSYNC B0 ;  /* 0x0000000000007941 */ /* 0x018fea0003800000 */
.L_x_3041:
        /* <DEDUP_REMOVED lines=43> */
.L_x_3044:
[----:B------:R-:W-:Y:S05]  /*20e30*/  BSYNC B0 ;  /* 0x0000000000007941 */ /* 0x000fea0003800000 */
.L_x_3043:
        /* <DEDUP_REMOVED lines=20> */
.L_x_3046:
[----:B------:R-:W-:Y:S05]  /*20f80*/  BSYNC B0 ;  /* 0x0000000000007941 */ /* 0x000fea0003800000 */
.L_x_3045:
        /* <DEDUP_REMOVED lines=20> */
.L_x_3048:
[----:B------:R-:W-:Y:S05]  /*210d0*/  BSYNC B0 ;  /* 0x0000000000007941 */ /* 0x000fea0003800000 */
.L_x_3047:
        /* <DEDUP_REMOVED lines=21> */
.L_x_3049:
        /* <DEDUP_REMOVED lines=13> */
.L_x_4113:


//--------------------- .text._ZN5flash24flash_fwd_splitkv_kernelI23Flash_fwd_kernel_traitsILi192ELi64ELi64ELi4ELb0ELb0EN7cutlass6half_tE19Flash_kernel_traitsILi192ELi64ELi64ELi4ES3_EELb1ELb0ELb0ELb0ELb1ELb0ELb1ELb0EEEvNS_16Flash_fwd_paramsE --------------------------
	.section	.text._ZN5flash24flash_fwd_splitkv_kernelI23Flash_fwd_kernel_traitsILi192ELi64ELi64ELi4ELb0ELb0EN7cutlass6half_tE19Flash_kernel_traitsILi192ELi64ELi64ELi4ES3_EELb1ELb0ELb0ELb0ELb1ELb0ELb1ELb0EEEvNS_16Flash_fwd_paramsE,"ax",@progbits
	.sectioninfo	@"SHI_REGISTERS=230"
	.align	128
        .global         _ZN5flash24flash_fwd_splitkv_kernelI23Flash_fwd_kernel_traitsILi192ELi64ELi64ELi4ELb0ELb0EN7cutlass6half_tE19Flash_kernel_traitsILi192ELi64ELi64ELi4ES3_EELb1ELb0ELb0ELb0ELb1ELb0ELb1ELb0EEEvNS_16Flash_fwd_paramsE
        .type           _ZN5flash24flash_fwd_splitkv_kernelI23Flash_fwd_kernel_traitsILi192ELi64ELi64ELi4ELb0ELb0EN7cutlass6half_tE19Flash_kernel_traitsILi192ELi64ELi64ELi4ES3_EELb1ELb0ELb0ELb0ELb1ELb0ELb1ELb0EEEvNS_16Flash_fwd_paramsE,@function
        .size           _ZN5flash24flash_fwd_splitkv_kernelI23Flash_fwd_kernel_traitsILi192ELi64ELi64ELi4ELb0ELb0EN7cutlass6half_tE19Flash_kernel_traitsILi192ELi64ELi64ELi4ES3_EELb1ELb0ELb0ELb0ELb1ELb0ELb1ELb0EEEvNS_16Flash_fwd_paramsE,(.L_x_4114 - _ZN5flash24flash_fwd_splitkv_kernelI23Flash_fwd_kernel_traitsILi192ELi64ELi64ELi4ELb0ELb0EN7cutlass6half_tE19Flash_kernel_traitsILi192ELi64ELi64ELi4ES3_EELb1ELb0ELb0ELb0ELb1ELb0ELb1ELb0EEEvNS_16Flash_fwd_paramsE)
        .other          _ZN5flash24flash_fwd_splitkv_kernelI23Flash_fwd_kernel_traitsILi192ELi64ELi64ELi4ELb0ELb0EN7cutlass6half_tE19Flash_kernel_traitsILi192ELi64ELi64ELi4ES3_EELb1ELb0ELb0ELb0ELb1ELb0ELb1ELb0EEEvNS_16Flash_fwd_paramsE,@"STO_CUDA_ENTRY STV_DEFAULT"
_ZN5flash24flash_fwd_splitkv_kernelI23Flash_fwd_kernel_traitsILi192ELi64ELi64ELi4ELb0ELb0EN7cutlass6half_tE19Flash_kernel_traitsILi192ELi64ELi64ELi4ES3_EELb1ELb0ELb0ELb0ELb1ELb0ELb1ELb0EEEvNS_16Flash_fwd_paramsE:
.text._ZN5flash24flash_fwd_splitkv_kernelI23Flash_fwd_kernel_traitsILi192ELi64ELi64ELi4ELb0ELb0EN7cutlass6half_tE19Flash_kernel_traitsILi192ELi64ELi64ELi4ES3_EELb1ELb0ELb0ELb0ELb1ELb0ELb1ELb0EEEvNS_16Flash_fwd_paramsE:
[----:B------:R-:W-:Y:S02]  /*0000*/  MOV R1, c[0x0][0x28] ;  /* 0x00000a0000017a02 */ /* 0x000fe40000000f00 */
[----:B------:R-:W1:Y:S01]  /*0010*/  I2F.U32.RP R6, c[0x0][0x1c0] ;  /* 0x0000700000067b06 */ /* 0x000e620000209000 */
[----:B------:R-:W2:Y:S01]  /*0020*/  S2R R0, SR_CTAID.Z ;  /* 0x0000000000007919 */ /* 0x000ea20000002700 */
[----:B------:R-:W-:Y:S01]  /*0030*/  ISETP.NE.U32.AND P1, PT, RZ, c[0x0][0x1c0], PT ;  /* 0x00007000ff007a0c */ /* 0x000fe20003f25070 */
[----:B------:R-:W-:Y:S01]  /*0040*/  IMAD.MOV.U32 R11, RZ, RZ, -0x1 ;  /* 0xffffffffff0b7424 */ /* 0x000fe200078e00ff */
[----:B------:R-:W-:-:S04]  /*0050*/  ULDC.64 UR4, c[0x0][0x118] ;  /* 0x0000460000047ab9 */ /* 0x000fc80000000a00 */
[----:B-1----:R-:W1:Y:S02]  /*0060*/  MUFU.RCP R4, R6 ;  /* 0x0000000600047308 */ /* 0x002e640000001000 */
[----:B-1----:R-:W-:-:S06]  /*0070*/  IADD3 R4, R4, 0xffffffe, RZ ;  /* 0x0ffffffe04047810 */ /* 0x002fcc0007ffe0ff */
[----:B------:R-:W1:Y:S02]  /*0080*/  F2I.FTZ.U32.TRUNC.NTZ R3, R4 ;  /* 0x0000000400037305 */ /* 0x000e64000021f000 */
[----:B-1----:R-:W-:-:S04]  /*0090*/  IMAD.MOV R2, RZ, RZ, -R3 ;  /* 0x000000ffff027224 */ /* 0x002fc800078e0a03 */
[----:B------:R-:W-:Y:S02]  /*00a0*/  IMAD R5, R2, c[0x0][0x1c0], RZ ;  /* 0x0000700002057a24 */ /* 0x000fe400078e02ff */
[----:B------:R-:W-:-:S04]  /*00b0*/  IMAD.MOV.U32 R2, RZ, RZ, RZ ;  /* 0x000000ffff027224 */ /* 0x000fc800078e00ff */
[----:B------:R-:W-:Y:S02]  /*00c0*/  IMAD.HI.U32 R5, R3, R5, R2 ;  /* 0x0000000503057227 */ /* 0x000fe400078e0002 */
[----:B------:R-:W1:Y:S04]  /*00d0*/  LDC.U8 R2, c[0x0][0x312] ;  /* 0x0000c480ff027b82 */ /* 0x000e680000000000 */
[----:B--2---:R-:W-:-:S04]  /*00e0*/  IMAD.HI.U32 R204, R5, R0, RZ ;  /* 0x0000000005cc7227 */ /* 0x004fc800078e00ff */
[----:B------:R-:W-:-:S04]  /*00f0*/  IMAD.MOV R3, RZ, RZ, -R204 ;  /* 0x000000ffff037224 */ /* 0x000fc800078e0acc */
[----:B------:R-:W-:-:S05]  /*0100*/  IMAD R3, R3, c[0x0][0x1c0], R0 ;  /* 0x0000700003037a24 */ /* 0x000fca00078e0200 */
[----:B------:R-:W-:Y:S02]  /*0110*/  ISETP.GE.U32.AND P2, PT, R3, c[0x0][0x1c0], PT ;  /* 0x0000700003007a0c */ /* 0x000fe40003f46070 */
[----:B-1----:R-:W-:-:S11]  /*0120*/  ISETP.NE.AND P3, PT, R2, RZ, PT ;  /* 0x000000ff0200720c */ /* 0x002fd60003f65270 */
        /* <DEDUP_REMOVED lines=23> */
[----:B------:R-:W4:Y:S04]  /*02a0*/  S2R R5, SR_CTAID.Y ;  /* 0x0000000000057919 */ /* 0x000f280000002600 */
[----:B------:R-:W1:Y:S01]  /*02b0*/  S2R R4, SR_TID.X ;  /* 0x0000000000047919 */ /* 0x000e620000002100 */
        /* <DEDUP_REMOVED lines=10> */
.L_x_3050:
[----:B-1-34-:R-:W-:Y:S02]  /*0360*/  MOV R0, c[0x0][0x218] ;  /* 0x0000860000007a02 */ /* 0x01afe40000000f00 */
.L_x_3051:
        /* <DEDUP_REMOVED lines=13> */
[----:B------:R-:W-:-:S03]  /*0440*/  IMAD.MOV.U32 R0, RZ, RZ, c[0x0][0x218] ;  /* 0x00008600ff007624 */ /* 0x000fc600078e00ff */
[----:B------:R-:W1:Y:S02]  /*0450*/  I2F.RP R6, R8 ;  /* 0x0000000800067306 */ /* 0x000e640000209400 */
[----:B------:R-:W-:-:S04]  /*0460*/  IADD3 R0, R0, 0x3f, RZ ;  /* 0x0000003f00007810 */ /* 0x000fc80007ffe0ff */
[----:B------:R-:W-:-:S04]  /*0470*/  SHF.R.S32.HI R9, RZ, 0x1f, R0 ;  /* 0x0000001fff097819 */ /* 0x000fc80000011400 */
[----:B------:R-:W-:-:S04]  /*0480*/  LEA.HI R9, R9, R0, RZ, 0x6 ;  /* 0x0000000009097211 */ /* 0x000fc800078f30ff */
[----:B------:R-:W-:Y:S01]  /*0490*/  LEA.HI.SX32 R9, R9, c[0x0][0x10], 0x1a ;  /* 0x0000040009097a11 */ /* 0x000fe200078fd2ff */
[----:B-1----:R-:W1:Y:S03]  /*04a0*/  MUFU.RCP R12, R6 ;  /* 0x00000006000c7308 */ /* 0x002e660000001000 */
[----:B------:R-:W-:-:S04]  /*04b0*/  IADD3 R9, R9, -0x1, RZ ;  /* 0xffffffff09097810 */ /* 0x000fc80007ffe0ff */
[----:B------:R-:W-:Y:S02]  /*04c0*/  IABS R0, R9 ;  /* 0x0000000900007213 */ /* 0x000fe40000000000 */
[----:B------:R-:W-:-:S04]  /*04d0*/  LOP3.LUT R9, R9, c[0x0][0x10], RZ, 0x3c, !PT ;  /* 0x0000040009097a12 */ /* 0x000fc800078e3cff */
[----:B------:R-:W-:Y:S02]  /*04e0*/  ISETP.GE.AND P0, PT, R9, RZ, PT ;  /* 0x000000ff0900720c */ /* 0x000fe40003f06270 */
[----:B------:R-:W-:Y:S02]  /*04f0*/  IADD3 R9, -R88, 0x7f, R89 ;  /* 0x0000007f58097810 */ /* 0x000fe40007ffe159 */
[----:B-1----:R-:W-:Y:S02]  /*0500*/  IADD3 R12, R12, 0xffffffe, RZ ;  /* 0x0ffffffe0c0c7810 */ /* 0x002fe40007ffe0ff */
[----:B------:R-:W-:Y:S02]  /*0510*/  IADD3 R9, R9, c[0x0][0x2e8], R84 ;  /* 0x0000ba0009097a10 */ /* 0x000fe40007ffe054 */
[----:B------:R-:W1:Y:S02]  /*0520*/  F2I.FTZ.U32.TRUNC.NTZ R13, R12 ;  /* 0x0000000c000d7305 */ /* 0x000e64000021f000 */
[----:B-1----:R-:W-:-:S02]  /*0530*/  IMAD.MOV R15, RZ, RZ, -R13 ;  /* 0x000000ffff0f7224 */ /* 0x002fc400078e0a0d */
[----:B------:R-:W-:Y:S02]  /*0540*/  IMAD.MOV.U32 R12, RZ, RZ, RZ ;  /* 0x000000ffff0c7224 */ /* 0x000fe400078e00ff */
[----:B------:R-:W-:-:S04]  /*0550*/  IMAD R6, R15, R8, RZ ;  /* 0x000000080f067224 */ /* 0x000fc800078e02ff */
[----:B------:R-:W-:-:S06]  /*0560*/  IMAD.HI.U32 R13, R13, R6, R12 ;  /* 0x000000060d0d7227 */ /* 0x000fcc00078e000c */
[----:B------:R-:W-:-:S04]  /*0570*/  IMAD.HI.U32 R6, R13, R0, RZ ;  /* 0x000000000d067227 */ /* 0x000fc800078e00ff */
[----:B------:R-:W-:-:S04]  /*0580*/  IMAD.MOV R13, RZ, RZ, -R6 ;  /* 0x000000ffff0d7224 */ /* 0x000fc800078e0a06 */
[----:B------:R-:W-:Y:S01]  /*0590*/  IMAD R13, R8, R13, R0 ;  /* 0x0000000d080d7224 */ /* 0x000fe200078e0200 */
[----:B------:R-:W-:-:S04]  /*05a0*/  SHF.R.S32.HI R0, RZ, 0x1f, R9 ;  /* 0x0000001fff007819 */ /* 0x000fc80000011409 */
[----:B------:R-:W-:Y:S02]  /*05b0*/  ISETP.GT.U32.AND P1, PT, R8, R13, PT ;  /* 0x0000000d0800720c */ /* 0x000fe40003f24070 */
[----:B------:R-:W-:-:S04]  /*05c0*/  LEA.HI R0, R0, R9, RZ, 0x6 ;  /* 0x0000000900007211 */ /* 0x000fc800078f30ff */
[----:B------:R-:W-:-:S07]  /*05d0*/  SHF.R.S32.HI R0, RZ, 0x6, R0 ;  /* 0x00000006ff007819 */ /* 0x000fce0000011400 */
[----:B------:R-:W-:Y:S01]  /*05e0*/  @!P1 IMAD.IADD R13, R13, 0x1, -R8 ;  /* 0x000000010d0d9824 */ /* 0x000fe200078e0a08 */
[----:B------:R-:W-:Y:S02]  /*05f0*/  @!P1 IADD3 R6, R6, 0x1, RZ ;  /* 0x0000000106069810 */ /* 0x000fe40007ffe0ff */
[----:B------:R-:W-:Y:S02]  /*0600*/  ISETP.NE.AND P1, PT, RZ, c[0x0][0x10], PT ;  /* 0x00000400ff007a0c */ /* 0x000fe40003f25270 */
[----:B------:R-:W-:Y:S02]  /*0610*/  ISETP.GE.U32.AND P2, PT, R13, R8, PT ;  /* 0x000000080d00720c */ /* 0x000fe40003f46070 */
[----:B------:R-:W-:-:S11]  /*0620*/  IADD3 R13, R84, 0x3f, RZ ;  /* 0x0000003f540d7810 */ /* 0x000fd60007ffe0ff */
[----:B------:R-:W-:-:S05]  /*0630*/  @P2 IADD3 R6, R6, 0x1, RZ ;  /* 0x0000000106062810 */ /* 0x000fca0007ffe0ff */
[----:B------:R-:W-:Y:S01]  /*0640*/  IMAD.MOV.U32 R8, RZ, RZ, R6 ;  /* 0x000000ffff087224 */ /* 0x000fe200078e0006 */
[----:B------:R-:W-:-:S03]  /*0650*/  SHF.R.S32.HI R6, RZ, 0x1f, R13 ;  /* 0x0000001fff067819 */ /* 0x000fc6000001140d */
[----:B------:R-:W-:Y:S01]  /*0660*/  @!P0 IMAD.MOV R8, RZ, RZ, -R8 ;  /* 0x000000ffff088224 */ /* 0x000fe200078e0a08 */
[----:B------:R-:W-:Y:S02]  /*0670*/  @!P1 LOP3.LUT R8, RZ, c[0x0][0x10], RZ, 0x33, !PT ;  /* 0x00000400ff089a12 */ /* 0x000fe400078e33ff */
[----:B------:R-:W-:-:S03]  /*0680*/  LEA.HI R6, R6, R13, RZ, 0x6 ;  /* 0x0000000d06067211 */ /* 0x000fc600078f30ff */
[----:B------:R-:W-:Y:S01]  /*0690*/  IMAD R200, R8, R5, RZ ;  /* 0x0000000508c87224 */ /* 0x000fe200078e02ff */
[----:B------:R-:W-:-:S03]  /*06a0*/  SHF.R.S32.HI R6, RZ, 0x6, R6 ;  /* 0x00000006ff067819 */ /* 0x000fc60000011406 */
[----:B------:R-:W-:-:S05]  /*06b0*/  IMAD.IADD R9, R8, 0x1, R200 ;  /* 0x0000000108097824 */ /* 0x000fca00078e02c8 */
[----:B------:R-:W-:-:S04]  /*06c0*/  IMNMX R9, R6, R9, PT ;  /* 0x0000000906097217 */ /* 0x000fc80003800200 */
[----:B------:R-:W-:-:S04]  /*06d0*/  IMNMX R145, R9, R0, PT ;  /* 0x0000000009917217 */ /* 0x000fc80003800200 */
[----:B------:R-:W-:-:S13]  /*06e0*/  ISETP.GE.AND P0, PT, R200, R145, PT ;  /* 0x00000091c800720c */ /* 0x000fda0003f06270 */
[----:B------:R-:W-:Y:S05]  /*06f0*/  @!P0 BRA `(.L_x_3052) ;  /* 0x0000058000008947 */ /* 0x000fea0003800000 */
[----:B------:R-:W-:Y:S01]  /*0700*/  SHF.R.S32.HI R3, RZ, 0x1f, R4 ;  /* 0x0000001fff037819 */ /* 0x000fe20000011404 */
[----:B------:R-:W-:Y:S01]  /*0710*/  IMAD R2, R5, c[0x0][0x210], R204 ;  /* 0x0000840005027a24 */ /* 0x000fe200078e02cc */
[----:B------:R-:W-:Y:S02]  /*0720*/  LOP3.LUT P6, RZ, R4, 0xf, RZ, 0xc0, !PT ;  /* 0x0000000f04ff7812 */ /* 0x000fe400078cc0ff */
[----:B------:R-:W-:Y:S01]  /*0730*/  LEA.HI R0, R3, R4, RZ, 0x4 ;  /* 0x0000000403007211 */ /* 0x000fe200078f20ff */
[----:B------:R-:W-:-:S03]  /*0740*/  IMAD R2, R2, c[0x0][0x1c0], R19 ;  /* 0x0000700002027a24 */ /* 0x000fc600078e0213 */
[----:B------:R-:W-:Y:S02]  /*0750*/  LOP3.LUT R3, R0, 0x3ffffff0, RZ, 0xc0, !PT ;  /* 0x3ffffff000037812 */ /* 0x000fe400078ec0ff */
[----:B------:R-:W-:-:S03]  /*0760*/  SHF.R.S32.HI R0, RZ, 0x4, R0 ;  /* 0x00000004ff007819 */ /* 0x000fc60000011400 */
[----:B------:R-:W-:Y:S01]  /*0770*/  IMAD.IADD R3, R4, 0x1, -R3 ;  /* 0x0000000104037824 */ /* 0x000fe200078e0a03 */
[C---:B------:R-:W-:Y:S02]  /*0780*/  IADD3 R8, R0.reuse, 0x18, RZ ;  /* 0x0000001800087810 */ /* 0x040fe40007ffe0ff */
[C---:B------:R-:W-:Y:S01]  /*0790*/  IADD3 R4, R0.reuse, 0x8, RZ ;  /* 0x0000000800047810 */ /* 0x040fe20007ffe0ff */
[----:B------:R-:W-:Y:S01]  /*07a0*/  IMAD.SHL.U32 R6, R3, 0x4, RZ ;  /* 0x0000000403067824 */ /* 0x000fe200078e00ff */
[----:B------:R-:W-:Y:S01]  /*07b0*/  IADD3 R10, R0, 0x38, RZ ;  /* 0x00000038000a7810 */ /* 0x000fe20007ffe0ff */
[--C-:B------:R-:W-:Y:S02]  /*07c0*/  IMAD R3, R2, c[0x0][0x214], R89.reuse ;  /* 0x0000850002037a24 */ /* 0x100fe400078e0259 */
[----:B------:R-:W-:Y:S01]  /*07d0*/  IMAD.IADD R89, R88, 0x1, -R89 ;  /* 0x0000000158597824 */ /* 0x000fe200078e0a59 */
[----:B------:R-:W-:Y:S01]  /*07e0*/  SHF.R.S32.HI R7, RZ, 0x1f, R6 ;  /* 0x0000001fff077819 */ /* 0x000fe20000011406 */
[----:B------:R-:W-:-:S03]  /*07f0*/  IMAD R5, R3, c[0x0][0x22c], RZ ;  /* 0x00008b0003057a24 */ /* 0x000fc600078e02ff */
[CC--:B------:R-:W-:Y:S01]  /*0800*/  ISETP.GE.AND P3, PT, R0.reuse, R89.reuse, PT ;  /* 0x000000590000720c */ /* 0x0c0fe20003f66270 */
[----:B------:R-:W-:Y:S01]  /*0810*/  IMAD.WIDE R6, R0, 0xc0, R6 ;  /* 0x000000c000067825 */ /* 0x000fe200078e0206 */
[CC--:B------:R-:W-:Y:S02]  /*0820*/  ISETP.GE.AND P2, PT, R4.reuse, R89.reuse, PT ;  /* 0x000000590400720c */ /* 0x0c0fe40003f46270 */
[----:B------:R-:W-:Y:S02]  /*0830*/  ISETP.GE.OR P5, PT, R4, R89, P6 ;  /* 0x000000590400720c */ /* 0x000fe400037a6670 */
[C---:B------:R-:W-:Y:S02]  /*0840*/  IADD3 R2, P0, R5.reuse, R6, RZ ;  /* 0x0000000605027210 */ /* 0x040fe40007f1e0ff */
[----:B------:R-:W-:Y:S02]  /*0850*/  IADD3 R6, R0, 0x10, RZ ;  /* 0x0000001000067810 */ /* 0x000fe40007ffe0ff */
[----:B------:R-:W-:-:S02]  /*0860*/  LEA.HI.X.SX32 R5, R5, R7, 0x1, P0 ;  /* 0x0000000705057211 */ /* 0x000fc400000f0eff */
[----:B------:R-:W-:Y:S02]  /*0870*/  LEA R12, P0, R2, c[0x0][0x1d8], 0x2 ;  /* 0x00007600020c7a11 */ /* 0x000fe400078010ff */
[-C--:B------:R-:W-:Y:S02]  /*0880*/  ISETP.GE.AND P1, PT, R6, R89.reuse, PT ;  /* 0x000000590600720c */ /* 0x080fe40003f26270 */
[----:B------:R-:W-:Y:S02]  /*0890*/  LEA.HI.X R13, R2, c[0x0][0x1dc], R5, 0x2, P0 ;  /* 0x00007700020d7a11 */ /* 0x000fe400000f1405 */
[-C--:B------:R-:W-:Y:S02]  /*08a0*/  ISETP.GE.OR P4, PT, R6, R89.reuse, P6 ;  /* 0x000000590600720c */ /* 0x080fe40003786670 */
[----:B------:R-:W-:Y:S01]  /*08b0*/  IADD3 R6, R0, 0x20, RZ ;  /* 0x0000002000067810 */ /* 0x000fe20007ffe0ff */
[----:B------:R-:W-:Y:S01]  /*08c0*/  @!P3 STG.E.128 [R12.64], RZ ;  /* 0x000000ff0c00b986 */ /* 0x000fe2000c101d04 */
[----:B------:R-:W-:-:S02]  /*08d0*/  ISETP.GE.AND P0, PT, R8, R89, PT ;  /* 0x000000590800720c */ /* 0x000fc40003f06270 */
[C---:B------:R-:W-:Y:S01]  /*08e0*/  IADD3 R4, R0.reuse, 0x28, RZ ;  /* 0x0000002800047810 */ /* 0x040fe20007ffe0ff */
[----:B------:R-:W-:Y:S01]  /*08f0*/  @!P3 STG.E.128 [R12.64+0x100], RZ ;  /* 0x000100ff0c00b986 */ /* 0x000fe2000c101d04 */
[----:B------:R-:W-:Y:S02]  /*0900*/  IADD3 R2, R0, 0x30, RZ ;  /* 0x0000003000027810 */ /* 0x000fe40007ffe0ff */
[----:B------:R-:W-:Y:S01]  /*0910*/  SHF.R.S32.HI R5, RZ, 0x1f, R3 ;  /* 0x0000001fff057819 */ /* 0x000fe20000011403 */
[----:B------:R-:W-:Y:S01]  /*0920*/  @!P3 STG.E.128 [R12.64+0x200], RZ ;  /* 0x000200ff0c00b986 */ /* 0x000fe2000c101d04 */
[----:B------:R-:W-:Y:S01]  /*0930*/  ISETP.GE.AND P3, PT, R6, R89, PT ;  /* 0x000000590600720c */ /* 0x000fe20003f66270 */
[----:B------:R-:W-:Y:S02]  /*0940*/  @!P4 IMAD.MOV.U32 R15, RZ, RZ, -0x800000 ;  /* 0xff800000ff0fc424 */ /* 0x000fe400078e00ff */
[----:B------:R-:W-:Y:S04]  /*0950*/  @!P2 STG.E.128 [R12.64+0x1800], RZ ;  /* 0x001800ff0c00a986 */ /* 0x000fe8000c101d04 */
[----:B------:R-:W-:Y:S04]  /*0960*/  @!P0 STG.E.128 [R12.64+0x4800], RZ ;  /* 0x004800ff0c008986 */ /* 0x000fe8000c101d04 */
[----:B------:R-:W-:Y:S04]  /*0970*/  @!P0 STG.E.128 [R12.64+0x4900], RZ ;  /* 0x004900ff0c008986 */ /* 0x000fe8000c101d04 */
[----:B------:R-:W-:Y:S01]  /*0980*/  @!P0 STG.E.128 [R12.64+0x4a00], RZ ;  /* 0x004a00ff0c008986 */ /* 0x000fe2000c101d04 */
[----:B------:R-:W-:-:S03]  /*0990*/  IADD3 R3, P0, R3, R0, RZ ;  /* 0x0000000003037210 */ /* 0x000fc60007f1e0ff */
[----:B------:R-:W-:Y:S01]  /*09a0*/  @!P2 STG.E.128 [R12.64+0x1900], RZ ;  /* 0x001900ff0c00a986 */ /* 0x000fe2000c101d04 */
[----:B------:R-:W-:Y:S02]  /*09b0*/  LEA.HI.X.SX32 R14, R0, R5, 0x1, P0 ;  /* 0x00000005000e7211 */ /* 0x000fe400000f0eff */
[C---:B------:R-:W-:Y:S01]  /*09c0*/  LEA R16, P0, R3.reuse, c[0x0][0x208], 0x2 ;  /* 0x0000820003107a11 */ /* 0x040fe200078010ff */
[----:B------:R-:W-:Y:S01]  /*09d0*/  @!P2 STG.E.128 [R12.64+0x1a00], RZ ;  /* 0x001a00ff0c00a986 */ /* 0x000fe2000c101d04 */
[-C--:B------:R-:W-:Y:S02]  /*09e0*/  ISETP.GE.AND P2, PT, R4, R89.reuse, PT ;  /* 0x000000590400720c */ /* 0x080fe40003f46270 */
[----:B------:R-:W-:Y:S01]  /*09f0*/  LEA.HI.X R17, R3, c[0x0][0x20c], R14, 0x2, P0 ;  /* 0x0000830003117a11 */ /* 0x000fe200000f140e */
[----:B------:R-:W-:Y:S01]  /*0a00*/  @!P1 STG.E.128 [R12.64+0x3000], RZ ;  /* 0x003000ff0c009986 */ /* 0x000fe2000c101d04 */
[----:B------:R-:W-:Y:S01]  /*0a10*/  @!P5 IMAD.MOV.U32 R3, RZ, RZ, -0x800000 ;  /* 0xff800000ff03d424 */ /* 0x000fe200078e00ff */
[----:B------:R-:W-:-:S02]  /*0a20*/  ISETP.GE.OR P0, PT, R2, R89, P6 ;  /* 0x000000590200720c */ /* 0x000fc40003706670 */
[----:B------:R-:W-:Y:S04]  /*0a30*/  @!P1 STG.E.128 [R12.64+0x3100], RZ ;  /* 0x003100ff0c009986 */ /* 0x000fe8000c101d04 */
[----:B------:R-:W-:Y:S01]  /*0a40*/  @!P1 STG.E.128 [R12.64+0x3200], RZ ;  /* 0x003200ff0c009986 */ /* 0x000fe2000c101d04 */
[----:B------:R-:W-:-:S03]  /*0a50*/  ISETP.GE.AND P1, PT, R2, R89, PT ;  /* 0x000000590200720c */ /* 0x000fc60003f26270 */
[----:B------:R-:W-:Y:S03]  /*0a60*/  @!P3 STG.E.128 [R12.64+0x6000], RZ ;  /* 0x006000ff0c00b986 */ /* 0x000fe6000c101d04 */
[----:B------:R-:W-:Y:S01]  /*0a70*/  @!P0 IMAD.MOV.U32 R5, RZ, RZ, -0x800000 ;  /* 0xff800000ff058424 */ /* 0x000fe200078e00ff */
[----:B------:R-:W-:Y:S04]  /*0a80*/  @!P3 STG.E.128 [R12.64+0x6100], RZ ;  /* 0x006100ff0c00b986 */ /* 0x000fe8000c101d04 */
[----:B------:R-:W-:Y:S01]  /*0a90*/  @!P3 STG.E.128 [R12.64+0x6200], RZ ;  /* 0x006200ff0c00b986 */ /* 0x000fe2000c101d04 */
[----:B------:R-:W-:-:S03]  /*0aa0*/  ISETP.GE.AND P3, PT, R10, R89, PT ;  /* 0x000000590a00720c */ /* 0x000fc60003f66270 */
[----:B------:R-:W-:Y:S04]  /*0ab0*/  @!P2 STG.E.128 [R12.64+0x7800], RZ ;  /* 0x007800ff0c00a986 */ /* 0x000fe8000c101d04 */
[----:B------:R-:W-:Y:S04]  /*0ac0*/  @!P2 STG.E.128 [R12.64+0x7900], RZ ;  /* 0x007900ff0c00a986 */ /* 0x000fe8000c101d04 */
[----:B------:R-:W-:Y:S01]  /*0ad0*/  @!P2 STG.E.128 [R12.64+0x7a00], RZ ;  /* 0x007a00ff0c00a986 */ /* 0x000fe2000c101d04 */
[----:B------:R-:W-:-:S03]  /*0ae0*/  ISETP.GE.OR P2, PT, R8, R89, P6 ;  /* 0x000000590800720c */ /* 0x000fc60003746670 */
[----:B------:R-:W-:Y:S04]  /*0af0*/  @!P1 STG.E.128 [R12.64+0x9000], RZ ;  /* 0x009000ff0c009986 */ /* 0x000fe8000c101d04 */
[----:B------:R-:W-:Y:S04]  /*0b00*/  @!P1 STG.E.128 [R12.64+0x9100], RZ ;  /* 0x009100ff0c009986 */ /* 0x000fe8000c101d04 */
[----:B------:R-:W-:Y:S01]  /*0b10*/  @!P1 STG.E.128 [R12.64+0x9200], RZ ;  /* 0x009200ff0c009986 */ /* 0x000fe2000c101d04 */
[----:B------:R-:W-:Y:S01]  /*0b20*/  ISETP.GE.OR P1, PT, R6, R89, P6 ;  /* 0x000000590600720c */ /* 0x000fe20003726670 */
[----:B------:R-:W-:-:S02]  /*0b30*/  @!P2 IMAD.MOV.U32 R11, RZ, RZ, -0x800000 ;  /* 0xff800000ff0ba424 */ /* 0x000fc400078e00ff */
[----:B------:R-:W-:Y:S04]  /*0b40*/  @!P3 STG.E.128 [R12.64+0xa800], RZ ;  /* 0x00a800ff0c00b986 */ /* 0x000fe8000c101d04 */
[----:B------:R-:W-:Y:S04]  /*0b50*/  @!P3 STG.E.128 [R12.64+0xa900], RZ ;  /* 0x00a900ff0c00b986 */ /* 0x000fe8000c101d04 */
[----:B------:R1:W-:Y:S01]  /*0b60*/  @!P3 STG.E.128 [R12.64+0xaa00], RZ ;  /* 0x00aa00ff0c00b986 */ /* 0x0003e2000c101d04 */
[----:B------:R-:W-:Y:S01]  /*0b70*/  ISETP.GE.OR P3, PT, R4, R89, P6 ;  /* 0x000000590400720c */ /* 0x000fe20003766670 */
[----:B------:R-:W-:-:S02]  /*0b80*/  @!P1 IMAD.MOV.U32 R9, RZ, RZ, -0x800000 ;  /* 0xff800000ff099424 */ /* 0x000fc400078e00ff */
[----:B------:R2:W-:Y:S01]  /*0b90*/  @!P5 STG.E [R16.64+0x20], R3 ;  /* 0x000020031000d986 */ /* 0x0005e2000c101904 */
[-C--:B------:R-:W-:Y:S02]  /*0ba0*/  ISETP.GE.OR P5, PT, R0, R89.reuse, P6 ;  /* 0x000000590000720c */ /* 0x080fe400037a6670 */
[----:B------:R-:W-:Y:S01]  /*0bb0*/  ISETP.GE.OR P6, PT, R10, R89, P6 ;  /* 0x000000590a00720c */ /* 0x000fe200037c6670 */
[----:B------:R2:W-:Y:S04]  /*0bc0*/  @!P4 STG.E [R16.64+0x40], R15 ;  /* 0x0000400f1000c986 */ /* 0x0005e8000c101904 */
[----:B------:R2:W-:Y:S02]  /*0bd0*/  @!P2 STG.E [R16.64+0x60], R11 ;  /* 0x0000600b1000a986 */ /* 0x0005e4000c101904 */
[----:B------:R-:W-:-:S02]  /*0be0*/  @!P3 IMAD.MOV.U32 R7, RZ, RZ, -0x800000 ;  /* 0xff800000ff07b424 */ /* 0x000fc400078e00ff */
[----:B------:R2:W-:Y:S04]  /*0bf0*/  @!P1 STG.E [R16.64+0x80], R9 ;  /* 0x0000800910009986 */ /* 0x0005e8000c101904 */
[----:B------:R2:W-:Y:S04]  /*0c00*/  @!P3 STG.E [R16.64+0xa0], R7 ;  /* 0x0000a0071000b986 */ /* 0x0005e8000c101904 */
[----:B------:R2:W-:Y:S01]  /*0c10*/  @!P0 STG.E [R16.64+0xc0], R5 ;  /* 0x0000c00510008986 */ /* 0x0005e2000c101904 */
[----:B-1----:R-:W-:-:S05]  /*0c20*/  @!P5 IMAD.MOV.U32 R13, RZ, RZ, -0x800000 ;  /* 0xff800000ff0dd424 */ /* 0x002fca00078e00ff */
[----:B------:R2:W-:Y:S01]  /*0c30*/  @!P5 STG.E [R16.64], R13 ;  /* 0x0000000d1000d986 */ /* 0x0005e2000c101904 */
[----:B------:R-:W-:Y:S05]  /*0c40*/  @P6 EXIT ;  /* 0x000000000000694d */ /* 0x000fea0003800000 */
[----:B--2---:R-:W-:-:S05]  /*0c50*/  MOV R3, 0xff800000 ;  /* 0xff80000000037802 */ /* 0x004fca0000000f00 */
[----:B------:R-:W-:Y:S01]  /*0c60*/  STG.E [R16.64+0xe0], R3 ;  /* 0x0000e00310007986 */ /* 0x000fe2000c101904 */
[----:B------:R-:W-:Y:S05]  /*0c70*/  EXIT ;  /* 0x000000000000794d */ /* 0x000fea0003800000 */
.L_x_3052:
[----:B------:R-:W-:Y:S01]  /*0c80*/  ISETP.NE.U32.AND P0, PT, RZ, c[0x0][0x2b8], PT ;  /* 0x0000ae00ff007a0c */ /* 0x000fe20003f05070 */
[----:B------:R-:W-:Y:S01]  /*0c90*/  IMAD.MOV.U32 R0, RZ, RZ, R204 ;  /* 0x000000ffff007224 */ /* 0x000fe200078e00cc */
[----:B------:R-:W-:Y:S02]  /*0ca0*/  ISETP.NE.U32.AND P1, PT, RZ, c[0x0][0x2c0], PT ;  /* 0x0000b000ff007a0c */ /* 0x000fe40003f25070 */
[----:B------:R-:W-:Y:S02]  /*0cb0*/  ISETP.NE.AND.EX P0, PT, RZ, c[0x0][0x2bc], PT, P0 ;  /* 0x0000af00ff007a0c */ /* 0x000fe40003f05300 */
[----:B------:R-:W-:-:S11]  /*0cc0*/  ISETP.NE.AND.EX P1, PT, RZ, c[0x0][0x2c4], PT, P1 ;  /* 0x0000b100ff007a0c */ /* 0x000fd60003f25310 */
[C---:B------:R-:W-:Y:S02]  /*0cd0*/  @P0 IMAD.WIDE R12, R204.reuse, R3, c[0x0][0x2b8] ;  /* 0x0000ae00cc0c0625 */ /* 0x040fe400078e0203 */
[----:B------:R-:W-:Y:S02]  /*0ce0*/  @P1 SHF.R.S32.HI R3, RZ, 0x1f, R204 ;  /* 0x0000001fff031819 */ /* 0x000fe400000114cc */
[----:B------:R-:W-:Y:S01]  /*0cf0*/  @P1 IMAD.WIDE.U32 R8, R204, c[0x0][0x2c8], RZ ;  /* 0x0000b200cc081a25 */ /* 0x000fe200078e00ff */
[----:B------:R-:W-:Y:S01]  /*0d00*/  CS2R R208, SRZ ;  /* 0x0000000000d07805 */ /* 0x000fe2000001ff00 */
[----:B------:R1:W5:Y:S01]  /*0d10*/  @P0 LDG.E R0, [R12.64] ;  /* 0x000000040c000981 */ /* 0x000362000c1e1900 */
[----:B------:R-:W-:Y:S01]  /*0d20*/  PLOP3.LUT P6, PT, PT, PT, PT, 0x8, 0x0 ;  /* 0x000000000000781c */ /* 0x000fe20003fce170 */
[----:B------:R-:W-:Y:S01]  /*0d30*/  @P1 IMAD R3, R3, c[0x0][0x2c8], RZ ;  /* 0x0000b20003031a24 */ /* 0x000fe200078e02ff */
[----:B------:R-:W-:Y:S02]  /*0d40*/  @P1 LEA R208, P0, R8, c[0x0][0x2c0], 0x2 ;  /* 0x0000b00008d01a11 */ /* 0x000fe400078010ff */
[----:B------:R-:W-:Y:S01]  /*0d50*/  IABS R133, c[0x0][0x2d0] ;  /* 0x0000b40000857a13 */ /* 0x000fe20000000000 */
[----:B------:R-:W-:-:S04]  /*0d60*/  @P1 IMAD R3, R204, c[0x0][0x2cc], R3 ;  /* 0x0000b300cc031a24 */ /* 0x000fc800078e0203 */
[----:B------:R-:W-:-:S05]  /*0d70*/  @P1 IMAD.IADD R3, R9, 0x1, R3 ;  /* 0x0000000109031824 */ /* 0x000fca00078e0203 */
        /* <DEDUP_REMOVED lines=14> */
[----:B------:R-:W-:Y:S01]  /*0e60*/  IMAD.HI.U32 R3, R7, R2, R6 ;  /* 0x0000000207037227 */ /* 0x000fe200078e0006 */
[----:B------:R-:W-:-:S05]  /*0e70*/  MOV R2, R0 ;  /* 0x0000000000027202 */ /* 0x000fca0000000f00 */
        /* <DEDUP_REMOVED lines=8> */
[----:B------:R-:W-:Y:S02]  /*0f00*/  ISETP.NE.AND P1, PT, RZ, c[0x0][0x2d0], PT ;  /* 0x0000b400ff007a0c */ /* 0x000fe40003f25270 */
[----:B------:R-:W-:-:S07]  /*0f10*/  ISETP.GE.AND P0, PT, R0, RZ, PT ;  /* 0x000000ff0000720c */ /* 0x000fce0003f06270 */
[----:B------:R-:W-:-:S06]  /*0f20*/  @P2 IADD3 R3, R3, 0x1, RZ ;  /* 0x0000000103032810 */ /* 0x000fcc0007ffe0ff */
[----:B------:R-:W-:Y:S01]  /*0f30*/  @!P0 IMAD.MOV R3, RZ, RZ, -R3 ;  /* 0x000000ffff038224 */ /* 0x000fe200078e0a03 */
        /* <DEDUP_REMOVED lines=29> */
[----:B------:R-:W-:-:S04]  /*1110*/  @!P1 LOP3.LUT R9, RZ, c[0x0][0x1c8], RZ, 0x33, !PT ;  /* 0x00007200ff099a12 */ /* 0x000fc800078e33ff */
[----:B------:R-:W-:Y:S02]  /*1120*/  SHF.R.S32.HI R8, RZ, 0x1f, R9 ;  /* 0x0000001fff087819 */ /* 0x000fe40000011409 */
[----:B--2---:R-:W-:Y:S01]  /*1130*/  SHF.R.S32.HI R5, RZ, 0x1f, R6 ;  /* 0x0000001fff057819 */ /* 0x004fe20000011406 */
[----:B------:R-:W-:-:S04]  /*1140*/  IMAD.WIDE.U32 R12, R6, c[0x0][0x180], RZ ;  /* 0x00006000060c7a25 */ /* 0x000fc800078e00ff */
[C---:B------:R-:W-:Y:S02]  /*1150*/  IMAD R7, R5.reuse, c[0x0][0x180], RZ ;  /* 0x0000600005077a24 */ /* 0x040fe400078e02ff */
[----:B------:R-:W-:Y:S02]  /*1160*/  IMAD R5, R5, c[0x0][0x188], RZ ;  /* 0x0000620005057a24 */ /* 0x000fe400078e02ff */
[----:B------:R-:W-:Y:S02]  /*1170*/  IMAD R2, R6, c[0x0][0x184], R7 ;  /* 0x0000610006027a24 */ /* 0x000fe400078e0207 */
[----:B------:R-:W-:Y:S02]  /*1180*/  IMAD R7, R15, c[0x0][0x19c], R0 ;  /* 0x000067000f077a24 */ /* 0x000fe400078e0200 */
[----:B------:R-:W-:Y:S01]  /*1190*/  IMAD R0, R8, c[0x0][0x1b0], RZ ;  /* 0x00006c0008007a24 */ /* 0x000fe200078e02ff */
[----:B------:R-:W-:Y:S01]  /*11a0*/  IADD3 R13, R13, R2, RZ ;  /* 0x000000020d0d7210 */ /* 0x000fe20007ffe0ff */
[----:B------:R-:W-:-:S02]  /*11b0*/  IMAD R10, R6, c[0x0][0x18c], R5 ;  /* 0x00006300060a7a24 */ /* 0x000fc400078e0205 */
[----:B------:R-:W-:Y:S02]  /*11c0*/  IMAD R5, R9, c[0x0][0x1b4], R0 ;  /* 0x00006d0009057a24 */ /* 0x000fe400078e0200 */
[----:B------:R-:W-:-:S04]  /*11d0*/  IMAD.WIDE.U32 R28, R15, c[0x0][0x198], R12 ;  /* 0x000066000f1c7a25 */ /* 0x000fc800078e000c */
[----:B------:R-:W-:Y:S02]  /*11e0*/  IMAD.IADD R29, R29, 0x1, R7 ;  /* 0x000000011d1d7824 */ /* 0x000fe400078e0207 */
[----:B------:R-:W-:-:S04]  /*11f0*/  IMAD.WIDE.U32 R6, R6, c[0x0][0x188], RZ ;  /* 0x0000620006067a25 */ /* 0x000fc800078e00ff */
[----:B------:R-:W-:Y:S01]  /*1200*/  IMAD.WIDE.U32 R28, R9, c[0x0][0x1b0], R28 ;  /* 0x00006c00091c7a25 */ /* 0x000fe200078e001c */
[----:B------:R-:W-:-:S03]  /*1210*/  MOV R18, R6 ;  /* 0x0000000600127202 */ /* 0x000fc60000000f00 */
[----:B------:R-:W-:Y:S01]  /*1220*/  IMAD.IADD R10, R7, 0x1, R10 ;  /* 0x00000001070a7824 */ /* 0x000fe200078e020a */
[----:B------:R-:W-:Y:S01]  /*1230*/  IADD3 R5, R29, R5, RZ ;  /* 0x000000051d057210 */ /* 0x000fe20007ffe0ff */
[----:B------:R-:W-:Y:S05]  /*1240*/  BRA `(.L_x_3054) ;  /* 0x0000044000007947 */ /* 0x000fea0003800000 */
.L_x_3053:
[----:B-1----:R-:W-:-:S13]  /*1250*/  ISETP.NE.AND P3, PT, R7, -0x1, PT ;  /* 0xffffffff0700780c */ /* 0x002fda0003f65270 */
        /* <DEDUP_REMOVED lines=13> */
[----:B------:R-:W-:-:S04]  /*1330*/  IADD3 R5, R9, R3, RZ ;  /* 0x0000000309057210 */ /* 0x000fc80007ffe0ff */
.L_x_3055:
[----:B------:R-:W-:Y:S01]  /*1340*/  IABS R9, c[0x0][0x1c8] ;  /* 0x0000720000097a13 */ /* 0x000fe20000000000 */
[----:B------:R-:W-:Y:S01]  /*1350*/  IMAD.MOV.U32 R17, RZ, RZ, R5 ;  /* 0x000000ffff117224 */ /* 0x000fe200078e0005 */
[----:B------:R-:W-:Y:S02]  /*1360*/  LEA R15, R145, 0xffffffc0, 0x6 ;  /* 0xffffffc0910f7811 */ /* 0x000fe400078e30ff */
[----:B------:R-:W1:Y:S01]  /*1370*/  I2F.RP R10, R9 ;  /* 0x00000009000a7306 */ /* 0x000e620000209400 */
[----:B------:R-:W-:-:S05]  /*1380*/  MOV R16, R8 ;  /* 0x0000000800107202 */ /* 0x000fca0000000f00 */
[----:B------:R-:W-:Y:S02]  /*1390*/  IMAD.WIDE.U32 R16, R15, c[0x0][0x198], R16 ;  /* 0x000066000f107a25 */ /* 0x000fe400078e0010 */
[----:B-1----:R-:W1:Y:S02]  /*13a0*/  MUFU.RCP R12, R10 ;  /* 0x0000000a000c7308 */ /* 0x002e640000001000 */
[----:B-1----:R-:W-:-:S06]  /*13b0*/  IADD3 R12, R12, 0xffffffe, RZ ;  /* 0x0ffffffe0c0c7810 */ /* 0x002fcc0007ffe0ff */
[----:B------:R-:W1:Y:S02]  /*13c0*/  F2I.FTZ.U32.TRUNC.NTZ R13, R12 ;  /* 0x0000000c000d7305 */ /* 0x000e64000021f000 */
        /* <DEDUP_REMOVED lines=10> */
[----:B------:R-:W-:Y:S02]  /*1470*/  ISETP.GE.AND P1, PT, R3, RZ, PT ;  /* 0x000000ff0300720c */ /* 0x000fe40003f26270 */
[----:B------:R-:W-:-:S09]  /*1480*/  SHF.R.S32.HI R3, RZ, 0x1f, R15 ;  /* 0x0000001fff037819 */ /* 0x000fd2000001140f */
[----:B------:R-:W-:Y:S01]  /*1490*/  @!P0 IMAD.IADD R10, R10, 0x1, -R9 ;  /* 0x000000010a0a8824 */ /* 0x000fe200078e0a09 */
[----:B------:R-:W-:Y:S02]  /*14a0*/  @!P0 IADD3 R6, R6, 0x1, RZ ;  /* 0x0000000106068810 */ /* 0x000fe40007ffe0ff */
[----:B------:R-:W-:Y:S02]  /*14b0*/  ISETP.NE.AND P0, PT, RZ, c[0x0][0x1c8], PT ;  /* 0x00007200ff007a0c */ /* 0x000fe40003f05270 */
[----:B------:R-:W-:Y:S02]  /*14c0*/  ISETP.GE.U32.AND P2, PT, R10, R9, PT ;  /* 0x000000090a00720c */ /* 0x000fe40003f46070 */
[----:B------:R-:W-:-:S05]  /*14d0*/  @P3 IADD3 R10, R2, R7, RZ ;  /* 0x00000007020a3210 */ /* 0x000fca0007ffe0ff */
[----:B------:R-:W-:-:S04]  /*14e0*/  @P3 IMAD.WIDE.U32 R12, R10, c[0x0][0x1a0], RZ ;  /* 0x000068000a0c3a25 */ /* 0x000fc800078e00ff */
[----:B------:R-:W-:Y:S01]  /*14f0*/  @P3 IMAD R10, R10, c[0x0][0x1a4], R13 ;  /* 0x000069000a0a3a24 */ /* 0x000fe200078e020d */
[----:B------:R-:W-:Y:S02]  /*1500*/  @P3 MOV R18, R12 ;  /* 0x0000000c00123202 */ /* 0x000fe40000000f00 */
[----:B------:R-:W-:-:S04]  /*1510*/  @P2 IADD3 R6, R6, 0x1, RZ ;  /* 0x0000000106062810 */ /* 0x000fc80007ffe0ff */
[----:B------:R-:W-:Y:S01]  /*1520*/  MOV R9, R6 ;  /* 0x0000000600097202 */ /* 0x000fe20000000f00 */
[----:B------:R-:W-:-:S04]  /*1530*/  IMAD R6, R3, c[0x0][0x198], RZ ;  /* 0x0000660003067a24 */ /* 0x000fc800078e02ff */
[----:B------:R-:W-:Y:S01]  /*1540*/  @!P1 IMAD.MOV R9, RZ, RZ, -R9 ;  /* 0x000000ffff099224 */ /* 0x000fe200078e0a09 */
[----:B------:R-:W-:Y:S01]  /*1550*/  @!P0 LOP3.LUT R9, RZ, c[0x0][0x1c8], RZ, 0x33, !PT ;  /* 0x00007200ff098a12 */ /* 0x000fe200078e33ff */
[----:B------:R-:W-:-:S03]  /*1560*/  IMAD R5, R15, c[0x0][0x19c], R6 ;  /* 0x000067000f057a24 */ /* 0x000fc600078e0206 */
[----:B------:R-:W-:Y:S01]  /*1570*/  SHF.R.S32.HI R8, RZ, 0x1f, R9 ;  /* 0x0000001fff087819 */ /* 0x000fe20000011409 */
[----:B------:R-:W-:-:S04]  /*1580*/  IMAD.IADD R17, R17, 0x1, R5 ;  /* 0x0000000111117824 */ /* 0x000fc800078e0205 */
[----:B------:R-:W-:Y:S02]  /*1590*/  IMAD R6, R8, c[0x0][0x1b0], RZ ;  /* 0x00006c0008067a24 */ /* 0x000fe400078e02ff */
[----:B------:R-:W-:-:S04]  /*15a0*/  IMAD.WIDE.U32 R28, R9, c[0x0][0x1b0], R16 ;  /* 0x00006c00091c7a25 */ /* 0x000fc800078e0010 */
        /* <DEDUP_REMOVED lines=14> */
.L_x_3054:
[----:B------:R-:W-:Y:S01]  /*1690*/  ISETP.NE.AND P0, PT, R11, -0x1, PT ;  /* 0xffffffff0b00780c */ /* 0x000fe20003f05270 */
[----:B------:R-:W-:Y:S01]  /*16a0*/  IMAD.IADD R199, R88, 0x1, -R89 ;  /* 0x0000000158c77824 */ /* 0x000fe200078e0a59 */
[----:B------:R-:W-:Y:S01]  /*16b0*/  SHF.R.S32.HI R87, RZ, 0x1f, R4 ;  /* 0x0000001fff577819 */ /* 0x000fe20000011404 */
[----:B------:R-:W-:Y:S01]  /*16c0*/  IMAD R8, R8, c[0x0][0x1b8], RZ ;  /* 0x00006e0008087a24 */ /* 0x000fe200078e02ff */
[----:B------:R-:W-:Y:S02]  /*16d0*/  SHF.R.S32.HI R2, RZ, 0x1f, R19 ;  /* 0x0000001fff027819 */ /* 0x000fe40000011413 */
[----:B------:R-:W-:Y:S01]  /*16e0*/  LEA.HI R13, R87, R4, RZ, 0x3 ;  /* 0x00000004570d7211 */ /* 0x000fe200078f18ff */
[----:B------:R-:W-:Y:S01]  /*16f0*/  IMAD R8, R9, c[0x0][0x1bc], R8 ;  /* 0x00006f0009087a24 */ /* 0x000fe200078e0208 */
[----:B------:R-:W-:Y:S01]  /*1700*/  IADD3 R205, R145, -0x1, RZ ;  /* 0xffffffff91cd7810 */ /* 0x000fe20007ffe0ff */
[----:B------:R-:W-:Y:S01]  /*1710*/  IMAD R2, R2, c[0x0][0x1a8], RZ ;  /* 0x00006a0002027a24 */ /* 0x000fe200078e02ff */
[----:B------:R-:W-:-:S02]  /*1720*/  SHF.R.S32.HI R6, RZ, 0x3, R13 ;  /* 0x00000003ff067819 */ /* 0x000fc4000001140d */
[----:B------:R-:W-:Y:S01]  /*1730*/  LOP3.LUT R13, R13, 0xfffffff8, RZ, 0xc0, !PT ;  /* 0xfffffff80d0d7812 */ /* 0x000fe200078ec0ff */
[----:B------:R-:W-:Y:S01]  /*1740*/  @P0 IMAD.WIDE.U32 R24, R11, c[0x0][0x190], RZ ;  /* 0x000064000b180a25 */ /* 0x000fe200078e00ff */
[----:B------:R-:W-:Y:S02]  /*1750*/  @!P0 SHF.R.S32.HI R7, RZ, 0x1f, R204 ;  /* 0x0000001fff078819 */ /* 0x000fe400000114cc */
[----:B------:R-:W-:Y:S01]  /*1760*/  IADD3 R14, R6, 0x20, RZ ;  /* 0x00000020060e7810 */ /* 0x000fe20007ffe0ff */
[----:B------:R-:W-:Y:S01]  /*1770*/  @!P0 IMAD.WIDE.U32 R16, R204, c[0x0][0x178], RZ ;  /* 0x00005e00cc108a25 */ /* 0x000fe200078e00ff */
[----:B------:R-:W-:Y:S02]  /*1780*/  IADD3 R12, R6, 0x30, RZ ;  /* 0x00000030060c7810 */ /* 0x000fe40007ffe0ff */
[-C--:B------:R-:W-:Y:S01]  /*1790*/  ISETP.GE.AND P5, PT, R14, R199.reuse, PT ;  /* 0x000000c70e00720c */ /* 0x080fe20003fa6270 */
[----:B------:R-:W-:Y:S01]  /*17a0*/  @!P0 IMAD R7, R7, c[0x0][0x178], RZ ;  /* 0x00005e0007078a24 */ /* 0x000fe200078e02ff */
[----:B------:R-:W-:Y:S01]  /*17b0*/  ISETP.GE.AND P3, PT, R6, R199, PT ;  /* 0x000000c70600720c */ /* 0x000fe20003f66270 */
[----:B------:R-:W-:-:S02]  /*17c0*/  @P0 IMAD R11, R11, c[0x0][0x194], R25 ;  /* 0x000065000b0b0a24 */ /* 0x000fc400078e0219 */
[----:B-----5:R-:W-:Y:S01]  /*17d0*/  @!P0 IMAD R0, R204, c[0x0][0x17c], R7 ;  /* 0x00005f00cc008a24 */ /* 0x020fe200078e0207 */
[----:B------:R-:W-:Y:S01]  /*17e0*/  SHF.R.S32.HI R7, RZ, 0x1f, R6 ;  /* 0x0000001fff077819 */ /* 0x000fe20000011406 */
[----:B------:R-:W-:Y:S01]  /*17f0*/  @!P0 IMAD.MOV.U32 R24, RZ, RZ, R16 ;  /* 0x000000ffff188224 */ /* 0x000fe200078e0010 */
[----:B------:R-:W-:Y:S01]  /*1800*/  IADD3 R16, R6, 0x10, RZ ;  /* 0x0000001006107810 */ /* 0x000fe20007ffe0ff */
[----:B------:R-:W-:Y:S01]  /*1810*/  @!P0 IMAD.IADD R11, R17, 0x1, R0 ;  /* 0x00000001110b8824 */ /* 0x000fe200078e0200 */
[----:B------:R-:W-:Y:S01]  /*1820*/  LEA.HI R17, R87, R4, RZ, 0x6 ;  /* 0x0000000457117211 */ /* 0x000fe200078f30ff */
[----:B------:R-:W-:Y:S01]  /*1830*/  IMAD.IADD R0, R4, 0x1, -R13 ;  /* 0x0000000104007824 */ /* 0x000fe200078e0a0d */
[----:B------:R-:W-:Y:S01]  /*1840*/  ISETP.GE.AND P0, PT, R16, R199, PT ;  /* 0x000000c71000720c */ /* 0x000fe20003f06270 */
[----:B------:R-:W-:Y:S02]  /*1850*/  IMAD.SHL.U32 R13, R6, 0x40, RZ ;  /* 0x00000040060d7824 */ /* 0x000fe400078e00ff */
[----:B------:R-:W-:-:S02]  /*1860*/  IMAD.SHL.U32 R22, R0, 0x8, RZ ;  /* 0x0000000800167824 */ /* 0x000fc400078e00ff */
[----:B------:R-:W-:Y:S01]  /*1870*/  IMAD.WIDE R36, R37, 0x40, R6 ;  /* 0x0000004025247825 */ /* 0x000fe200078e0206 */
[----:B------:R-:W-:Y:S02]  /*1880*/  LOP3.LUT R13, R13, 0x1c0, RZ, 0xc0, !PT ;  /* 0x000001c00d0d7812 */ /* 0x000fe400078ec0ff */
[C---:B------:R-:W-:Y:S01]  /*1890*/  IADD3 R24, P4, R22.reuse, R24, RZ ;  /* 0x0000001816187210 */ /* 0x040fe20007f9e0ff */
[----:B------:R-:W-:Y:S01]  /*18a0*/  IMAD R2, R19, c[0x0][0x1ac], R2 ;  /* 0x00006b0013027a24 */ /* 0x000fe200078e0202 */
[--C-:B------:R-:W-:Y:S01]  /*18b0*/  SHF.R.S32.HI R20, RZ, 0x1f, R22.reuse ;  /* 0x0000001fff147819 */ /* 0x100fe20000011416 */
[----:B------:R-:W-:Y:S01]  /*18c0*/  IMAD R135, R7, c[0x0][0x198], RZ ;  /* 0x0000660007877a24 */ /* 0x000fe200078e02ff */
[C---:B------:R-:W-:Y:S02]  /*18d0*/  IADD3 R18, P1, R22.reuse, R18, RZ ;  /* 0x0000001216127210 */ /* 0x040fe40007f3e0ff */
[----:B------:R-:W-:Y:S01]  /*18e0*/  IADD3 R28, P2, R22, R28, RZ ;  /* 0x0000001c161c7210 */ /* 0x000fe20007f5e0ff */
[----:B------:R-:W-:Y:S01]  /*18f0*/  IMAD.X R25, R20, 0x1, R11, P4 ;  /* 0x0000000114197824 */ /* 0x000fe200020e060b */
[----:B------:R-:W-:Y:S01]  /*1900*/  ISETP.GE.AND P4, PT, R12, R199, PT ;  /* 0x000000c70c00720c */ /* 0x000fe20003f86270 */
[----:B------:R-:W-:Y:S01]  /*1910*/  IMAD R135, R6, c[0x0][0x19c], R135 ;  /* 0x0000670006877a24 */ /* 0x000fe200078e0287 */
[----:B------:R-:W-:Y:S01]  /*1920*/  LOP3.LUT R22, R13, 0x38, R22, 0xf8, !PT ;  /* 0x000000380d167812 */ /* 0x000fe200078ef816 */
[----:B------:R-:W-:Y:S01]  /*1930*/  IMAD.WIDE.U32 R24, R19, c[0x0][0x1a8], R24 ;  /* 0x00006a0013187a25 */ /* 0x000fe200078e0018 */
[----:B------:R-:W-:-:S03]  /*1940*/  SHF.R.U32.HI R13, RZ, 0x3, R13 ;  /* 0x00000003ff0d7819 */ /* 0x000fc6000001160d */
[----:B------:R-:W-:Y:S01]  /*1950*/  IMAD.X R19, R20, 0x1, R10, P1 ;  /* 0x0000000114137824 */ /* 0x000fe200008e060a */
[----:B------:R-:W-:Y:S01]  /*1960*/  @!P0 IADD3 R32, P1, R36, 0x10, RZ ;  /* 0x0000001024208810 */ /* 0x000fe20007f3e0ff */
[----:B------:R-:W-:Y:S01]  /*1970*/  IMAD.X R29, R20, 0x1, R5, P2 ;  /* 0x00000001141d7824 */ /* 0x000fe200010e0605 */
[----:B------:R-:W-:Y:S01]  /*1980*/  @!P5 IADD3 R30, P2, R36, 0x20, RZ ;  /* 0x00000020241ed810 */ /* 0x000fe20007f5e0ff */
[----:B------:R-:W-:Y:S01]  /*1990*/  IMAD.IADD R21, R25, 0x1, R2 ;  /* 0x0000000119157824 */ /* 0x000fe200078e0202 */
[----:B------:R-:W-:Y:S01]  /*19a0*/  LOP3.LUT R13, R22, R13, RZ, 0x3c, !PT ;  /* 0x0000000d160d7212 */ /* 0x000fe200078e3cff */
[----:B------:R-:W-:Y:S02]  /*19b0*/  IMAD.SHL.U32 R22, R17, 0x8, RZ ;  /* 0x0000000811167824 */ /* 0x000fe400078e00ff */
[--C-:B------:R-:W-:Y:S01]  /*19c0*/  @!P0 IMAD.X R5, RZ, RZ, R37.reuse, P1 ;  /* 0x000000ffff058224 */ /* 0x100fe200008e0625 */
[----:B------:R-:W-:Y:S01]  /*19d0*/  @!P4 IADD3 R26, P1, R36, 0x30, RZ ;  /* 0x00000030241ac810 */ /* 0x000fe20007f3e0ff */
[----:B------:R-:W-:Y:S01]  /*19e0*/  @!P5 IMAD.X R11, RZ, RZ, R37, P2 ;  /* 0x000000ffff0bd224 */ /* 0x000fe200010e0625 */
[----:B------:R-:W-:Y:S01]  /*19f0*/  LOP3.LUT R207, R13, 0xfffffe00, R22, 0xf8, !PT ;  /* 0xfffffe000dcf7812 */ /* 0x000fe200078ef816 */
[----:B------:R-:W-:Y:S01]  /*1a00*/  @!P3 IMAD R10, R37, c[0x0][0x190], RZ ;  /* 0x00006400250aba24 */ /* 0x000fe200078e02ff */
[----:B------:R-:W-:Y:S01]  /*1a10*/  IADD3 R146, P2, R6, R15, RZ ;  /* 0x0000000f06927210 */ /* 0x000fe20007f5e0ff */
[----:B------:R-:W-:-:S02]  /*1a20*/  @!P3 IMAD.MOV.U32 R20, RZ, RZ, R24 ;  /* 0x000000ffff14b224 */ /* 0x000fc400078e0018 */
[--C-:B------:R-:W-:Y:S02]  /*1a30*/  @!P0 IMAD.MOV.U32 R35, RZ, RZ, R21.reuse ;  /* 0x000000ffff238224 */ /* 0x100fe400078e0015 */
[--C-:B------:R-:W-:Y:S02]  /*1a40*/  @!P5 IMAD.MOV.U32 R25, RZ, RZ, R21.reuse ;  /* 0x000000ffff19d224 */ /* 0x100fe400078e0015 */
[--C-:B------:R-:W-:Y:S02]  /*1a50*/  @!P4 IMAD.MOV.U32 R23, RZ, RZ, R21.reuse ;  /* 0x000000ffff17c224 */ /* 0x100fe400078e0015 */
[----:B------:R-:W-:Y:S02]  /*1a60*/  @!P5 IMAD R11, R11, c[0x0][0x190], RZ ;  /* 0x000064000b0bda24 */ /* 0x000fe400078e02ff */
[C---:B------:R-:W-:Y:S02]  /*1a70*/  @!P3 IMAD R10, R36.reuse, c[0x0][0x194], R10 ;  /* 0x00006500240aba24 */ /* 0x040fe400078e020a */
[----:B------:R-:W-:-:S04]  /*1a80*/  @!P3 IMAD.WIDE.U32 R20, R36, c[0x0][0x190], R20 ;  /* 0x000064002414ba25 */ /* 0x000fc800078e0014 */
[----:B------:R-:W-:Y:S02]  /*1a90*/  @!P0 IMAD R5, R5, c[0x0][0x190], RZ ;  /* 0x0000640005058a24 */ /* 0x000fe400078e02ff */
[----:B------:R-:W-:Y:S02]  /*1aa0*/  @!P4 IMAD.X R13, RZ, RZ, R37, P1 ;  /* 0x000000ffff0dc224 */ /* 0x000fe400008e0625 */
[--C-:B------:R-:W-:Y:S02]  /*1ab0*/  @!P0 IMAD.MOV.U32 R34, RZ, RZ, R24.reuse ;  /* 0x000000ffff228224 */ /* 0x100fe400078e0018 */
[C---:B------:R-:W-:Y:S02]  /*1ac0*/  @!P5 IMAD R11, R30.reuse, c[0x0][0x194], R11 ;  /* 0x000065001e0bda24 */ /* 0x040fe400078e020b */
[--C-:B------:R-:W-:Y:S02]  /*1ad0*/  @!P4 IMAD.MOV.U32 R22, RZ, RZ, R24.reuse ;  /* 0x000000ffff16c224 */ /* 0x100fe400078e0018 */
[----:B------:R-:W-:Y:S01]  /*1ae0*/  @!P5 IMAD.WIDE.U32 R30, R30, c[0x0][0x190], R24 ;  /* 0x000064001e1eda25 */ /* 0x000fe200078e0018 */
[----:B------:R-:W-:-:S03]  /*1af0*/  @!P3 LEA R24, P1, R20, c[0x0][0x160], 0x1 ;  /* 0x000058001418ba11 */ /* 0x000fc600078208ff */
[----:B------:R-:W-:Y:S02]  /*1b00*/  @!P3 IMAD.IADD R10, R21, 0x1, R10 ;  /* 0x00000001150ab824 */ /* 0x000fe400078e020a */
[----:B------:R-:W-:Y:S02]  /*1b10*/  @!P0 IMAD R5, R32, c[0x0][0x194], R5 ;  /* 0x0000650020058a24 */ /* 0x000fe400078e0205 */
[----:B------:R-:W-:Y:S01]  /*1b20*/  @!P4 IMAD R13, R13, c[0x0][0x190], RZ ;  /* 0x000064000d0dca24 */ /* 0x000fe200078e02ff */
[----:B------:R-:W-:Y:S01]  /*1b30*/  @!P3 LEA.HI.X R25, R20, c[0x0][0x164], R10, 0x1, P1 ;  /* 0x000059001419ba11 */ /* 0x000fe200008f0c0a */
[----:B------:R-:W-:Y:S01]  /*1b40*/  @!P0 IMAD.WIDE.U32 R32, R32, c[0x0][0x190], R34 ;  /* 0x0000640020208a25 */ /* 0x000fe200078e0022 */
[----:B------:R-:W-:-:S03]  /*1b50*/  @!P5 LEA R20, P1, R30, c[0x0][0x160], 0x1 ;  /* 0x000058001e14da11 */ /* 0x000fc600078208ff */
[C---:B------:R-:W-:Y:S01]  /*1b60*/  @!P4 IMAD R2, R26.reuse, c[0x0][0x194], R13 ;  /* 0x000065001a02ca24 */ /* 0x040fe200078e020d */
[CC--:B------:R-:W-:Y:S01]  /*1b70*/  LEA.HI R13, R87.reuse, R4.reuse, RZ, 0x4 ;  /* 0x00000004570d7211 */ /* 0x0c0fe200078f20ff */
[----:B------:R-:W-:Y:S01]  /*1b80*/  @!P4 IMAD.WIDE.U32 R26, R26, c[0x0][0x190], R22 ;  /* 0x000064001a1aca25 */ /* 0x000fe200078e0016 */
[----:B------:R-:W-:-:S03]  /*1b90*/  LEA.HI R87, R87, R4, RZ, 0x5 ;  /* 0x0000000457577211 */ /* 0x000fc600078f28ff */
[----:B------:R-:W-:Y:S01]  /*1ba0*/  IMAD.X R10, R7, 0x1, R3, P2 ;  /* 0x00000001070a7824 */ /* 0x000fe200010e0603 */
[C---:B------:R-:W-:Y:S01]  /*1bb0*/  @!P0 LEA R22, P2, R32.reuse, c[0x0][0x160], 0x1 ;  /* 0x0000580020168a11 */ /* 0x040fe200078408ff */
[----:B------:R-:W-:Y:S01]  /*1bc0*/  @!P0 IMAD.IADD R5, R33, 0x1, R5 ;  /* 0x0000000121058824 */ /* 0x000fe200078e0205 */
[----:B------:R-:W-:Y:S01]  /*1bd0*/  SHF.R.S32.HI R86, RZ, 0x5, R87 ;  /* 0x00000005ff567819 */ /* 0x000fe20000011457 */
[----:B------:R-:W-:Y:S01]  /*1be0*/  IMAD.SHL.U32 R3, R205, 0x40, RZ ;  /* 0x00000040cd037824 */ /* 0x000fe200078e00ff */
[----:B------:R-:W-:Y:S01]  /*1bf0*/  LOP3.LUT R87, R87, 0xffffffe0, RZ, 0xc0, !PT ;  /* 0xffffffe057577812 */ /* 0x000fe200078ec0ff */
[----:B------:R-:W-:Y:S01]  /*1c00*/  @!P5 IMAD.IADD R11, R31, 0x1, R11 ;  /* 0x000000011f0bd824 */ /* 0x000fe200078e020b */
[----:B------:R-:W-:Y:S01]  /*1c10*/  @!P0 LEA.HI.X R23, R32, c[0x0][0x164], R5, 0x1, P2 ;  /* 0x0000590020178a11 */ /* 0x000fe200010f0c05 */
[----:B------:R-:W-:Y:S02]  /*1c20*/  IMAD.IADD R5, R84, 0x1, -R3 ;  /* 0x0000000154057824 */ /* 0x000fe400078e0a03 */
[----:B------:R-:W-:Y:S01]  /*1c30*/  @!P4 IMAD.IADD R2, R27, 0x1, R2 ;  /* 0x000000011b02c824 */ /* 0x000fe200078e0202 */
[----:B------:R-:W-:Y:S01]  /*1c40*/  @!P5 LEA.HI.X R21, R30, c[0x0][0x164], R11, 0x1, P1 ;  /* 0x000059001e15da11 */ /* 0x000fe200008f0c0b */
[----:B------:R-:W-:Y:S01]  /*1c50*/  IMAD.WIDE.U32 R30, R6, c[0x0][0x198], R28 ;  /* 0x00006600061e7a25 */ /* 0x000fe200078e001c */
[----:B------:R-:W-:-:S02]  /*1c60*/  ISETP.GE.AND P1, PT, R16, R5, PT ;  /* 0x000000051000720c */ /* 0x000fc40003f26270 */
[C---:B------:R-:W-:Y:S01]  /*1c70*/  @!P4 LEA R28, P2, R26.reuse, c[0x0][0x160], 0x1 ;  /* 0x000058001a1cca11 */ /* 0x040fe200078408ff */
[----:B------:R-:W-:Y:S02]  /*1c80*/  IMAD.SHL.U32 R207, R207, 0x2, RZ ;  /* 0x00000002cfcf7824 */ /* 0x000fe400078e00ff */
[----:B------:R-:W-:Y:S01]  /*1c90*/  IMAD.MOV.U32 R134, RZ, RZ, R30 ;  /* 0x000000ffff867224 */ /* 0x000fe200078e001e */
[----:B------:R-:W-:Y:S01]  /*1ca0*/  @!P4 LEA.HI.X R29, R26, c[0x0][0x164], R2, 0x1, P2 ;  /* 0x000059001a1dca11 */ /* 0x000fe200010f0c02 */
[----:B------:R-:W-:Y:S01]  /*1cb0*/  IMAD.MOV.U32 R2, RZ, RZ, c[0x0][0x198] ;  /* 0x00006600ff027624 */ /* 0x000fe200078e00ff */
[----:B------:R-:W-:Y:S01]  /*1cc0*/  @!PT LDS RZ, [RZ] ;  /* 0x00000000fffff984 */ /* 0x000fe20000000800 */
[----:B------:R-:W-:Y:S01]  /*1cd0*/  @!PT LDS RZ, [RZ] ;  /* 0x00000000fffff984 */ /* 0x000fe20000000800 */
[----:B------:R-:W-:Y:S01]  /*1ce0*/  @!PT LDS RZ, [RZ] ;  /* 0x00000000fffff984 */ /* 0x000fe20000000800 */
[----:B------:R1:W-:Y:S01]  /*1cf0*/  @!P3 LDGSTS.E.BYPASS.LTC128B.128 [R207], [R24.64] ;  /* 0x0000000018cfbfae */ /* 0x0003e2000b901d44 */
[----:B------:R-:W-:Y:S02]  /*1d00*/  IMAD.IADD R135, R31, 0x1, R135 ;  /* 0x000000011f877824 */ /* 0x000fe400078e0287 */
[----:B------:R-:W-:Y:S01]  /*1d10*/  IMAD.MOV.U32 R7, RZ, RZ, c[0x0][0x19c] ;  /* 0x00006700ff077624 */ /* 0x000fe200078e00ff */
[----:B------:R1:W-:Y:S01]  /*1d20*/  @!P3 LDGSTS.E.BYPASS.LTC128B.128 [R207+0x2000], [R24.64+0x80] ;  /* 0x0200008018cfbfae */ /* 0x0003e2000b901d44 */
[----:B------:R-:W-:Y:S01]  /*1d30*/  @!P1 LEA R11, P2, R2, R134, 0x4 ;  /* 0x00000086020b9211 */ /* 0x000fe200078420ff */
[----:B------:R-:W-:-:S02]  /*1d40*/  IMAD.WIDE.U32 R18, R9, c[0x0][0x1b8], R18 ;  /* 0x00006e0009127a25 */ /* 0x000fc400078e0012 */
[----:B------:R1:W-:Y:S01]  /*1d50*/  @!P3 LDGSTS.E.BYPASS.LTC128B.128 [R207+0x4000], [R24.64+0x100] ;  /* 0x0400010018cfbfae */ /* 0x0003e2000b901d44 */
[----:B------:R-:W-:Y:S01]  /*1d60*/  @!P1 LEA.HI.X R26, R2, R135, R7, 0x4, P2 ;  /* 0x00000087021a9211 */ /* 0x000fe200010f2407 */
[----:B------:R-:W-:Y:S01]  /*1d70*/  IMAD R9, R10, c[0x0][0x1a0], RZ ;  /* 0x000068000a097a24 */ /* 0x000fe200078e02ff */
[----:B------:R-:W-:Y:S01]  /*1d80*/  @!P1 LEA R30, P2, R11, c[0x0][0x168], 0x1 ;  /* 0x00005a000b1e9a11 */ /* 0x000fe200078408ff */
[----:B------:R2:W-:Y:S01]  /*1d90*/  @!P0 LDGSTS.E.BYPASS.LTC128B.128 [R207+0x800], [R22.64] ;  /* 0x0080000016cf8fae */ /* 0x0005e2000b901d44 */
[----:B------:R-:W-:Y:S01]  /*1da0*/  ISETP.GE.AND P3, PT, R6, R5, PT ;  /* 0x000000050600720c */ /* 0x000fe20003f66270 */
[----:B------:R-:W-:Y:S01]  /*1db0*/  IMAD.IADD R19, R19, 0x1, R8 ;  /* 0x0000000113137824 */ /* 0x000fe200078e0208 */
[----:B------:R-:W-:Y:S01]  /*1dc0*/  @!P1 LEA.HI.X R31, R11, c[0x0][0x16c], R26, 0x1, P2 ;  /* 0x00005b000b1f9a11 */ /* 0x000fe200010f0c1a */
[----:B------:R2:W-:Y:S01]  /*1dd0*/  @!P0 LDGSTS.E.BYPASS.LTC128B.128 [R207+0x2800], [R22.64+0x80] ;  /* 0x0280008016cf8fae */ /* 0x0005e2000b901d44 */
[----:B------:R-:W-:-:S03]  /*1de0*/  IMAD.WIDE.U32 R26, R2, 0x20, RZ ;  /* 0x00000020021a7825 */ /* 0x000fc600078e00ff */
[----:B------:R2:W-:Y:S01]  /*1df0*/  @!P0 LDGSTS.E.BYPASS.LTC128B.128 [R207+0x4800], [R22.64+0x100] ;  /* 0x0480010016cf8fae */ /* 0x0005e2000b901d44 */
[----:B------:R-:W-:Y:S01]  /*1e00*/  ISETP.GE.AND P0, PT, R14, R5, PT ;  /* 0x000000050e00720c */ /* 0x000fe20003f06270 */
[C---:B------:R-:W-:Y:S02]  /*1e10*/  IMAD R9, R146.reuse, c[0x0][0x1a4], R9 ;  /* 0x0000690092097a24 */ /* 0x040fe400078e0209 */
[----:B------:R3:W-:Y:S01]  /*1e20*/  @!P5 LDGSTS.E.BYPASS.LTC128B.128 [R207+0x1000], [R20.64] ;  /* 0x0100000014cfdfae */ /* 0x0007e2000b901d44 */
[----:B------:R-:W-:-:S03]  /*1e30*/  IMAD.WIDE.U32 R146, R146, c[0x0][0x1a0], R18 ;  /* 0x0000680092927a25 */ /* 0x000fc600078e0012 */
[----:B------:R3:W-:Y:S01]  /*1e40*/  @!P5 LDGSTS.E.BYPASS.LTC128B.128 [R207+0x3000], [R20.64+0x80] ;  /* 0x0300008014cfdfae */ /* 0x0007e2000b901d44 */
[----:B------:R-:W-:Y:S02]  /*1e50*/  IMAD.IADD R144, R147, 0x1, R9 ;  /* 0x0000000193907824 */ /* 0x000fe400078e0209 */
[----:B------:R-:W-:Y:S01]  /*1e60*/  IMAD.SHL.U32 R8, R0, 0x40, RZ ;  /* 0x0000004000087824 */ /* 0x000fe200078e00ff */
[----:B------:R3:W-:Y:S02]  /*1e70*/  @!P5 LDGSTS.E.BYPASS.LTC128B.128 [R207+0x5000], [R20.64+0x100] ;  /* 0x0500010014cfdfae */ /* 0x0007e4000b901d44 */
[C---:B------:R-:W-:Y:S01]  /*1e80*/  @!P0 IADD3 R11, P2, R134.reuse, R26, RZ ;  /* 0x0000001a860b8210 */ /* 0x040fe20007f5e0ff */
[----:B-1----:R-:W-:Y:S01]  /*1e90*/  IMAD.SHL.U32 R24, R7, 0x20, RZ ;  /* 0x0000002007187824 */ /* 0x002fe200078e00ff */
[----:B------:R-:W-:Y:S01]  /*1ea0*/  @!P3 LEA R26, P5, R134, c[0x0][0x168], 0x1 ;  /* 0x00005a00861aba11 */ /* 0x000fe200078a08ff */
[----:B------:R1:W-:Y:S01]  /*1eb0*/  @!P4 LDGSTS.E.BYPASS.LTC128B.128 [R207+0x1800], [R28.64] ;  /* 0x018000001ccfcfae */ /* 0x0003e2000b901d44 */
[----:B------:R-:W-:-:S02]  /*1ec0*/  LOP3.LUT R8, R8, 0x1c0, RZ, 0xc0, !PT ;  /* 0x000001c008087812 */ /* 0x000fc400078ec0ff */
[----:B------:R-:W-:Y:S01]  /*1ed0*/  @!P0 IADD3.X R24, R135, R27, R24, P2, !PT ;  /* 0x0000001b87188210 */ /* 0x000fe200017fe418 */
[----:B------:R1:W-:Y:S01]  /*1ee0*/  @!P4 LDGSTS.E.BYPASS.LTC128B.128 [R207+0x3800], [R28.64+0x80] ;  /* 0x038000801ccfcfae */ /* 0x0003e2000b901d44 */
[----:B------:R-:W-:Y:S02]  /*1ef0*/  @!P3 LEA.HI.X R27, R134, c[0x0][0x16c], R135, 0x1, P5 ;  /* 0x00005b00861bba11 */ /* 0x000fe400028f0c87 */
[-C--:B------:R-:W-:Y:S01]  /*1f00*/  ISETP.GE.AND P5, PT, R16, R5.reuse, PT ;  /* 0x000000051000720c */ /* 0x080fe20003fa6270 */
[----:B------:R1:W-:Y:S01]  /*1f10*/  @!P4 LDGSTS.E.BYPASS.LTC128B.128 [R207+0x5800], [R28.64+0x100] ;  /* 0x058001001ccfcfae */ /* 0x0003e2000b901d44 */
[-C--:B------:R-:W-:Y:S02]  /*1f20*/  ISETP.GE.AND P4, PT, R14, R5.reuse, PT ;  /* 0x000000050e00720c */ /* 0x080fe40003f86270 */
[C---:B--2---:R-:W-:Y:S01]  /*1f30*/  @!P0 LEA R22, P2, R11.reuse, c[0x0][0x168], 0x1 ;  /* 0x00005a000b168a11 */ /* 0x044fe200078408ff */
[----:B------:R2:W-:Y:S03]  /*1f40*/  @!P3 LDGSTS.E.BYPASS.LTC128B.128 [R207+0x6000], [R26.64] ;  /* 0x060000001acfbfae */ /* 0x0005e6000b901d44 */
[----:B------:R-:W-:Y:S01]  /*1f50*/  @!P0 LEA.HI.X R23, R11, c[0x0][0x16c], R24, 0x1, P2 ;  /* 0x00005b000b178a11 */ /* 0x000fe200010f0c18 */
[----:B------:R2:W-:Y:S01]  /*1f60*/  @!P3 LDGSTS.E.BYPASS.LTC128B.128 [R207+0x8000], [R26.64+0x80] ;  /* 0x080000801acfbfae */ /* 0x0005e2000b901d44 */
[----:B------:R-:W-:-:S02]  /*1f70*/  ISETP.GE.AND P2, PT, R12, R5, PT ;  /* 0x000000050c00720c */ /* 0x000fc40003f46270 */
[----:B------:R-:W-:Y:S01]  /*1f80*/  SHF.R.S32.HI R11, RZ, 0x4, R13 ;  /* 0x00000004ff0b7819 */ /* 0x000fe2000001140d */
[----:B------:R2:W-:Y:S01]  /*1f90*/  @!P3 LDGSTS.E.BYPASS.LTC128B.128 [R207+0xa000], [R26.64+0x100] ;  /* 0x0a0001001acfbfae */ /* 0x0005e2000b901d44 */
[----:B------:R-:W-:-:S03]  /*1fa0*/  ISETP.GE.AND P3, PT, R12, R5, PT ;  /* 0x000000050c00720c */ /* 0x000fc60003f66270 */
[----:B------:R1:W-:Y:S04]  /*1fb0*/  @!P1 LDGSTS.E.BYPASS.LTC128B.128 [R207+0x6800], [R30.64] ;  /* 0x068000001ecf9fae */ /* 0x0003e8000b901d44 */
[----:B------:R1:W-:Y:S02]  /*1fc0*/  @!P1 LDGSTS.E.BYPASS.LTC128B.128 [R207+0x8800], [R30.64+0x80] ;  /* 0x088000801ecf9fae */ /* 0x0003e4000b901d44 */
[----:B------:R-:W-:Y:S02]  /*1fd0*/  @!P2 IMAD R7, R7, 0x30, RZ ;  /* 0x000000300707a824 */ /* 0x000fe400078e02ff */
[----:B------:R-:W-:Y:S01]  /*1fe0*/  @!P2 IMAD.WIDE.U32 R14, R2, 0x30, R134 ;  /* 0x00000030020ea825 */ /* 0x000fe200078e0086 */
[----:B------:R1:W-:Y:S01]  /*1ff0*/  @!P1 LDGSTS.E.BYPASS.LTC128B.128 [R207+0xa800], [R30.64+0x100] ;  /* 0x0a8001001ecf9fae */ /* 0x0003e2000b901d44 */
[----:B------:R-:W-:-:S02]  /*2000*/  ISETP.GE.AND P1, PT, R6, R5, PT ;  /* 0x000000050600720c */ /* 0x000fc40003f26270 */
[----:B------:R-:W-:Y:S01]  /*2010*/  @!P2 IMAD.IADD R7, R15, 0x1, R7 ;  /* 0x000000010f07a824 */ /* 0x000fe200078e0207 */
[----:B------:R3:W-:Y:S01]  /*2020*/  @!P0 LDGSTS.E.BYPASS.LTC128B.128 [R207+0x7000], [R22.64] ;  /* 0x0700000016cf8fae */ /* 0x0007e2000b901d44 */
[----:B------:R-:W-:Y:S01]  /*2030*/  LEA.HI R5, R11, R11, RZ, 0x1 ;  /* 0x0000000b0b057211 */ /* 0x000fe200078f08ff */
[----:B------:R-:W-:Y:S02]  /*2040*/  IMAD.SHL.U32 R15, R6, 0x8, RZ ;  /* 0x00000008060f7824 */ /* 0x000fe400078e00ff */
[----:B------:R3:W-:Y:S01]  /*2050*/  @!P0 LDGSTS.E.BYPASS.LTC128B.128 [R207+0x9000], [R22.64+0x80] ;  /* 0x0900008016cf8fae */ /* 0x0007e2000b901d44 */
[----:B------:R-:W-:Y:S01]  /*2060*/  LOP3.LUT R12, R5, 0xfffffffe, RZ, 0xc0, !PT ;  /* 0xfffffffe050c7812 */ /* 0x000fe200078ec0ff */
[----:B------:R-:W-:Y:S01]  /*2070*/  IMAD.MOV.U32 R5, RZ, RZ, 0x20 ;  /* 0x00000020ff057424 */ /* 0x000fe200078e00ff */
[----:B------:R-:W-:Y:S01]  /*2080*/  LOP3.LUT R9, R8, 0x8, R15, 0xf8, !PT ;  /* 0x0000000808097812 */ /* 0x000fe200078ef80f */
[----:B------:R3:W-:Y:S01]  /*2090*/  @!P0 LDGSTS.E.BYPASS.LTC128B.128 [R207+0xb000], [R22.64+0x100] ;  /* 0x0b00010016cf8fae */ /* 0x0007e2000b901d44 */
[C---:B------:R-:W-:Y:S01]  /*20a0*/  @!P2 LEA R16, P0, R14.reuse, c[0x0][0x168], 0x1 ;  /* 0x00005a000e10aa11 */ /* 0x040fe200078008ff */
[----:B------:R-:W-:Y:S01]  /*20b0*/  IMAD.IADD R11, R11, 0x1, -R12 ;  /* 0x000000010b0b7824 */ /* 0x000fe200078e0a0c */
[----:B------:R-:W-:Y:S01]  /*20c0*/  SHF.R.U32.HI R8, RZ, 0x3, R8 ;  /* 0x00000003ff087819 */ /* 0x000fe20000011608 */
[----:B------:R-:W-:Y:S01]  /*20d0*/  IMAD R10, R5, c[0x0][0x1a4], RZ ;  /* 0x00006900050a7a24 */ /* 0x000fe200078e02ff */
[----:B------:R-:W-:-:S02]  /*20e0*/  @!P2 LEA.HI.X R17, R14, c[0x0][0x16c], R7, 0x1, P0 ;  /* 0x00005b000e11aa11 */ /* 0x000fc400000f0c07 */
[----:B------:R-:W-:Y:S01]  /*20f0*/  LOP3.LUT R7, R13, 0xfffffff0, RZ, 0xc0, !PT ;  /* 0xfffffff00d077812 */ /* 0x000fe200078ec0ff */
[----:B------:R-:W-:Y:S01]  /*2100*/  IMAD.WIDE.U32 R12, R5, c[0x0][0x1a0], RZ ;  /* 0x00006800050c7a25 */ /* 0x000fe200078e00ff */
[----:B------:R-:W-:Y:S01]  /*2110*/  LEA R202, P0, R146, c[0x0][0x170], 0x1 ;  /* 0x00005c0092ca7a11 */ /* 0x000fe200078008ff */
[----:B------:R4:W-:Y:S01]  /*2120*/  @!P2 LDGSTS.E.BYPASS.LTC128B.128 [R207+0x7800], [R16.64] ;  /* 0x0780000010cfafae */ /* 0x0009e2000b901d44 */
[----:B------:R-:W-:Y:S01]  /*2130*/  LOP3.LUT R8, R9, R8, RZ, 0x3c, !PT ;  /* 0x0000000809087212 */ /* 0x000fe200078e3cff */
[----:B------:R-:W-:Y:S01]  /*2140*/  IMAD.IADD R7, R4, 0x1, -R7 ;  /* 0x0000000104077824 */ /* 0x000fe200078e0a07 */
[----:B------:R-:W-:Y:S01]  /*2150*/  LEA.HI.X R201, R146, c[0x0][0x174], R144, 0x1, P0 ;  /* 0x00005d0092c97a11 */ /* 0x000fe200000f0c90 */
[----:B------:R4:W-:Y:S01]  /*2160*/  @!P2 LDGSTS.E.BYPASS.LTC128B.128 [R207+0x9800], [R16.64+0x80] ;  /* 0x0980008010cfafae */ /* 0x0009e2000b901d44 */
[----:B------:R-:W-:Y:S01]  /*2170*/  @!P5 IADD3 R12, P0, R202, R12, RZ ;  /* 0x0000000cca0cd210 */ /* 0x000fe20007f1e0ff */
[----:B------:R-:W-:Y:S01]  /*2180*/  IMAD R197, R11, 0x200, R8 ;  /* 0x000002000bc57824 */ /* 0x000fe200078e0208 */
[----:B------:R-:W-:Y:S01]  /*2190*/  SHF.R.S32.HI R14, RZ, 0x1f, R7 ;  /* 0x0000001fff0e7819 */ /* 0x000fe20000011407 */
[----:B------:R4:W-:Y:S01]  /*21a0*/  @!P2 LDGSTS.E.BYPASS.LTC128B.128 [R207+0xb800], [R16.64+0x100] ;  /* 0x0b80010010cfafae */ /* 0x0009e2000b901d44 */
[----:B------:R-:W-:Y:S01]  /*21b0*/  @!P3 IMAD.MOV.U32 R203, RZ, RZ, R201 ;  /* 0x000000ffffcbb224 */ /* 0x000fe200078e00c9 */
[----:B------:R-:W-:Y:S01]  /*21c0*/  @!P5 IADD3.X R13, R201, R13, R10, P0, !PT ;  /* 0x0000000dc90dd210 */ /* 0x000fe200007fe40a */
[----:B------:R-:W-:Y:S01]  /*21d0*/  IMAD.SHL.U32 R11, R11, 0x8, RZ ;  /* 0x000000080b0b7824 */ /* 0x000fe200078e00ff */
[----:B------:R-:W0:Y:S01]  /*21e0*/  LDGDEPBAR ;  /* 0x00000000000079af */ /* 0x000e220000000000 */
[----:B------:R-:W-:Y:S01]  /*21f0*/  LEA.HI R85, R14, R7, RZ, 0x3 ;  /* 0x000000070e557211 */ /* 0x000fe200078f18ff */
[----:B------:R-:W-:-:S02]  /*2200*/  @!P3 IMAD.MOV.U32 R14, RZ, RZ, c[0x0][0x1a0] ;  /* 0x00006800ff0eb624 */ /* 0x000fc400078e00ff */
[----:B------:R-:W-:Y:S01]  /*2210*/  @!P4 IMAD.MOV.U32 R8, RZ, RZ, c[0x0][0x1a4] ;  /* 0x00006900ff08c624 */ /* 0x000fe200078e00ff */
[----:B------:R-:W-:Y:S01]  /*2220*/  LOP3.LUT R6, R85, 0xfffffff8, RZ, 0xc0, !PT ;  /* 0xfffffff855067812 */ /* 0x000fe200078ec0ff */
[----:B------:R-:W-:-:S04]  /*2230*/  @!P3 IMAD.WIDE.U32 R14, R14, 0x60, R202 ;  /* 0x000000600e0eb825 */ /* 0x000fc800078e00ca */
[----:B------:R-:W-:Y:S02]  /*2240*/  @!P1 IMAD.MOV.U32 R203, RZ, RZ, R201 ;  /* 0x000000ffffcb9224 */ /* 0x000fe400078e00c9 */
[----:B------:R-:W-:Y:S02]  /*2250*/  IMAD.IADD R6, R7, 0x1, -R6 ;  /* 0x0000000107067824 */ /* 0x000fe400078e0a06 */
[----:B------:R-:W-:Y:S02]  /*2260*/  @!P4 IMAD.MOV.U32 R7, RZ, RZ, c[0x0][0x1a0] ;  /* 0x00006800ff07c624 */ /* 0x000fe400078e00ff */
[----:B------:R-:W-:Y:S02]  /*2270*/  IMAD.SHL.U32 R85, R85, 0x40, RZ ;  /* 0x0000004055557824 */ /* 0x000fe400078e00ff */
[----:B------:R-:W-:Y:S02]  /*2280*/  @!P3 IMAD.MOV.U32 R9, RZ, RZ, c[0x0][0x1a4] ;  /* 0x00006900ff09b624 */ /* 0x000fe400078e00ff */
[----:B------:R-:W-:Y:S01]  /*2290*/  IMAD.SHL.U32 R197, R197, 0x2, RZ ;  /* 0x00000002c5c57824 */ /* 0x000fe200078e00ff */
[----:B------:R-:W-:Y:S01]  /*22a0*/  LOP3.LUT R85, R85, 0xfffffe00, RZ, 0xc0, !PT ;  /* 0xfffffe0055557812 */ /* 0x000fe200078ec0ff */
[----:B------:R-:W-:Y:S01]  /*22b0*/  @!P3 IMAD R9, R9, 0x60, RZ ;  /* 0x000000600909b824 */ /* 0x000fe200078e02ff */
[----:B------:R-:W-:-:S04]  /*22c0*/  DEPBAR.LE SB0, 0x0 ;  /* 0x000080000000791a */ /* 0x000fc80000000000 */
[----:B------:R-:W-:Y:S01]  /*22d0*/  BAR.SYNC.DEFER_BLOCKING 0x0 ;  /* 0x0000000000007b1d */ /* 0x000fe20000010000 */
[----:B------:R-:W-:Y:S01]  /*22e0*/  @!P3 IMAD.IADD R9, R15, 0x1, R9 ;  /* 0x000000010f09b824 */ /* 0x000fe200078e0209 */
[----:B------:R-:W-:-:S04]  /*22f0*/  IADD3 R195, R197, 0x6020, RZ ;  /* 0x00006020c5c37810 */ /* 0x000fc80007ffe0ff */
        /* <DEDUP_REMOVED lines=9> */
[C---:B------:R-:W-:Y:S01]  /*2390*/  R2P PR, R6.reuse, 0x6 ;  /* 0x0000000606007804 */ /* 0x040fe20000000000 */
[----:B------:R-:W-:Y:S01]  /*23a0*/  IMAD.SHL.U32 R6, R6, 0x40, RZ ;  /* 0x0000004006067824 */ /* 0x000fe200078e00ff */
[----:B------:R-:W-:Y:S01]  /*23b0*/  @!P4 LEA R10, P0, R7, R202, 0x6 ;  /* 0x000000ca070ac211 */ /* 0x000fe200078030ff */
[----:B------:R-:W-:Y:S02]  /*23c0*/  @P5 STS.128 [R207+0xc800], RZ ;  /* 0x00c800ffcf005388 */ /* 0x000fe40000000c00 */
[----:B------:R-:W-:-:S02]  /*23d0*/  SEL R5, R5, 0xffffffe0, !P2 ;  /* 0xffffffe005057807 */ /* 0x000fc40005000000 */
[----:B------:R-:W-:Y:S01]  /*23e0*/  LOP3.LUT R6, R6, 0x1c0, RZ, 0xc0, !PT ;  /* 0x000001c006067812 */ /* 0x000fe200078ec0ff */
[----:B------:R-:W-:Y:S03]  /*23f0*/  @P5 STS.128 [R207+0xe800], RZ ;  /* 0x00e800ffcf005388 */ /* 0x000fe60000000c00 */
[----:B------:R-:W-:Y:S01]  /*2400*/  LOP3.LUT R11, R6, 0x8, R11, 0xf8, !PT ;  /* 0x00000008060b7812 */ /* 0x000fe200078ef80b */
[----:B------:R-:W-:Y:S01]  /*2410*/  @P5 STS.128 [R207+0x10800], RZ ;  /* 0x010800ffcf005388 */ /* 0x000fe20000000c00 */
[----:B------:R-:W-:-:S03]  /*2420*/  SHF.R.U32.HI R6, RZ, 0x3, R6 ;  /* 0x00000003ff067819 */ /* 0x000fc60000011606 */
[----:B------:R-:W-:Y:S01]  /*2430*/  @!PT LDS RZ, [RZ] ;  /* 0x00000000fffff984 */ /* 0x000fe20000000800 */
[----:B------:R-:W-:Y:S01]  /*2440*/  @!PT LDS RZ, [RZ] ;  /* 0x00000000fffff984 */ /* 0x000fe20000000800 */
[----:B------:R-:W-:Y:S01]  /*2450*/  @!PT LDS RZ, [RZ] ;  /* 0x00000000fffff984 */ /* 0x000fe20000000800 */
[----:B------:R1:W-:Y:S01]  /*2460*/  @!P5 LDGSTS.E.BYPASS.LTC128B.128 [R207+0xc800], [R12.64] ;  /* 0x0c8000000ccfdfae */ /* 0x0003e2000b901d44 */
[----:B------:R-:W-:Y:S02]  /*2470*/  LOP3.LUT R6, R11, R6, RZ, 0x3c, !PT ;  /* 0x000000060b067212 */ /* 0x000fe400078e3cff */
[----:B------:R-:W-:Y:S01]  /*2480*/  @!P4 LEA.HI.X R11, R7, R201, R8, 0x6, P0 ;  /* 0x000000c9070bc211 */ /* 0x000fe200000f3408 */
[----:B------:R-:W-:Y:S01]  /*2490*/  IMAD R7, R86, 0x400, R85 ;  /* 0x0000040056077824 */ /* 0x000fe200078e0255 */
[----:B------:R1:W-:Y:S01]  /*24a0*/  @!P5 LDGSTS.E.BYPASS.LTC128B.128 [R207+0xe800], [R12.64+0x80] ;  /* 0x0e8000800ccfdfae */ /* 0x0003e2000b901d44 */
[----:B------:R-:W-:Y:S02]  /*24b0*/  @!P3 IMAD.MOV.U32 R8, RZ, RZ, R14 ;  /* 0x000000ffff08b224 */ /* 0x000fe400078e000e */
[----:B------:R-:W-:Y:S01]  /*24c0*/  IMAD.IADD R198, R6, 0x1, R7 ;  /* 0x0000000106c67824 */ /* 0x000fe200078e0207 */
[----:B------:R1:W-:Y:S01]  /*24d0*/  @!P5 LDGSTS.E.BYPASS.LTC128B.128 [R207+0x10800], [R12.64+0x100] ;  /* 0x108001000ccfdfae */ /* 0x0003e2000b901d44 */
[----:B------:R-:W-:-:S02]  /*24e0*/  IMAD.MOV.U32 R7, RZ, RZ, 0x10 ;  /* 0x00000010ff077424 */ /* 0x000fc400078e00ff */
[----:B------:R-:W-:Y:S01]  /*24f0*/  IMAD.SHL.U32 R198, R198, 0x2, RZ ;  /* 0x00000002c6c67824 */ /* 0x000fe200078e00ff */
[----:B------:R-:W-:Y:S01]  /*2500*/  @P4 STS.128 [R207+0xd000], RZ ;  /* 0x00d000ffcf004388 */ /* 0x000fe20000000c00 */
[----:B------:R-:W-:Y:S01]  /*2510*/  IMAD R86, R86, 0x10, R89 ;  /* 0x0000001056567824 */ /* 0x000fe200078e0259 */
[----:B------:R-:W-:Y:S01]  /*2520*/  SEL R7, R7, 0xfffffff0, !P1 ;  /* 0xfffffff007077807 */ /* 0x000fe20004800000 */
[--C-:B------:R-:W-:Y:S01]  /*2530*/  IMAD R194, R5, 0x2, R198.reuse ;  /* 0x0000000205c27824 */ /* 0x100fe200078e02c6 */
[----:B------:R-:W-:Y:S01]  /*2540*/  @P4 STS.128 [R207+0xf000], RZ ;  /* 0x00f000ffcf004388 */ /* 0x000fe20000000c00 */
[----:B------:R-:W-:Y:S02]  /*2550*/  R2P PR, R0, 0x6 ;  /* 0x0000000600007804 */ /* 0x000fe40000000000 */
[----:B------:R-:W-:Y:S01]  /*2560*/  IADD3 R0, R197, 0x6000, RZ ;  /* 0x00006000c5007810 */ /* 0x000fe20007ffe0ff */
[----:B------:R-:W-:Y:S01]  /*2570*/  @P4 STS.128 [R207+0x11000], RZ ;  /* 0x011000ffcf004388 */ /* 0x000fe20000000c00 */
[----:B------:R-:W-:-:S03]  /*2580*/  IMAD R196, R7, 0x2, R198 ;  /* 0x0000000207c47824 */ /* 0x000fc600078e02c6 */
[----:B------:R-:W-:Y:S01]  /*2590*/  @!PT LDS RZ, [RZ] ;  /* 0x00000000fffff984 */ /* 0x000fe20000000800 */
[----:B------:R-:W-:Y:S01]  /*25a0*/  @!PT LDS RZ, [RZ] ;  /* 0x00000000fffff984 */ /* 0x000fe20000000800 */
[----:B------:R-:W-:Y:S01]  /*25b0*/  @!PT LDS RZ, [RZ] ;  /* 0x00000000fffff984 */ /* 0x000fe20000000800 */
[----:B------:R1:W-:Y:S01]  /*25c0*/  @!P4 LDGSTS.E.BYPASS.LTC128B.128 [R207+0xd000], [R10.64] ;  /* 0x0d0000000acfcfae */ /* 0x0003e2000b901d44 */
[----:B------:R-:W-:-:S03]  /*25d0*/  IMAD R193, R5, 0x2, R196 ;  /* 0x0000000205c17824 */ /* 0x000fc600078e02c4 */
[----:B------:R1:W-:Y:S02]  /*25e0*/  @!P4 LDGSTS.E.BYPASS.LTC128B.128 [R207+0xf000], [R10.64+0x80] ;  /* 0x0f0000800acfcfae */ /* 0x0003e4000b901d44 */
[----:B------:R-:W-:Y:S01]  /*25f0*/  @P1 IADD3 R195, R0, -0x20, RZ ;  /* 0xffffffe000c31810 */ /* 0x000fe20007ffe0ff */
[----:B------:R-:W-:Y:S01]  /*2600*/  IMAD.MOV.U32 R0, RZ, RZ, 0x40 ;  /* 0x00000040ff007424 */ /* 0x000fe200078e00ff */
[----:B------:R1:W-:Y:S01]  /*2610*/  @!P4 LDGSTS.E.BYPASS.LTC128B.128 [R207+0x11000], [R10.64+0x100] ;  /* 0x110001000acfcfae */ /* 0x0003e2000b901d44 */
[----:B------:R-:W-:Y:S02]  /*2620*/  ISETP.GT.AND P1, PT, R205, R200, PT ;  /* 0x000000c8cd00720c */ /* 0x000fe40003f24270 */
[C---:B------:R-:W-:Y:S01]  /*2630*/  IADD3 R187, R195.reuse, 0x800, RZ ;  /* 0x00000800c3bb7810 */ /* 0x040fe20007ffe0ff */
[----:B------:R-:W-:Y:S01]  /*2640*/  @P3 STS.128 [R207+0xd800], RZ ;  /* 0x00d800ffcf003388 */ /* 0x000fe20000000c00 */
[----:B------:R-:W-:Y:S02]  /*2650*/  SEL R0, R0, 0xffffffc0, !P2 ;  /* 0xffffffc000007807 */ /* 0x000fe40005000000 */
[C---:B------:R-:W-:Y:S01]  /*2660*/  IADD3 R186, R195.reuse, 0x1000, RZ ;  /* 0x00001000c3ba7810 */ /* 0x040fe20007ffe0ff */
[----:B------:R-:W-:Y:S01]  /*2670*/  @P3 STS.128 [R207+0xf800], RZ ;  /* 0x00f800ffcf003388 */ /* 0x000fe20000000c00 */
[----:B------:R-:W-:Y:S01]  /*2680*/  IADD3 R185, R195, 0x1800, RZ ;  /* 0x00001800c3b97810 */ /* 0x000fe20007ffe0ff */
[----:B------:R-:W-:Y:S01]  /*2690*/  IMAD.IADD R191, R197, 0x1, R0 ;  /* 0x00000001c5bf7824 */ /* 0x000fe200078e0200 */
[C---:B------:R-:W-:Y:S01]  /*26a0*/  IADD3 R183, R195.reuse, 0x2000, RZ ;  /* 0x00002000c3b77810 */ /* 0x040fe20007ffe0ff */
[----:B------:R-:W-:Y:S01]  /*26b0*/  @P3 STS.128 [R207+0x11800], RZ ;  /* 0x011800ffcf003388 */ /* 0x000fe20000000c00 */
[----:B------:R-:W-:Y:S01]  /*26c0*/  IMAD.IADD R184, R0, 0x1, R195 ;  /* 0x0000000100b87824 */ /* 0x000fe200078e02c3 */
[----:B------:R-:W-:Y:S01]  /*26d0*/  @!P1 LEA R210, P0, R134, c[0x0][0x168], 0x1 ;  /* 0x00005a0086d29a11 */ /* 0x000fe200078008ff */
[----:B------:R-:W-:Y:S01]  /*26e0*/  IMAD.IADD R0, R4, 0x1, -R87 ;  /* 0x0000000104007824 */ /* 0x000fe200078e0a57 */
[----:B------:R-:W-:Y:S01]  /*26f0*/  @!PT LDS RZ, [RZ] ;  /* 0x00000000fffff984 */ /* 0x000fe20000000800 */
[----:B------:R-:W-:Y:S01]  /*2700*/  @!PT LDS RZ, [RZ] ;  /* 0x00000000fffff984 */ /* 0x000fe20000000800 */
[----:B------:R-:W-:Y:S01]  /*2710*/  @!PT LDS RZ, [RZ] ;  /* 0x00000000fffff984 */ /* 0x000fe20000000800 */
[----:B------:R1:W-:Y:S01]  /*2720*/  @!P3 LDGSTS.E.BYPASS.LTC128B.128 [R207+0xd800], [R8.64] ;  /* 0x0d80000008cfbfae */ /* 0x0003e2000b901d44 */
[----:B------:R-:W-:-:S02]  /*2730*/  IADD3 R182, R195, 0x2800, RZ ;  /* 0x00002800c3b67810 */ /* 0x000fc40007ffe0ff */
[----:B------:R-:W-:Y:S01]  /*2740*/  @!P1 LEA.HI.X R211, R134, c[0x0][0x16c], R135, 0x1, P0 ;  /* 0x00005b0086d39a11 */ /* 0x000fe200000f0c87 */
[----:B------:R1:W-:Y:S01]  /*2750*/  @!P3 LDGSTS.E.BYPASS.LTC128B.128 [R207+0xf800], [R8.64+0x80] ;  /* 0x0f80008008cfbfae */ /* 0x0003e2000b901d44 */
[C---:B------:R-:W-:Y:S02]  /*2760*/  IADD3 R181, R195.reuse, 0x3000, RZ ;  /* 0x00003000c3b57810 */ /* 0x040fe40007ffe0ff */
[C---:B------:R-:W-:Y:S01]  /*2770*/  IADD3 R180, R195.reuse, 0x3800, RZ ;  /* 0x00003800c3b47810 */ /* 0x040fe20007ffe0ff */
[----:B------:R3:W-:Y:S01]  /*2780*/  @!P3 LDGSTS.E.BYPASS.LTC128B.128 [R207+0x11800], [R8.64+0x100] ;  /* 0x1180010008cfbfae */ /* 0x0007e2000b901d44 */
[C---:B------:R-:W-:Y:S02]  /*2790*/  IADD3 R179, R195.reuse, 0x4000, RZ ;  /* 0x00004000c3b37810 */ /* 0x040fe40007ffe0ff */
[C---:B------:R-:W-:Y:S01]  /*27a0*/  IADD3 R178, R195.reuse, 0x4800, RZ ;  /* 0x00004800c3b27810 */ /* 0x040fe20007ffe0ff */
[----:B------:R-:W-:Y:S01]  /*27b0*/  LDSM.16.M88.4 R52, [R198] ;  /* 0x00000000c634783b */ /* 0x000fe20000000200 */
[----:B------:R-:W-:-:S02]  /*27c0*/  IADD3 R177, R195, 0x5000, RZ ;  /* 0x00005000c3b17810 */ /* 0x000fc40007ffe0ff */
[----:B------:R-:W-:Y:S01]  /*27d0*/  IADD3 R176, R195, 0x5800, RZ ;  /* 0x00005800c3b07810 */ /* 0x000fe20007ffe0ff */
[----:B--2---:R-:W2:Y:S04]  /*27e0*/  LDSM.16.M88.4 R24, [R197+0x6000] ;  /* 0x00600000c518783b */ /* 0x004ea80000000200 */
[----:B----4-:R-:W4:Y:S04]  /*27f0*/  LDSM.16.M88.4 R16, [R197+0x6800] ;  /* 0x00680000c510783b */ /* 0x010f280000000200 */
[----:B------:R-:W4:Y:S04]  /*2800*/  LDSM.16.M88.4 R60, [R197+0x7000] ;  /* 0x00700000c53c783b */ /* 0x000f280000000200 */
[----:B------:R-:W-:Y:S04]  /*2810*/  LDSM.16.M88.4 R40, [R196] ;  /* 0x00000000c428783b */ /* 0x000fe80000000200 */
[----:B-1----:R-:W1:Y:S04]  /*2820*/  LDSM.16.M88.4 R12, [R195] ;  /* 0x00000000c30c783b */ /* 0x002e680000000200 */
[----:B------:R-:W1:Y:S04]  /*2830*/  LDSM.16.M88.4 R36, [R197+0x7800] ;  /* 0x00780000c524783b */ /* 0x000e680000000200 */
[----:B------:R-:W1:Y:S04]  /*2840*/  LDSM.16.M88.4 R68, [R195+0x800] ;  /* 0x00080000c344783b */ /* 0x000e680000000200 */
[----:B------:R-:W1:Y:S04]  /*2850*/  LDSM.16.M88.4 R48, [R195+0x1000] ;  /* 0x00100000c330783b */ /* 0x000e680000000200 */
[----:B---3--:R-:W-:Y:S04]  /*2860*/  LDSM.16.M88.4 R8, [R194] ;  /* 0x00000000c208783b */ /* 0x008fe80000000200 */
[----:B------:R-:W3:Y:S01]  /*2870*/  LDSM.16.M88.4 R32, [R191+0x6000] ;  /* 0x00600000bf20783b */ /* 0x000ee20000000200 */
[C---:B--2---:R-:W-:Y:S03]  /*2880*/  HMMA.16816.F32 R28, R52.reuse, R24, RZ ;  /* 0x00000018341c723c */ /* 0x044fe600000018ff */
[----:B------:R-:W2:Y:S04]  /*2890*/  LDSM.16.M88.4 R44, [R195+0x1800] ;  /* 0x00180000c32c783b */ /* 0x000ea80000000200 */
        /* <DEDUP_REMOVED lines=8> */
[----:B------:R-:W-:Y:S08]  /*2920*/  HMMA.16816.F32 R60, R52, R62, RZ ;  /* 0x0000003e343c723c */ /* 0x000ff000000018ff */
[C---:B-1----:R-:W-:Y:S08]  /*2930*/  HMMA.16816.F32 R28, R40.reuse, R12, R28 ;  /* 0x0000000c281c723c */ /* 0x042ff0000000181c */
[----:B------:R-:W-:Y:S01]  /*2940*/  HMMA.16816.F32 R24, R40, R14, R24 ;  /* 0x0000000e2818723c */ /* 0x000fe20000001818 */
[----:B------:R-:W-:Y:S07]  /*2950*/  LDSM.16.M88.4 R12, [R191+0x7000] ;  /* 0x00700000bf0c783b */ /* 0x000fee0000000200 */
[C---:B------:R-:W-:Y:S08]  /*2960*/  HMMA.16816.F32 R56, R52.reuse, R36, RZ ;  /* 0x000000243438723c */ /* 0x040ff000000018ff */
[----:B------:R-:W-:Y:S01]  /*2970*/  HMMA.16816.F32 R52, R52, R38, RZ ;  /* 0x000000263434723c */ /* 0x000fe200000018ff */
[----:B------:R-:W1:Y:S07]  /*2980*/  LDSM.16.M88.4 R36, [R191+0x6800] ;  /* 0x00680000bf24783b */ /* 0x000e6e0000000200 */
[C---:B------:R-:W-:Y:S08]  /*2990*/  HMMA.16816.F32 R20, R40.reuse, R68, R20 ;  /* 0x000000442814723c */ /* 0x040ff00000001814 */
[C---:B------:R-:W-:Y:S01]  /*29a0*/  HMMA.16816.F32 R16, R40.reuse, R70, R16 ;  /* 0x000000462810723c */ /* 0x040fe20000001810 */
[----:B------:R-:W4:Y:S07]  /*29b0*/  LDSM.16.M88.4 R68, [R191+0x7800] ;  /* 0x00780000bf44783b */ /* 0x000f2e0000000200 */
[C---:B------:R-:W-:Y:S08]  /*29c0*/  HMMA.16816.F32 R64, R40.reuse, R48, R64 ;  /* 0x000000302840723c */ /* 0x040ff00000001840 */
[----:B------:R-:W-:Y:S01]  /*29d0*/  HMMA.16816.F32 R60, R40, R50, R60 ;  /* 0x00000032283c723c */ /* 0x000fe2000000183c */
[----:B------:R-:W-:Y:S07]  /*29e0*/  LDSM.16.M88.4 R48, [R184] ;  /* 0x00000000b830783b */ /* 0x000fee0000000200 */
[C---:B---3--:R-:W-:Y:S08]  /*29f0*/  HMMA.16816.F32 R28, R8.reuse, R32, R28 ;  /* 0x00000020081c723c */ /* 0x048ff0000000181c */
[----:B------:R-:W-:Y:S01]  /*2a00*/  HMMA.16816.F32 R24, R8, R34, R24 ;  /* 0x000000220818723c */ /* 0x000fe20000001818 */
[----:B------:R-:W3:Y:S07]  /*2a10*/  LDSM.16.M88.4 R32, [R193] ;  /* 0x00000000c120783b */ /* 0x000eee0000000200 */
[C---:B--2---:R-:W-:Y:S08]  /*2a20*/  HMMA.16816.F32 R56, R40.reuse, R44, R56 ;  /* 0x0000002c2838723c */ /* 0x044ff00000001838 */
[----:B------:R-:W-:Y:S01]  /*2a30*/  HMMA.16816.F32 R52, R40, R46, R52 ;  /* 0x0000002e2834723c */ /* 0x000fe20000001834 */
[----:B------:R-:W2:Y:S04]  /*2a40*/  LDSM.16.M88.4 R44, [R184+0x800] ;  /* 0x00080000b82c783b */ /* 0x000ea80000000200 */
[----:B------:R-:W2:Y:S03]  /*2a50*/  LDSM.16.M88.4 R40, [R184+0x1000] ;  /* 0x00100000b828783b */ /* 0x000ea60000000200 */
[C---:B-1----:R-:W-:Y:S08]  /*2a60*/  HMMA.16816.F32 R20, R8.reuse, R36, R20 ;  /* 0x000000240814723c */ /* 0x042ff00000001814 */
[C---:B------:R-:W-:Y:S01]  /*2a70*/  HMMA.16816.F32 R16, R8.reuse, R38, R16 ;  /* 0x000000260810723c */ /* 0x040fe20000001810 */
[----:B------:R-:W-:Y:S07]  /*2a80*/  LDSM.16.M88.4 R36, [R184+0x1800] ;  /* 0x00180000b824783b */ /* 0x000fee0000000200 */
[C---:B------:R-:W-:Y:S08]  /*2a90*/  HMMA.16816.F32 R64, R8.reuse, R12, R64 ;  /* 0x0000000c0840723c */ /* 0x040ff00000001840 */
[C---:B------:R-:W-:Y:S01]  /*2aa0*/  HMMA.16816.F32 R60, R8.reuse, R14, R60 ;  /* 0x0000000e083c723c */ /* 0x040fe2000000183c */
[----:B------:R-:W1:Y:S07]  /*2ab0*/  LDSM.16.M88.4 R12, [R197+0x8000] ;  /* 0x00800000c50c783b */ /* 0x000e6e0000000200 */
[C---:B----4-:R-:W-:Y:S08]  /*2ac0*/  HMMA.16816.F32 R56, R8.reuse, R68, R56 ;  /* 0x000000440838723c */ /* 0x050ff00000001838 */
[----:B------:R-:W-:Y:S01]  /*2ad0*/  HMMA.16816.F32 R52, R8, R70, R52 ;  /* 0x000000460834723c */ /* 0x000fe20000001834 */
[----:B------:R-:W4:Y:S04]  /*2ae0*/  LDSM.16.M88.4 R8, [R197+0x8800] ;  /* 0x00880000c508783b */ /* 0x000f280000000200 */
[----:B------:R-:W-:Y:S03]  /*2af0*/  LDSM.16.M88.4 R68, [R195+0x2000] ;  /* 0x00200000c344783b */ /* 0x000fe60000000200 */
[C---:B---3--:R-:W-:Y:S08]  /*2b00*/  HMMA.16816.F32 R28, R32.reuse, R48, R28 ;  /* 0x00000030201c723c */ /* 0x048ff0000000181c */
[C---:B------:R-:W-:Y:S01]  /*2b10*/  HMMA.16816.F32 R24, R32.reuse, R50, R24 ;  /* 0x000000322018723c */ /* 0x040fe20000001818 */
[----:B------:R-:W-:Y:S07]  /*2b20*/  LDSM.16.M88.4 R48, [R195+0x3800] ;  /* 0x00380000c330783b */ /* 0x000fee0000000200 */
[C---:B--2---:R-:W-:Y:S08]  /*2b30*/  HMMA.16816.F32 R20, R32.reuse, R44, R20 ;  /* 0x0000002c2014723c */ /* 0x044ff00000001814 */
[C---:B------:R-:W-:Y:S01]  /*2b40*/  HMMA.16816.F32 R16, R32.reuse, R46, R16 ;  /* 0x0000002e2010723c */ /* 0x040fe20000001810 */
[----:B------:R-:W2:Y:S07]  /*2b50*/  LDSM.16.M88.4 R44, [R196+0x2000] ;  /* 0x00200000c42c783b */ /* 0x000eae0000000200 */
        /* <DEDUP_REMOVED lines=8> */
[----:B------:R-:W1:Y:S04]  /*2be0*/  LDSM.16.M88.4 R36, [R195+0x3000] ;  /* 0x00300000c324783b */ /* 0x000e680000000200 */
[----:B------:R-:W1:Y:S03]  /*2bf0*/  LDSM.16.M88.4 R32, [R194+0x2000] ;  /* 0x00200000c220783b */ /* 0x000e660000000200 */
[C---:B----4-:R-:W-:Y:S08]  /*2c00*/  HMMA.16816.F32 R20, R72.reuse, R8, R20 ;  /* 0x000000084814723c */ /* 0x050ff00000001814 */
[C---:B------:R-:W-:Y:S01]  /*2c10*/  HMMA.16816.F32 R16, R72.reuse, R10, R16 ;  /* 0x0000000a4810723c */ /* 0x040fe20000001810 */
[----:B------:R-:W4:Y:S07]  /*2c20*/  LDSM.16.M88.4 R8, [R191+0x8800] ;  /* 0x00880000bf08783b */ /* 0x000f2e0000000200 */
[C---:B------:R-:W-:Y:S08]  /*2c30*/  HMMA.16816.F32 R64, R72.reuse, R80, R64 ;  /* 0x000000504840723c */ /* 0x040ff00000001840 */
[----:B------:R-:W-:Y:S08]  /*2c40*/  HMMA.16816.F32 R60, R72, R82, R60 ;  /* 0x00000052483c723c */ /* 0x000ff0000000183c */
[C---:B--2---:R-:W-:Y:S08]  /*2c50*/  HMMA.16816.F32 R28, R44.reuse, R68, R28 ;  /* 0x000000442c1c723c */ /* 0x044ff0000000181c */
[----:B------:R-:W-:Y:S01]  /*2c60*/  HMMA.16816.F32 R24, R44, R70, R24 ;  /* 0x000000462c18723c */ /* 0x000fe20000001818 */
[----:B------:R-:W-:Y:S07]  /*2c70*/  LDSM.16.M88.4 R68, [R184+0x3800] ;  /* 0x00380000b844783b */ /* 0x000fee0000000200 */
[C---:B------:R-:W-:Y:S08]  /*2c80*/  HMMA.16816.F32 R56, R72.reuse, R76, R56 ;  /* 0x0000004c4838723c */ /* 0x040ff00000001838 */
[----:B------:R-:W-:Y:S01]  /*2c90*/  HMMA.16816.F32 R52, R72, R78, R52 ;  /* 0x0000004e4834723c */ /* 0x000fe20000001834 */
[----:B------:R-:W-:Y:S04]  /*2ca0*/  LDSM.16.M88.4 R76, [R193+0x2000] ;  /* 0x00200000c14c783b */ /* 0x000fe80000000200 */
[----:B------:R-:W-:Y:S03]  /*2cb0*/  LDSM.16.M88.4 R72, [R184+0x3000] ;  /* 0x00300000b848783b */ /* 0x000fe60000000200 */
[C---:B---3--:R-:W-:Y:S08]  /*2cc0*/  HMMA.16816.F32 R20, R44.reuse, R40, R20 ;  /* 0x000000282c14723c */ /* 0x048ff00000001814 */
[C---:B------:R-:W-:Y:S01]  /*2cd0*/  HMMA.16816.F32 R16, R44.reuse, R42, R16 ;  /* 0x0000002a2c10723c */ /* 0x040fe20000001810 */
[----:B------:R-:W2:Y:S07]  /*2ce0*/  LDSM.16.M88.4 R40, [R191+0x9000] ;  /* 0x00900000bf28783b */ /* 0x000eae0000000200 */
[C---:B-1----:R-:W-:Y:S08]  /*2cf0*/  HMMA.16816.F32 R64, R44.reuse, R36, R64 ;  /* 0x000000242c40723c */ /* 0x042ff00000001840 */
[----:B------:R-:W-:Y:S01]  /*2d00*/  HMMA.16816.F32 R60, R44, R38, R60 ;  /* 0x000000262c3c723c */ /* 0x000fe2000000183c */
[----:B------:R-:W1:Y:S07]  /*2d10*/  LDSM.16.M88.4 R36, [R191+0x9800] ;  /* 0x00980000bf24783b */ /* 0x000e6e0000000200 */
[C---:B------:R-:W-:Y:S08]  /*2d20*/  HMMA.16816.F32 R28, R32.reuse, R12, R28 ;  /* 0x0000000c201c723c */ /* 0x040ff0000000181c */
[----:B------:R-:W-:Y:S01]  /*2d30*/  HMMA.16816.F32 R24, R32, R14, R24 ;  /* 0x0000000e2018723c */ /* 0x000fe20000001818 */
[----:B------:R-:W3:Y:S07]  /*2d40*/  LDSM.16.M88.4 R12, [R184+0x2000] ;  /* 0x00200000b80c783b */ /* 0x000eee0000000200 */
[C---:B------:R-:W-:Y:S08]  /*2d50*/  HMMA.16816.F32 R56, R44.reuse, R48, R56 ;  /* 0x000000302c38723c */ /* 0x040ff00000001838 */
[----:B------:R-:W-:Y:S01]  /*2d60*/  HMMA.16816.F32 R52, R44, R50, R52 ;  /* 0x000000322c34723c */ /* 0x000fe20000001834 */
[----:B------:R-:W-:Y:S04]  /*2d70*/  LDSM.16.M88.4 R48, [R198+0x4000] ;  /* 0x00400000c630783b */ /* 0x000fe80000000200 */
[----:B------:R-:W-:Y:S03]  /*2d80*/  LDSM.16.M88.4 R44, [R197+0xa000] ;  /* 0x00a00000c52c783b */ /* 0x000fe60000000200 */
[C---:B----4-:R-:W-:Y:S08]  /*2d90*/  HMMA.16816.F32 R20, R32.reuse, R8, R20 ;  /* 0x000000082014723c */ /* 0x050ff00000001814 */
[C---:B------:R-:W-:Y:S01]  /*2da0*/  HMMA.16816.F32 R16, R32.reuse, R10, R16 ;  /* 0x0000000a2010723c */ /* 0x040fe20000001810 */
[----:B------:R-:W4:Y:S07]  /*2db0*/  LDSM.16.M88.4 R8, [R184+0x2800] ;  /* 0x00280000b808783b */ /* 0x000f2e0000000200 */
[C---:B--2---:R-:W-:Y:S08]  /*2dc0*/  HMMA.16816.F32 R64, R32.reuse, R40, R64 ;  /* 0x000000282040723c */ /* 0x044ff00000001840 */
[C---:B------:R-:W-:Y:S01]  /*2dd0*/  HMMA.16816.F32 R60, R32.reuse, R42, R60 ;  /* 0x0000002a203c723c */ /* 0x040fe2000000183c */
[----:B------:R-:W2:Y:S07]  /*2de0*/  LDSM.16.M88.4 R40, [R197+0xa800] ;  /* 0x00a80000c528783b */ /* 0x000eae0000000200 */
[C---:B-1----:R-:W-:Y:S08]  /*2df0*/  HMMA.16816.F32 R56, R32.reuse, R36, R56 ;  /* 0x000000242038723c */ /* 0x042ff00000001838 */
[----:B------:R-:W-:Y:S01]  /*2e00*/  HMMA.16816.F32 R52, R32, R38, R52 ;  /* 0x000000262034723c */ /* 0x000fe20000001834 */
[----:B------:R-:W1:Y:S04]  /*2e10*/  LDSM.16.M88.4 R36, [R197+0xb000] ;  /* 0x00b00000c524783b */ /* 0x000e680000000200 */
[----:B------:R-:W1:Y:S03]  /*2e20*/  LDSM.16.M88.4 R32, [R197+0xb800] ;  /* 0x00b80000c520783b */ /* 0x000e660000000200 */
[C---:B---3--:R-:W-:Y:S08]  /*2e30*/  HMMA.16816.F32 R28, R76.reuse, R12, R28 ;  /* 0x0000000c4c1c723c */ /* 0x048ff0000000181c */
[C---:B------:R-:W-:Y:S01]  /*2e40*/  HMMA.16816.F32 R24, R76.reuse, R14, R24 ;  /* 0x0000000e4c18723c */ /* 0x040fe20000001818 */
[----:B------:R-:W-:Y:S07]  /*2e50*/  LDSM.16.M88.4 R12, [R196+0x4000] ;  /* 0x00400000c40c783b */ /* 0x000fee0000000200 */
[C---:B----4-:R-:W-:Y:S08]  /*2e60*/  HMMA.16816.F32 R20, R76.reuse, R8, R20 ;  /* 0x000000084c14723c */ /* 0x050ff00000001814 */
[C---:B------:R-:W-:Y:S01]  /*2e70*/  HMMA.16816.F32 R16, R76.reuse, R10, R16 ;  /* 0x0000000a4c10723c */ /* 0x040fe20000001810 */
[----:B------:R-:W3:Y:S07]  /*2e80*/  LDSM.16.M88.4 R8, [R195+0x4000] ;  /* 0x00400000c308783b */ /* 0x000eee0000000200 */
[C---:B------:R-:W-:Y:S08]  /*2e90*/  HMMA.16816.F32 R64, R76.reuse, R72, R64 ;  /* 0x000000484c40723c */ /* 0x040ff00000001840 */
[C---:B------:R-:W-:Y:S08]  /*2ea0*/  HMMA.16816.F32 R56, R76.reuse, R68, R56 ;  /* 0x000000444c38723c */ /* 0x040ff00000001838 */
[----:B------:R-:W-:Y:S01]  /*2eb0*/  HMMA.16816.F32 R52, R76, R70, R52 ;  /* 0x000000464c34723c */ /* 0x000fe20000001834 */
[----:B------:R-:W-:Y:S07]  /*2ec0*/  LDSM.16.M88.4 R68, [R195+0x5000] ;  /* 0x00500000c344783b */ /* 0x000fee0000000200 */
[C---:B------:R-:W-:Y:S08]  /*2ed0*/  HMMA.16816.F32 R28, R48.reuse, R44, R28 ;  /* 0x0000002c301c723c */ /* 0x040ff0000000181c */
[----:B------:R-:W-:Y:S01]  /*2ee0*/  HMMA.16816.F32 R24, R48, R46, R24 ;  /* 0x0000002e3018723c */ /* 0x000fe20000001818 */
[----:B------:R-:W4:Y:S07]  /*2ef0*/  LDSM.16.M88.4 R44, [R195+0x4800] ;  /* 0x00480000c32c783b */ /* 0x000f2e0000000200 */
[----:B------:R-:W-:Y:S01]  /*2f00*/  HMMA.16816.F32 R60, R76, R74, R60 ;  /* 0x0000004a4c3c723c */ /* 0x000fe2000000183c */
[----:B------:R-:W3:Y:S07]  /*2f10*/  LDSM.16.M88.4 R76, [R195+0x5800] ;  /* 0x00580000c34c783b */ /* 0x000eee0000000200 */
[C---:B--2---:R-:W-:Y:S08]  /*2f20*/  HMMA.16816.F32 R20, R48.reuse, R40, R20 ;  /* 0x000000283014723c */ /* 0x044ff00000001814 */
[C---:B------:R-:W-:Y:S01]  /*2f30*/  HMMA.16816.F32 R16, R48.reuse, R42, R16 ;  /* 0x0000002a3010723c */ /* 0x040fe20000001810 */
[----:B------:R-:W-:Y:S07]  /*2f40*/  LDSM.16.M88.4 R40, [R191+0xa000] ;  /* 0x00a00000bf28783b */ /* 0x000fee0000000200 */
[C---:B-1----:R-:W-:Y:S01]  /*2f50*/  HMMA.16816.F32 R72, R48.reuse, R36, R64 ;  /* 0x000000243048723c */ /* 0x042fe20000001840 */
[----:B------:R-:W1:Y:S07]  /*2f60*/  LDSM.16.M88.4 R64, [R194+0x4000] ;  /* 0x00400000c240783b */ /* 0x000e6e0000000200 */
[C---:B------:R-:W-:Y:S08]  /*2f70*/  HMMA.16816.F32 R56, R48.reuse, R32, R56 ;  /* 0x000000203038723c */ /* 0x040ff00000001838 */
[C---:B------:R-:W-:Y:S01]  /*2f80*/  HMMA.16816.F32 R52, R48.reuse, R34, R52 ;  /* 0x000000223034723c */ /* 0x040fe20000001834 */
[----:B------:R-:W2:Y:S07]  /*2f90*/  LDSM.16.M88.4 R32, [R191+0xa800] ;  /* 0x00a80000bf20783b */ /* 0x000eae0000000200 */
[----:B------:R-:W-:Y:S01]  /*2fa0*/  HMMA.16816.F32 R60, R48, R38, R60 ;  /* 0x00000026303c723c */ /* 0x000fe2000000183c */
[----:B------:R-:W-:Y:S04]  /*2fb0*/  LDSM.16.M88.4 R36, [R193+0x4000] ;  /* 0x00400000c124783b */ /* 0x000fe80000000200 */
[----:B------:R-:W-:Y:S03]  /*2fc0*/  LDSM.16.M88.4 R48, [R184+0x5000] ;  /* 0x00500000b830783b */ /* 0x000fe60000000200 */
[C---:B---3--:R-:W-:Y:S08]  /*2fd0*/  HMMA.16816.F32 R28, R12.reuse, R8, R28 ;  /* 0x000000080c1c723c */ /* 0x048ff0000000181c */
[C---:B------:R-:W-:Y:S01]  /*2fe0*/  HMMA.16816.F32 R24, R12.reuse, R10, R24 ;  /* 0x0000000a0c18723c */ /* 0x040fe20000001818 */
[----:B------:R-:W3:Y:S07]  /*2ff0*/  LDSM.16.M88.4 R8, [R191+0xb000] ;  /* 0x00b00000bf08783b */ /* 0x000eee0000000200 */
[C---:B----4-:R-:W-:Y:S08]  /*3000*/  HMMA.16816.F32 R20, R12.reuse, R44, R20 ;  /* 0x0000002c0c14723c */ /* 0x050ff00000001814 */
[C---:B------:R-:W-:Y:S01]  /*3010*/  HMMA.16816.F32 R16, R12.reuse, R46, R16 ;  /* 0x0000002e0c10723c */ /* 0x040fe20000001810 */
[----:B------:R-:W4:Y:S07]  /*3020*/  LDSM.16.M88.4 R44, [R191+0xb800] ;  /* 0x00b80000bf2c783b */ /* 0x000f2e0000000200 */
[C---:B------:R-:W-:Y:S08]  /*3030*/  HMMA.16816.F32 R72, R12.reuse, R68, R72 ;  /* 0x000000440c48723c */ /* 0x040ff00000001848 */
[C---:B------:R-:W-:Y:S08]  /*3040*/  HMMA.16816.F32 R60, R12.reuse, R70, R60 ;  /* 0x000000460c3c723c */ /* 0x040ff0000000183c */
[C---:B------:R-:W-:Y:S08]  /*3050*/  HMMA.16816.F32 R56, R12.reuse, R76, R56 ;  /* 0x0000004c0c38723c */ /* 0x040ff00000001838 */
[----:B------:R-:W-:Y:S01]  /*3060*/  HMMA.16816.F32 R52, R12, R78, R52 ;  /* 0x0000004e0c34723c */ /* 0x000fe20000001834 */
[----:B------:R-:W4:Y:S07]  /*3070*/  LDSM.16.M88.4 R12, [R184+0x4000] ;  /* 0x00400000b80c783b */ /* 0x000f2e0000000200 */
[C---:B-1----:R-:W-:Y:S08]  /*3080*/  HMMA.16816.F32 R28, R64.reuse, R40, R28 ;  /* 0x00000028401c723c */ /* 0x042ff0000000181c */
[C---:B------:R-:W-:Y:S01]  /*3090*/  HMMA.16816.F32 R24, R64.reuse, R42, R24 ;  /* 0x0000002a4018723c */ /* 0x040fe20000001818 */
[----:B------:R-:W1:Y:S07]  /*30a0*/  LDSM.16.M88.4 R40, [R184+0x4800] ;  /* 0x00480000b828783b */ /* 0x000e6e0000000200 */
[C---:B--2---:R-:W-:Y:S08]  /*30b0*/  HMMA.16816.F32 R20, R64.reuse, R32, R20 ;  /* 0x000000204014723c */ /* 0x044ff00000001814 */
[----:B------:R-:W-:Y:S01]  /*30c0*/  HMMA.16816.F32 R16, R64, R34, R16 ;  /* 0x000000224010723c */ /* 0x000fe20000001810 */
[----:B------:R-:W2:Y:S01]  /*30d0*/  LDSM.16.M88.4 R32, [R184+0x5800] ;  /* 0x00580000b820783b */ /* 0x000ea20000000200 */
[----:B------:R-:W-:-:S06]  /*30e0*/  DEPBAR.LE SB0, 0x0 ;  /* 0x000080000000791a */ /* 0x000fcc0000000000 */
[C---:B---3--:R-:W-:Y:S07]  /*30f0*/  HMMA.16816.F32 R72, R64.reuse, R8, R72 ;  /* 0x000000084048723c */ /* 0x048fee0000001848 */
[----:B------:R-:W-:Y:S01]  /*3100*/  SHF.R.S32.HI R9, RZ, 0x1f, R0 ;  /* 0x0000001fff097819 */ /* 0x000fe20000011400 */
[----:B------:R-:W-:Y:S03]  /*3110*/  HMMA.16816.F32 R60, R64, R10, R60 ;  /* 0x0000000a403c723c */ /* 0x000fe6000000183c */
[----:B------:R-:W-:-:S04]  /*3120*/  LEA.HI R0, R9, R0, RZ, 0x2 ;  /* 0x0000000009007211 */ /* 0x000fc800078f10ff */
[----:B------:R-:W-:Y:S01]  /*3130*/  SHF.R.S32.HI R9, RZ, 0x2, R0 ;  /* 0x00000002ff097819 */ /* 0x000fe20000011400 */
[----:B----4-:R-:W-:Y:S01]  /*3140*/  HMMA.16816.F32 R56, R64, R44, R56 ;  /* 0x0000002c4038723c */ /* 0x010fe20000001838 */
[----:B------:R-:W-:Y:S02]  /*3150*/  LOP3.LUT R0, R6, R85, RZ, 0xfc, !PT ;  /* 0x0000005506007212 */ /* 0x000fe400078efcff */
[----:B------:R-:W-:-:S04]  /*3160*/  IADD3 R9, R86, 0x1, R9 ;  /* 0x0000000156097810 */ /* 0x000fc80007ffe009 */
[----:B------:R-:W-:Y:S01]  /*3170*/  IADD3 R9, R84, R9, -R88 ;  /* 0x0000000954097210 */ /* 0x000fe20007ffe858 */
[----:B------:R-:W-:Y:S03]  /*3180*/  HMMA.16816.F32 R52, R64, R46, R52 ;  /* 0x0000002e4034723c */ /* 0x000fe60000001834 */
[----:B------:R-:W-:-:S04]  /*3190*/  IADD3 R9, R9, c[0x0][0x2e8], RZ ;  /* 0x0000ba0009097a10 */ /* 0x000fc80007ffe0ff */
[C---:B------:R-:W-:Y:S01]  /*31a0*/  IADD3 R203, R9.reuse, 0x8, RZ ;  /* 0x0000000809cb7810 */ /* 0x040fe20007ffe0ff */
[----:B------:R-:W-:Y:S01]  /*31b0*/  HMMA.16816.F32 R28, R36, R12, R28 ;  /* 0x0000000c241c723c */ /* 0x000fe2000000181c */
[-C--:B------:R-:W-:Y:S02]  /*31c0*/  IMNMX R206, R9, R84.reuse, PT ;  /* 0x0000005409ce7217 */ /* 0x080fe40003800200 */
[----:B------:R-:W-:-:S05]  /*31d0*/  IMNMX R203, R203, R84, PT ;  /* 0x00000054cbcb7217 */ /* 0x000fca0003800200 */
[C---:B------:R-:W-:Y:S08]  /*31e0*/  HMMA.16816.F32 R24, R36.reuse, R14, R24 ;  /* 0x0000000e2418723c */ /* 0x040ff00000001818 */
[C---:B-1----:R-:W-:Y:S08]  /*31f0*/  HMMA.16816.F32 R20, R36.reuse, R40, R20 ;  /* 0x000000282414723c */ /* 0x042ff00000001814 */
[C---:B------:R-:W-:Y:S08]  /*3200*/  HMMA.16816.F32 R16, R36.reuse, R42, R16 ;  /* 0x0000002a2410723c */ /* 0x040ff00000001810 */
[C---:B------:R-:W-:Y:S08]  /*3210*/  HMMA.16816.F32 R72, R36.reuse, R48, R72 ;  /* 0x000000302448723c */ /* 0x040ff00000001848 */
[C---:B------:R-:W-:Y:S08]  /*3220*/  HMMA.16816.F32 R60, R36.reuse, R50, R60 ;  /* 0x00000032243c723c */ /* 0x040ff0000000183c */
[C---:B--2---:R-:W-:Y:S08]  /*3230*/  HMMA.16816.F32 R56, R36.reuse, R32, R56 ;  /* 0x000000202438723c */ /* 0x044ff00000001838 */
        /* <DEDUP_REMOVED lines=9> */
[----:B------:R-:W-:-:S04]  /*32d0*/  LOP3.LUT R12, R12, c[0x0][0x2d0], RZ, 0x3c, !PT ;  /* 0x0000b4000c0c7a12 */ /* 0x000fc800078e3cff */
        /* <DEDUP_REMOVED lines=52> */
.L_x_3057:
[----:B------:R-:W-:-:S04]  /*3620*/  LEA R8, -R2, RZ, 0x6 ;  /* 0x000000ff02087211 */ /* 0x000fc800078e31ff */
[----:B------:R-:W-:Y:S02]  /*3630*/  SHF.R.S32.HI R6, RZ, 0x1f, R8 ;  /* 0x0000001fff067819 */ /* 0x000fe40000011408 */
.L_x_3058:
        /* <DEDUP_REMOVED lines=29> */
.L_x_3056:
[----:B------:R-:W-:Y:S02]  /*3810*/  IMAD.SHL.U32 R212, R4, 0x2, RZ ;  /* 0x0000000204d47824 */ /* 0x000fe400078e00ff */
[----:B------:R-:W-:-:S03]  /*3820*/  IMAD.SHL.U32 R192, R0, 0x2, RZ ;  /* 0x0000000200c07824 */ /* 0x000fc600078e00ff */
[----:B------:R-:W-:Y:S01]  /*3830*/  LOP3.LUT R212, R212, 0x6, RZ, 0xc0, !PT ;  /* 0x00000006d4d47812 */ /* 0x000fe200078ec0ff */
[--C-:B------:R-:W-:Y:S01]  /*3840*/  IMAD R189, R5, 0x2, R192.reuse ;  /* 0x0000000205bd7824 */ /* 0x100fe200078e02c0 */
[----:B------:R-:W-:Y:S01]  /*3850*/  LDSM.16.MT88.4 R68, [R192+0xe000] ;  /* 0x00e00000c044783b */ /* 0x000fe20000004200 */
[----:B------:R-:W-:Y:S02]  /*3860*/  IMAD R190, R7, 0x2, R192 ;  /* 0x0000000207be7824 */ /* 0x000fe400078e02c0 */
[----:B------:R-:W-:Y:S01]  /*3870*/  IMAD.IADD R3, R3, 0x1, R212 ;  /* 0x0000000103037824 */ /* 0x000fe200078e02d4 */
[----:B------:R-:W-:Y:S01]  /*3880*/  LDSM.16.MT88.4 R84, [R189+0xe000] ;  /* 0x00e00000bd54783b */ /* 0x000fe20000004200 */
[----:B------:R-:W-:-:S03]  /*3890*/  IMAD R188, R5, 0x2, R190 ;  /* 0x0000000205bc7824 */ /* 0x000fc600078e02be */
[C---:B------:R-:W-:Y:S01]  /*38a0*/  IADD3 R6, R3.reuse, 0x1, RZ ;  /* 0x0000000103067810 */ /* 0x040fe20007ffe0ff */
[----:B------:R-:W-:Y:S01]  /*38b0*/  LDSM.16.MT88.4 R44, [R190+0xc000] ;  /* 0x00c00000be2c783b */ /* 0x000fe20000004200 */
[----:B------:R-:W-:Y:S02]  /*38c0*/  IADD3 R4, R3, 0x8, RZ ;  /* 0x0000000803047810 */ /* 0x000fe40007ffe0ff */
[CC--:B------:R-:W-:Y:S01]  /*38d0*/  ISETP.GE.AND P1, PT, R6.reuse, R206.reuse, PT ;  /* 0x000000ce0600720c */ /* 0x0c0fe20003f26270 */
[----:B------:R-:W-:Y:S01]  /*38e0*/  LDSM.16.MT88.4 R76, [R190+0xe000] ;  /* 0x00e00000be4c783b */ /* 0x000fe20000004200 */
[-C--:B------:R-:W-:Y:S02]  /*38f0*/  ISETP.GE.AND P4, PT, R6, R203.reuse, PT ;  /* 0x000000cb0600720c */ /* 0x080fe40003f86270 */
[C---:B------:R-:W-:Y:S01]  /*3900*/  ISETP.GE.AND P0, PT, R4.reuse, R206, PT ;  /* 0x000000ce0400720c */ /* 0x040fe20003f06270 */
[----:B------:R-:W-:Y:S01]  /*3910*/  LDSM.16.MT88.4 R92, [R188+0xe000] ;  /* 0x00e00000bc5c783b */ /* 0x000fe20000004200 */
[----:B------:R-:W-:-:S02]  /*3920*/  ISETP.GE.AND P2, PT, R4, R203, PT ;  /* 0x000000cb0400720c */ /* 0x000fc40003f46270 */
[C---:B------:R-:W-:Y:S01]  /*3930*/  IADD3 R6, R3.reuse, 0x9, RZ ;  /* 0x0000000903067810 */ /* 0x040fe20007ffe0ff */
[----:B------:R-:W-:Y:S01]  /*3940*/  LDSM.16.MT88.4 R100, [R192+0x10000] ;  /* 0x01000000c064783b */ /* 0x000fe20000004200 */
[----:B------:R-:W-:Y:S02]  /*3950*/  IADD3 R4, R3, 0x10, RZ ;  /* 0x0000001003047810 */ /* 0x000fe40007ffe0ff */
[----:B------:R-:W-:Y:S01]  /*3960*/  FSEL R35, R24, -INF , !P0 ;  /* 0xff80000018237808 */ /* 0x000fe20004000000 */
[----:B------:R-:W-:Y:S01]  /*3970*/  LDSM.16.MT88.4 R124, [R190+0x10000] ;  /* 0x01000000be7c783b */ /* 0x000fe20000004200 */
[----:B------:R-:W-:Y:S02]  /*3980*/  FSEL R33, R26, -INF , !P2 ;  /* 0xff8000001a217808 */ /* 0x000fe40005000000 */
[C---:B------:R-:W-:Y:S01]  /*3990*/  ISETP.GE.AND P5, PT, R6.reuse, R206, PT ;  /* 0x000000ce0600720c */ /* 0x040fe20003fa6270 */
[----:B------:R-:W-:Y:S01]  /*39a0*/  LDSM.16.MT88.4 R112, [R189+0x10000] ;  /* 0x01000000bd70783b */ /* 0x000fe20000004200 */
[----:B------:R-:W-:-:S02]  /*39b0*/  ISETP.GE.AND P3, PT, R6, R203, PT ;  /* 0x000000cb0600720c */ /* 0x000fc40003f66270 */
[C---:B------:R-:W-:Y:S01]  /*39c0*/  ISETP.GE.AND P0, PT, R4.reuse, R206, PT ;  /* 0x000000ce0400720c */ /* 0x040fe20003f06270 */
[----:B------:R-:W-:Y:S01]  /*39d0*/  LDSM.16.MT88.4 R136, [R190+0xc800] ;  /* 0x00c80000be88783b */ /* 0x000fe20000004200 */
[----:B------:R-:W-:Y:S02]  /*39e0*/  ISETP.GE.AND P2, PT, R4, R203, PT ;  /* 0x000000cb0400720c */ /* 0x000fe40003f46270 */
[C---:B------:R-:W-:Y:S02]  /*39f0*/  IADD3 R6, R3.reuse, 0x11, RZ ;  /* 0x0000001103067810 */ /* 0x040fe40007ffe0ff */
[----:B------:R-:W-:Y:S02]  /*3a00*/  IADD3 R4, R3, 0x18, RZ ;  /* 0x0000001803047810 */ /* 0x000fe40007ffe0ff */
[----:B------:R-:W-:Y:S02]  /*3a10*/  FSEL R25, R25, -INF , !P5 ;  /* 0xff80000019197808 */ /* 0x000fe40006800000 */
[----:B------:R-:W-:-:S02]  /*3a20*/  FSEL R27, R27, -INF , !P3 ;  /* 0xff8000001b1b7808 */ /* 0x000fc40005800000 */
[----:B------:R-:W-:Y:S02]  /*3a30*/  FSEL R15, R20, -INF , !P0 ;  /* 0xff800000140f7808 */ /* 0x000fe40004000000 */
[----:B-1----:R-:W-:Y:S02]  /*3a40*/  FSEL R11, R22, -INF , !P2 ;  /* 0xff800000160b7808 */ /* 0x002fe40005000000 */
[CC--:B------:R-:W-:Y:S02]  /*3a50*/  ISETP.GE.AND P5, PT, R6.reuse, R206.reuse, PT ;  /* 0x000000ce0600720c */ /* 0x0c0fe40003fa6270 */
[-C--:B------:R-:W-:Y:S02]  /*3a60*/  ISETP.GE.AND P3, PT, R6, R203.reuse, PT ;  /* 0x000000cb0600720c */ /* 0x080fe40003f66270 */
[C---:B------:R-:W-:Y:S02]  /*3a70*/  ISETP.GE.AND P0, PT, R4.reuse, R206, PT ;  /* 0x000000ce0400720c */ /* 0x040fe40003f06270 */
[----:B------:R-:W-:-:S02]  /*3a80*/  ISETP.GE.AND P2, PT, R4, R203, PT ;  /* 0x000000cb0400720c */ /* 0x000fc40003f46270 */
[----:B------:R-:W-:Y:S02]  /*3a90*/  IADD3 R4, R3, 0x19, RZ ;  /* 0x0000001903047810 */ /* 0x000fe40007ffe0ff */
[----:B------:R-:W-:Y:S02]  /*3aa0*/  FSEL R21, R21, -INF , !P5 ;  /* 0xff80000015157808 */ /* 0x000fe40006800000 */
[----:B------:R-:W-:Y:S02]  /*3ab0*/  FSEL R23, R23, -INF , !P3 ;  /* 0xff80000017177808 */ /* 0x000fe40005800000 */
[C---:B------:R-:W-:Y:S02]  /*3ac0*/  ISETP.GE.AND P5, PT, R3.reuse, R206, PT ;  /* 0x000000ce0300720c */ /* 0x040fe40003fa6270 */
[----:B------:R-:W-:Y:S02]  /*3ad0*/  ISETP.GE.AND P3, PT, R4, R203, PT ;  /* 0x000000cb0400720c */ /* 0x000fe40003f66270 */
[----:B------:R-:W-:-:S02]  /*3ae0*/  IADD3 R6, R3, 0x20, RZ ;  /* 0x0000002003067810 */ /* 0x000fc40007ffe0ff */
[----:B------:R-:W-:Y:S02]  /*3af0*/  FSEL R29, R29, -INF , !P1 ;  /* 0xff8000001d1d7808 */ /* 0x000fe40004800000 */
        /* <DEDUP_REMOVED lines=11> */
[----:B------:R-:W-:Y:S02]  /*3bb0*/  FMNMX.FTZ R10, R30, R31, !PT ;  /* 0x0000001f1e0a7209 */ /* 0x000fe40007810000 */
[----:B------:R-:W-:Y:S02]  /*3bc0*/  FMNMX.FTZ R12, R25, R6, !PT ;  /* 0x00000006190c7209 */ /* 0x000fe40007810000 */
[----:B------:R-:W-:Y:S02]  /*3bd0*/  FMNMX.FTZ R10, R33, R10, !PT ;  /* 0x0000000a210a7209 */ /* 0x000fe40007810000 */
[----:B------:R-:W-:Y:S02]  /*3be0*/  FMNMX.FTZ R12, R15, R12, !PT ;  /* 0x0000000c0f0c7209 */ /* 0x000fe40007810000 */
        /* <DEDUP_REMOVED lines=19> */
[----:B------:R-:W-:-:S02]  /*3d20*/  FSEL R223, R74, -INF , !P2 ;  /* 0xff8000004adf7808 */ /* 0x000fc40005000000 */
        /* <DEDUP_REMOVED lines=21> */
[----:B------:R-:W-:Y:S01]  /*3e80*/  FMNMX.FTZ R10, R221, R10, !PT ;  /* 0x0000000add0a7209 */ /* 0x000fe20007810000 */
[----:B------:R-:W-:Y:S01]  /*3e90*/  LDSM.16.MT88.4 R60, [R188+0xc000] ;  /* 0x00c00000bc3c783b */ /* 0x000fe20000004200 */
        /* <DEDUP_REMOVED lines=20> */
[----:B------:R-:W1:Y:S01]  /*3fe0*/  SHFL.BFLY PT, R37, R8, 0x2, 0x1f ;  /* 0x0c401f0008257f89 */ /* 0x000e6200000e0000 */
[----:B------:R-:W-:-:S02]  /*3ff0*/  ISETP.GT.AND P3, PT, R205, R200, PT ;  /* 0x000000c8cd00720c */ /* 0x000fc40003f64270 */
[----:B------:R-:W-:Y:S01]  /*4000*/  FMNMX.FTZ R39, R169, R10, !PT ;  /* 0x0000000aa9277209 */ /* 0x000fe20007810000 */
[----:B------:R-:W-:Y:S04]  /*4010*/  LDSM.16.MT88.4 R52, [R189+0xc000] ;  /* 0x00c00000bd34783b */ /* 0x000fe80000004200 */
[----:B------:R-:W2:Y:S01]  /*4020*/  SHFL.BFLY PT, R4, R39, 0x2, 0x1f ;  /* 0x0c401f0027047f89 */ /* 0x000ea200000e0000 */
[----:B-1----:R-:W-:-:S05]  /*4030*/  FMNMX.FTZ R37, R8, R37, !PT ;  /* 0x0000002508257209 */ /* 0x002fca0007810000 */
[----:B------:R-:W1:Y:S01]  /*4040*/  SHFL.BFLY PT, R132, R37, 0x1, 0x1f ;  /* 0x0c201f0025847f89 */ /* 0x000e6200000e0000 */
[----:B--2---:R-:W-:-:S05]  /*4050*/  FMNMX.FTZ R4, R39, R4, !PT ;  /* 0x0000000427047209 */ /* 0x004fca0007810000 */
[----:B------:R-:W2:Y:S01]  /*4060*/  SHFL.BFLY PT, R3, R4, 0x1, 0x1f ;  /* 0x0c201f0004037f89 */ /* 0x000ea200000e0000 */
[----:B-1----:R-:W-:-:S03]  /*4070*/  FMNMX.FTZ R132, R37, R132, !PT ;  /* 0x0000008425847209 */ /* 0x002fc60007810000 */
[----:B------:R-:W1:Y:S01]  /*4080*/  LDSM.16.MT88.4 R36, [R192+0xc000] ;  /* 0x00c00000c024783b */ /* 0x000e620000004200 */
[C---:B------:R-:W-:Y:S01]  /*4090*/  FSETP.NEU.FTZ.AND P0, PT, R132.reuse, -INF , PT ;  /* 0xff8000008400780b */ /* 0x040fe20003f1d000 */
[----:B------:R-:W-:Y:S01]  /*40a0*/  FMUL.FTZ R140, R132, c[0x0][0x23c] ;  /* 0x00008f00848c7a20 */ /* 0x000fe20000410000 */
[----:B--2---:R-:W-:-:S04]  /*40b0*/  FMNMX.FTZ R3, R4, R3, !PT ;  /* 0x0000000304037209 */ /* 0x004fc80007810000 */
[----:B------:R-:W-:Y:S01]  /*40c0*/  FSEL R140, R140, RZ, P0 ;  /* 0x000000ff8c8c7208 */ /* 0x000fe20000000000 */
[----:B------:R-:W2:Y:S01]  /*40d0*/  LDSM.16.MT88.4 R4, [R188+0x10000] ;  /* 0x01000000bc04783b */ /* 0x000ea20000004200 */
        /* <DEDUP_REMOVED lines=8> */
[----:B------:R-:W-:-:S02]  /*4160*/  FFMA.FTZ R158, R30, c[0x0][0x23c], -R166 ;  /* 0x00008f001e9e7a23 */ /* 0x000fc400000108a6 */
[--C-:B------:R-:W-:Y:S02]  /*4170*/  FFMA.FTZ R163, R31, c[0x0][0x23c], -R166.reuse ;  /* 0x00008f001fa37a23 */ /* 0x100fe400000108a6 */
[--C-:B------:R-:W-:Y:S01]  /*4180*/  FFMA.FTZ R160, R33, c[0x0][0x23c], -R166.reuse ;  /* 0x00008f0021a07a23 */ /* 0x100fe200000108a6 */
[----:B------:R-:W-:Y:S01]  /*4190*/  LDSM.16.MT88.4 R28, [R188+0xc800] ;  /* 0x00c80000bc1c783b */ /* 0x000fe20000004200 */
[----:B------:R-:W-:Y:S01]  /*41a0*/  FFMA.FTZ R155, R27, c[0x0][0x23c], -R166 ;  /* 0x00008f001b9b7a23 */ /* 0x000fe200000108a6 */
[----:B------:R-:W3:Y:S01]  /*41b0*/  MUFU.EX2 R156, R156 ;  /* 0x0000009c009c7308 */ /* 0x000ee20000000800 */
[----:B------:R-:W-:Y:S01]  /*41c0*/  FFMA.FTZ R148, R17, c[0x0][0x23c], -R140 ;  /* 0x00008f0011947a23 */ /* 0x000fe2000001088c */
[----:B------:R-:W-:Y:S01]  /*41d0*/  LDSM.16.MT88.4 R32, [R189+0xc800] ;  /* 0x00c80000bd20783b */ /* 0x000fe20000004200 */
[--C-:B------:R-:W-:Y:S02]  /*41e0*/  FFMA.FTZ R154, R11, c[0x0][0x23c], -R166.reuse ;  /* 0x00008f000b9a7a23 */ /* 0x100fe400000108a6 */
[--C-:B------:R-:W-:Y:S01]  /*41f0*/  FFMA.FTZ R153, R9, c[0x0][0x23c], -R166.reuse ;  /* 0x00008f0009997a23 */ /* 0x100fe200000108a6 */
[----:B------:R-:W-:Y:S01]  /*4200*/  LDSM.16.MT88.4 R24, [R190+0xe800] ;  /* 0x00e80000be18783b */ /* 0x000fe20000004200 */
[----:B------:R-:W-:Y:S01]  /*4210*/  FFMA.FTZ R0, R19, c[0x0][0x23c], -R166 ;  /* 0x00008f0013007a23 */ /* 0x000fe200000108a6 */
[----:B------:R-:W-:Y:S01]  /*4220*/  MUFU.EX2 R159, R159 ;  /* 0x0000009f009f7308 */ /* 0x000fe20000000800 */
[--C-:B------:R-:W-:Y:S01]  /*4230*/  FFMA.FTZ R157, R15, c[0x0][0x23c], -R140.reuse ;  /* 0x00008f000f9d7a23 */ /* 0x100fe2000001088c */
[----:B------:R-:W4:Y:S01]  /*4240*/  LDSM.16.MT88.4 R8, [R192+0xe800] ;  /* 0x00e80000c008783b */ /* 0x000f220000004200 */
[----:B------:R-:W-:-:S02]  /*4250*/  FFMA.FTZ R150, R21, c[0x0][0x23c], -R140 ;  /* 0x00008f0015967a23 */ /* 0x000fc4000001088c */
[----:B------:R-:W-:Y:S01]  /*4260*/  FFMA.FTZ R151, R13, c[0x0][0x23c], -R140 ;  /* 0x00008f000d977a23 */ /* 0x000fe2000001088c */
[----:B------:R-:W5:Y:S01]  /*4270*/  LDSM.16.MT88.4 R16, [R189+0xe800] ;  /* 0x00e80000bd10783b */ /* 0x000f620000004200 */
[----:B------:R-:W-:Y:S01]  /*4280*/  FFMA.FTZ R149, R23, c[0x0][0x23c], -R166 ;  /* 0x00008f0017957a23 */ /* 0x000fe200000108a6 */
[----:B------:R-:W1:Y:S01]  /*4290*/  MUFU.EX2 R152, R152 ;  /* 0x0000009800987308 */ /* 0x000e620000000800 */
[----:B---3--:R-:W-:Y:S01]  /*42a0*/  F2FP.PACK_AB R116, R156, R161 ;  /* 0x000000a19c74723e */ /* 0x008fe200000000ff */
[----:B------:R-:W3:Y:S01]  /*42b0*/  LDSM.16.MT88.4 R20, [R192+0xc800] ;  /* 0x00c80000c014783b */ /* 0x000ee20000004200 */
[--C-:B------:R-:W-:Y:S02]  /*42c0*/  FFMA.FTZ R162, R165, c[0x0][0x23c], -R140.reuse ;  /* 0x00008f00a5a27a23 */ /* 0x100fe4000001088c */
[--C-:B------:R-:W-:Y:S01]  /*42d0*/  FFMA.FTZ R165, R227, c[0x0][0x23c], -R140.reuse ;  /* 0x00008f00e3a57a23 */ /* 0x100fe2000001088c */
[----:B------:R-:W2:Y:S01]  /*42e0*/  LDSM.16.MT88.4 R12, [R188+0xe800] ;  /* 0x00e80000bc0c783b */ /* 0x000ea20000004200 */
[--C-:B------:R-:W-:Y:S01]  /*42f0*/  FFMA.FTZ R164, R225, c[0x0][0x23c], -R140.reuse ;  /* 0x00008f00e1a47a23 */ /* 0x100fe2000001088c */
[----:B------:R-:W-:Y:S01]  /*4300*/  MUFU.EX2 R158, R158 ;  /* 0x0000009e009e7308 */ /* 0x000fe20000000800 */
[----:B------:R-:W-:-:S02]  /*4310*/  FFMA.FTZ R167, R167, c[0x0][0x23c], -R140 ;  /* 0x00008f00a7a77a23 */ /* 0x000fc4000001088c */
[--C-:B------:R-:W-:Y:S02]  /*4320*/  FFMA.FTZ R168, R223, c[0x0][0x23c], -R166.reuse ;  /* 0x00008f00dfa87a23 */ /* 0x100fe400000108a6 */
[--C-:B------:R-:W-:Y:S02]  /*4330*/  FFMA.FTZ R171, R171, c[0x0][0x23c], -R166.reuse ;  /* 0x00008f00abab7a23 */ /* 0x100fe400000108a6 */
[--C-:B------:R-:W-:Y:S01]  /*4340*/  FFMA.FTZ R170, R221, c[0x0][0x23c], -R166.reuse ;  /* 0x00008f00ddaa7a23 */ /* 0x100fe200000108a6 */
[----:B------:R-:W4:Y:S01]  /*4350*/  MUFU.EX2 R163, R163 ;  /* 0x000000a300a37308 */ /* 0x000f220000000800 */
[----:B-1----:R-:W-:Y:S01]  /*4360*/  F2FP.PACK_AB R118, R152, R159 ;  /* 0x0000009f9876723e */ /* 0x002fe200000000ff */
        /* <DEDUP_REMOVED lines=8> */
[----:B------:R-:W1:Y:S01]  /*43f0*/  MUFU.EX2 R155, R155 ;  /* 0x0000009b009b7308 */ /* 0x000e620000000800 */
        /* <DEDUP_REMOVED lines=9> */
[----:B-1----:R-:W-:Y:S01]  /*4490*/  F2FP.PACK_AB R119, R155, R160 ;  /* 0x000000a09b77723e */ /* 0x002fe200000000ff */
        /* <DEDUP_REMOVED lines=46> */
[----:B------:R-:W3:Y:S06]  /*4780*/  MUFU.EX2 R166, R166 ;  /* 0x000000a600a67308 */ /* 0x000eec0000000800 */
[C---:B--2---:R-:W-:Y:S07]  /*4790*/  HMMA.16816.F32 R120, R116.reuse, R4, RZ ;  /* 0x000000047478723c */ /* 0x044fee00000018ff */
[----:B-1----:R-:W-:Y:S01]  /*47a0*/  F2FP.PACK_AB R4, R150, R157 ;  /* 0x0000009d9604723e */ /* 0x002fe200000000ff */
[----:B------:R-:W-:Y:S01]  /*47b0*/  HMMA.16816.F32 R116, R116, R6, RZ ;  /* 0x000000067474723c */ /* 0x000fe200000018ff */
[----:B----4-:R-:W-:Y:S01]  /*47c0*/  F2FP.PACK_AB R5, R149, R154 ;  /* 0x0000009a9505723e */ /* 0x010fe200000000ff */
        /* <DEDUP_REMOVED lines=13> */
[C---:B-----5:R-:W-:Y:S08]  /*48a0*/  HMMA.16816.F32 R80, R4.reuse, R16, R80 ;  /* 0x000000100450723c */ /* 0x060ff00000001850 */
        /* <DEDUP_REMOVED lines=92> */
[----:B------:R-:W-:-:S05]  /*4e70*/  FADD.FTZ R219, R166, R213 ;  /* 0x000000d5a6db7221 */ /* 0x000fca0000010000 */
        /* <DEDUP_REMOVED lines=29> */
[----:B------:R-:W-:Y:S01]  /*5050*/  IADD3 R205, R145, -0x2, RZ ;  /* 0xfffffffe91cd7810 */ /* 0x000fe20007ffe0ff */
[----:B------:R-:W-:Y:S06]  /*5060*/  BAR.SYNC.DEFER_BLOCKING 0x0 ;  /* 0x0000000000007b1d */ /* 0x000fec0000010000 */
[----:B------:R-:W-:Y:S05]  /*5070*/  @!P6 BRA `(.L_x_3060) ;  /* 0x000003a00000e947 */ /* 0x000fea0003800000 */
[----:B------:R-:W1:Y:S01]  /*5080*/  I2F.RP R4, R133 ;  /* 0x0000008500047306 */ /* 0x000e620000209400 */
[----:B------:R-:W-:-:S05]  /*5090*/  IMAD.SHL.U32 R0, R205, 0x40, RZ ;  /* 0x00000040cd007824 */ /* 0x000fca00078e00ff */
[----:B------:R-:W-:Y:S02]  /*50a0*/  IADD3 R10, R0, 0x40, RZ ;  /* 0x00000040000a7810 */ /* 0x000fe40007ffe0ff */
        /* <DEDUP_REMOVED lines=55> */
.L_x_3060:
[----:B------:R-:W-:-:S05]  /*5420*/  IMAD.MOV.U32 R9, RZ, RZ, c[0x0][0x1a0] ;  /* 0x00006800ff097624 */ /* 0x000fca00078e00ff */
[----:B------:R-:W-:-:S04]  /*5430*/  LEA R9, -R9, RZ, 0x6 ;  /* 0x000000ff09097211 */ /* 0x000fc800078e31ff */
[----:B------:R-:W-:Y:S02]  /*5440*/  SHF.R.S32.HI R6, RZ, 0x1f, R9 ;  /* 0x0000001fff067819 */ /* 0x000fe40000011409 */
.L_x_3061:
        /* <DEDUP_REMOVED lines=9> */
[----:B------:R-:W-:Y:S01]  /*54e0*/  IMAD.MOV.U32 R12, RZ, RZ, R202 ;  /* 0x000000ffff0c7224 */ /* 0x000fe200078e00ca */
[----:B------:R-:W-:Y:S01]  /*54f0*/  IADD3 R9, P0, R9, R146, RZ ;  /* 0x0000009209097210 */ /* 0x000fe20007f1e0ff */
[----:B------:R-:W-:Y:S01]  /*5500*/  IMAD.MOV.U32 R13, RZ, RZ, R201 ;  /* 0x000000ffff0d7224 */ /* 0x000fe200078e00c9 */
[C---:B------:R-:W-:Y:S01]  /*5510*/  LEA.HI.X R7, R0.reuse, R6, R7, 0x4, P1 ;  /* 0x0000000600077211 */ /* 0x040fe200008f2407 */
[----:B------:R-:W-:Y:S01]  /*5520*/  IMAD R212, R205, 0x40, R212 ;  /* 0x00000040cdd47824 */ /* 0x000fe200078e02d4 */
[----:B------:R-:W-:Y:S01]  /*5530*/  LEA.HI.X R11, R5, c[0x0][0x174], R4, 0x1, P2 ;  /* 0x00005d00050b7a11 */ /* 0x000fe200010f0c04 */
[C---:B------:R-:W-:Y:S01]  /*5540*/  IMAD.SHL.U32 R5, R0.reuse, 0x20, RZ ;  /* 0x0000002000057824 */ /* 0x040fe200078e00ff */
[----:B------:R-:W-:Y:S01]  /*5550*/  SHF.L.U64.HI R0, R0, R213, c[0x0][0x1a4] ;  /* 0x0000690000007619 */ /* 0x000fe200000102d5 */
[----:B------:R-:W-:Y:S01]  /*5560*/  IMAD.X R144, R7, 0x1, R144, P0 ;  /* 0x0000000107907824 */ /* 0x000fe200000e0690 */
[----:B------:R-:W-:Y:S01]  /*5570*/  LEA R6, P0, R9, c[0x0][0x170], 0x1 ;  /* 0x00005c0009067a11 */ /* 0x000fe200078008ff */
[----:B------:R-:W-:Y:S01]  /*5580*/  @!PT LDS RZ, [RZ] ;  /* 0x00000000fffff984 */ /* 0x000fe20000000800 */
[----:B------:R-:W-:Y:S01]  /*5590*/  @!PT LDS RZ, [RZ] ;  /* 0x00000000fffff984 */ /* 0x000fe20000000800 */
[----:B------:R-:W-:Y:S01]  /*55a0*/  @!PT LDS RZ, [RZ] ;  /* 0x00000000fffff984 */ /* 0x000fe20000000800 */
[----:B------:R1:W-:Y:S01]  /*55b0*/  LDGSTS.E.BYPASS.LTC128B.128 [R207+0xc000], [R12.64] ;  /* 0x0c0000000ccf7fae */ /* 0x0003e2000b901d44 */
[----:B------:R-:W-:-:S02]  /*55c0*/  IADD3 R8, P1, R5, R202, RZ ;  /* 0x000000ca05087210 */ /* 0x000fc40007f3e0ff */
[----:B------:R-:W-:Y:S01]  /*55d0*/  LEA.HI.X R7, R9, c[0x0][0x174], R144, 0x1, P0 ;  /* 0x00005d0009077a11 */ /* 0x000fe200000f0c90 */
[----:B------:R2:W-:Y:S01]  /*55e0*/  LDGSTS.E.BYPASS.LTC128B.128 [R207+0xe000], [R10.64+0x80] ;  /* 0x0e0000800acf7fae */ /* 0x0005e2000b901d44 */
[-C--:B------:R-:W-:Y:S01]  /*55f0*/  IADD3 R16, P0, R8, R5.reuse, RZ ;  /* 0x0000000508107210 */ /* 0x080fe20007f1e0ff */
[----:B------:R-:W-:Y:S01]  /*5600*/  IMAD.X R9, R0, 0x1, R201, P1 ;  /* 0x0000000100097824 */ /* 0x000fe200008e06c9 */
[-C--:B------:R-:W-:Y:S01]  /*5610*/  IADD3 R18, P2, R6, R5.reuse, RZ ;  /* 0x0000000506127210 */ /* 0x080fe20007f5e0ff */
[----:B------:R2:W-:Y:S01]  /*5620*/  LDGSTS.E.BYPASS.LTC128B.128 [R207+0x10000], [R10.64+0x100] ;  /* 0x100001000acf7fae */ /* 0x0005e2000b901d44 */
[-C--:B------:R-:W-:Y:S01]  /*5630*/  IADD3 R4, P1, R16, R5.reuse, RZ ;  /* 0x0000000510047210 */ /* 0x080fe20007f3e0ff */
[--C-:B------:R-:W-:Y:S01]  /*5640*/  IMAD.X R17, R9, 0x1, R0.reuse, P0 ;  /* 0x0000000109117824 */ /* 0x100fe200000e0600 */
[----:B------:R-:W-:Y:S01]  /*5650*/  IADD3 R28, P0, R18, R5, RZ ;  /* 0x00000005121c7210 */ /* 0x000fe20007f1e0ff */
[--C-:B------:R-:W-:Y:S01]  /*5660*/  IMAD.X R19, R7, 0x1, R0.reuse, P2 ;  /* 0x0000000107137824 */ /* 0x100fe200010e0600 */
[----:B------:R2:W-:Y:S01]  /*5670*/  LDGSTS.E.BYPASS.LTC128B.128 [R207+0xc800], [R8.64] ;  /* 0x0c80000008cf7fae */ /* 0x0005e2000b901d44 */
[----:B------:R-:W-:-:S02]  /*5680*/  IMAD.X R5, R17, 0x1, R0, P1 ;  /* 0x0000000111057824 */ /* 0x000fc400008e0600 */
[----:B------:R-:W-:Y:S01]  /*5690*/  IMAD.X R29, R19, 0x1, R0, P0 ;  /* 0x00000001131d7824 */ /* 0x000fe200000e0600 */
[----:B------:R3:W-:Y:S01]  /*56a0*/  LDGSTS.E.BYPASS.LTC128B.128 [R207+0xe800], [R6.64+0x80] ;  /* 0x0e80008006cf7fae */ /* 0x0007e2000b901d44 */
[C---:B------:R-:W-:Y:S02]  /*56b0*/  IADD3 R0, R212.reuse, 0x1, RZ ;  /* 0x00000001d4007810 */ /* 0x040fe40007ffe0ff */
[-C--:B------:R-:W-:Y:S01]  /*56c0*/  ISETP.GE.AND P0, PT, R212, R206.reuse, PT ;  /* 0x000000ced400720c */ /* 0x080fe20003f06270 */
[----:B------:R3:W-:Y:S01]  /*56d0*/  LDGSTS.E.BYPASS.LTC128B.128 [R207+0x10800], [R6.64+0x100] ;  /* 0x1080010006cf7fae */ /* 0x0007e2000b901d44 */
[C---:B------:R-:W-:Y:S02]  /*56e0*/  ISETP.GE.AND P5, PT, R0.reuse, R206, PT ;  /* 0x000000ce0000720c */ /* 0x040fe40003fa6270 */
[----:B------:R-:W-:Y:S01]  /*56f0*/  ISETP.GE.AND P2, PT, R0, R203, PT ;  /* 0x000000cb0000720c */ /* 0x000fe20003f46270 */
[----:B------:R4:W-:Y:S01]  /*5700*/  LDGSTS.E.BYPASS.LTC128B.128 [R207+0xd000], [R16.64] ;  /* 0x0d00000010cf7fae */ /* 0x0009e2000b901d44 */
[----:B------:R-:W-:-:S03]  /*5710*/  IADD3 R0, R212, 0x8, RZ ;  /* 0x00000008d4007810 */ /* 0x000fc60007ffe0ff */
[----:B------:R4:W-:Y:S01]  /*5720*/  LDGSTS.E.BYPASS.LTC128B.128 [R207+0xf000], [R18.64+0x80] ;  /* 0x0f00008012cf7fae */ /* 0x0009e2000b901d44 */
[C---:B------:R-:W-:Y:S02]  /*5730*/  ISETP.GE.AND P3, PT, R0.reuse, R206, PT ;  /* 0x000000ce0000720c */ /* 0x040fe40003f66270 */
[----:B------:R-:W-:Y:S01]  /*5740*/  ISETP.GE.AND P1, PT, R0, R203, PT ;  /* 0x000000cb0000720c */ /* 0x000fe20003f26270 */
[----:B------:R4:W-:Y:S04]  /*5750*/  LDGSTS.E.BYPASS.LTC128B.128 [R207+0x11000], [R18.64+0x100] ;  /* 0x1100010012cf7fae */ /* 0x0009e8000b901d44 */
[----:B------:R3:W-:Y:S04]  /*5760*/  LDGSTS.E.BYPASS.LTC128B.128 [R207+0xd800], [R4.64] ;  /* 0x0d80000004cf7fae */ /* 0x0007e8000b901d44 */
[----:B------:R5:W-:Y:S04]  /*5770*/  LDGSTS.E.BYPASS.LTC128B.128 [R207+0xf800], [R28.64+0x80] ;  /* 0x0f8000801ccf7fae */ /* 0x000be8000b901d44 */
[----:B------:R5:W-:Y:S04]  /*5780*/  LDGSTS.E.BYPASS.LTC128B.128 [R207+0x11800], [R28.64+0x100] ;  /* 0x118001001ccf7fae */ /* 0x000be8000b901d44 */
[----:B------:R-:W-:Y:S04]  /*5790*/  LDSM.16.M88.4 R148, [R198] ;  /* 0x00000000c694783b */ /* 0x000fe80000000200 */
[----:B------:R-:W4:Y:S04]  /*57a0*/  LDSM.16.M88.4 R20, [R197+0x6000] ;  /* 0x00600000c514783b */ /* 0x000f280000000200 */
[----:B-1----:R-:W1:Y:S04]  /*57b0*/  LDSM.16.M88.4 R12, [R197+0x6800] ;  /* 0x00680000c50c783b */ /* 0x002e680000000200 */
[----:B------:R-:W1:Y:S04]  /*57c0*/  LDSM.16.M88.4 R156, [R197+0x7000] ;  /* 0x00700000c59c783b */ /* 0x000e680000000200 */
[----:B------:R-:W1:Y:S04]  /*57d0*/  LDSM.16.M88.4 R164, [R197+0x7800] ;  /* 0x00780000c5a4783b */ /* 0x000e680000000200 */
[----:B--2---:R-:W-:Y:S04]  /*57e0*/  LDSM.16.M88.4 R8, [R196] ;  /* 0x00000000c408783b */ /* 0x004fe80000000200 */
[----:B------:R-:W2:Y:S04]  /*57f0*/  LDSM.16.M88.4 R144, [R195] ;  /* 0x00000000c390783b */ /* 0x000ea80000000200 */
[----:B------:R-:W2:Y:S04]  /*5800*/  LDSM.16.M88.4 R136, [R187] ;  /* 0x00000000bb88783b */ /* 0x000ea80000000200 */
[----:B---3--:R-:W3:Y:S04]  /*5810*/  LDSM.16.M88.4 R4, [R186] ;  /* 0x00000000ba04783b */ /* 0x008ee80000000200 */
[----:B------:R-:W2:Y:S04]  /*5820*/  LDSM.16.M88.4 R140, [R185] ;  /* 0x00000000b98c783b */ /* 0x000ea80000000200 */
[----:B------:R-:W-:Y:S01]  /*5830*/  LDSM.16.M88.4 R32, [R194] ;  /* 0x00000000c220783b */ /* 0x000fe20000000200 */
[C---:B----4-:R-:W-:Y:S03]  /*5840*/  HMMA.16816.F32 R24, R148.reuse, R20, RZ ;  /* 0x000000149418723c */ /* 0x050fe600000018ff */
[----:B-----5:R-:W4:Y:S04]  /*5850*/  LDSM.16.M88.4 R28, [R191+0x6000] ;  /* 0x00600000bf1c783b */ /* 0x020f280000000200 */
[----:B------:R-:W5:Y:S01]  /*5860*/  LDSM.16.M88.4 R168, [R191+0x6800] ;  /* 0x00680000bfa8783b */ /* 0x000f620000000200 */
[C---:B------:R-:W-:Y:S03]  /*5870*/  HMMA.16816.F32 R20, R148.reuse, R22, RZ ;  /* 0x000000169414723c */ /* 0x040fe600000018ff */
[----:B------:R-:W-:Y:S04]  /*5880*/  LDSM.16.M88.4 R172, [R194+0x2000] ;  /* 0x00200000c2ac783b */ /* 0x000fe80000000200 */
[----:B------:R-:W0:Y:S01]  /*5890*/  LDGDEPBAR ;  /* 0x00000000000079af */ /* 0x000e220000000000 */
[C---:B-1----:R-:W-:Y:S08]  /*58a0*/  HMMA.16816.F32 R16, R148.reuse, R12, RZ ;  /* 0x0000000c9410723c */ /* 0x042ff000000018ff */
[C---:B------:R-:W-:Y:S08]  /*58b0*/  HMMA.16816.F32 R160, R148.reuse, R156, RZ ;  /* 0x0000009c94a0723c */ /* 0x040ff000000018ff */
[C---:B------:R-:W-:Y:S08]  /*58c0*/  HMMA.16816.F32 R12, R148.reuse, R14, RZ ;  /* 0x0000000e940c723c */ /* 0x040ff000000018ff */
[C---:B------:R-:W-:Y:S08]  /*58d0*/  HMMA.16816.F32 R156, R148.reuse, R158, RZ ;  /* 0x0000009e949c723c */ /* 0x040ff000000018ff */
[C---:B------:R-:W-:Y:S08]  /*58e0*/  HMMA.16816.F32 R152, R148.reuse, R164, RZ ;  /* 0x000000a49498723c */ /* 0x040ff000000018ff */
[----:B------:R-:W-:Y:S01]  /*58f0*/  HMMA.16816.F32 R148, R148, R166, RZ ;  /* 0x000000a69494723c */ /* 0x000fe200000018ff */
[----:B------:R-:W1:Y:S07]  /*5900*/  LDSM.16.M88.4 R164, [R191+0x7000] ;  /* 0x00700000bfa4783b */ /* 0x000e6e0000000200 */
[C---:B--2---:R-:W-:Y:S08]  /*5910*/  HMMA.16816.F32 R24, R8.reuse, R144, R24 ;  /* 0x000000900818723c */ /* 0x044ff00000001818 */
[C---:B------:R-:W-:Y:S01]  /*5920*/  HMMA.16816.F32 R20, R8.reuse, R146, R20 ;  /* 0x000000920814723c */ /* 0x040fe20000001814 */
[----:B------:R-:W2:Y:S07]  /*5930*/  LDSM.16.M88.4 R144, [R191+0x7800] ;  /* 0x00780000bf90783b */ /* 0x000eae0000000200 */
[C---:B------:R-:W-:Y:S08]  /*5940*/  HMMA.16816.F32 R16, R8.reuse, R136, R16 ;  /* 0x000000880810723c */ /* 0x040ff00000001810 */
[C---:B------:R-:W-:Y:S01]  /*5950*/  HMMA.16816.F32 R12, R8.reuse, R138, R12 ;  /* 0x0000008a080c723c */ /* 0x040fe2000000180c */
[----:B------:R-:W-:Y:S07]  /*5960*/  LDSM.16.M88.4 R136, [R193] ;  /* 0x00000000c188783b */ /* 0x000fee0000000200 */
[C---:B---3--:R-:W-:Y:S08]  /*5970*/  HMMA.16816.F32 R160, R8.reuse, R4, R160 ;  /* 0x0000000408a0723c */ /* 0x048ff000000018a0 */
[C---:B------:R-:W-:Y:S01]  /*5980*/  HMMA.16816.F32 R156, R8.reuse, R6, R156 ;  /* 0x00000006089c723c */ /* 0x040fe2000000189c */
[----:B------:R-:W3:Y:S07]  /*5990*/  LDSM.16.M88.4 R4, [R184] ;  /* 0x00000000b804783b */ /* 0x000eee0000000200 */
[C---:B------:R-:W-:Y:S08]  /*59a0*/  HMMA.16816.F32 R152, R8.reuse, R140, R152 ;  /* 0x0000008c0898723c */ /* 0x040ff00000001898 */
[----:B------:R-:W-:Y:S01]  /*59b0*/  HMMA.16816.F32 R148, R8, R142, R148 ;  /* 0x0000008e0894723c */ /* 0x000fe20000001894 */
[----:B------:R-:W2:Y:S04]  /*59c0*/  LDSM.16.M88.4 R8, [R184+0x800] ;  /* 0x00080000b808783b */ /* 0x000ea80000000200 */
[----:B------:R-:W-:Y:S03]  /*59d0*/  LDSM.16.M88.4 R140, [R184+0x1800] ;  /* 0x00180000b88c783b */ /* 0x000fe60000000200 */
[C---:B----4-:R-:W-:Y:S08]  /*59e0*/  HMMA.16816.F32 R24, R32.reuse, R28, R24 ;  /* 0x0000001c2018723c */ /* 0x050ff00000001818 */
[C---:B------:R-:W-:Y:S01]  /*59f0*/  HMMA.16816.F32 R20, R32.reuse, R30, R20 ;  /* 0x0000001e2014723c */ /* 0x040fe20000001814 */
[----:B------:R-:W4:Y:S07]  /*5a00*/  LDSM.16.M88.4 R28, [R184+0x1000] ;  /* 0x00100000b81c783b */ /* 0x000f2e0000000200 */
[C---:B-----5:R-:W-:Y:S08]  /*5a10*/  HMMA.16816.F32 R16, R32.reuse, R168, R16 ;  /* 0x000000a82010723c */ /* 0x060ff00000001810 */
[C---:B------:R-:W-:Y:S01]  /*5a20*/  HMMA.16816.F32 R12, R32.reuse, R170, R12 ;  /* 0x000000aa200c723c */ /* 0x040fe2000000180c */
[----:B------:R-:W-:Y:S07]  /*5a30*/  LDSM.16.M88.4 R168, [R197+0x8000] ;  /* 0x00800000c5a8783b */ /* 0x000fee0000000200 */
[C---:B-1----:R-:W-:Y:S08]  /*5a40*/  HMMA.16816.F32 R160, R32.reuse, R164, R160 ;  /* 0x000000a420a0723c */ /* 0x042ff000000018a0 */
[C---:B------:R-:W-:Y:S01]  /*5a50*/  HMMA.16816.F32 R156, R32.reuse, R166, R156 ;  /* 0x000000a6209c723c */ /* 0x040fe2000000189c */
[----:B------:R-:W-:Y:S07]  /*5a60*/  LDSM.16.M88.4 R164, [R197+0x8800] ;  /* 0x00880000c5a4783b */ /* 0x000fee0000000200 */
[C---:B--2---:R-:W-:Y:S08]  /*5a70*/  HMMA.16816.F32 R152, R32.reuse, R144, R152 ;  /* 0x000000902098723c */ /* 0x044ff00000001898 */
[----:B------:R-:W-:Y:S01]  /*5a80*/  HMMA.16816.F32 R148, R32, R146, R148 ;  /* 0x000000922094723c */ /* 0x000fe20000001894 */
[----:B------:R-:W-:Y:S04]  /*5a90*/  LDSM.16.M88.4 R32, [R197+0x9000] ;  /* 0x00900000c520783b */ /* 0x000fe80000000200 */
[----:B------:R-:W-:Y:S03]  /*5aa0*/  LDSM.16.M88.4 R144, [R183] ;  /* 0x00000000b790783b */ /* 0x000fe60000000200 */
[C---:B---3--:R-:W-:Y:S08]  /*5ab0*/  HMMA.16816.F32 R24, R136.reuse, R4, R24 ;  /* 0x000000048818723c */ /* 0x048ff00000001818 */
[C---:B------:R-:W-:Y:S01]  /*5ac0*/  HMMA.16816.F32 R20, R136.reuse, R6, R20 ;  /* 0x000000068814723c */ /* 0x040fe20000001814 */
[----:B------:R-:W1:Y:S07]  /*5ad0*/  LDSM.16.M88.4 R4, [R198+0x2000] ;  /* 0x00200000c604783b */ /* 0x000e6e0000000200 */
[C---:B------:R-:W-:Y:S08]  /*5ae0*/  HMMA.16816.F32 R16, R136.reuse, R8, R16 ;  /* 0x000000088810723c */ /* 0x040ff00000001810 */
[C---:B------:R-:W-:Y:S01]  /*5af0*/  HMMA.16816.F32 R12, R136.reuse, R10, R12 ;  /* 0x0000000a880c723c */ /* 0x040fe2000000180c */
[----:B------:R-:W2:Y:S07]  /*5b00*/  LDSM.16.M88.4 R8, [R197+0x9800] ;  /* 0x00980000c508783b */ /* 0x000eae0000000200 */
[C---:B----4-:R-:W-:Y:S08]  /*5b10*/  HMMA.16816.F32 R160, R136.reuse, R28, R160 ;  /* 0x0000001c88a0723c */ /* 0x050ff000000018a0 */
        /* <DEDUP_REMOVED lines=14> */
[----:B------:R-:W1:Y:S07]  /*5c00*/  LDSM.16.M88.4 R32, [R180] ;  /* 0x00000000b420783b */ /* 0x000e6e0000000200 */
[C---:B--2---:R-:W-:Y:S08]  /*5c10*/  HMMA.16816.F32 R152, R4.reuse, R8, R152 ;  /* 0x000000080498723c */ /* 0x044ff00000001898 */
[----:B------:R-:W-:Y:S01]  /*5c20*/  HMMA.16816.F32 R148, R4, R10, R148 ;  /* 0x0000000a0494723c */ /* 0x000fe20000001894 */
[----:B------:R-:W2:Y:S04]  /*5c30*/  LDSM.16.M88.4 R8, [R191+0x8000] ;  /* 0x00800000bf08783b */ /* 0x000ea80000000200 */
[----:B------:R-:W1:Y:S03]  /*5c40*/  LDSM.16.M88.4 R4, [R191+0x8800] ;  /* 0x00880000bf04783b */ /* 0x000e660000000200 */
[C---:B---3--:R-:W-:Y:S08]  /*5c50*/  HMMA.16816.F32 R24, R28.reuse, R144, R24 ;  /* 0x000000901c18723c */ /* 0x048ff00000001818 */
[C---:B------:R-:W-:Y:S01]  /*5c60*/  HMMA.16816.F32 R20, R28.reuse, R146, R20 ;  /* 0x000000921c14723c */ /* 0x040fe20000001814 */
[----:B------:R-:W-:Y:S07]  /*5c70*/  LDSM.16.M88.4 R144, [R193+0x2000] ;  /* 0x00200000c190783b */ /* 0x000fee0000000200 */
[C---:B----4-:R-:W-:Y:S08]  /*5c80*/  HMMA.16816.F32 R16, R28.reuse, R140, R16 ;  /* 0x0000008c1c10723c */ /* 0x050ff00000001810 */
[C---:B------:R-:W-:Y:S01]  /*5c90*/  HMMA.16816.F32 R12, R28.reuse, R142, R12 ;  /* 0x0000008e1c0c723c */ /* 0x040fe2000000180c */
[----:B------:R-:W3:Y:S07]  /*5ca0*/  LDSM.16.M88.4 R140, [R184+0x2000] ;  /* 0x00200000b88c783b */ /* 0x000eee0000000200 */
[C---:B-----5:R-:W-:Y:S08]  /*5cb0*/  HMMA.16816.F32 R160, R28.reuse, R136, R160 ;  /* 0x000000881ca0723c */ /* 0x060ff000000018a0 */
[C---:B------:R-:W-:Y:S01]  /*5cc0*/  HMMA.16816.F32 R156, R28.reuse, R138, R156 ;  /* 0x0000008a1c9c723c */ /* 0x040fe2000000189c */
[----:B------:R-:W-:Y:S07]  /*5cd0*/  LDSM.16.M88.4 R136, [R184+0x2800] ;  /* 0x00280000b888783b */ /* 0x000fee0000000200 */
[C---:B-1----:R-:W-:Y:S08]  /*5ce0*/  HMMA.16816.F32 R152, R28.reuse, R32, R152 ;  /* 0x000000201c98723c */ /* 0x042ff00000001898 */
[----:B------:R-:W-:Y:S01]  /*5cf0*/  HMMA.16816.F32 R148, R28, R34, R148 ;  /* 0x000000221c94723c */ /* 0x000fe20000001894 */
[----:B------:R-:W1:Y:S04]  /*5d00*/  LDSM.16.M88.4 R32, [R184+0x3000] ;  /* 0x00300000b820783b */ /* 0x000e680000000200 */
[----:B------:R-:W-:Y:S03]  /*5d10*/  LDSM.16.M88.4 R28, [R184+0x3800] ;  /* 0x00380000b81c783b */ /* 0x000fe60000000200 */
[C---:B--2---:R-:W-:Y:S08]  /*5d20*/  HMMA.16816.F32 R24, R172.reuse, R8, R24 ;  /* 0x00000008ac18723c */ /* 0x044ff00000001818 */
[C---:B------:R-:W-:Y:S01]  /*5d30*/  HMMA.16816.F32 R20, R172.reuse, R10, R20 ;  /* 0x0000000aac14723c */ /* 0x040fe20000001814 */
[----:B------:R-:W-:Y:S07]  /*5d40*/  LDSM.16.M88.4 R8, [R198+0x4000] ;  /* 0x00400000c608783b */ /* 0x000fee0000000200 */
[C---:B------:R-:W-:Y:S08]  /*5d50*/  HMMA.16816.F32 R16, R172.reuse, R4, R16 ;  /* 0x00000004ac10723c */ /* 0x040ff00000001810 */
[C---:B------:R-:W-:Y:S01]  /*5d60*/  HMMA.16816.F32 R12, R172.reuse, R6, R12 ;  /* 0x00000006ac0c723c */ /* 0x040fe2000000180c */
[----:B------:R-:W2:Y:S07]  /*5d70*/  LDSM.16.M88.4 R4, [R197+0xa000] ;  /* 0x00a00000c504783b */ /* 0x000eae0000000200 */
[C---:B------:R-:W-:Y:S08]  /*5d80*/  HMMA.16816.F32 R160, R172.reuse, R168, R160 ;  /* 0x000000a8aca0723c */ /* 0x040ff000000018a0 */
[----:B------:R-:W-:Y:S01]  /*5d90*/  HMMA.16816.F32 R156, R172, R170, R156 ;  /* 0x000000aaac9c723c */ /* 0x000fe2000000189c */
[----:B------:R-:W4:Y:S07]  /*5da0*/  LDSM.16.M88.4 R168, [R197+0xb000] ;  /* 0x00b00000c5a8783b */ /* 0x000f2e0000000200 */
        /* <DEDUP_REMOVED lines=9> */
[C---:B--2---:R-:W-:Y:S08]  /*5e40*/  HMMA.16816.F32 R24, R8.reuse, R4, R24 ;  /* 0x000000040818723c */ /* 0x044ff00000001818 */
[----:B------:R-:W-:Y:S01]  /*5e50*/  HMMA.16816.F32 R20, R8, R6, R20 ;  /* 0x000000060814723c */ /* 0x000fe20000001814 */
[----:B------:R-:W1:Y:S07]  /*5e60*/  LDSM.16.M88.4 R4, [R177] ;  /* 0x00000000b104783b */ /* 0x000e6e0000000200 */
[C---:B------:R-:W-:Y:S08]  /*5e70*/  HMMA.16816.F32 R16, R144.reuse, R136, R16 ;  /* 0x000000889010723c */ /* 0x040ff00000001810 */
[C---:B------:R-:W-:Y:S01]  /*5e80*/  HMMA.16816.F32 R12, R144.reuse, R138, R12 ;  /* 0x0000008a900c723c */ /* 0x040fe2000000180c */
[----:B------:R-:W-:Y:S07]  /*5e90*/  LDSM.16.M88.4 R136, [R178] ;  /* 0x00000000b288783b */ /* 0x000fee0000000200 */
[C---:B------:R-:W-:Y:S08]  /*5ea0*/  HMMA.16816.F32 R152, R144.reuse, R28, R152 ;  /* 0x0000001c9098723c */ /* 0x040ff00000001898 */
[----:B------:R-:W-:Y:S01]  /*5eb0*/  HMMA.16816.F32 R164, R144, R30, R164 ;  /* 0x0000001e90a4723c */ /* 0x000fe200000018a4 */
[----:B------:R-:W2:Y:S04]  /*5ec0*/  LDSM.16.M88.4 R28, [R179] ;  /* 0x00000000b31c783b */ /* 0x000ea80000000200 */
[----:B------:R-:W5:Y:S03]  /*5ed0*/  LDSM.16.M88.4 R144, [R176] ;  /* 0x00000000b090783b */ /* 0x000f660000000200 */
[C---:B----4-:R-:W-:Y:S08]  /*5ee0*/  HMMA.16816.F32 R160, R8.reuse, R168, R160 ;  /* 0x000000a808a0723c */ /* 0x050ff000000018a0 */
[C---:B------:R-:W-:Y:S08]  /*5ef0*/  HMMA.16816.F32 R156, R8.reuse, R170, R156 ;  /* 0x000000aa089c723c */ /* 0x040ff0000000189c */
[C---:B---3--:R-:W-:Y:S08]  /*5f00*/  HMMA.16816.F32 R16, R8.reuse, R148, R16 ;  /* 0x000000940810723c */ /* 0x048ff00000001810 */
[C---:B------:R-:W-:Y:S01]  /*5f10*/  HMMA.16816.F32 R12, R8.reuse, R150, R12 ;  /* 0x00000096080c723c */ /* 0x040fe2000000180c */
[----:B------:R-:W-:Y:S07]  /*5f20*/  LDSM.16.M88.4 R148, [R191+0xa000] ;  /* 0x00a00000bf94783b */ /* 0x000fee0000000200 */
[C---:B------:R-:W-:Y:S01]  /*5f30*/  HMMA.16816.F32 R168, R8.reuse, R140, R152 ;  /* 0x0000008c08a8723c */ /* 0x040fe20000001898 */
[----:B------:R-:W3:Y:S07]  /*5f40*/  LDSM.16.M88.4 R152, [R194+0x4000] ;  /* 0x00400000c298783b */ /* 0x000eee0000000200 */
[----:B------:R-:W-:Y:S01]  /*5f50*/  HMMA.16816.F32 R164, R8, R142, R164 ;  /* 0x0000008e08a4723c */ /* 0x000fe200000018a4 */
[----:B------:R-:W-:Y:S04]  /*5f60*/  LDSM.16.M88.4 R8, [R191+0xa800] ;  /* 0x00a80000bf08783b */ /* 0x000fe80000000200 */
[----:B------:R-:W-:Y:S03]  /*5f70*/  LDSM.16.M88.4 R140, [R184+0x4800] ;  /* 0x00480000b88c783b */ /* 0x000fe60000000200 */
[C---:B-1----:R-:W-:Y:S08]  /*5f80*/  HMMA.16816.F32 R160, R32.reuse, R4, R160 ;  /* 0x0000000420a0723c */ /* 0x042ff000000018a0 */
[C---:B------:R-:W-:Y:S01]  /*5f90*/  HMMA.16816.F32 R156, R32.reuse, R6, R156 ;  /* 0x00000006209c723c */ /* 0x040fe2000000189c */
[----:B------:R-:W1:Y:S07]  /*5fa0*/  LDSM.16.M88.4 R4, [R191+0xb000] ;  /* 0x00b00000bf04783b */ /* 0x000e6e0000000200 */
[C---:B--2---:R-:W-:Y:S08]  /*5fb0*/  HMMA.16816.F32 R24, R32.reuse, R28, R24 ;  /* 0x0000001c2018723c */ /* 0x044ff00000001818 */
[C---:B------:R-:W-:Y:S08]  /*5fc0*/  HMMA.16816.F32 R16, R32.reuse, R136, R16 ;  /* 0x000000882010723c */ /* 0x040ff00000001810 */
[C---:B------:R-:W-:Y:S01]  /*5fd0*/  HMMA.16816.F32 R12, R32.reuse, R138, R12 ;  /* 0x0000008a200c723c */ /* 0x040fe2000000180c */
[----:B------:R-:W2:Y:S07]  /*5fe0*/  LDSM.16.M88.4 R136, [R191+0xb800] ;  /* 0x00b80000bf88783b */ /* 0x000eae0000000200 */
[C---:B------:R-:W-:Y:S01]  /*5ff0*/  HMMA.16816.F32 R20, R32.reuse, R30, R20 ;  /* 0x0000001e2014723c */ /* 0x040fe20000001814 */
[----:B------:R-:W-:Y:S07]  /*6000*/  LDSM.16.M88.4 R28, [R184+0x4000] ;  /* 0x00400000b81c783b */ /* 0x000fee0000000200 */
[C---:B-----5:R-:W-:Y:S08]  /*6010*/  HMMA.16816.F32 R168, R32.reuse, R144, R168 ;  /* 0x0000009020a8723c */ /* 0x060ff000000018a8 */
[----:B------:R-:W-:Y:S01]  /*6020*/  HMMA.16816.F32 R164, R32, R146, R164 ;  /* 0x0000009220a4723c */ /* 0x000fe200000018a4 */
[----:B------:R-:W4:Y:S04]  /*6030*/  LDSM.16.M88.4 R32, [R193+0x4000] ;  /* 0x00400000c120783b */ /* 0x000f280000000200 */
[----:B------:R-:W5:Y:S03]  /*6040*/  LDSM.16.M88.4 R144, [R184+0x5000] ;  /* 0x00500000b890783b */ /* 0x000f660000000200 */
[C---:B---3--:R-:W-:Y:S08]  /*6050*/  HMMA.16816.F32 R24, R152.reuse, R148, R24 ;  /* 0x000000949818723c */ /* 0x048ff00000001818 */
[C---:B-1----:R-:W-:Y:S08]  /*6060*/  HMMA.16816.F32 R160, R152.reuse, R4, R160 ;  /* 0x0000000498a0723c */ /* 0x042ff000000018a0 */
[----:B------:R-:W-:Y:S01]  /*6070*/  HMMA.16816.F32 R156, R152, R6, R156 ;  /* 0x00000006989c723c */ /* 0x000fe2000000189c */
[----:B------:R-:W1:Y:S01]  /*6080*/  LDSM.16.M88.4 R4, [R184+0x5800] ;  /* 0x00580000b804783b */ /* 0x000e620000000200 */
[----:B------:R-:W-:-:S06]  /*6090*/  DEPBAR.LE SB0, 0x0 ;  /* 0x000080000000791a */ /* 0x000fcc0000000000 */
[C---:B------:R-:W-:Y:S08]  /*60a0*/  HMMA.16816.F32 R20, R152.reuse, R150, R20 ;  /* 0x000000969814723c */ /* 0x040ff00000001814 */
[C---:B------:R-:W-:Y:S07]  /*60b0*/  HMMA.16816.F32 R16, R152.reuse, R8, R16 ;  /* 0x000000089810723c */ /* 0x040fee0000001810 */
[C---:B------:R-:W-:Y:S01]  /*60c0*/  IADD3 R8, R212.reuse, 0x9, RZ ;  /* 0x00000009d4087810 */ /* 0x040fe20007ffe0ff */
[----:B------:R-:W-:Y:S01]  /*60d0*/  HMMA.16816.F32 R12, R152, R10, R12 ;  /* 0x0000000a980c723c */ /* 0x000fe2000000180c */
[----:B------:R-:W-:-:S02]  /*60e0*/  IADD3 R9, R212, 0x10, RZ ;  /* 0x00000010d4097810 */ /* 0x000fc40007ffe0ff */
[----:B------:R-:W-:-:S04]  /*60f0*/  ISETP.GE.AND P4, PT, R8, R206, PT ;  /* 0x000000ce0800720c */ /* 0x000fc80003f86270 */
[C---:B------:R-:W-:Y:S01]  /*6100*/  IADD3 R11, R212.reuse, 0x11, RZ ;  /* 0x00000011d40b7810 */ /* 0x040fe20007ffe0ff */
[----:B--2---:R-:W-:Y:S07]  /*6110*/  HMMA.16816.F32 R168, R152, R136, R168 ;  /* 0x0000008898a8723c */ /* 0x004fee00000018a8 */
[C---:B------:R-:W-:Y:S01]  /*6120*/  IADD3 R136, R212.reuse, 0x19, RZ ;  /* 0x00000019d4887810 */ /* 0x040fe20007ffe0ff */
[----:B----4-:R-:W-:Y:S01]  /*6130*/  HMMA.16816.F32 R24, R32, R28, R24 ;  /* 0x0000001c2018723c */ /* 0x010fe20000001818 */
[----:B------:R-:W-:-:S06]  /*6140*/  IADD3 R137, R212, 0x30, RZ ;  /* 0x00000030d4897810 */ /* 0x000fcc0007ffe0ff */
[C---:B------:R-:W-:Y:S01]  /*6150*/  IADD3 R29, R212.reuse, 0x38, RZ ;  /* 0x00000038d41d7810 */ /* 0x040fe20007ffe0ff */
[C---:B------:R-:W-:Y:S07]  /*6160*/  HMMA.16816.F32 R20, R32.reuse, R30, R20 ;  /* 0x0000001e2014723c */ /* 0x040fee0000001814 */
[----:B------:R-:W-:Y:S01]  /*6170*/  IADD3 R31, R212, 0x31, RZ ;  /* 0x00000031d41f7810 */ /* 0x000fe20007ffe0ff */
[C---:B------:R-:W-:Y:S08]  /*6180*/  HMMA.16816.F32 R16, R32.reuse, R140, R16 ;  /* 0x0000008c2010723c */ /* 0x040ff00000001810 */
[----:B------:R-:W-:Y:S01]  /*6190*/  HMMA.16816.F32 R12, R32, R142, R12 ;  /* 0x0000008e200c723c */ /* 0x000fe2000000180c */
[----:B------:R-:W-:-:S02]  /*61a0*/  FSEL R28, R25, -INF , !P5 ;  /* 0xff800000191c7808 */ /* 0x000fc40006800000 */
[-C--:B------:R-:W-:Y:S02]  /*61b0*/  ISETP.GE.AND P5, PT, R212, R203.reuse, PT ;  /* 0x000000cbd400720c */ /* 0x080fe40003fa6270 */
[----:B------:R-:W-:Y:S02]  /*61c0*/  FSEL R0, R24, -INF , !P0 ;  /* 0xff80000018007808 */ /* 0x000fe40004000000 */
[----:B------:R-:W-:Y:S01]  /*61d0*/  ISETP.GE.AND P0, PT, R8, R203, PT ;  /* 0x000000cb0800720c */ /* 0x000fe20003f06270 */
[----:B-----5:R-:W-:Y:S01]  /*61e0*/  HMMA.16816.F32 R160, R32, R144, R160 ;  /* 0x0000009020a0723c */ /* 0x020fe200000018a0 */
[----:B------:R-:W-:Y:S02]  /*61f0*/  FSEL R10, R20, -INF , !P3 ;  /* 0xff800000140a7808 */ /* 0x000fe40005800000 */
[----:B------:R-:W-:Y:S01]  /*6200*/  FSEL R8, R26, -INF , !P5 ;  /* 0xff8000001a087808 */ /* 0x000fe20006800000 */
[----:B------:R-:W-:Y:S01]  /*6210*/  BAR.SYNC.DEFER_BLOCKING 0x0 ;  /* 0x0000000000007b1d */ /* 0x000fe20000010000 */
[----:B------:R-:W-:-:S02]  /*6220*/  ISETP.GE.AND P3, PT, R9, R206, PT ;  /* 0x000000ce0900720c */ /* 0x000fc40003f66270 */
[-C--:B------:R-:W-:Y:S01]  /*6230*/  ISETP.GE.AND P5, PT, R9, R203.reuse, PT ;  /* 0x000000cb0900720c */ /* 0x080fe20003fa6270 */
[C---:B------:R-:W-:Y:S01]  /*6240*/  HMMA.16816.F32 R156, R32.reuse, R146, R156 ;  /* 0x00000092209c723c */ /* 0x040fe2000000189c */
[----:B------:R-:W-:Y:S02]  /*6250*/  FSEL R9, R27, -INF , !P2 ;  /* 0xff8000001b097808 */ /* 0x000fe40005000000 */
[----:B------:R-:W-:Y:S02]  /*6260*/  FSEL R30, R21, -INF , !P4 ;  /* 0xff800000151e7808 */ /* 0x000fe40006000000 */
[C---:B------:R-:W-:Y:S02]  /*6270*/  ISETP.GE.AND P4, PT, R11.reuse, R206, PT ;  /* 0x000000ce0b00720c */ /* 0x040fe40003f86270 */
[----:B------:R-:W-:Y:S01]  /*6280*/  ISETP.GE.AND P2, PT, R11, R203, PT ;  /* 0x000000cb0b00720c */ /* 0x000fe20003f46270 */
[----:B-1----:R-:W-:Y:S01]  /*6290*/  HMMA.16816.F32 R168, R32, R4, R168 ;  /* 0x0000000420a8723c */ /* 0x002fe200000018a8 */
[----:B------:R-:W-:-:S02]  /*62a0*/  FSEL R11, R22, -INF , !P1 ;  /* 0xff800000160b7808 */ /* 0x000fc40004800000 */
[----:B------:R-:W-:Y:S02]  /*62b0*/  IADD3 R27, R212, 0x20, RZ ;  /* 0x00000020d41b7810 */ /* 0x000fe40007ffe0ff */
[----:B------:R-:W-:Y:S02]  /*62c0*/  FSEL R26, R16, -INF , !P3 ;  /* 0xff800000101a7808 */ /* 0x000fe40005800000 */
[----:B------:R-:W-:Y:S01]  /*62d0*/  FSEL R5, R23, -INF , !P0 ;  /* 0xff80000017057808 */ /* 0x000fe20004000000 */
[----:B------:R-:W-:Y:S01]  /*62e0*/  HMMA.16816.F32 R164, R152, R138, R164 ;  /* 0x0000008a98a4723c */ /* 0x000fe200000018a4 */
[-C--:B------:R-:W-:Y:S02]  /*62f0*/  ISETP.GE.AND P0, PT, R136, R206.reuse, PT ;  /* 0x000000ce8800720c */ /* 0x080fe40003f06270 */
[----:B------:R-:W-:Y:S02]  /*6300*/  ISETP.GE.AND P3, PT, R27, R206, PT ;  /* 0x000000ce1b00720c */ /* 0x000fe40003f66270 */
[----:B------:R-:W-:-:S02]  /*6310*/  FSEL R20, R13, -INF , !P0 ;  /* 0xff8000000d147808 */ /* 0x000fc40004000000 */
[C---:B------:R-:W-:Y:S02]  /*6320*/  IADD3 R138, R212.reuse, 0x18, RZ ;  /* 0x00000018d48a7810 */ /* 0x040fe40007ffe0ff */
[----:B------:R-:W-:Y:S02]  /*6330*/  IADD3 R139, R212, 0x29, RZ ;  /* 0x00000029d48b7810 */ /* 0x000fe40007ffe0ff */
[-C--:B------:R-:W-:Y:S02]  /*6340*/  ISETP.GE.AND P1, PT, R138, R206.reuse, PT ;  /* 0x000000ce8a00720c */ /* 0x080fe40003f26270 */
[----:B------:R-:W-:Y:S02]  /*6350*/  IADD3 R25, R212, 0x21, RZ ;  /* 0x00000021d4197810 */ /* 0x000fe40007ffe0ff */
[----:B------:R-:W-:Y:S02]  /*6360*/  FSEL R22, R12, -INF , !P1 ;  /* 0xff8000000c167808 */ /* 0x000fe40004800000 */
[----:B------:R-:W-:-:S02]  /*6370*/  ISETP.GE.AND P1, PT, R139, R206, PT ;  /* 0x000000ce8b00720c */ /* 0x000fc40003f26270 */
[C---:B------:R-:W-:Y:S02]  /*6380*/  IADD3 R21, R212.reuse, 0x28, RZ ;  /* 0x00000028d4157810 */ /* 0x040fe40007ffe0ff */
[----:B------:R-:W-:Y:S02]  /*6390*/  IADD3 R4, R212, 0x39, RZ ;  /* 0x00000039d4047810 */ /* 0x000fe40007ffe0ff */
[-C--:B------:R-:W-:Y:S01]  /*63a0*/  ISETP.GE.AND P0, PT, R137, R206.reuse, PT ;  /* 0x000000ce8900720c */ /* 0x080fe20003f06270 */
[----:B------:R-:W-:Y:S01]  /*63b0*/  HMMA.16816.F32 R164, R32, R6, R164 ;  /* 0x0000000620a4723c */ /* 0x000fe200000018a4 */
[----:B------:R-:W-:Y:S02]  /*63c0*/  FSEL R212, R160, -INF , !P3 ;  /* 0xff800000a0d47808 */ /* 0x000fe40005800000 */
[----:B------:R-:W-:Y:S02]  /*63d0*/  ISETP.GE.AND P3, PT, R31, R206, PT ;  /* 0x000000ce1f00720c */ /* 0x000fe40003f66270 */
[----:B------:R-:W-:-:S02]  /*63e0*/  FSEL R172, R157, -INF , !P1 ;  /* 0xff8000009dac7808 */ /* 0x000fc40004800000 */
[-C--:B------:R-:W-:Y:S02]  /*63f0*/  ISETP.GE.AND P1, PT, R138, R203.reuse, PT ;  /* 0x000000cb8a00720c */ /* 0x080fe40003f26270 */
[----:B------:R-:W-:Y:S02]  /*6400*/  FSEL R138, R168, -INF , !P0 ;  /* 0xff800000a88a7808 */ /* 0x000fe40004000000 */
[-C--:B------:R-:W-:Y:S02]  /*6410*/  ISETP.GE.AND P0, PT, R136, R203.reuse, PT ;  /* 0x000000cb8800720c */ /* 0x080fe40003f06270 */
[----:B------:R-:W-:Y:S02]  /*6420*/  FSEL R136, R169, -INF , !P3 ;  /* 0xff800000a9887808 */ /* 0x000fe40005800000 */
[----:B------:R-:W-:Y:S02]  /*6430*/  ISETP.GE.AND P3, PT, R27, R203, PT ;  /* 0x000000cb1b00720c */ /* 0x000fe40003f66270 */
[----:B------:R-:W-:-:S02]  /*6440*/  FSEL R23, R18, -INF , !P5 ;  /* 0xff80000012177808 */ /* 0x000fc40006800000 */
[----:B------:R-:W-:Y:S02]  /*6450*/  FSEL R215, R162, -INF , !P3 ;  /* 0xff800000a2d77808 */ /* 0x000fe40005800000 */
[----:B------:R-:W-:Y:S02]  /*6460*/  ISETP.GE.AND P3, PT, R137, R203, PT ;  /* 0x000000cb8900720c */ /* 0x000fe40003f66270 */
[----:B------:R-:W-:Y:S02]  /*6470*/  FSEL R27, R19, -INF , !P2 ;  /* 0xff800000131b7808 */ /* 0x000fe40005000000 */
[----:B------:R-:W-:Y:S02]  /*6480*/  FSEL R153, R170, -INF , !P3 ;  /* 0xff800000aa997808 */ /* 0x000fe40005800000 */
[----:B------:R-:W-:Y:S02]  /*6490*/  ISETP.GT.AND P3, PT, R205, R200, PT ;  /* 0x000000c8cd00720c */ /* 0x000fe40003f64270 */
[----:B------:R-:W-:-:S02]  /*64a0*/  ISETP.GE.AND P5, PT, R25, R206, PT ;  /* 0x000000ce1900720c */ /* 0x000fc40003fa6270 */
[-C--:B------:R-:W-:Y:S02]  /*64b0*/  ISETP.GE.AND P2, PT, R25, R203.reuse, PT ;  /* 0x000000cb1900720c */ /* 0x080fe40003f46270 */
[----:B------:R-:W-:Y:S02]  /*64c0*/  FSEL R24, R17, -INF , !P4 ;  /* 0xff80000011187808 */ /* 0x000fe40006000000 */
[----:B------:R-:W-:Y:S02]  /*64d0*/  FSEL R25, R14, -INF , !P1 ;  /* 0xff8000000e197808 */ /* 0x000fe40004800000 */
[C---:B------:R-:W-:Y:S02]  /*64e0*/  ISETP.GE.AND P4, PT, R21.reuse, R206, PT ;  /* 0x000000ce1500720c */ /* 0x040fe40003f86270 */
[----:B------:R-:W-:Y:S02]  /*64f0*/  ISETP.GE.AND P1, PT, R21, R203, PT ;  /* 0x000000cb1500720c */ /* 0x000fe40003f26270 */
[----:B------:R-:W-:-:S02]  /*6500*/  FSEL R21, R15, -INF , !P0 ;  /* 0xff8000000f157808 */ /* 0x000fc40004000000 */
[----:B------:R-:W-:Y:S02]  /*6510*/  ISETP.GE.AND P0, PT, R139, R203, PT ;  /* 0x000000cb8b00720c */ /* 0x000fe40003f06270 */
[----:B------:R-:W-:Y:S02]  /*6520*/  FSEL R214, R161, -INF , !P5 ;  /* 0xff800000a1d67808 */ /* 0x000fe40006800000 */
[----:B------:R-:W-:Y:S02]  /*6530*/  FSEL R174, R156, -INF , !P4 ;  /* 0xff8000009cae7808 */ /* 0x000fe40006000000 */
[----:B------:R-:W-:Y:S02]  /*6540*/  FSEL R175, R163, -INF , !P2 ;  /* 0xff800000a3af7808 */ /* 0x000fe40005000000 */
[----:B------:R-:W-:Y:S02]  /*6550*/  FSEL R173, R158, -INF , !P1 ;  /* 0xff8000009ead7808 */ /* 0x000fe40004800000 */
[----:B------:R-:W-:-:S02]  /*6560*/  FSEL R169, R159, -INF , !P0 ;  /* 0xff8000009fa97808 */ /* 0x000fc40004000000 */
[-C--:B------:R-:W-:Y:S02]  /*6570*/  ISETP.GE.AND P5, PT, R29, R206.reuse, PT ;  /* 0x000000ce1d00720c */ /* 0x080fe40003fa6270 */
[C---:B------:R-:W-:Y:S02]  /*6580*/  ISETP.GE.AND P4, PT, R4.reuse, R206, PT ;  /* 0x000000ce0400720c */ /* 0x040fe40003f86270 */
[-C--:B------:R-:W-:Y:S02]  /*6590*/  ISETP.GE.AND P2, PT, R31, R203.reuse, PT ;  /* 0x000000cb1f00720c */ /* 0x080fe40003f46270 */
[-C--:B------:R-:W-:Y:S02]  /*65a0*/  ISETP.GE.AND P1, PT, R29, R203.reuse, PT ;  /* 0x000000cb1d00720c */ /* 0x080fe40003f26270 */
[----:B------:R-:W-:Y:S02]  /*65b0*/  ISETP.GE.AND P0, PT, R4, R203, PT ;  /* 0x000000cb0400720c */ /* 0x000fe40003f06270 */
[----:B------:R-:W-:-:S02]  /*65c0*/  FSEL R139, R171, -INF , !P2 ;  /* 0xff800000ab8b7808 */ /* 0x000fc40005000000 */
        /* <DEDUP_REMOVED lines=35> */
[----:B------:R-:W-:Y:S02]  /*6800*/  ISETP.GE.AND P0, PT, R15, RZ, PT ;  /* 0x000000ff0f00720c */ /* 0x000fe40003f06270 */
[----:B------:R-:W-:-:S02]  /*6810*/  @!P1 IADD3 R14, R14, 0x1, RZ ;  /* 0x000000010e0e9810 */ /* 0x000fc40007ffe0ff */
[----:B------:R-:W-:-:S05]  /*6820*/  ISETP.NE.AND P1, PT, RZ, c[0x0][0x2d0], PT ;  /* 0x0000b400ff007a0c */ /* 0x000fca0003f25270 */
        /* <DEDUP_REMOVED lines=25> */
.L_x_3063:
[----:B------:R-:W-:-:S04]  /*69c0*/  LEA R12, -R2, RZ, 0x6 ;  /* 0x000000ff020c7211 */ /* 0x000fc800078e31ff */
[----:B------:R-:W-:Y:S02]  /*69d0*/  SHF.R.S32.HI R4, RZ, 0x1f, R12 ;  /* 0x0000001fff047819 */ /* 0x000fe4000001140c */
.L_x_3064:
        /* <DEDUP_REMOVED lines=28> */
.L_x_3062:
        /* <DEDUP_REMOVED lines=57> */
[----:B------:R-:W-:Y:S01]  /*6f30*/  FFMA.FTZ R142, R30, c[0x0][0x23c], -R157 ;  /* 0x00008f001e8e7a23 */ /* 0x000fe2000001089d */
[----:B------:R-:W-:Y:S01]  /*6f40*/  MUFU.EX2 R145, R145 ;  /* 0x0000009100917308 */ /* 0x000fe20000000800 */
[--C-:B------:R-:W-:Y:S01]  /*6f50*/  FFMA.FTZ R141, R8, c[0x0][0x23c], -R152.reuse ;  /* 0x00008f00088d7a23 */ /* 0x100fe20000010898 */
[----:B------:R-:W-:Y:S01]  /*6f60*/  LDSM.16.MT88.4 R28, [R188+0xc800] ;  /* 0x00c80000bc1c783b */ /* 0x000fe20000004200 */
[--C-:B------:R-:W-:Y:S02]  /*6f70*/  FFMA.FTZ R140, R9, c[0x0][0x23c], -R152.reuse ;  /* 0x00008f00098c7a23 */ /* 0x100fe40000010898 */
[----:B------:R-:W-:-:S02]  /*6f80*/  FFMA.FTZ R0, R11, c[0x0][0x23c], -R152 ;  /* 0x00008f000b007a23 */ /* 0x000fc40000010898 */
[----:B------:R-:W-:Y:S01]  /*6f90*/  FFMA.FTZ R149, R5, c[0x0][0x23c], -R152 ;  /* 0x00008f0005957a23 */ /* 0x000fe20000010898 */
[----:B------:R-:W1:Y:S01]  /*6fa0*/  MUFU.EX2 R144, R144 ;  /* 0x0000009000907308 */ /* 0x000e620000000800 */
[----:B------:R-:W-:Y:S01]  /*6fb0*/  FMUL.FTZ R150, R4, c[0x0][0x23c] ;  /* 0x00008f0004967a20 */ /* 0x000fe20000410000 */
[----:B------:R-:W2:Y:S01]  /*6fc0*/  LDSM.16.MT88.4 R8, [R189+0xc000] ;  /* 0x00c00000bd08783b */ /* 0x000ea20000004200 */
        /* <DEDUP_REMOVED lines=9> */
[----:B-1----:R-:W-:Y:S01]  /*7060*/  F2FP.PACK_AB R4, R144, R145 ;  /* 0x000000919004723e */ /* 0x002fe200000000ff */
[--C-:B------:R-:W-:Y:S02]  /*7070*/  FFMA.FTZ R161, R25, c[0x0][0x23c], -R152.reuse ;  /* 0x00008f0019a17a23 */ /* 0x100fe40000010898 */
[----:B------:R-:W-:Y:S01]  /*7080*/  FFMA.FTZ R162, R21, c[0x0][0x23c], -R152 ;  /* 0x00008f0015a27a23 */ /* 0x000fe20000010898 */
[----:B------:R-:W-:Y:S01]  /*7090*/  LDSM.16.MT88.4 R24, [R192+0xe800] ;  /* 0x00e80000c018783b */ /* 0x000fe20000004200 */
[----:B------:R-:W-:-:S02]  /*70a0*/  FFMA.FTZ R164, R212, c[0x0][0x23c], -R157 ;  /* 0x00008f00d4a47a23 */ /* 0x000fc4000001089d */
[----:B------:R-:W-:Y:S01]  /*70b0*/  MUFU.EX2 R141, R141 ;  /* 0x0000008d008d7308 */ /* 0x000fe20000000800 */
[----:B------:R-:W-:Y:S01]  /*70c0*/  LDSM.16.MT88.4 R20, [R190+0xe800] ;  /* 0x00e80000be14783b */ /* 0x000fe20000004200 */
[--C-:B------:R-:W-:Y:S02]  /*70d0*/  FFMA.FTZ R167, R214, c[0x0][0x23c], -R157.reuse ;  /* 0x00008f00d6a77a23 */ /* 0x100fe4000001089d */
[--C-:B------:R-:W-:Y:S02]  /*70e0*/  FFMA.FTZ R165, R174, c[0x0][0x23c], -R157.reuse ;  /* 0x00008f00aea57a23 */ /* 0x100fe4000001089d */
[----:B------:R-:W-:Y:S02]  /*70f0*/  FFMA.FTZ R166, R172, c[0x0][0x23c], -R157 ;  /* 0x00008f00aca67a23 */ /* 0x000fe4000001089d */
[----:B------:R-:W1:Y:S01]  /*7100*/  MUFU.EX2 R140, R140 ;  /* 0x0000008c008c7308 */ /* 0x000e620000000800 */
[----:B---3--:R-:W-:Y:S01]  /*7110*/  F2FP.PACK_AB R6, R142, R143 ;  /* 0x0000008f8e06723e */ /* 0x008fe200000000ff */
[----:B------:R-:W-:-:S02]  /*7120*/  FFMA.FTZ R168, R215, c[0x0][0x23c], -R152 ;  /* 0x00008f00d7a87a23 */ /* 0x000fc40000010898 */
[--C-:B------:R-:W-:Y:S02]  /*7130*/  FFMA.FTZ R171, R175, c[0x0][0x23c], -R152.reuse ;  /* 0x00008f00afab7a23 */ /* 0x100fe40000010898 */
[--C-:B------:R-:W-:Y:S02]  /*7140*/  FFMA.FTZ R170, R173, c[0x0][0x23c], -R152.reuse ;  /* 0x00008f00adaa7a23 */ /* 0x100fe40000010898 */
[----:B------:R-:W-:Y:S01]  /*7150*/  MUFU.EX2 R0, R0 ;  /* 0x0000000000007308 */ /* 0x000fe20000000800 */
[----:B------:R-:W-:Y:S02]  /*7160*/  FFMA.FTZ R169, R169, c[0x0][0x23c], -R152 ;  /* 0x00008f00a9a97a23 */ /* 0x000fe40000010898 */
[--C-:B------:R-:W-:Y:S02]  /*7170*/  FFMA.FTZ R172, R138, c[0x0][0x23c], -R157.reuse ;  /* 0x00008f008aac7a23 */ /* 0x100fe4000001089d */
[--C-:B------:R-:W-:Y:S02]  /*7180*/  FFMA.FTZ R173, R136, c[0x0][0x23c], -R157.reuse ;  /* 0x00008f0088ad7a23 */ /* 0x100fe4000001089d */
[--C-:B------:R-:W-:Y:S01]  /*7190*/  FFMA.FTZ R155, R155, c[0x0][0x23c], -R157.reuse ;  /* 0x00008f009b9b7a23 */ /* 0x100fe2000001089d */
[----:B------:R-:W3:Y:S01]  /*71a0*/  MUFU.EX2 R149, R149 ;  /* 0x0000009500957308 */ /* 0x000ee20000000800 */
[----:B-1----:R-:W-:Y:S01]  /*71b0*/  F2FP.PACK_AB R5, R140, R141 ;  /* 0x0000008d8c05723e */ /* 0x002fe200000000ff */
[----:B------:R-:W-:-:S02]  /*71c0*/  FFMA.FTZ R154, R154, c[0x0][0x23c], -R157 ;  /* 0x00008f009a9a7a23 */ /* 0x000fc4000001089d */
[--C-:B------:R-:W-:Y:S02]  /*71d0*/  FFMA.FTZ R153, R153, c[0x0][0x23c], -R152.reuse ;  /* 0x00008f0099997a23 */ /* 0x100fe40000010898 */
[--C-:B------:R-:W-:Y:S02]  /*71e0*/  FFMA.FTZ R174, R139, c[0x0][0x23c], -R152.reuse ;  /* 0x00008f008bae7a23 */ /* 0x100fe40000010898 */
[----:B------:R-:W1:Y:S01]  /*71f0*/  MUFU.EX2 R150, R150 ;  /* 0x0000009600967308 */ /* 0x000e620000000800 */
[--C-:B------:R-:W-:Y:S02]  /*7200*/  FFMA.FTZ R157, R137, c[0x0][0x23c], -R152.reuse ;  /* 0x00008f00899d7a23 */ /* 0x100fe40000010898 */
[----:B------:R-:W-:Y:S01]  /*7210*/  FFMA.FTZ R152, R151, c[0x0][0x23c], -R152 ;  /* 0x00008f0097987a23 */ /* 0x000fe20000010898 */
[----:B------:R-:W-:Y:S04]  /*7220*/  LDSM.16.MT88.4 R136, [R190+0xd800] ;  /* 0x00d80000be88783b */ /* 0x000fe80000004200 */
[----:B------:R-:W4:Y:S01]  /*7230*/  MUFU.EX2 R148, R148 ;  /* 0x0000009400947308 */ /* 0x000f220000000800 */
[----:B---3--:R-:W-:Y:S01]  /*7240*/  F2FP.PACK_AB R7, R149, R0 ;  /* 0x000000009507723e */ /* 0x008fe200000000ff */
        /* <DEDUP_REMOVED lines=18> */
[----:B------:R-:W3:Y:S01]  /*7370*/  LDSM.16.MT88.4 R12, [R192+0xe000] ;  /* 0x00e00000c00c783b */ /* 0x000ee20000004200 */
        /* <DEDUP_REMOVED lines=28> */
[----:B------:R-:W1:Y:S01]  /*7540*/  MUFU.EX2 R162, R162 ;  /* 0x000000a200a27308 */ /* 0x000e620000000800 */
[----:B------:R-:W-:Y:S02]  /*7550*/  FMUL.FTZ R71, R71, R148 ;  /* 0x0000009447477220 */ /* 0x000fe40000410000 */
[C---:B---3--:R-:W-:Y:S01]  /*7560*/  HMMA.16816.F32 R64, R4.reuse, R12, R64 ;  /* 0x0000000c0440723c */ /* 0x048fe20000001840 */
[-C--:B------:R-:W-:Y:S02]  /*7570*/  FMUL.FTZ R56, R56, R150.reuse ;  /* 0x0000009638387220 */ /* 0x080fe40000410000 */
[----:B------:R-:W-:Y:S02]  /*7580*/  FMUL.FTZ R57, R57, R150 ;  /* 0x0000009639397220 */ /* 0x000fe40000410000 */
[-C--:B------:R-:W-:Y:S01]  /*7590*/  FMUL.FTZ R58, R58, R148.reuse ;  /* 0x000000943a3a7220 */ /* 0x080fe20000410000 */
[----:B------:R-:W-:Y:S01]  /*75a0*/  MUFU.EX2 R164, R164 ;  /* 0x000000a400a47308 */ /* 0x000fe20000000800 */
[----:B------:R-:W-:Y:S01]  /*75b0*/  FMUL.FTZ R59, R59, R148 ;  /* 0x000000943b3b7220 */ /* 0x000fe20000410000 */
[----:B------:R-:W-:Y:S01]  /*75c0*/  HMMA.16816.F32 R68, R4, R14, R68 ;  /* 0x0000000e0444723c */ /* 0x000fe20000001844 */
[----:B------:R-:W3:Y:S01]  /*75d0*/  LDSM.16.MT88.4 R12, [R188+0xe000] ;  /* 0x00e00000bc0c783b */ /* 0x000ee20000004200 */
        /* <DEDUP_REMOVED lines=103> */
[C---:B-1----:R-:W-:Y:S01]  /*7c50*/  F2FP.PACK_AB R4, R156.reuse, R3 ;  /* 0x000000039c04723e */ /* 0x042fe200000000ff */
[----:B------:R-:W-:Y:S01]  /*7c60*/  FADD.FTZ R3, R3, R142 ;  /* 0x0000008e03037221 */ /* 0x000fe20000010000 */
[----:B-----5:R-:W-:Y:S02]  /*7c70*/  F2FP.PACK_AB R5, R163, R160 ;  /* 0x000000a0a305723e */ /* 0x020fe400000000ff */
[----:B------:R-:W-:Y:S01]  /*7c80*/  F2FP.PACK_AB R6, R159, R158 ;  /* 0x0000009e9f06723e */ /* 0x000fe200000000ff */
[----:B------:R-:W-:Y:S01]  /*7c90*/  FADD.FTZ R3, R156, R3 ;  /* 0x000000039c037221 */ /* 0x000fe20000010000 */
[----:B------:R-:W-:-:S03]  /*7ca0*/  F2FP.PACK_AB R7, R162, R161 ;  /* 0x000000a1a207723e */ /* 0x000fc600000000ff */
[----:B------:R-:W-:-:S04]  /*7cb0*/  FADD.FTZ R158, R158, R3 ;  /* 0x000000039e9e7221 */ /* 0x000fc80000010000 */
[----:B---3--:R-:W-:Y:S01]  /*7cc0*/  HMMA.16816.F32 R128, R4, R12, R128 ;  /* 0x0000000c0480723c */ /* 0x008fe20000001880 */
        /* <DEDUP_REMOVED lines=36> */
[----:B------:R-:W-:-:S02]  /*7f10*/  F2FP.PACK_AB R4, R167, R164 ;  /* 0x000000a4a704723e */ /* 0x000fc400000000ff */
[----:B------:R-:W-:Y:S02]  /*7f20*/  F2FP.PACK_AB R5, R171, R168 ;  /* 0x000000a8ab05723e */ /* 0x000fe400000000ff */
        /* <DEDUP_REMOVED lines=54> */
[C---:B------:R-:W-:Y:S01]  /*8290*/  HMMA.16816.F32 R68, R4.reuse, R26, R68 ;  /* 0x0000001a0444723c */ /* 0x040fe20000001844 */
[----:B------:R-:W3:Y:S01]  /*82a0*/  LDSM.16.MT88.4 R24, [R189+0x11800] ;  /* 0x01180000bd18783b */ /* 0x000ee20000004200 */
[----:B------:R-:W-:Y:S02]  /*82b0*/  FADD.FTZ R0, R164, R159 ;  /* 0x0000009fa4007221 */ /* 0x000fe40000010000 */
[----:B------:R-:W-:Y:S02]  /*82c0*/  FADD.FTZ R3, R162, R3 ;  /* 0x00000003a2037221 */ /* 0x000fe40000010000 */
[----:B------:R-:W-:Y:S02]  /*82d0*/  FADD.FTZ R0, R167, R0 ;  /* 0x00000000a7007221 */ /* 0x000fe40000010000 */
[----:B-1----:R-:W-:Y:S01]  /*82e0*/  HMMA.16816.F32 R96, R4, R12, R96 ;  /* 0x0000000c0460723c */ /* 0x002fe20000001860 */
[----:B------:R-:W-:-:S02]  /*82f0*/  FADD.FTZ R168, R168, R3 ;  /* 0x00000003a8a87221 */ /* 0x000fc40000010000 */
[----:B------:R-:W-:Y:S02]  /*8300*/  FADD.FTZ R3, R165, R0 ;  /* 0x00000000a5037221 */ /* 0x000fe40000010000 */
[----:B------:R-:W-:Y:S02]  /*8310*/  FADD.FTZ R171, R171, R168 ;  /* 0x000000a8abab7221 */ /* 0x000fe40000010000 */
[----:B------:R-:W-:Y:S01]  /*8320*/  FADD.FTZ R3, R166, R3 ;  /* 0x00000003a6037221 */ /* 0x000fe20000010000 */
[----:B------:R-:W-:Y:S01]  /*8330*/  HMMA.16816.F32 R100, R4, R14, R100 ;  /* 0x0000000e0464723c */ /* 0x000fe20000001864 */
[----:B------:R-:W1:Y:S01]  /*8340*/  LDSM.16.MT88.4 R12, [R188+0x11800] ;  /* 0x01180000bc0c783b */ /* 0x000e620000004200 */
[----:B------:R-:W-:Y:S02]  /*8350*/  FADD.FTZ R0, R170, R171 ;  /* 0x000000abaa007221 */ /* 0x000fe40000010000 */
[----:B------:R-:W-:Y:S01]  /*8360*/  FADD.FTZ R172, R172, R3 ;  /* 0x00000003acac7221 */ /* 0x000fe20000010000 */
[----:B------:R-:W-:Y:S01]  /*8370*/  MOV R3, R146 ;  /* 0x0000009200037202 */ /* 0x000fe20000000f00 */
[----:B------:R-:W-:-:S02]  /*8380*/  FADD.FTZ R0, R169, R0 ;  /* 0x00000000a9007221 */ /* 0x000fc40000010000 */
[C---:B------:R-:W-:Y:S01]  /*8390*/  HMMA.16816.F32 R40, R4.reuse, R136, R40 ;  /* 0x000000880428723c */ /* 0x040fe20000001828 */
[----:B------:R-:W-:Y:S02]  /*83a0*/  FADD.FTZ R172, R173, R172 ;  /* 0x000000acadac7221 */ /* 0x000fe40000010000 */
[----:B------:R-:W-:Y:S02]  /*83b0*/  FADD.FTZ R153, R153, R0 ;  /* 0x0000000099997221 */ /* 0x000fe40000010000 */
[----:B------:R-:W-:Y:S02]  /*83c0*/  FADD.FTZ R155, R155, R172 ;  /* 0x000000ac9b9b7221 */ /* 0x000fe40000010000 */
[----:B------:R-:W-:Y:S01]  /*83d0*/  FADD.FTZ R174, R174, R153 ;  /* 0x00000099aeae7221 */ /* 0x000fe20000010000 */
[----:B------:R-:W-:Y:S01]  /*83e0*/  HMMA.16816.F32 R44, R4, R138, R44 ;  /* 0x0000008a042c723c */ /* 0x000fe2000000182c */
[----:B------:R-:W-:Y:S02]  /*83f0*/  FADD.FTZ R221, R154, R155 ;  /* 0x0000009b9add7221 */ /* 0x000fe40000010000 */
[----:B------:R-:W-:-:S04]  /*8400*/  FADD.FTZ R157, R157, R174 ;  /* 0x000000ae9d9d7221 */ /* 0x000fc80000010000 */
[----:B------:R-:W-:Y:S01]  /*8410*/  FADD.FTZ R219, R152, R157 ;  /* 0x0000009d98db7221 */ /* 0x000fe20000010000 */
        /* <DEDUP_REMOVED lines=17> */
.L_x_3059:
        /* <DEDUP_REMOVED lines=10> */
[----:B------:R-:W-:-:S02]  /*85d0*/  SHF.L.U32 R215, R215, 0x5, RZ ;  /* 0x00000005d7d77819 */ /* 0x000fc400000006ff */
[----:B------:R-:W-:Y:S02]  /*85e0*/  SHF.R.S32.HI R214, RZ, 0x1f, R216 ;  /* 0x0000001fffd67819 */ /* 0x000fe400000114d8 */
[----:B------:R-:W-:Y:S02]  /*85f0*/  SHF.R.S32.HI R217, RZ, 0x1f, R218 ;  /* 0x0000001fffd97819 */ /* 0x000fe400000114da */
.L_x_3069:
        /* <DEDUP_REMOVED lines=65> */
.L_x_3066:
[C---:B------:R-:W-:Y:S04]  /*8a10*/  LEA R202, P0, R6.reuse, R202, 0x1 ;  /* 0x000000ca06ca7211 */ /* 0x040fe800078008ff */
[----:B------:R-:W-:Y:S02]  /*8a20*/  LEA.HI.X R201, R6, R201, R3, 0x1, P0 ;  /* 0x000000c906c97211 */ /* 0x000fe400000f0c03 */
[C---:B------:R-:W-:Y:S03]  /*8a30*/  IADD3 R222, P0, R215.reuse, R202, RZ ;  /* 0x000000cad7de7210 */ /* 0x040fe60007f1e0ff */
[--C-:B------:R-:W-:Y:S02]  /*8a40*/  IMAD.MOV.U32 R203, RZ, RZ, R201.reuse ;  /* 0x000000ffffcb7224 */ /* 0x100fe400078e00c9 */
[C---:B------:R-:W-:Y:S01]  /*8a50*/  IMAD.X R223, R212.reuse, 0x1, R201, P0 ;  /* 0x00000001d4df7824 */ /* 0x040fe200000e06c9 */
[C---:B------:R-:W-:Y:S02]  /*8a60*/  IADD3 R134, P0, R215.reuse, R222, RZ ;  /* 0x000000ded7867210 */ /* 0x040fe40007f1e0ff */
[----:B------:R-:W-:Y:S01]  /*8a70*/  @!PT LDS RZ, [RZ] ;  /* 0x00000000fffff984 */ /* 0x000fe20000000800 */
[----:B------:R-:W-:Y:S01]  /*8a80*/  @!PT LDS RZ, [RZ] ;  /* 0x00000000fffff984 */ /* 0x000fe20000000800 */
[----:B------:R-:W-:Y:S01]  /*8a90*/  @!PT LDS RZ, [RZ] ;  /* 0x00000000fffff984 */ /* 0x000fe20000000800 */
[----:B------:R1:W-:Y:S03]  /*8aa0*/  LDGSTS.E.BYPASS.LTC128B.128 [R207+0xc000], [R202.64] ;  /* 0x0c000000cacf7fae */ /* 0x0003e6000b901d44 */
[C---:B------:R-:W-:Y:S01]  /*8ab0*/  IMAD.X R135, R212.reuse, 0x1, R223, P0 ;  /* 0x00000001d4877824 */ /* 0x040fe200000e06df */
[----:B------:R1:W-:Y:S01]  /*8ac0*/  LDGSTS.E.BYPASS.LTC128B.128 [R207+0xe000], [R202.64+0x80] ;  /* 0x0e000080cacf7fae */ /* 0x0003e2000b901d44 */
[----:B------:R-:W-:Y:S03]  /*8ad0*/  IADD3 R2, P0, R215, R134, RZ ;  /* 0x00000086d7027210 */ /* 0x000fe60007f1e0ff */
[----:B------:R1:W-:Y:S02]  /*8ae0*/  LDGSTS.E.BYPASS.LTC128B.128 [R207+0x10000], [R202.64+0x100] ;  /* 0x10000100cacf7fae */ /* 0x0003e4000b901d44 */
[----:B------:R-:W-:Y:S01]  /*8af0*/  IMAD.X R3, R212, 0x1, R135, P0 ;  /* 0x00000001d4037824 */ /* 0x000fe200000e0687 */
[----:B------:R-:W-:Y:S01]  /*8b00*/  ISETP.GT.AND P0, PT, R205, R200, PT ;  /* 0x000000c8cd00720c */ /* 0x000fe20003f04270 */
        /* <DEDUP_REMOVED lines=173> */
[----:B------:R-:W-:Y:S04]  /*95e0*/  IABS R2, c[0x0][0x2d0] ;  /* 0x0000b40000027a13 */ /* 0x000fe80000000000 */
[----:B------:R-:W1:Y:S10]  /*95f0*/  I2F.RP R135, R2 ;  /* 0x0000000200877306 */ /* 0x000e740000209400 */
[----:B-1----:R-:W1:Y:S02]  /*9600*/  MUFU.RCP R3, R135 ;  /* 0x0000008700037308 */ /* 0x002e640000001000 */
[----:B-1----:R-:W-:Y:S01]  /*9610*/  IADD3 R136, R3, 0xffffffe, RZ ;  /* 0x0ffffffe03887810 */ /* 0x002fe20007ffe0ff */
[----:B------:R-:W-:Y:S07]  /*9620*/  IMAD.SHL.U32 R3, R205, 0x40, RZ ;  /* 0x00000040cd037824 */ /* 0x000fee00078e00ff */
[----:B------:R-:W1:Y:S01]  /*9630*/  F2I.FTZ.U32.TRUNC.NTZ R137, R136 ;  /* 0x0000008800897305 */ /* 0x000e62000021f000 */
[C---:B------:R-:W-:Y:S02]  /*9640*/  IADD3 R138, R3.reuse, -0x40, RZ ;  /* 0xffffffc0038a7810 */ /* 0x040fe40007ffe0ff */
        /* <DEDUP_REMOVED lines=33> */
[----:B------:R-:W-:Y:S01]  /*9860*/  LEA R140, P1, R3, R208, 0x2 ;  /* 0x000000d0038c7211 */ /* 0x000fe200078210ff */
[C---:B------:R-:W-:Y:S01]  /*9870*/  IMAD.IADD R2, R139.reuse, 0x1, -R3 ;  /* 0x000000018b027824 */ /* 0x040fe200078e0a03 */
[-C--:B------:R-:W-:Y:S02]  /*9880*/  LEA.HI.X.SX32 R135, R139, R209.reuse, 0x2, P0 ;  /* 0x000000d18b877211 */ /* 0x080fe400000f16ff */
[----:B------:R-:W-:Y:S01]  /*9890*/  LEA.HI.X.SX32 R141, R3, R209, 0x2, P1 ;  /* 0x000000d1038d7211 */ /* 0x000fe200008f16ff */
[----:B------:R-:W-:Y:S03]  /*98a0*/  IMAD.MOV.U32 R3, RZ, RZ, 0x40 ;  /* 0x00000040ff037424 */ /* 0x000fe600078e00ff */
[----:B------:R-:W2:Y:S01]  /*98b0*/  LDG.E R135, [R134.64] ;  /* 0x0000000486877981 */ /* 0x000ea2000c1e1900 */
[----:B------:R-:W-:Y:S03]  /*98c0*/  IMAD R3, R2, c[0x0][0x2d0], -R3 ;  /* 0x0000b40002037a24 */ /* 0x000fe600078e0a03 */
[----:B------:R-:W2:Y:S01]  /*98d0*/  LDG.E R132, [R140.64] ;  /* 0x000000048c847981 */ /* 0x000ea2000c1e1900 */
        /* <DEDUP_REMOVED lines=11> */
.L_x_3068:
        /* <DEDUP_REMOVED lines=24> */
.L_x_3067:
        /* <DEDUP_REMOVED lines=408> */
.L_x_3065:
[----:B------:R-:W1:Y:S01]  /*b490*/  SHFL.BFLY PT, R0, R219, 0x2, 0x1f ;  /* 0x0c401f00db007f89 */ /* 0x000e6200000e0000 */
[----:B------:R-:W-:Y:S01]  /*b4a0*/  MOV R7, 0x3f800000 ;  /* 0x3f80000000077802 */ /* 0x000fe20000000f00 */
[----:B------:R-:W-:Y:S01]  /*b4b0*/  BSSY B0, `(.L_x_3070) ;  /* 0x0000112000007945 */ /* 0x000fe20003800000 */
[----:B------:R-:W-:Y:S01]  /*b4c0*/  MOV R6, 0x3f800000 ;  /* 0x3f80000000067802 */ /* 0x000fe20000000f00 */
[----:B------:R-:W2:Y:S04]  /*b4d0*/  SHFL.BFLY PT, R2, R221, 0x2, 0x1f ;  /* 0x0c401f00dd027f89 */ /* 0x000ea800000e0000 */
        /* <DEDUP_REMOVED lines=17> */
[----:B------:R-:W-:Y:S02]  /*b5f0*/  LOP3.LUT R17, R8, 0x1ffffffc, RZ, 0xc0, !PT ;  /* 0x1ffffffc08117812 */ /* 0x000fe400078ec0ff */
[----:B------:R-:W-:Y:S02]  /*b600*/  IADD3 R5, R10, -R5, RZ ;  /* 0x800000050a057210 */ /* 0x000fe40007ffe0ff */
[----:B------:R-:W1:Y:S01]  /*b610*/  S2R R10, SR_TID.X ;  /* 0x00000000000a7919 */ /* 0x000e620000002100 */
[----:B------:R-:W-:Y:S01]  /*b620*/  IADD3 R14, -R17, R0, RZ ;  /* 0x00000000110e7210 */ /* 0x000fe20007ffe1ff */
[----:B------:R-:W2:Y:S01]  /*b630*/  @P3 MUFU.RCP R6, R2 ;  /* 0x0000000200063308 */ /* 0x000ea20000001000 */
[----:B------:R-:W-:-:S02]  /*b640*/  LOP3.LUT R16, R5, 0x1, RZ, 0xc0, !PT ;  /* 0x0000000105107812 */ /* 0x000fc400078ec0ff */
[----:B------:R-:W-:Y:S02]  /*b650*/  SHF.L.U32 R19, R5, 0x6, RZ ;  /* 0x0000000605137819 */ /* 0x000fe400000006ff */
[----:B------:R-:W-:Y:S02]  /*b660*/  ISETP.NE.U32.AND P0, PT, R16, 0x1, PT ;  /* 0x000000011000780c */ /* 0x000fe40003f05070 */
[----:B------:R-:W-:Y:S01]  /*b670*/  LOP3.LUT R19, R19, 0x1c0, RZ, 0xc0, !PT ;  /* 0x000001c013137812 */ /* 0x000fe200078ec0ff */
[----:B------:R-:W3:Y:S01]  /*b680*/  @P4 MUFU.RCP R7, R4 ;  /* 0x0000000400074308 */ /* 0x000ee20000001000 */
[----:B------:R-:W-:Y:S02]  /*b690*/  R2P PR, R5, 0x6 ;  /* 0x0000000605007804 */ /* 0x000fe40000000000 */
[----:B------:R-:W-:Y:S01]  /*b6a0*/  LEA.HI R19, R19, R19, RZ, 0x1d ;  /* 0x0000001313137211 */ /* 0x000fe200078fe8ff */
[----:B--2---:R-:W-:-:S04]  /*b6b0*/  FMUL.FTZ R131, R6, R131 ;  /* 0x0000008306837220 */ /* 0x004fc80000410000 */
[----:B------:R-:W2:Y:S01]  /*b6c0*/  @P4 MUFU.LG2 R4, R4 ;  /* 0x0000000400044308 */ /* 0x000ea20000000c00 */
[C---:B------:R-:W-:Y:S02]  /*b6d0*/  FMUL.FTZ R130, R6.reuse, R130 ;  /* 0x0000008206827220 */ /* 0x040fe40000410000 */
[C---:B------:R-:W-:Y:S01]  /*b6e0*/  FMUL.FTZ R39, R6.reuse, R39 ;  /* 0x0000002706277220 */ /* 0x040fe20000410000 */
[----:B-1----:R-:W-:Y:S01]  /*b6f0*/  SHF.R.S32.HI R11, RZ, 0x1f, R10 ;  /* 0x0000001fff0b7819 */ /* 0x002fe2000001140a */
[----:B------:R-:W-:Y:S02]  /*b700*/  FMUL.FTZ R38, R6, R38 ;  /* 0x0000002606267220 */ /* 0x000fe40000410000 */
[----:B---3--:R-:W-:Y:S01]  /*b710*/  FMUL.FTZ R128, R7, R128 ;  /* 0x0000008007807220 */ /* 0x008fe20000410000 */
[-C--:B------:R-:W-:Y:S01]  /*b720*/  LEA.HI R13, R11, R10.reuse, RZ, 0x4 ;  /* 0x0000000a0b0d7211 */ /* 0x080fe200078f20ff */
[----:B------:R-:W-:Y:S01]  /*b730*/  FMUL.FTZ R129, R7, R129 ;  /* 0x0000008107817220 */ /* 0x000fe20000410000 */
[----:B------:R-:W-:Y:S01]  /*b740*/  LEA.HI R11, R11, R10, RZ, 0x5 ;  /* 0x0000000a0b0b7211 */ /* 0x000fe200078f28ff */
[----:B------:R-:W-:Y:S01]  /*b750*/  FMUL.FTZ R36, R7, R36 ;  /* 0x0000002407247220 */ /* 0x000fe20000410000 */
[----:B------:R-:W-:Y:S01]  /*b760*/  LOP3.LUT R15, R13, 0xfffffff0, RZ, 0xc0, !PT ;  /* 0xfffffff00d0f7812 */ /* 0x000fe200078ec0ff */
[C---:B------:R-:W-:Y:S01]  /*b770*/  FMUL.FTZ R37, R7.reuse, R37 ;  /* 0x0000002507257220 */ /* 0x040fe20000410000 */
[----:B------:R-:W-:Y:S01]  /*b780*/  SHF.R.S32.HI R12, RZ, 0x4, R13 ;  /* 0x00000004ff0c7819 */ /* 0x000fe2000001140d */
[----:B------:R-:W-:Y:S01]  /*b790*/  FMUL.FTZ R40, R7, R40 ;  /* 0x0000002807287220 */ /* 0x000fe20000410000 */
[----:B------:R-:W-:Y:S01]  /*b7a0*/  IADD3 R8, -R15, R10, RZ ;  /* 0x0000000a0f087210 */ /* 0x000fe20007ffe1ff */
[----:B------:R-:W-:Y:S01]  /*b7b0*/  FMUL.FTZ R41, R7, R41 ;  /* 0x0000002907297220 */ /* 0x000fe20000410000 */
[----:B------:R-:W-:Y:S01]  /*b7c0*/  SHF.L.U32 R15, R12, 0x6, RZ ;  /* 0x000000060c0f7819 */ /* 0x000fe200000006ff */
[----:B------:R-:W-:Y:S01]  /*b7d0*/  FMUL.FTZ R43, R6, R43 ;  /* 0x0000002b062b7220 */ /* 0x000fe20000410000 */
[----:B------:R-:W-:Y:S01]  /*b7e0*/  LEA.HI R17, R8, R8, RZ, 0x1 ;  /* 0x0000000808117211 */ /* 0x000fe200078f08ff */
[C---:B------:R-:W-:Y:S01]  /*b7f0*/  FMUL.FTZ R42, R6.reuse, R42 ;  /* 0x0000002a062a7220 */ /* 0x040fe20000410000 */
[----:B------:R-:W-:Y:S01]  /*b800*/  LOP3.LUT R15, R15, 0x1c0, RZ, 0xc0, !PT ;  /* 0x000001c00f0f7812 */ /* 0x000fe200078ec0ff */
[----:B------:R-:W-:Y:S01]  /*b810*/  FMUL.FTZ R44, R7, R44 ;  /* 0x0000002c072c7220 */ /* 0x000fe20000410000 */
[----:B------:R-:W-:Y:S01]  /*b820*/  SHF.L.U32 R16, R17, 0x2, RZ ;  /* 0x0000000211107819 */ /* 0x000fe200000006ff */
[----:B------:R-:W-:Y:S01]  /*b830*/  FMUL.FTZ R45, R7, R45 ;  /* 0x0000002d072d7220 */ /* 0x000fe20000410000 */
[----:B------:R-:W-:Y:S01]  /*b840*/  SHF.R.S32.HI R13, RZ, 0x5, R9 ;  /* 0x00000005ff0d7819 */ /* 0x000fe20000011409 */
[C---:B------:R-:W-:Y:S01]  /*b850*/  FMUL.FTZ R47, R6.reuse, R47 ;  /* 0x0000002f062f7220 */ /* 0x040fe20000410000 */
[----:B------:R-:W-:Y:S01]  /*b860*/  LOP3.LUT R16, R15, 0x38, R16, 0xf8, !PT ;  /* 0x000000380f107812 */ /* 0x000fe200078ef810 */
[C---:B------:R-:W-:Y:S01]  /*b870*/  FMUL.FTZ R46, R6.reuse, R46 ;  /* 0x0000002e062e7220 */ /* 0x040fe20000410000 */
[----:B------:R-:W-:Y:S01]  /*b880*/  LEA R14, R13, R14, 0x9 ;  /* 0x0000000e0d0e7211 */ /* 0x000fe200078e48ff */
[C---:B------:R-:W-:Y:S01]  /*b890*/  FMUL.FTZ R48, R7.reuse, R48 ;  /* 0x0000003007307220 */ /* 0x040fe20000410000 */
[----:B------:R-:W-:Y:S01]  /*b8a0*/  SHF.R.U32.HI R15, RZ, 0x3, R15 ;  /* 0x00000003ff0f7819 */ /* 0x000fe2000001160f */
[----:B------:R-:W-:Y:S01]  /*b8b0*/  FMUL.FTZ R49, R7, R49 ;  /* 0x0000003107317220 */ /* 0x000fe20000410000 */
[----:B------:R-:W-:Y:S01]  /*b8c0*/  LOP3.LUT R17, R17, 0xffffffe, RZ, 0xc0, !PT ;  /* 0x0ffffffe11117812 */ /* 0x000fe200078ec0ff */
[----:B------:R-:W-:Y:S01]  /*b8d0*/  FMUL.FTZ R51, R6, R51 ;  /* 0x0000003306337220 */ /* 0x000fe20000410000 */
[----:B------:R-:W-:Y:S01]  /*b8e0*/  LEA R14, R14, R19, 0x1 ;  /* 0x000000130e0e7211 */ /* 0x000fe200078e08ff */
[----:B------:R-:W-:Y:S01]  /*b8f0*/  FMUL.FTZ R50, R6, R50 ;  /* 0x0000003206327220 */ /* 0x000fe20000410000 */
[----:B------:R-:W-:Y:S01]  /*b900*/  LOP3.LUT R15, R16, R15, RZ, 0x3c, !PT ;  /* 0x0000000f100f7212 */ /* 0x000fe200078e3cff */
[C---:B------:R-:W-:Y:S01]  /*b910*/  FMUL.FTZ R52, R7.reuse, R52 ;  /* 0x0000003407347220 */ /* 0x040fe20000410000 */
[----:B------:R-:W-:Y:S01]  /*b920*/  IADD3 R16, R8, -R17, RZ ;  /* 0x8000001108107210 */ /* 0x000fe20007ffe0ff */
[C---:B------:R-:W-:Y:S01]  /*b930*/  FMUL.FTZ R53, R7.reuse, R53 ;  /* 0x0000003507357220 */ /* 0x040fe20000410000 */
[----:B------:R-:W-:Y:S01]  /*b940*/  STS.64 [R14.X4], R128 ;  /* 0x000000800e007388 */ /* 0x000fe20000004a00 */
[----:B------:R-:W-:Y:S01]  /*b950*/  FMUL.FTZ R55, R6, R55 ;  /* 0x0000003706377220 */ /* 0x000fe20000410000 */
[----:B------:R-:W-:Y:S01]  /*b960*/  LEA R5, R16, R15, 0x2 ;  /* 0x0000000f10057211 */ /* 0x000fe200078e10ff */
[C---:B------:R-:W-:Y:S01]  /*b970*/  FMUL.FTZ R54, R6.reuse, R54 ;  /* 0x0000003606367220 */ /* 0x040fe20000410000 */
[----:B------:R-:W-:Y:S01]  /*b980*/  MOV R15, 0x80 ;  /* 0x00000080000f7802 */ /* 0x000fe20000000f00 */
[C---:B------:R-:W-:Y:S01]  /*b990*/  FMUL.FTZ R56, R7.reuse, R56 ;  /* 0x0000003807387220 */ /* 0x040fe20000410000 */
[----:B------:R-:W-:Y:S01]  /*b9a0*/  STS.64 [R14.X4+0x800], R130 ;  /* 0x000800820e007388 */ /* 0x000fe20000004a00 */
[----:B------:R-:W-:Y:S01]  /*b9b0*/  FMUL.FTZ R57, R7, R57 ;  /* 0x0000003907397220 */ /* 0x000fe20000410000 */
[----:B------:R-:W-:Y:S01]  /*b9c0*/  SEL R15, R15, 0xffffff80, !P2 ;  /* 0xffffff800f0f7807 */ /* 0x000fe20005000000 */
[C---:B------:R-:W-:Y:S01]  /*b9d0*/  FMUL.FTZ R59, R6.reuse, R59 ;  /* 0x0000003b063b7220 */ /* 0x040fe20000410000 */
[----:B------:R-:W-:Y:S01]  /*b9e0*/  LOP3.LUT R9, R9, 0xffffffe0, RZ, 0xc0, !PT ;  /* 0xffffffe009097812 */ /* 0x000fe200078ec0ff */
[----:B------:R-:W-:Y:S01]  /*b9f0*/  FMUL.FTZ R58, R6, R58 ;  /* 0x0000003a063a7220 */ /* 0x000fe20000410000 */
[----:B------:R-:W-:Y:S01]  /*ba00*/  LOP3.LUT R11, R11, 0xffffffe0, RZ, 0xc0, !PT ;  /* 0xffffffe00b0b7812 */ /* 0x000fe200078ec0ff */
[C---:B------:R-:W-:Y:S01]  /*ba10*/  FMUL.FTZ R60, R7.reuse, R60 ;  /* 0x0000003c073c7220 */ /* 0x040fe20000410000 */
[----:B------:R-:W1:Y:S01]  /*ba20*/  @P3 MUFU.LG2 R2, R2 ;  /* 0x0000000200023308 */ /* 0x000e620000000c00 */
[----:B------:R-:W-:Y:S01]  /*ba30*/  FMUL.FTZ R61, R7, R61 ;  /* 0x0000003d073d7220 */ /* 0x000fe20000410000 */
[----:B------:R-:W-:Y:S01]  /*ba40*/  IADD3 R9, R0, -R9, RZ ;  /* 0x8000000900097210 */ /* 0x000fe20007ffe0ff */
[----:B------:R-:W-:Y:S01]  /*ba50*/  FMUL.FTZ R63, R6, R63 ;  /* 0x0000003f063f7220 */ /* 0x000fe20000410000 */
[----:B------:R-:W-:Y:S01]  /*ba60*/  IADD3 R11, R10, -R11, RZ ;  /* 0x8000000b0a0b7210 */ /* 0x000fe20007ffe0ff */
[----:B------:R-:W-:-:S02]  /*ba70*/  FMUL.FTZ R62, R6, R62 ;  /* 0x0000003e063e7220 */ /* 0x000fc40000410000 */
[C---:B------:R-:W-:Y:S01]  /*ba80*/  FMUL.FTZ R64, R7.reuse, R64 ;  /* 0x0000004007407220 */ /* 0x040fe20000410000 */
[----:B------:R-:W-:Y:S01]  /*ba90*/  SHF.R.S32.HI R0, RZ, 0x1f, R11 ;  /* 0x0000001fff007819 */ /* 0x000fe2000001140b */
[C---:B------:R-:W-:Y:S02]  /*baa0*/  FMUL.FTZ R65, R7.reuse, R65 ;  /* 0x0000004107417220 */ /* 0x040fe40000410000 */
[----:B------:R-:W-:Y:S01]  /*bab0*/  FMUL.FTZ R67, R6, R67 ;  /* 0x0000004306437220 */ /* 0x000fe20000410000 */
[----:B------:R-:W-:Y:S01]  /*bac0*/  LEA.HI R0, R0, R11, RZ, 0x2 ;  /* 0x0000000b00007211 */ /* 0x000fe200078f10ff */
[----:B------:R-:W-:Y:S02]  /*bad0*/  FMUL.FTZ R66, R6, R66 ;  /* 0x0000004206427220 */ /* 0x000fe40000410000 */
[C---:B------:R-:W-:Y:S02]  /*bae0*/  FMUL.FTZ R68, R7.reuse, R68 ;  /* 0x0000004407447220 */ /* 0x040fe40000410000 */
[----:B------:R-:W-:-:S02]  /*baf0*/  FMUL.FTZ R69, R7, R69 ;  /* 0x0000004507457220 */ /* 0x000fc40000410000 */
[C---:B------:R-:W-:Y:S02]  /*bb00*/  FMUL.FTZ R71, R6.reuse, R71 ;  /* 0x0000004706477220 */ /* 0x040fe40000410000 */
[C---:B------:R-:W-:Y:S02]  /*bb10*/  FMUL.FTZ R70, R6.reuse, R70 ;  /* 0x0000004606467220 */ /* 0x040fe40000410000 */
[C---:B------:R-:W-:Y:S02]  /*bb20*/  FMUL.FTZ R72, R7.reuse, R72 ;  /* 0x0000004807487220 */ /* 0x040fe40000410000 */
        /* <DEDUP_REMOVED lines=52> */
[----:B------:R-:W-:Y:S01]  /*be70*/  FMUL.FTZ R117, R7, R117 ;  /* 0x0000007507757220 */ /* 0x000fe20000410000 */
[----:B------:R-:W-:Y:S01]  /*be80*/  MOV R7, 0x40 ;  /* 0x0000004000077802 */ /* 0x000fe20000000f00 */
[C---:B------:R-:W-:Y:S02]  /*be90*/  FMUL.FTZ R119, R6.reuse, R119 ;  /* 0x0000007706777220 */ /* 0x040fe40000410000 */
[----:B------:R-:W-:Y:S01]  /*bea0*/  FMUL.FTZ R118, R6, R118 ;  /* 0x0000007606767220 */ /* 0x000fe20000410000 */
[----:B------:R-:W-:Y:S01]  /*beb0*/  SHF.L.U32 R6, R14, 0x2, RZ ;  /* 0x000000020e067819 */ /* 0x000fe200000006ff */
[----:B--2---:R-:W-:Y:S01]  /*bec0*/  @P4 FMUL.FTZ R11, R4, 0.69314718246459960938 ;  /* 0x3f317218040b4820 */ /* 0x004fe20000410000 */
[----:B------:R-:W-:Y:S01]  /*bed0*/  SEL R7, R7, 0xffffffc0, !P1 ;  /* 0xffffffc007077807 */ /* 0x000fe20004800000 */
[----:B-1----:R-:W-:Y:S01]  /*bee0*/  @P3 FMUL.FTZ R2, R2, 0.69314718246459960938 ;  /* 0x3f31721802023820 */ /* 0x002fe20000410000 */
[----:B------:R-:W-:-:S02]  /*bef0*/  IADD3 R17, R6, -0x20, RZ ;  /* 0xffffffe006117810 */ /* 0x000fc40007ffe0ff */
[C---:B------:R-:W-:Y:S02]  /*bf00*/  @P0 IADD3 R17, R6.reuse, 0x20, RZ ;  /* 0x0000002006110810 */ /* 0x040fe40007ffe0ff */
[C---:B------:R-:W-:Y:S02]  /*bf10*/  IADD3 R16, R6.reuse, R7, RZ ;  /* 0x0000000706107210 */ /* 0x040fe40007ffe0ff */
[----:B------:R-:W-:Y:S01]  /*bf20*/  IADD3 R18, R7, R17, RZ ;  /* 0x0000001107127210 */ /* 0x000fe20007ffe0ff */
[----:B------:R-:W-:Y:S01]  /*bf30*/  STS.64 [R17], R36 ;  /* 0x0000002411007388 */ /* 0x000fe20000000a00 */
[----:B------:R-:W-:Y:S02]  /*bf40*/  IADD3 R19, R6, R15, RZ ;  /* 0x0000000f06137210 */ /* 0x000fe40007ffe0ff */
[----:B------:R-:W-:Y:S01]  /*bf50*/  IADD3 R20, R15, R17, RZ ;  /* 0x000000110f147210 */ /* 0x000fe20007ffe0ff */
[----:B------:R-:W-:Y:S01]  /*bf60*/  STS.64 [R17+0x800], R38 ;  /* 0x0008002611007388 */ /* 0x000fe20000000a00 */
[----:B------:R-:W-:-:S02]  /*bf70*/  IADD3 R21, R16, R15, RZ ;  /* 0x0000000f10157210 */ /* 0x000fc40007ffe0ff */
        /* <DEDUP_REMOVED lines=34> */
[----:B------:R-:W2:Y:S04]  /*c1a0*/  S2R R6, SR_CTAID.Z ;  /* 0x0000000000067919 */ /* 0x000ea80000002700 */
[----:B------:R-:W3:Y:S04]  /*c1b0*/  S2R R7, SR_CTAID.Y ;  /* 0x0000000000077919 */ /* 0x000ee80000002600 */
[----:B------:R-:W-:Y:S04]  /*c1c0*/  STS.64 [R17+0x8000], R100 ;  /* 0x0080006411007388 */ /* 0x000fe80000000a00 */
[----:B------:R-:W-:Y:S04]  /*c1d0*/  STS.64 [R17+0x8800], R102 ;  /* 0x0088006611007388 */ /* 0x000fe80000000a00 */
[----:B------:R-:W-:Y:S04]  /*c1e0*/  STS.64 [R16+0x8000], R104 ;  /* 0x0080006810007388 */ /* 0x000fe80000000a00 */
[----:B------:R-:W-:Y:S04]  /*c1f0*/  STS.64 [R16+0x8800], R106 ;  /* 0x0088006a10007388 */ /* 0x000fe80000000a00 */
[----:B------:R-:W-:Y:S04]  /*c200*/  STS.64 [R18+0x8000], R124 ;  /* 0x0080007c12007388 */ /* 0x000fe80000000a00 */
[----:B------:R-:W-:Y:S01]  /*c210*/  STS.64 [R18+0x8800], R126 ;  /* 0x0088007e12007388 */ /* 0x000fe20000000a00 */
[----:B---3--:R-:W-:-:S03]  /*c220*/  IMAD R7, R7, c[0x0][0x210], R204 ;  /* 0x0000840007077a24 */ /* 0x008fc600078e02cc */
[----:B------:R-:W-:Y:S04]  /*c230*/  STS.64 [R19+0x8000], R108 ;  /* 0x0080006c13007388 */ /* 0x000fe80000000a00 */
[----:B------:R-:W-:Y:S04]  /*c240*/  STS.64 [R19+0x8800], R110 ;  /* 0x0088006e13007388 */ /* 0x000fe80000000a00 */
[----:B------:R3:W-:Y:S04]  /*c250*/  STS.64 [R20+0x8000], R112 ;  /* 0x0080007014007388 */ /* 0x0007e80000000a00 */
[----:B------:R-:W-:Y:S04]  /*c260*/  STS.64 [R20+0x8800], R114 ;  /* 0x0088007214007388 */ /* 0x000fe80000000a00 */
[----:B-1----:R-:W1:Y:S04]  /*c270*/  S2R R14, SR_CTAID.X ;  /* 0x00000000000e7919 */ /* 0x002e680000002500 */
[----:B------:R-:W-:Y:S04]  /*c280*/  STS.64 [R21+0x8000], R120 ;  /* 0x0080007815007388 */ /* 0x000fe80000000a00 */
[----:B------:R-:W-:Y:S04]  /*c290*/  STS.64 [R21+0x8800], R122 ;  /* 0x0088007a15007388 */ /* 0x000fe80000000a00 */
[----:B------:R-:W-:Y:S04]  /*c2a0*/  STS.64 [R15+0x8000], R116 ;  /* 0x008000740f007388 */ /* 0x000fe80000000a00 */
[----:B------:R4:W-:Y:S01]  /*c2b0*/  STS.64 [R15+0x8800], R118 ;  /* 0x008800760f007388 */ /* 0x0009e20000000a00 */
[----:B---3--:R-:W-:-:S03]  /*c2c0*/  SHF.R.S32.HI R112, RZ, 0x1f, R13 ;  /* 0x0000001fff707819 */ /* 0x008fc6000001140d */
[----:B------:R-:W-:Y:S01]  /*c2d0*/  BAR.SYNC.DEFER_BLOCKING 0x0 ;  /* 0x0000000000007b1d */ /* 0x000fe20000010000 */
[----:B------:R-:W-:-:S04]  /*c2e0*/  LEA.HI R112, R112, R13, RZ, 0x2 ;  /* 0x0000000d70707211 */ /* 0x000fc800078f10ff */
[----:B------:R-:W-:-:S04]  /*c2f0*/  LOP3.LUT R112, R112, 0xffffffc, RZ, 0xc0, !PT ;  /* 0x0ffffffc70707812 */ /* 0x000fc800078ec0ff */
[----:B------:R-:W-:Y:S02]  /*c300*/  IADD3 R112, R13, -R112, RZ ;  /* 0x800000700d707210 */ /* 0x000fe40007ffe0ff */
[----:B------:R-:W-:-:S04]  /*c310*/  SHF.R.S32.HI R13, RZ, 0x2, R0 ;  /* 0x00000002ff0d7819 */ /* 0x000fc80000011400 */
[----:B------:R-:W-:Y:S02]  /*c320*/  LEA R13, R112, R13, 0x4 ;  /* 0x0000000d700d7211 */ /* 0x000fe400078e20ff */
[----:B----4-:R-:W-:Y:S01]  /*c330*/  IADD3 R15, -R204, RZ, RZ ;  /* 0x000000ffcc0f7210 */ /* 0x010fe20007ffe1ff */
[----:B------:R-:W3:Y:S04]  /*c340*/  LDS.128 R104, [R5.X4] ;  /* 0x0000000005687984 */ /* 0x000ee80000004c00 */
[----:B--2---:R-:W-:Y:S01]  /*c350*/  IMAD R6, R15, c[0x0][0x1c0], R6 ;  /* 0x000070000f067a24 */ /* 0x004fe200078e0206 */
[----:B------:R-:W2:Y:S03]  /*c360*/  LDS.128 R100, [R5.X4+0x800] ;  /* 0x0008000005647984 */ /* 0x000ea60000004c00 */
[----:B------:R-:W-:Y:S01]  /*c370*/  IMAD R6, R7, c[0x0][0x1c0], R6 ;  /* 0x0000700007067a24 */ /* 0x000fe200078e0206 */
[----:B-1----:R-:W-:Y:S01]  /*c380*/  SHF.L.U32 R7, R14, 0x6, RZ ;  /* 0x000000060e077819 */ /* 0x002fe200000006ff */
[----:B------:R-:W1:Y:S04]  /*c390*/  LDS.128 R96, [R5.X4+0x1000] ;  /* 0x0010000005607984 */ /* 0x000e680000004c00 */
[----:B------:R-:W4:Y:S01]  /*c3a0*/  LDS.128 R92, [R5.X4+0x1800] ;  /* 0x00180000055c7984 */ /* 0x000f220000004c00 */
[----:B------:R-:W-:-:S03]  /*c3b0*/  IMAD R6, R6, c[0x0][0x214], R7 ;  /* 0x0000850006067a24 */ /* 0x000fc600078e0207 */
        /* <DEDUP_REMOVED lines=33> */
.L_x_3071:
[----:B--234-:R-:W-:Y:S05]  /*c5d0*/  BSYNC B0 ;  /* 0x0000000000007941 */ /* 0x01cfea0003800000 */
.L_x_3070:
[----:B------:R-:W-:Y:S01]  /*c5e0*/  IMAD.SHL.U32 R4, R8, 0x4, RZ ;  /* 0x0000000408047824 */ /* 0x000fe200078e00ff */
[----:B------:R-:W-:Y:S01]  /*c5f0*/  IADD3 R0, R12, 0x10, RZ ;  /* 0x000000100c007810 */ /* 0x000fe20007ffe0ff */
[----:B------:R-:W-:Y:S01]  /*c600*/  IMAD R6, R6, c[0x0][0x22c], RZ ;  /* 0x00008b0006067a24 */ /* 0x000fe200078e02ff */
[----:B------:R-:W-:Y:S02]  /*c610*/  IADD3 R2, R12, 0x8, RZ ;  /* 0x000000080c027810 */ /* 0x000fe40007ffe0ff */
[----:B------:R-:W-:Y:S02]  /*c620*/  SHF.R.S32.HI R5, RZ, 0x1f, R4 ;  /* 0x0000001fff057819 */ /* 0x000fe40000011404 */
[----:B------:R-:W-:-:S02]  /*c630*/  ISETP.GE.AND P4, PT, R0, R199, PT ;  /* 0x000000c70000720c */ /* 0x000fc40003f86270 */
[C---:B------:R-:W-:Y:S01]  /*c640*/  IADD3 R0, R12.reuse, 0x30, RZ ;  /* 0x000000300c007810 */ /* 0x040fe20007ffe0ff */
[----:B------:R-:W-:Y:S01]  /*c650*/  IMAD.WIDE R4, R12, 0xc0, R4 ;  /* 0x000000c00c047825 */ /* 0x000fe200078e0204 */
[-C--:B------:R-:W-:Y:S02]  /*c660*/  ISETP.GE.AND P5, PT, R2, R199.reuse, PT ;  /* 0x000000c70200720c */ /* 0x080fe40003fa6270 */
[----:B------:R-:W-:Y:S02]  /*c670*/  ISETP.GE.AND P6, PT, R12, R199, PT ;  /* 0x000000c70c00720c */ /* 0x000fe40003fc6270 */
[----:B------:R-:W-:Y:S02]  /*c680*/  IADD3 R3, P0, R6, R4, RZ ;  /* 0x0000000406037210 */ /* 0x000fe40007f1e0ff */
[----:B------:R-:W-:Y:S02]  /*c690*/  IADD3 R4, R12, 0x20, RZ ;  /* 0x000000200c047810 */ /* 0x000fe40007ffe0ff */
[----:B------:R-:W-:-:S02]  /*c6a0*/  LEA.HI.X.SX32 R6, R6, R5, 0x1, P0 ;  /* 0x0000000506067211 */ /* 0x000fc400000f0eff */
[C---:B------:R-:W-:Y:S02]  /*c6b0*/  LEA R8, P0, R3.reuse, c[0x0][0x1d8], 0x2 ;  /* 0x0000760003087a11 */ /* 0x040fe400078010ff */
[----:B------:R-:W-:Y:S02]  /*c6c0*/  IADD3 R2, R12, 0x28, RZ ;  /* 0x000000280c027810 */ /* 0x000fe40007ffe0ff */
[----:B------:R-:W-:Y:S02]  /*c6d0*/  LEA.HI.X R9, R3, c[0x0][0x1dc], R6, 0x2, P0 ;  /* 0x0000770003097a11 */ /* 0x000fe400000f1406 */
[----:B------:R-:W-:Y:S02]  /*c6e0*/  ISETP.GE.AND P0, PT, R0, R199, PT ;  /* 0x000000c70000720c */ /* 0x000fe40003f06270 */
[C---:B------:R-:W-:Y:S01]  /*c6f0*/  IADD3 R6, R12.reuse, 0x18, RZ ;  /* 0x000000180c067810 */ /* 0x040fe20007ffe0ff */
[----:B-1----:R1:W-:Y:S01]  /*c700*/  @!P6 STG.E.128 [R8.64+0x100], R72 ;  /* 0x000100480800e986 */ /* 0x0023e2000c101d04 */
[----:B------:R-:W-:-:S02]  /*c710*/  IADD3 R12, R12, 0x38, RZ ;  /* 0x000000380c0c7810 */ /* 0x000fc40007ffe0ff */
[-C--:B------:R-:W-:Y:S01]  /*c720*/  ISETP.GE.AND P3, PT, R6, R199.reuse, PT ;  /* 0x000000c70600720c */ /* 0x080fe20003f66270 */
[----:B------:R1:W-:Y:S01]  /*c730*/  @!P6 STG.E.128 [R8.64+0x200], R40 ;  /* 0x000200280800e986 */ /* 0x0003e2000c101d04 */
[-C--:B------:R-:W-:Y:S02]  /*c740*/  ISETP.GE.AND P2, PT, R4, R199.reuse, PT ;  /* 0x000000c70400720c */ /* 0x080fe40003f46270 */
[-C--:B------:R-:W-:Y:S01]  /*c750*/  ISETP.GE.AND P1, PT, R2, R199.reuse, PT ;  /* 0x000000c70200720c */ /* 0x080fe20003f26270 */
[----:B------:R1:W-:Y:S04]  /*c760*/  @!P5 STG.E.128 [R8.64+0x1800], R100 ;  /* 0x001800640800d986 */ /* 0x0003e8000c101d04 */
[----:B------:R1:W-:Y:S04]  /*c770*/  @!P0 STG.E.128 [R8.64+0x9000], R80 ;  /* 0x0090005008008986 */ /* 0x0003e8000c101d04 */
[----:B------:R1:W-:Y:S04]  /*c780*/  @!P0 STG.E.128 [R8.64+0x9100], R48 ;  /* 0x0091003008008986 */ /* 0x0003e8000c101d04 */
[----:B------:R1:W-:Y:S01]  /*c790*/  @!P0 STG.E.128 [R8.64+0x9200], R16 ;  /* 0x0092001008008986 */ /* 0x0003e2000c101d04 */
[----:B------:R-:W-:-:S03]  /*c7a0*/  ISETP.GE.AND P0, PT, R12, R199, PT ;  /* 0x000000c70c00720c */ /* 0x000fc60003f06270 */
[----:B------:R1:W-:Y:S04]  /*c7b0*/  @!P5 STG.E.128 [R8.64+0x1900], R68 ;  /* 0x001900440800d986 */ /* 0x0003e8000c101d04 */
        /* <DEDUP_REMOVED lines=13> */
[----:B------:R1:W-:Y:S04]  /*c890*/  @!P6 STG.E.64 [R8.64], R104 ;  /* 0x000000680800e986 */ /* 0x0003e8000c101b04 */
[----:B------:R1:W-:Y:S01]  /*c8a0*/  @!P6 STG.E.64 [R8.64+0x8], R106 ;  /* 0x0000086a0800e986 */ /* 0x0003e2000c101b04 */
[----:B------:R-:W-:Y:S05]  /*c8b0*/  @P0 EXIT ;  /* 0x000000000000094d */ /* 0x000fea0003800000 */
[----:B------:R-:W-:Y:S04]  /*c8c0*/  STG.E.128 [R8.64+0xa800], R76 ;  /* 0x00a8004c08007986 */ /* 0x000fe8000c101d04 */
[----:B------:R-:W-:Y:S04]  /*c8d0*/  STG.E.128 [R8.64+0xa900], R44 ;  /* 0x00a9002c08007986 */ /* 0x000fe8000c101d04 */
[----:B------:R-:W-:Y:S01]  /*c8e0*/  STG.E.128 [R8.64+0xaa00], R108 ;  /* 0x00aa006c08007986 */ /* 0x000fe2000c101d04 */
[----:B------:R-:W-:Y:S05]  /*c8f0*/  EXIT ;  /* 0x000000000000794d */ /* 0x000fea0003800000 */
.L_x_3072:
        /* <DEDUP_REMOVED lines=16> */
.L_x_4114:


//--------------------- .text._ZN5flash24flash_fwd_splitkv_kernelI23Flash_fwd_kernel_traitsILi192ELi64ELi64ELi4ELb0ELb0EN7cutlass6half_tE19Flash_kernel_traitsILi192ELi64ELi64ELi4ES3_EELb1ELb0ELb0ELb0ELb1ELb1ELb1ELb0EEEvNS_16Flash_fwd_paramsE --------------------------
	.section	.text._ZN5flash24flash_fwd_splitkv_kernelI23Flash_fwd_kernel_traitsILi192ELi64ELi64ELi4ELb0ELb0EN7cutlass6half_tE19Flash_kernel_traitsILi192ELi64ELi64ELi4ES3_EELb1ELb0ELb0ELb0ELb1ELb1ELb1ELb0EEEvNS_16Flash_fwd_paramsE,"ax",@progbits
	.sectioninfo	@"SHI_REGISTERS=255"
	.align	128
        .global         _ZN5flash24flash_fwd_splitkv_kernelI23Flash_fwd_kernel_traitsILi192ELi64ELi64ELi4ELb0ELb0EN7cutlass6half_tE19Flash_kernel_traitsILi192ELi64ELi64ELi4ES3_EELb1ELb0ELb0ELb0ELb1ELb1ELb1ELb0EEEvNS_16Flash_fwd_paramsE
        .type           _ZN5flash24flash_fwd_splitkv_kernelI23Flash_fwd_kernel_traitsILi192ELi64ELi64ELi4ELb0ELb0EN7cutlass6half_tE19Flash_kernel_traitsILi192ELi64ELi64ELi4ES3_EELb1ELb0ELb0ELb0ELb1ELb1ELb1ELb0EEEvNS_16Flash_fwd_paramsE,@function
        .size           _ZN5flash24flash_fwd_splitkv_kernelI23Flash_fwd_kernel_traitsILi192ELi64ELi64ELi4ELb0ELb0EN7cutlass6half_tE19Flash_kernel_traitsILi192ELi64ELi64ELi4ES3_EELb1ELb0ELb0ELb0ELb1ELb1ELb1ELb0EEEvNS_16Flash_fwd_paramsE,(.L_x_4115 - _ZN5flash24flash_fwd_splitkv_kernelI23Flash_fwd_kernel_traitsILi192ELi64ELi64ELi4ELb0ELb0EN7cutlass6half_tE19Flash_kernel_traitsILi192ELi64ELi64ELi4ES3_EELb1ELb0ELb0ELb0ELb1ELb1ELb1ELb0EEEvNS_16Flash_fwd_paramsE)
        .other          _ZN5flash24flash_fwd_splitkv_kernelI23Flash_fwd_kernel_traitsILi192ELi64ELi64ELi4ELb0ELb0EN7cutlass6half_tE19Flash_kernel_traitsILi192ELi64ELi64ELi4ES3_EELb1ELb0ELb0ELb0ELb1ELb1ELb1ELb0EEEvNS_16Flash_fwd_paramsE,@"STO_CUDA_ENTRY STV_DEFAULT"
_ZN5flash24flash_fwd_splitkv_kernelI23Flash_fwd_kernel_traitsILi192ELi64ELi64ELi4ELb0ELb0EN7cutlass6half_tE19Flash_kernel_traitsILi192ELi64ELi64ELi4ES3_EELb1ELb0ELb0ELb0ELb1ELb1ELb1ELb0EEEvNS_16Flash_fwd_paramsE:
.text._ZN5flash24flash_fwd_splitkv_kernelI23Flash_fwd_kernel_traitsILi192ELi64ELi64ELi4ELb0ELb0EN7cutlass6half_tE19Flash_kernel_traitsILi192ELi64ELi64ELi4ES3_EELb1ELb0ELb0ELb0ELb1ELb1ELb1ELb0EEEvNS_16Flash_fwd_paramsE:
[----:B------:R-:W-:Y:S02]  /*0000*/  MOV R1, c[0x0][0x28] ;  /* 0x00000a0000017a02 */ /* 0x000fe40000000f00 */
[----:B------:R-:W1:Y:S01]  /*0010*/  I2F.U32.RP R4, c[0x0][0x1c0] ;  /* 0x0000700000047b06 */ /* 0x000e620000209000 */
[----:B------:R-:W2:Y:S01]  /*0020*/  S2R R11, SR_CTAID.Z ;  /* 0x00000000000b7919 */ /* 0x000ea20000002700 */
[----:B------:R-:W-:Y:S01]  /*0030*/  IMAD.MOV.U32 R2, RZ, RZ, RZ ;  /* 0x000000ffff027224 */ /* 0x000fe200078e00ff */
[----:B------:R-:W-:Y:S01]  /*0040*/  ISETP.NE.U32.AND P1, PT, RZ, c[0x0][0x1c0], PT ;  /* 0x00007000ff007a0c */ /* 0x000fe20003f25070 */
[----:B------:R-:W-:Y:S01]  /*0050*/  IMAD.MOV.U32 R12, RZ, RZ, -0x1 ;  /* 0xffffffffff0c7424 */ /* 0x000fe200078e00ff */
[----:B------:R-:W-:-:S03]  /*0060*/  ULDC.64 UR4, c[0x0][0x118] ;  /* 0x0000460000047ab9 */ /* 0x000fc60000000a00 */
[----:B-1----:R-:W1:Y:S02]  /*0070*/  MUFU.RCP R3, R4 ;  /* 0x0000000400037308 */ /* 0x002e640000001000 */
[----:B-1----:R-:W-:-:S06]  /*0080*/  IADD3 R3, R3, 0xffffffe, RZ ;  /* 0x0ffffffe03037810 */ /* 0x002fcc0007ffe0ff */
[----:B------:R-:W1:Y:S02]  /*0090*/  F2I.FTZ.U32.TRUNC.NTZ R3, R3 ;  /* 0x0000000300037305 */ /* 0x000e64000021f000 */
[----:B-1----:R-:W-:-:S04]  /*00a0*/  IMAD.MOV R0, RZ, RZ, -R3 ;  /* 0x000000ffff007224 */ /* 0x002fc800078e0a03 */
[----:B------:R-:W-:Y:S02]  /*00b0*/  IMAD R5, R0, c[0x0][0x1c0], RZ ;  /* 0x0000700000057a24 */ /* 0x000fe400078e02ff */
[----:B------:R-:W1:Y:S02]  /*00c0*/  LDC.U8 R0, c[0x0][0x312] ;  /* 0x0000c480ff007b82 */ /* 0x000e640000000000 */
[----:B------:R-:W-:-:S04]  /*00d0*/  IMAD.HI.U32 R2, R3, R5, R2 ;  /* 0x0000000503027227 */ /* 0x000fc800078e0002 */
[----:B------:R-:W-:Y:S02]  /*00e0*/  IMAD.MOV.U32 R3, RZ, RZ, 0x4 ;  /* 0x00000004ff037424 */ /* 0x000fe400078e00ff */
        /* <DEDUP_REMOVED lines=39> */
.L_x_3073:
[----:B-1-34-:R-:W-:Y:S02]  /*0360*/  MOV R0, c[0x0][0x218] ;  /* 0x0000860000007a02 */ /* 0x01afe40000000f00 */
.L_x_3074:
        /* <DEDUP_REMOVED lines=145> */
.L_x_3075:
        /* <DEDUP_REMOVED lines=78> */
[----:B------:R-:W-:Y:S02]  /*1160*/  IMAD.MOV.U32 R20, RZ, RZ, R6 ;  /* 0x000000ffff147224 */ /* 0x000fe400078e0006 */
[----:B------:R-:W-:Y:S02]  /*1170*/  IMAD R2, R18, c[0x0][0x184], R13 ;  /* 0x0000610012027a24 */ /* 0x000fe400078e020d */
[----:B------:R-:W-:-:S03]  /*1180*/  IMAD R3, R3, c[0x0][0x188], RZ ;  /* 0x0000620003037a24 */ /* 0x000fc600078e02ff */
[----:B------:R-:W-:Y:S01]  /*1190*/  IADD3 R21, R7, R2, RZ ;  /* 0x0000000207157210 */ /* 0x000fe20007ffe0ff */
[C---:B------:R-:W-:Y:S02]  /*11a0*/  IMAD R7, R11.reuse, c[0x0][0x19c], R0 ;  /* 0x000067000b077a24 */ /* 0x040fe400078e0200 */
[----:B------:R-:W-:Y:S02]  /*11b0*/  IMAD R0, R8, c[0x0][0x1b0], RZ ;  /* 0x00006c0008007a24 */ /* 0x000fe400078e02ff */
[----:B------:R-:W-:-:S04]  /*11c0*/  IMAD.WIDE.U32 R20, R11, c[0x0][0x198], R20 ;  /* 0x000066000b147a25 */ /* 0x000fc800078e0014 */
[C---:B------:R-:W-:Y:S01]  /*11d0*/  IMAD R10, R18.reuse, c[0x0][0x18c], R3 ;  /* 0x00006300120a7a24 */ /* 0x040fe200078e0203 */
[----:B------:R-:W-:Y:S01]  /*11e0*/  IADD3 R21, R21, R7, RZ ;  /* 0x0000000715157210 */ /* 0x000fe20007ffe0ff */
[----:B------:R-:W-:Y:S02]  /*11f0*/  IMAD R7, R9, c[0x0][0x1b4], R0 ;  /* 0x00006d0009077a24 */ /* 0x000fe400078e0200 */
[----:B------:R-:W-:-:S04]  /*1200*/  IMAD.WIDE.U32 R18, R18, c[0x0][0x188], RZ ;  /* 0x0000620012127a25 */ /* 0x000fc800078e00ff */
[----:B------:R-:W-:-:S04]  /*1210*/  IMAD.WIDE.U32 R20, R9, c[0x0][0x1b0], R20 ;  /* 0x00006c0009147a25 */ /* 0x000fc800078e0014 */
[----:B------:R-:W-:Y:S01]  /*1220*/  IMAD.IADD R10, R19, 0x1, R10 ;  /* 0x00000001130a7824 */ /* 0x000fe200078e020a */
[----:B------:R-:W-:Y:S01]  /*1230*/  IADD3 R7, R21, R7, RZ ;  /* 0x0000000715077210 */ /* 0x000fe20007ffe0ff */
[----:B------:R-:W-:Y:S05]  /*1240*/  BRA `(.L_x_3077) ;  /* 0x0000042000007947 */ /* 0x000fea0003800000 */
.L_x_3076:
        /* <DEDUP_REMOVED lines=15> */
.L_x_3078:
[----:B------:R-:W-:Y:S01]  /*1340*/  IABS R9, c[0x0][0x1c8] ;  /* 0x0000720000097a13 */ /* 0x000fe20000000000 */
[----:B------:R-:W-:Y:S01]  /*1350*/  IMAD.MOV.U32 R14, RZ, RZ, R8 ;  /* 0x000000ffff0e7224 */ /* 0x000fe200078e0008 */
[----:B------:R-:W-:Y:S02]  /*1360*/  MOV R10, RZ ;  /* 0x000000ff000a7202 */ /* 0x000fe40000000f00 */
[----:B------:R-:W1:Y:S01]  /*1370*/  I2F.RP R13, R9 ;  /* 0x00000009000d7306 */ /* 0x000e620000209400 */
[----:B------:R-:W-:-:S07]  /*1380*/  MOV R15, R3 ;  /* 0x00000003000f7202 */ /* 0x000fce0000000f00 */
[----:B-1----:R-:W1:Y:S02]  /*1390*/  MUFU.RCP R11, R13 ;  /* 0x0000000d000b7308 */ /* 0x002e640000001000 */
[----:B-1----:R-:W-:-:S06]  /*13a0*/  IADD3 R11, R11, 0xffffffe, RZ ;  /* 0x0ffffffe0b0b7810 */ /* 0x002fcc0007ffe0ff */
[----:B------:R-:W1:Y:S02]  /*13b0*/  F2I.FTZ.U32.TRUNC.NTZ R11, R11 ;  /* 0x0000000b000b7305 */ /* 0x000e64000021f000 */
[----:B-1----:R-:W-:-:S04]  /*13c0*/  IMAD.MOV R5, RZ, RZ, -R11 ;  /* 0x000000ffff057224 */ /* 0x002fc800078e0a0b */
[----:B------:R-:W-:Y:S01]  /*13d0*/  IMAD R6, R5, R9, RZ ;  /* 0x0000000905067224 */ /* 0x000fe200078e02ff */
[----:B------:R-:W-:-:S03]  /*13e0*/  IABS R5, R26 ;  /* 0x0000001a00057213 */ /* 0x000fc60000000000 */
[----:B------:R-:W-:Y:S01]  /*13f0*/  IMAD.HI.U32 R6, R11, R6, R10 ;  /* 0x000000060b067227 */ /* 0x000fe200078e000a */
[----:B------:R-:W-:-:S05]  /*1400*/  LEA R11, R145, 0xffffffc0, 0x6 ;  /* 0xffffffc0910b7811 */ /* 0x000fca00078e30ff */
[----:B------:R-:W-:-:S04]  /*1410*/  IMAD.HI.U32 R6, R6, R5, RZ ;  /* 0x0000000506067227 */ /* 0x000fc800078e00ff */
[----:B------:R-:W-:Y:S02]  /*1420*/  IMAD.MOV R10, RZ, RZ, -R6 ;  /* 0x000000ffff0a7224 */ /* 0x000fe400078e0a06 */
[----:B------:R-:W-:-:S04]  /*1430*/  IMAD.WIDE.U32 R14, R11, c[0x0][0x198], R14 ;  /* 0x000066000b0e7a25 */ /* 0x000fc800078e000e */
[----:B------:R-:W-:Y:S01]  /*1440*/  IMAD R10, R9, R10, R5 ;  /* 0x0000000a090a7224 */ /* 0x000fe200078e0205 */
[----:B------:R-:W-:-:S04]  /*1450*/  LOP3.LUT R5, R26, c[0x0][0x1c8], RZ, 0x3c, !PT ;  /* 0x000072001a057a12 */ /* 0x000fc800078e3cff */
[----:B------:R-:W-:Y:S02]  /*1460*/  ISETP.GT.U32.AND P1, PT, R9, R10, PT ;  /* 0x0000000a0900720c */ /* 0x000fe40003f24070 */
[----:B------:R-:W-:Y:S02]  /*1470*/  ISETP.GE.AND P2, PT, R5, RZ, PT ;  /* 0x000000ff0500720c */ /* 0x000fe40003f46270 */
[----:B------:R-:W-:-:S09]  /*1480*/  SHF.R.S32.HI R5, RZ, 0x1f, R11 ;  /* 0x0000001fff057819 */ /* 0x000fd2000001140b */
[-C--:B------:R-:W-:Y:S02]  /*1490*/  @!P1 IADD3 R10, R10, -R9.reuse, RZ ;  /* 0x800000090a0a9210 */ /* 0x080fe40007ffe0ff */
[----:B------:R-:W-:Y:S02]  /*14a0*/  @!P1 IADD3 R6, R6, 0x1, RZ ;  /* 0x0000000106069810 */ /* 0x000fe40007ffe0ff */
[----:B------:R-:W-:Y:S01]  /*14b0*/  ISETP.GE.U32.AND P3, PT, R10, R9, PT ;  /* 0x000000090a00720c */ /* 0x000fe20003f66070 */
[----:B------:R-:W-:Y:S01]  /*14c0*/  @P4 IMAD.IADD R10, R2, 0x1, R7 ;  /* 0x00000001020a4824 */ /* 0x000fe200078e0207 */
[----:B------:R-:W-:-:S03]  /*14d0*/  ISETP.NE.AND P1, PT, RZ, c[0x0][0x1c8], PT ;  /* 0x00007200ff007a0c */ /* 0x000fc60003f25270 */
[----:B------:R-:W-:-:S04]  /*14e0*/  @P4 IMAD.WIDE.U32 R18, R10, c[0x0][0x1a0], RZ ;  /* 0x000068000a124a25 */ /* 0x000fc800078e00ff */
[----:B------:R-:W-:-:S04]  /*14f0*/  @P4 IMAD R10, R10, c[0x0][0x1a4], R19 ;  /* 0x000069000a0a4a24 */ /* 0x000fc800078e0213 */
[----:B------:R-:W-:-:S05]  /*1500*/  @P3 IADD3 R6, R6, 0x1, RZ ;  /* 0x0000000106063810 */ /* 0x000fca0007ffe0ff */
[----:B------:R-:W-:Y:S02]  /*1510*/  IMAD.MOV.U32 R9, RZ, RZ, R6 ;  /* 0x000000ffff097224 */ /* 0x000fe400078e0006 */
[----:B------:R-:W-:-:S03]  /*1520*/  IMAD R6, R5, c[0x0][0x198], RZ ;  /* 0x0000660005067a24 */ /* 0x000fc600078e02ff */
[----:B------:R-:W-:Y:S01]  /*1530*/  @!P2 IADD3 R9, -R9, RZ, RZ ;  /* 0x000000ff0909a210 */ /* 0x000fe20007ffe1ff */
[----:B------:R-:W-:Y:S01]  /*1540*/  IMAD R3, R11, c[0x0][0x19c], R6 ;  /* 0x000067000b037a24 */ /* 0x000fe200078e0206 */
[----:B------:R-:W-:-:S04]  /*1550*/  @!P1 LOP3.LUT R9, RZ, c[0x0][0x1c8], RZ, 0x33, !PT ;  /* 0x00007200ff099a12 */ /* 0x000fc800078e33ff */
[----:B------:R-:W-:Y:S02]  /*1560*/  SHF.R.S32.HI R8, RZ, 0x1f, R9 ;  /* 0x0000001fff087819 */ /* 0x000fe40000011409 */
[----:B------:R-:W-:-:S03]  /*1570*/  IADD3 R15, R15, R3, RZ ;  /* 0x000000030f0f7210 */ /* 0x000fc60007ffe0ff */
        /* <DEDUP_REMOVED lines=15> */
.L_x_3077:
[----:B------:R-:W-:Y:S01]  /*1670*/  ISETP.NE.AND P1, PT, R12, -0x1, PT ;  /* 0xffffffff0c00780c */ /* 0x000fe20003f25270 */
[----:B------:R-:W-:Y:S01]  /*1680*/  IMAD.IADD R207, R96, 0x1, -R97 ;  /* 0x0000000160cf7824 */ /* 0x000fe200078e0a61 */
[----:B------:R-:W-:Y:S01]  /*1690*/  SHF.R.S32.HI R95, RZ, 0x1f, R4 ;  /* 0x0000001fff5f7819 */ /* 0x000fe20000011404 */
[----:B------:R-:W-:Y:S01]  /*16a0*/  IMAD R8, R8, c[0x0][0x1b8], RZ ;  /* 0x00006e0008087a24 */ /* 0x000fe200078e02ff */
[----:B------:R-:W-:Y:S02]  /*16b0*/  IADD3 R213, R145, -0x1, RZ ;  /* 0xffffffff91d57810 */ /* 0x000fe40007ffe0ff */
[----:B------:R-:W-:-:S07]  /*16c0*/  LEA.HI R16, R95, R4, RZ, 0x3 ;  /* 0x000000045f107211 */ /* 0x000fce00078f18ff */
[----:B------:R-:W-:Y:S01]  /*16d0*/  @P1 IMAD.WIDE.U32 R2, R12, c[0x0][0x190], RZ ;  /* 0x000064000c021a25 */ /* 0x000fe200078e00ff */
[----:B------:R-:W-:-:S03]  /*16e0*/  @!P1 SHF.R.S32.HI R13, RZ, 0x1f, R212 ;  /* 0x0000001fff0d9819 */ /* 0x000fc600000114d4 */
[----:B------:R-:W-:Y:S01]  /*16f0*/  @P1 IMAD R12, R12, c[0x0][0x194], R3 ;  /* 0x000065000c0c1a24 */ /* 0x000fe200078e0203 */
[----:B------:R-:W-:Y:S01]  /*1700*/  LOP3.LUT R3, R16, 0xfffffff8, RZ, 0xc0, !PT ;  /* 0xfffffff810037812 */ /* 0x000fe200078ec0ff */
[----:B------:R-:W-:Y:S01]  /*1710*/  @!P1 IMAD R13, R13, c[0x0][0x178], RZ ;  /* 0x00005e000d0d9a24 */ /* 0x000fe200078e02ff */
[----:B------:R-:W-:Y:S01]  /*1720*/  SHF.R.S32.HI R16, RZ, 0x3, R16 ;  /* 0x00000003ff107819 */ /* 0x000fe20000011410 */
[----:B------:R-:W-:-:S03]  /*1730*/  @!P1 IMAD.WIDE.U32 R22, R212, c[0x0][0x178], RZ ;  /* 0x00005e00d4169a25 */ /* 0x000fc600078e00ff */
[----:B------:R-:W-:Y:S01]  /*1740*/  SHF.R.S32.HI R17, RZ, 0x1f, R16 ;  /* 0x0000001fff117819 */ /* 0x000fe20000011410 */
[----:B-----5:R-:W-:Y:S01]  /*1750*/  IMAD.IADD R0, R4, 0x1, -R3 ;  /* 0x0000000104007824 */ /* 0x020fe200078e0a03 */
[C---:B------:R-:W-:Y:S01]  /*1760*/  IADD3 R15, R16.reuse, 0x10, RZ ;  /* 0x00000010100f7810 */ /* 0x040fe20007ffe0ff */
[----:B------:R-:W-:Y:S01]  /*1770*/  IMAD.SHL.U32 R14, R16, 0x40, RZ ;  /* 0x00000040100e7824 */ /* 0x000fe200078e00ff */
[----:B------:R-:W-:Y:S01]  /*1780*/  SHF.R.S32.HI R3, RZ, 0x1f, R26 ;  /* 0x0000001fff037819 */ /* 0x000fe2000001141a */
[----:B------:R-:W-:Y:S02]  /*1790*/  @P1 IMAD.MOV.U32 R6, RZ, RZ, R2 ;  /* 0x000000ffff061224 */ /* 0x000fe400078e0002 */
[----:B------:R-:W-:Y:S01]  /*17a0*/  @!P1 IMAD R2, R212, c[0x0][0x17c], R13 ;  /* 0x00005f00d4029a24 */ /* 0x000fe200078e020d */
[----:B------:R-:W-:Y:S01]  /*17b0*/  SHF.L.U32 R13, R0, 0x3, RZ ;  /* 0x00000003000d7819 */ /* 0x000fe200000006ff */
[----:B------:R-:W-:Y:S01]  /*17c0*/  @!P1 IMAD.MOV.U32 R6, RZ, RZ, R22 ;  /* 0x000000ffff069224 */ /* 0x000fe200078e0016 */
[----:B------:R-:W-:Y:S01]  /*17d0*/  LOP3.LUT R14, R14, 0x1c0, RZ, 0xc0, !PT ;  /* 0x000001c00e0e7812 */ /* 0x000fe200078ec0ff */
[----:B------:R-:W-:Y:S01]  /*17e0*/  @!P1 IMAD.IADD R12, R23, 0x1, R2 ;  /* 0x00000001170c9824 */ /* 0x000fe200078e0202 */
[----:B------:R-:W-:Y:S01]  /*17f0*/  IADD3 R18, P2, R13, R18, RZ ;  /* 0x000000120d127210 */ /* 0x000fe20007f5e0ff */
[----:B------:R-:W-:Y:S01]  /*1800*/  IMAD.WIDE R32, R33, 0x40, R16 ;  /* 0x0000004021207825 */ /* 0x000fe200078e0210 */
[----:B------:R-:W-:-:S02]  /*1810*/  LOP3.LUT R2, R14, 0x38, R13, 0xf8, !PT ;  /* 0x000000380e027812 */ /* 0x000fc400078ef80d */
[----:B------:R-:W-:Y:S01]  /*1820*/  IADD3 R20, P3, R13, R20, RZ ;  /* 0x000000140d147210 */ /* 0x000fe20007f7e0ff */
[----:B------:R-:W-:Y:S01]  /*1830*/  IMAD R3, R3, c[0x0][0x1a8], RZ ;  /* 0x00006a0003037a24 */ /* 0x000fe200078e02ff */
[----:B------:R-:W-:Y:S01]  /*1840*/  IADD3 R6, P1, R13, R6, RZ ;  /* 0x000000060d067210 */ /* 0x000fe20007f3e0ff */
[----:B------:R-:W-:Y:S01]  /*1850*/  IMAD R135, R17, c[0x0][0x198], RZ ;  /* 0x0000660011877a24 */ /* 0x000fe200078e02ff */
[----:B------:R-:W-:Y:S01]  /*1860*/  SHF.R.S32.HI R13, RZ, 0x1f, R13 ;  /* 0x0000001fff0d7819 */ /* 0x000fe2000001140d */
[----:B------:R-:W-:Y:S01]  /*1870*/  IMAD R28, R26, c[0x0][0x1ac], R3 ;  /* 0x00006b001a1c7a24 */ /* 0x000fe200078e0203 */
[----:B------:R-:W-:Y:S01]  /*1880*/  SHF.R.U32.HI R215, RZ, 0x3, R14 ;  /* 0x00000003ffd77819 */ /* 0x000fe2000001160e */
[----:B------:R-:W-:Y:S01]  /*1890*/  IMAD R135, R16, c[0x0][0x19c], R135 ;  /* 0x0000670010877a24 */ /* 0x000fe200078e0287 */
[----:B------:R-:W-:Y:S01]  /*18a0*/  LEA.HI R14, R95, R4, RZ, 0x4 ;  /* 0x000000045f0e7211 */ /* 0x000fe200078f20ff */
[C---:B------:R-:W-:Y:S01]  /*18b0*/  IMAD.X R21, R13.reuse, 0x1, R7, P3 ;  /* 0x000000010d157824 */ /* 0x040fe200018e0607 */
[----:B------:R-:W-:Y:S01]  /*18c0*/  LOP3.LUT R215, R2, R215, RZ, 0x3c, !PT ;  /* 0x000000d702d77212 */ /* 0x000fe200078e3cff */
[C---:B------:R-:W-:Y:S01]  /*18d0*/  IMAD.X R7, R13.reuse, 0x1, R12, P1 ;  /* 0x000000010d077824 */ /* 0x040fe200008e060c */
[C---:B------:R-:W-:Y:S01]  /*18e0*/  IADD3 R146, P1, R16.reuse, R11, RZ ;  /* 0x0000000b10927210 */ /* 0x040fe20007f3e0ff */
[----:B------:R-:W-:Y:S01]  /*18f0*/  IMAD.X R19, R13, 0x1, R10, P2 ;  /* 0x000000010d137824 */ /* 0x000fe200010e060a */
[C---:B------:R-:W-:Y:S01]  /*1900*/  IADD3 R13, R16.reuse, 0x20, RZ ;  /* 0x00000020100d7810 */ /* 0x040fe20007ffe0ff */
[----:B------:R-:W-:Y:S01]  /*1910*/  IMAD.WIDE.U32 R20, R16, c[0x0][0x198], R20 ;  /* 0x0000660010147a25 */ /* 0x000fe200078e0014 */
[----:B------:R-:W-:-:S02]  /*1920*/  IADD3.X R5, R17, R5, RZ, P1, !PT ;  /* 0x0000000511057210 */ /* 0x000fc40000ffe4ff */
[-C--:B------:R-:W-:Y:S01]  /*1930*/  ISETP.GE.AND P1, PT, R15, R207.reuse, PT ;  /* 0x000000cf0f00720c */ /* 0x080fe20003f26270 */
[----:B------:R-:W-:Y:S01]  /*1940*/  IMAD.MOV.U32 R134, RZ, RZ, R20 ;  /* 0x000000ffff867224 */ /* 0x000fe200078e0014 */
[-C--:B------:R-:W-:Y:S01]  /*1950*/  ISETP.GE.AND P5, PT, R13, R207.reuse, PT ;  /* 0x000000cf0d00720c */ /* 0x080fe20003fa6270 */
[----:B------:R-:W-:Y:S01]  /*1960*/  IMAD.WIDE.U32 R26, R26, c[0x0][0x1a8], R6 ;  /* 0x00006a001a1a7a25 */ /* 0x000fe200078e0006 */
[C---:B------:R-:W-:Y:S02]  /*1970*/  IADD3 R11, R16.reuse, 0x30, RZ ;  /* 0x00000030100b7810 */ /* 0x040fe40007ffe0ff */
[-C--:B------:R-:W-:Y:S01]  /*1980*/  ISETP.GE.AND P2, PT, R16, R207.reuse, PT ;  /* 0x000000cf1000720c */ /* 0x080fe20003f46270 */
[----:B------:R-:W-:Y:S01]  /*1990*/  IMAD.IADD R135, R21, 0x1, R135 ;  /* 0x0000000115877824 */ /* 0x000fe200078e0287 */
[----:B------:R-:W-:Y:S01]  /*19a0*/  ISETP.GE.AND P4, PT, R11, R207, PT ;  /* 0x000000cf0b00720c */ /* 0x000fe20003f86270 */
[----:B------:R-:W-:Y:S01]  /*19b0*/  IMAD.IADD R29, R27, 0x1, R28 ;  /* 0x000000011b1d7824 */ /* 0x000fe200078e021c */
[-C--:B------:R-:W-:Y:S01]  /*19c0*/  LEA.HI R2, R95, R4.reuse, RZ, 0x6 ;  /* 0x000000045f027211 */ /* 0x080fe200078f30ff */
[----:B------:R-:W-:Y:S01]  /*19d0*/  IMAD.WIDE.U32 R18, R9, c[0x0][0x1b8], R18 ;  /* 0x00006e0009127a25 */ /* 0x000fe200078e0012 */
[----:B------:R-:W-:-:S02]  /*19e0*/  LEA.HI R95, R95, R4, RZ, 0x5 ;  /* 0x000000045f5f7211 */ /* 0x000fc400078f28ff */
[----:B------:R-:W-:Y:S01]  /*19f0*/  @!P1 IADD3 R22, P3, R32, 0x10, RZ ;  /* 0x0000001020169810 */ /* 0x000fe20007f7e0ff */
[----:B------:R-:W-:Y:S01]  /*1a00*/  IMAD.SHL.U32 R2, R2, 0x8, RZ ;  /* 0x0000000802027824 */ /* 0x000fe200078e00ff */
[C---:B------:R-:W-:Y:S01]  /*1a10*/  @!P5 IADD3 R20, P6, R32.reuse, 0x20, RZ ;  /* 0x000000202014d810 */ /* 0x040fe20007fde0ff */
[----:B------:R-:W-:Y:S01]  /*1a20*/  @!P1 IMAD.MOV.U32 R31, RZ, RZ, R29 ;  /* 0x000000ffff1f9224 */ /* 0x000fe200078e001d */
[----:B------:R-:W-:Y:S01]  /*1a30*/  SHF.R.S32.HI R94, RZ, 0x5, R95 ;  /* 0x00000005ff5e7819 */ /* 0x000fe2000001145f */
[--C-:B------:R-:W-:Y:S01]  /*1a40*/  @!P1 IMAD.X R21, RZ, RZ, R33.reuse, P3 ;  /* 0x000000ffff159224 */ /* 0x100fe200018e0621 */
[----:B------:R-:W-:Y:S01]  /*1a50*/  @!P2 MOV R28, R26 ;  /* 0x0000001a001ca202 */ /* 0x000fe20000000f00 */
[----:B------:R-:W-:Y:S01]  /*1a60*/  @!P5 IMAD.X R17, RZ, RZ, R33, P6 ;  /* 0x000000ffff11d224 */ /* 0x000fe200030e0621 */
[----:B------:R-:W-:Y:S01]  /*1a70*/  @!P4 IADD3 R6, P3, R32, 0x30, RZ ;  /* 0x000000302006c810 */ /* 0x000fe20007f7e0ff */
[----:B------:R-:W-:Y:S01]  /*1a80*/  @!P2 IMAD R3, R33, c[0x0][0x190], RZ ;  /* 0x000064002103aa24 */ /* 0x000fe200078e02ff */
[----:B------:R-:W-:Y:S01]  /*1a90*/  LOP3.LUT R215, R215, 0xfffffe00, R2, 0xf8, !PT ;  /* 0xfffffe00d7d77812 */ /* 0x000fe200078ef802 */
[--C-:B------:R-:W-:Y:S01]  /*1aa0*/  @!P5 IMAD.MOV.U32 R25, RZ, RZ, R29.reuse ;  /* 0x000000ffff19d224 */ /* 0x100fe200078e001d */
[----:B------:R-:W-:Y:S01]  /*1ab0*/  @!P4 IADD3.X R7, RZ, R33, RZ, P3, !PT ;  /* 0x00000021ff07c210 */ /* 0x000fe20001ffe4ff */
[----:B------:R-:W-:Y:S01]  /*1ac0*/  @!P4 IMAD.MOV.U32 R27, RZ, RZ, R29 ;  /* 0x000000ffff1bc224 */ /* 0x000fe200078e001d */
[----:B------:R-:W-:Y:S01]  /*1ad0*/  SHF.L.U32 R215, R215, 0x1, RZ ;  /* 0x00000001d7d77819 */ /* 0x000fe200000006ff */
[----:B------:R-:W-:Y:S01]  /*1ae0*/  @!P1 IMAD R21, R21, c[0x0][0x190], RZ ;  /* 0x0000640015159a24 */ /* 0x000fe200078e02ff */
[----:B------:R-:W-:Y:S01]  /*1af0*/  LOP3.LUT R95, R95, 0xffffffe0, RZ, 0xc0, !PT ;  /* 0xffffffe05f5f7812 */ /* 0x000fe200078ec0ff */
[----:B------:R-:W-:-:S02]  /*1b00*/  @!P5 IMAD R17, R17, c[0x0][0x190], RZ ;  /* 0x000064001111da24 */ /* 0x000fc400078e02ff */
[----:B------:R-:W-:Y:S02]  /*1b10*/  @!P5 IMAD.MOV.U32 R24, RZ, RZ, R26 ;  /* 0x000000ffff18d224 */ /* 0x000fe400078e001a */
[C---:B------:R-:W-:Y:S02]  /*1b20*/  @!P2 IMAD R3, R32.reuse, c[0x0][0x194], R3 ;  /* 0x000065002003aa24 */ /* 0x040fe400078e0203 */
[----:B------:R-:W-:-:S04]  /*1b30*/  @!P2 IMAD.WIDE.U32 R28, R32, c[0x0][0x190], R28 ;  /* 0x00006400201caa25 */ /* 0x000fc800078e001c */
[----:B------:R-:W-:Y:S02]  /*1b40*/  @!P1 IMAD R2, R22, c[0x0][0x194], R21 ;  /* 0x0000650016029a24 */ /* 0x000fe400078e0215 */
[C---:B------:R-:W-:Y:S02]  /*1b50*/  @!P5 IMAD R10, R20.reuse, c[0x0][0x194], R17 ;  /* 0x00006500140ada24 */ /* 0x040fe400078e0211 */
[----:B------:R-:W-:Y:S01]  /*1b60*/  @!P5 IMAD.WIDE.U32 R20, R20, c[0x0][0x190], R24 ;  /* 0x000064001414da25 */ /* 0x000fe200078e0018 */
[----:B------:R-:W-:-:S03]  /*1b70*/  @!P2 LEA R24, P3, R28, c[0x0][0x160], 0x1 ;  /* 0x000058001c18aa11 */ /* 0x000fc600078608ff */
[----:B------:R-:W-:Y:S02]  /*1b80*/  @!P2 IMAD.IADD R3, R29, 0x1, R3 ;  /* 0x000000011d03a824 */ /* 0x000fe400078e0203 */
[----:B------:R-:W-:Y:S02]  /*1b90*/  @!P1 IMAD.MOV.U32 R30, RZ, RZ, R26 ;  /* 0x000000ffff1e9224 */ /* 0x000fe400078e001a */
[----:B------:R-:W-:Y:S01]  /*1ba0*/  @!P4 IMAD R7, R7, c[0x0][0x190], RZ ;  /* 0x000064000707ca24 */ /* 0x000fe200078e02ff */
[----:B------:R-:W-:Y:S01]  /*1bb0*/  @!P2 LEA.HI.X R25, R28, c[0x0][0x164], R3, 0x1, P3 ;  /* 0x000059001c19aa11 */ /* 0x000fe200018f0c03 */
[----:B------:R-:W-:Y:S01]  /*1bc0*/  IMAD.SHL.U32 R3, R213, 0x40, RZ ;  /* 0x00000040d5037824 */ /* 0x000fe200078e00ff */
[----:B------:R-:W-:Y:S01]  /*1bd0*/  @!P5 LEA R28, P3, R20, c[0x0][0x160], 0x1 ;  /* 0x00005800141cda11 */ /* 0x000fe200078608ff */
[----:B------:R-:W-:Y:S02]  /*1be0*/  @!P1 IMAD.WIDE.U32 R22, R22, c[0x0][0x190], R30 ;  /* 0x0000640016169a25 */ /* 0x000fe400078e001e */
[----:B------:R-:W-:Y:S01]  /*1bf0*/  @!PT LDS RZ, [RZ] ;  /* 0x00000000fffff984 */ /* 0x000fe20000000800 */
[----:B------:R-:W-:Y:S01]  /*1c00*/  @!PT LDS RZ, [RZ] ;  /* 0x00000000fffff984 */ /* 0x000fe20000000800 */
[----:B------:R-:W-:Y:S01]  /*1c10*/  @!PT LDS RZ, [RZ] ;  /* 0x00000000fffff984 */ /* 0x000fe20000000800 */
[----:B------:R1:W-:Y:S02]  /*1c20*/  @!P2 LDGSTS.E.BYPASS.LTC128B.128 [R215], [R24.64] ;  /* 0x0000000018d7afae */ /* 0x0003e4000b901d44 */
[----:B------:R-:W-:Y:S01]  /*1c30*/  @!P4 IMAD R7, R6, c[0x0][0x194], R7 ;  /* 0x000065000607ca24 */ /* 0x000fe200078e0207 */
[----:B------:R-:W-:Y:S01]  /*1c40*/  @!P1 LEA R30, P6, R22, c[0x0][0x160], 0x1 ;  /* 0x00005800161e9a11 */ /* 0x000fe200078c08ff */
[----:B------:R-:W-:Y:S01]  /*1c50*/  @!P4 IMAD.WIDE.U32 R26, R6, c[0x0][0x190], R26 ;  /* 0x00006400061aca25 */ /* 0x000fe200078e001a */
[----:B------:R1:W-:Y:S03]  /*1c60*/  @!P2 LDGSTS.E.BYPASS.LTC128B.128 [R215+0x2000], [R24.64+0x80] ;  /* 0x0200008018d7afae */ /* 0x0003e6000b901d44 */
[----:B------:R-:W-:Y:S01]  /*1c70*/  @!P5 IMAD.IADD R10, R21, 0x1, R10 ;  /* 0x00000001150ad824 */ /* 0x000fe200078e020a */
[----:B------:R1:W-:Y:S01]  /*1c80*/  @!P2 LDGSTS.E.BYPASS.LTC128B.128 [R215+0x4000], [R24.64+0x100] ;  /* 0x0400010018d7afae */ /* 0x0003e2000b901d44 */
[----:B------:R-:W-:-:S02]  /*1c90*/  IMAD.IADD R6, R92, 0x1, -R3 ;  /* 0x000000015c067824 */ /* 0x000fc400078e0a03 */
[----:B------:R-:W-:Y:S01]  /*1ca0*/  @!P1 IMAD.IADD R2, R23, 0x1, R2 ;  /* 0x0000000117029824 */ /* 0x000fe200078e0202 */
[----:B------:R-:W-:Y:S01]  /*1cb0*/  @!P5 LEA.HI.X R29, R20, c[0x0][0x164], R10, 0x1, P3 ;  /* 0x00005900141dda11 */ /* 0x000fe200018f0c0a */
[----:B------:R-:W-:Y:S01]  /*1cc0*/  @!P4 IMAD.IADD R7, R27, 0x1, R7 ;  /* 0x000000011b07c824 */ /* 0x000fe200078e0207 */
[----:B------:R-:W-:Y:S01]  /*1cd0*/  ISETP.GE.AND P3, PT, R15, R6, PT ;  /* 0x000000060f00720c */ /* 0x000fe20003f66270 */
[----:B------:R-:W-:Y:S01]  /*1ce0*/  IMAD.MOV.U32 R10, RZ, RZ, c[0x0][0x19c] ;  /* 0x00006700ff0a7624 */ /* 0x000fe200078e00ff */
[----:B------:R-:W-:Y:S01]  /*1cf0*/  @!P1 LEA.HI.X R31, R22, c[0x0][0x164], R2, 0x1, P6 ;  /* 0x00005900161f9a11 */ /* 0x000fe200030f0c02 */
[----:B------:R-:W-:Y:S01]  /*1d00*/  IMAD.MOV.U32 R2, RZ, RZ, c[0x0][0x198] ;  /* 0x00006600ff027624 */ /* 0x000fe200078e00ff */
[C---:B------:R-:W-:Y:S01]  /*1d10*/  @!P4 LEA R20, P6, R26.reuse, c[0x0][0x160], 0x1 ;  /* 0x000058001a14ca11 */ /* 0x040fe200078c08ff */
[----:B------:R-:W-:Y:S02]  /*1d20*/  IMAD R5, R5, c[0x0][0x1a0], RZ ;  /* 0x0000680005057a24 */ /* 0x000fe400078e02ff */
[----:B------:R2:W-:Y:S01]  /*1d30*/  @!P1 LDGSTS.E.BYPASS.LTC128B.128 [R215+0x800], [R30.64] ;  /* 0x008000001ed79fae */ /* 0x0005e2000b901d44 */
[----:B------:R-:W-:-:S02]  /*1d40*/  @!P4 LEA.HI.X R21, R26, c[0x0][0x164], R7, 0x1, P6 ;  /* 0x000059001a15ca11 */ /* 0x000fc400030f0c07 */
[----:B------:R-:W-:Y:S01]  /*1d50*/  ISETP.GE.AND P6, PT, R16, R6, PT ;  /* 0x000000061000720c */ /* 0x000fe20003fc6270 */
[----:B------:R2:W-:Y:S02]  /*1d60*/  @!P1 LDGSTS.E.BYPASS.LTC128B.128 [R215+0x2800], [R30.64+0x80] ;  /* 0x028000801ed79fae */ /* 0x0005e4000b901d44 */
[C---:B------:R-:W-:Y:S02]  /*1d70*/  @!P3 LEA R12, P2, R2.reuse, R134, 0x4 ;  /* 0x00000086020cb211 */ /* 0x040fe400078420ff */
[----:B------:R2:W-:Y:S01]  /*1d80*/  @!P1 LDGSTS.E.BYPASS.LTC128B.128 [R215+0x4800], [R30.64+0x100] ;  /* 0x048001001ed79fae */ /* 0x0005e2000b901d44 */
[----:B------:R-:W-:Y:S02]  /*1d90*/  ISETP.GE.AND P1, PT, R13, R6, PT ;  /* 0x000000060d00720c */ /* 0x000fe40003f26270 */
[----:B------:R-:W-:Y:S01]  /*1da0*/  @!P3 LEA.HI.X R7, R2, R135, R10, 0x4, P2 ;  /* 0x000000870207b211 */ /* 0x000fe200010f240a */
[----:B------:R2:W-:Y:S01]  /*1db0*/  @!P5 LDGSTS.E.BYPASS.LTC128B.128 [R215+0x1000], [R28.64] ;  /* 0x010000001cd7dfae */ /* 0x0005e2000b901d44 */
[----:B------:R-:W-:Y:S01]  /*1dc0*/  @!P3 LEA R22, P2, R12, c[0x0][0x168], 0x1 ;  /* 0x00005a000c16ba11 */ /* 0x000fe200078408ff */
[----:B-1----:R-:W-:-:S02]  /*1dd0*/  IMAD.WIDE.U32 R24, R2, 0x20, RZ ;  /* 0x0000002002187825 */ /* 0x002fc400078e00ff */
[----:B------:R2:W-:Y:S01]  /*1de0*/  @!P5 LDGSTS.E.BYPASS.LTC128B.128 [R215+0x3000], [R28.64+0x80] ;  /* 0x030000801cd7dfae */ /* 0x0005e2000b901d44 */
[----:B------:R-:W-:Y:S01]  /*1df0*/  @!P3 LEA.HI.X R23, R12, c[0x0][0x16c], R7, 0x1, P2 ;  /* 0x00005b000c17ba11 */ /* 0x000fe200010f0c07 */
[----:B------:R-:W-:Y:S02]  /*1e00*/  IMAD.SHL.U32 R12, R10, 0x20, RZ ;  /* 0x000000200a0c7824 */ /* 0x000fe400078e00ff */
[----:B------:R2:W-:Y:S01]  /*1e10*/  @!P5 LDGSTS.E.BYPASS.LTC128B.128 [R215+0x5000], [R28.64+0x100] ;  /* 0x050001001cd7dfae */ /* 0x0005e2000b901d44 */
[C---:B------:R-:W-:Y:S02]  /*1e20*/  @!P6 LEA R26, P5, R134.reuse, c[0x0][0x168], 0x1 ;  /* 0x00005a00861aea11 */ /* 0x040fe400078a08ff */
[C---:B------:R-:W-:Y:S01]  /*1e30*/  @!P1 IADD3 R7, P2, R134.reuse, R24, RZ ;  /* 0x0000001886079210 */ /* 0x040fe20007f5e0ff */
[----:B------:R1:W-:Y:S01]  /*1e40*/  @!P4 LDGSTS.E.BYPASS.LTC128B.128 [R215+0x1800], [R20.64] ;  /* 0x0180000014d7cfae */ /* 0x0003e2000b901d44 */
[----:B------:R-:W-:Y:S02]  /*1e50*/  @!P6 LEA.HI.X R27, R134, c[0x0][0x16c], R135, 0x1, P5 ;  /* 0x00005b00861bea11 */ /* 0x000fe400028f0c87 */
[----:B------:R-:W-:Y:S01]  /*1e60*/  @!P1 IADD3.X R12, R135, R25, R12, P2, !PT ;  /* 0x00000019870c9210 */ /* 0x000fe200017fe40c */
[----:B------:R1:W-:Y:S01]  /*1e70*/  @!P4 LDGSTS.E.BYPASS.LTC128B.128 [R215+0x3800], [R20.64+0x80] ;  /* 0x0380008014d7cfae */ /* 0x0003e2000b901d44 */
[----:B------:R-:W-:-:S02]  /*1e80*/  @!P1 LEA R24, P2, R7, c[0x0][0x168], 0x1 ;  /* 0x00005a0007189a11 */ /* 0x000fc400078408ff */
[-C--:B------:R-:W-:Y:S01]  /*1e90*/  ISETP.GE.AND P5, PT, R15, R6.reuse, PT ;  /* 0x000000060f00720c */ /* 0x080fe20003fa6270 */
[----:B------:R1:W-:Y:S01]  /*1ea0*/  @!P4 LDGSTS.E.BYPASS.LTC128B.128 [R215+0x5800], [R20.64+0x100] ;  /* 0x0580010014d7cfae */ /* 0x0003e2000b901d44 */
[----:B------:R-:W-:Y:S02]  /*1eb0*/  @!P1 LEA.HI.X R25, R7, c[0x0][0x16c], R12, 0x1, P2 ;  /* 0x00005b0007199a11 */ /* 0x000fe400010f0c0c */
[----:B------:R-:W-:Y:S01]  /*1ec0*/  SHF.R.S32.HI R7, RZ, 0x4, R14 ;  /* 0x00000004ff077819 */ /* 0x000fe2000001140e */
[----:B------:R3:W-:Y:S01]  /*1ed0*/  @!P6 LDGSTS.E.BYPASS.LTC128B.128 [R215+0x6000], [R26.64] ;  /* 0x060000001ad7efae */ /* 0x0007e2000b901d44 */
[-C--:B------:R-:W-:Y:S02]  /*1ee0*/  ISETP.GE.AND P2, PT, R11, R6.reuse, PT ;  /* 0x000000060b00720c */ /* 0x080fe40003f46270 */
[----:B------:R-:W-:Y:S01]  /*1ef0*/  LEA.HI R12, R7, R7, RZ, 0x1 ;  /* 0x00000007070c7211 */ /* 0x000fe200078f08ff */
[----:B------:R3:W-:Y:S01]  /*1f00*/  @!P6 LDGSTS.E.BYPASS.LTC128B.128 [R215+0x8000], [R26.64+0x80] ;  /* 0x080000801ad7efae */ /* 0x0007e2000b901d44 */
[----:B------:R-:W-:-:S02]  /*1f10*/  ISETP.GE.AND P4, PT, R13, R6, PT ;  /* 0x000000060d00720c */ /* 0x000fc40003f86270 */
[----:B------:R-:W-:Y:S01]  /*1f20*/  LOP3.LUT R12, R12, 0xfffffffe, RZ, 0xc0, !PT ;  /* 0xfffffffe0c0c7812 */ /* 0x000fe200078ec0ff */
[----:B------:R3:W-:Y:S01]  /*1f30*/  @!P6 LDGSTS.E.BYPASS.LTC128B.128 [R215+0xa000], [R26.64+0x100] ;  /* 0x0a0001001ad7efae */ /* 0x0007e2000b901d44 */
[----:B------:R-:W-:-:S03]  /*1f40*/  ISETP.GE.AND P6, PT, R16, R6, PT ;  /* 0x000000061000720c */ /* 0x000fc60003fc6270 */
[----:B------:R4:W-:Y:S02]  /*1f50*/  @!P3 LDGSTS.E.BYPASS.LTC128B.128 [R215+0x6800], [R22.64] ;  /* 0x0680000016d7bfae */ /* 0x0009e4000b901d44 */
[----:B------:R-:W-:Y:S02]  /*1f60*/  @!P2 IMAD R13, R10, 0x30, RZ ;  /* 0x000000300a0da824 */ /* 0x000fe400078e02ff */
[----:B------:R4:W-:Y:S04]  /*1f70*/  @!P3 LDGSTS.E.BYPASS.LTC128B.128 [R215+0x8800], [R22.64+0x80] ;  /* 0x0880008016d7bfae */ /* 0x0009e8000b901d44 */
[----:B------:R4:W-:Y:S01]  /*1f80*/  @!P3 LDGSTS.E.BYPASS.LTC128B.128 [R215+0xa800], [R22.64+0x100] ;  /* 0x0a80010016d7bfae */ /* 0x0009e2000b901d44 */
[----:B------:R-:W-:Y:S02]  /*1f90*/  ISETP.GE.AND P3, PT, R11, R6, PT ;  /* 0x000000060b00720c */ /* 0x000fe40003f66270 */
[----:B------:R-:W-:Y:S01]  /*1fa0*/  IADD3 R6, R7, -R12, RZ ;  /* 0x8000000c07067210 */ /* 0x000fe20007ffe0ff */
[----:B------:R-:W-:Y:S01]  /*1fb0*/  IMAD.SHL.U32 R12, R0, 0x40, RZ ;  /* 0x00000040000c7824 */ /* 0x000fe200078e00ff */
[----:B------:R3:W-:Y:S01]  /*1fc0*/  @!P1 LDGSTS.E.BYPASS.LTC128B.128 [R215+0x7000], [R24.64] ;  /* 0x0700000018d79fae */ /* 0x0007e2000b901d44 */
[----:B------:R-:W-:Y:S01]  /*1fd0*/  IMAD R7, R9, c[0x0][0x1bc], R8 ;  /* 0x00006f0009077a24 */ /* 0x000fe200078e0208 */
[----:B------:R-:W-:Y:S01]  /*1fe0*/  LOP3.LUT R11, R14, 0xfffffff0, RZ, 0xc0, !PT ;  /* 0xfffffff00e0b7812 */ /* 0x000fe200078ec0ff */
[----:B------:R-:W-:Y:S01]  /*1ff0*/  IMAD.SHL.U32 R9, R16, 0x8, RZ ;  /* 0x0000000810097824 */ /* 0x000fe200078e00ff */
[----:B------:R-:W-:Y:S01]  /*2000*/  LOP3.LUT R12, R12, 0x1c0, RZ, 0xc0, !PT ;  /* 0x000001c00c0c7812 */ /* 0x000fe200078ec0ff */
[----:B------:R-:W-:Y:S01]  /*2010*/  @!P2 IMAD.WIDE.U32 R16, R2, 0x30, R134 ;  /* 0x000000300210a825 */ /* 0x000fe200078e0086 */
[----:B------:R3:W-:Y:S02]  /*2020*/  @!P1 LDGSTS.E.BYPASS.LTC128B.128 [R215+0x9000], [R24.64+0x80] ;  /* 0x0900008018d79fae */ /* 0x0007e4000b901d44 */
[----:B------:R-:W-:Y:S01]  /*2030*/  LOP3.LUT R10, R12, 0x8, R9, 0xf8, !PT ;  /* 0x000000080c0a7812 */ /* 0x000fe200078ef809 */
[----:B------:R-:W-:Y:S01]  /*2040*/  IMAD.IADD R11, R4, 0x1, -R11 ;  /* 0x00000001040b7824 */ /* 0x000fe200078e0a0b */
[----:B------:R3:W-:Y:S01]  /*2050*/  @!P1 LDGSTS.E.BYPASS.LTC128B.128 [R215+0xb000], [R24.64+0x100] ;  /* 0x0b00010018d79fae */ /* 0x0007e2000b901d44 */
[----:B------:R-:W-:Y:S01]  /*2060*/  SHF.R.U32.HI R9, RZ, 0x3, R12 ;  /* 0x00000003ff097819 */ /* 0x000fe2000001160c */
[----:B------:R-:W-:Y:S01]  /*2070*/  IMAD.IADD R19, R19, 0x1, R7 ;  /* 0x0000000113137824 */ /* 0x000fe200078e0207 */
[----:B------:R-:W-:-:S02]  /*2080*/  @!P2 IADD3 R12, R17, R13, RZ ;  /* 0x0000000d110ca210 */ /* 0x000fc40007ffe0ff */
[C---:B-1----:R-:W-:Y:S02]  /*2090*/  @!P2 LEA R20, P1, R16.reuse, c[0x0][0x168], 0x1 ;  /* 0x00005a001014aa11 */ /* 0x042fe400078208ff */
[----:B------:R-:W-:Y:S02]  /*20a0*/  SHF.R.S32.HI R8, RZ, 0x1f, R11 ;  /* 0x0000001fff087819 */ /* 0x000fe4000001140b */
[----:B------:R-:W-:Y:S02]  /*20b0*/  @!P2 LEA.HI.X R21, R16, c[0x0][0x16c], R12, 0x1, P1 ;  /* 0x00005b001015aa11 */ /* 0x000fe400008f0c0c */
[----:B------:R-:W-:Y:S02]  /*20c0*/  LEA.HI R8, R8, R11, RZ, 0x3 ;  /* 0x0000000b08087211 */ /* 0x000fe400078f18ff */
[----:B------:R-:W-:Y:S01]  /*20d0*/  LOP3.LUT R9, R10, R9, RZ, 0x3c, !PT ;  /* 0x000000090a097212 */ /* 0x000fe200078e3cff */
[----:B------:R4:W-:Y:S01]  /*20e0*/  @!P2 LDGSTS.E.BYPASS.LTC128B.128 [R215+0x7800], [R20.64] ;  /* 0x0780000014d7afae */ /* 0x0009e2000b901d44 */
[C---:B------:R-:W-:Y:S01]  /*20f0*/  LOP3.LUT R14, R8.reuse, 0xfffffff8, RZ, 0xc0, !PT ;  /* 0xfffffff8080e7812 */ /* 0x040fe200078ec0ff */
[----:B------:R-:W-:-:S02]  /*2100*/  IMAD.SHL.U32 R93, R8, 0x40, RZ ;  /* 0x00000040085d7824 */ /* 0x000fc400078e00ff */
[----:B------:R4:W-:Y:S01]  /*2110*/  @!P2 LDGSTS.E.BYPASS.LTC128B.128 [R215+0x9800], [R20.64+0x80] ;  /* 0x0980008014d7afae */ /* 0x0009e2000b901d44 */
[----:B------:R-:W-:Y:S02]  /*2120*/  IMAD R205, R6, 0x200, R9 ;  /* 0x0000020006cd7824 */ /* 0x000fe400078e0209 */
[----:B------:R-:W-:Y:S01]  /*2130*/  IMAD.IADD R7, R11, 0x1, -R14 ;  /* 0x000000010b077824 */ /* 0x000fe200078e0a0e */
[----:B------:R4:W-:Y:S01]  /*2140*/  @!P2 LDGSTS.E.BYPASS.LTC128B.128 [R215+0xb800], [R20.64+0x100] ;  /* 0x0b80010014d7afae */ /* 0x0009e2000b901d44 */
[C---:B------:R-:W-:Y:S01]  /*2150*/  IMAD R11, R146.reuse, c[0x0][0x1a4], R5 ;  /* 0x00006900920b7a24 */ /* 0x040fe200078e0205 */
[----:B------:R-:W-:Y:S01]  /*2160*/  LOP3.LUT R93, R93, 0xfffffe00, RZ, 0xc0, !PT ;  /* 0xfffffe005d5d7812 */ /* 0x000fe200078ec0ff */
[----:B------:R-:W-:Y:S01]  /*2170*/  IMAD.WIDE.U32 R146, R146, c[0x0][0x1a0], R18 ;  /* 0x0000680092927a25 */ /* 0x000fe200078e0012 */
[----:B------:R-:W0:Y:S03]  /*2180*/  LDGDEPBAR ;  /* 0x00000000000079af */ /* 0x000e260000000000 */
[----:B------:R-:W-:Y:S01]  /*2190*/  IMAD.SHL.U32 R5, R7, 0x40, RZ ;  /* 0x0000004007057824 */ /* 0x000fe200078e00ff */
[----:B------:R-:W-:Y:S01]  /*21a0*/  LEA R210, P1, R146, c[0x0][0x170], 0x1 ;  /* 0x00005c0092d27a11 */ /* 0x000fe200078208ff */
[----:B------:R-:W-:Y:S01]  /*21b0*/  IMAD.IADD R144, R147, 0x1, R11 ;  /* 0x0000000193907824 */ /* 0x000fe200078e020b */
[----:B------:R-:W-:Y:S01]  /*21c0*/  @!P4 MOV R11, c[0x0][0x1a0] ;  /* 0x00006800000bca02 */ /* 0x000fe20000000f00 */
[----:B------:R-:W-:Y:S01]  /*21d0*/  IMAD.SHL.U32 R9, R6, 0x8, RZ ;  /* 0x0000000806097824 */ /* 0x000fe200078e00ff */
[----:B------:R-:W-:Y:S01]  /*21e0*/  LOP3.LUT R6, R5, 0x1c0, RZ, 0xc0, !PT ;  /* 0x000001c005067812 */ /* 0x000fe200078ec0ff */
[----:B------:R-:W-:Y:S01]  /*21f0*/  @!P3 IMAD.MOV.U32 R18, RZ, RZ, c[0x0][0x1a0] ;  /* 0x00006800ff12b624 */ /* 0x000fe200078e00ff */
[----:B------:R-:W-:Y:S01]  /*2200*/  MOV R5, 0x20 ;  /* 0x0000002000057802 */ /* 0x000fe20000000f00 */
[----:B------:R-:W-:Y:S01]  /*2210*/  @!P4 IMAD.MOV.U32 R10, RZ, RZ, c[0x0][0x1a4] ;  /* 0x00006900ff0ac624 */ /* 0x000fe200078e00ff */
[----:B------:R-:W-:Y:S01]  /*2220*/  LEA.HI.X R209, R146, c[0x0][0x174], R144, 0x1, P1 ;  /* 0x00005d0092d17a11 */ /* 0x000fe200008f0c90 */
[----:B------:R-:W-:Y:S01]  /*2230*/  IMAD.SHL.U32 R205, R205, 0x2, RZ ;  /* 0x00000002cdcd7824 */ /* 0x000fe200078e00ff */
[----:B------:R-:W-:Y:S01]  /*2240*/  LOP3.LUT R9, R6, 0x8, R9, 0xf8, !PT ;  /* 0x0000000806097812 */ /* 0x000fe200078ef809 */
[----:B------:R-:W-:Y:S01]  /*2250*/  IMAD.WIDE.U32 R14, R5, c[0x0][0x1a0], RZ ;  /* 0x00006800050e7a25 */ /* 0x000fe200078e00ff */
[----:B------:R-:W-:-:S02]  /*2260*/  SHF.R.U32.HI R6, RZ, 0x3, R6 ;  /* 0x00000003ff067819 */ /* 0x000fc40000011606 */
[----:B------:R-:W-:Y:S01]  /*2270*/  IADD3 R203, R205, 0x6020, RZ ;  /* 0x00006020cdcb7810 */ /* 0x000fe20007ffe0ff */
[----:B------:R-:W-:Y:S01]  /*2280*/  @!P3 IMAD.MOV.U32 R211, RZ, RZ, R209 ;  /* 0x000000ffffd3b224 */ /* 0x000fe200078e00d1 */
[----:B------:R-:W-:Y:S01]  /*2290*/  @!P5 IADD3 R16, P2, R210, R14, RZ ;  /* 0x0000000ed210d210 */ /* 0x000fe20007f5e0ff */
[----:B------:R-:W-:Y:S01]  /*22a0*/  IMAD R12, R5, c[0x0][0x1a4], RZ ;  /* 0x00006900050c7a24 */ /* 0x000fe200078e02ff */
[----:B------:R-:W-:Y:S01]  /*22b0*/  @!P4 LEA R14, P1, R11, R210, 0x6 ;  /* 0x000000d20b0ec211 */ /* 0x000fe200078230ff */
[----:B------:R-:W-:Y:S01]  /*22c0*/  @!P3 IMAD.WIDE.U32 R18, R18, 0x60, R210 ;  /* 0x000000601212b825 */ /* 0x000fe200078e00d2 */
[----:B------:R-:W-:-:S04]  /*22d0*/  DEPBAR.LE SB0, 0x0 ;  /* 0x000080000000791a */ /* 0x000fc80000000000 */
[----:B------:R-:W-:Y:S01]  /*22e0*/  BAR.SYNC.DEFER_BLOCKING 0x0 ;  /* 0x0000000000007b1d */ /* 0x000fe20000010000 */
[----:B------:R-:W-:Y:S01]  /*22f0*/  @!P6 MOV R211, R209 ;  /* 0x000000d100d3e202 */ /* 0x000fe20000000f00 */
[----:B------:R-:W-:Y:S01]  /*2300*/  @!P3 IMAD.MOV.U32 R8, RZ, RZ, R18 ;  /* 0x000000ffff08b224 */ /* 0x000fe200078e0012 */
[----:B------:R-:W-:Y:S01]  /*2310*/  LOP3.LUT R6, R9, R6, RZ, 0x3c, !PT ;  /* 0x0000000609067212 */ /* 0x000fe200078e3cff */
[----:B------:R-:W-:Y:S01]  /*2320*/  @!P3 IMAD.MOV.U32 R9, RZ, RZ, c[0x0][0x1a4] ;  /* 0x00006900ff09b624 */ /* 0x000fe200078e00ff */
[----:B------:R-:W-:Y:S02]  /*2330*/  @!P5 IADD3.X R17, R209, R15, R12, P2, !PT ;  /* 0x0000000fd111d210 */ /* 0x000fe400017fe40c */
[----:B------:R-:W-:Y:S01]  /*2340*/  @!P4 LEA.HI.X R15, R11, R209, R10, 0x6, P1 ;  /* 0x000000d10b0fc211 */ /* 0x000fe200008f340a */
[----:B------:R-:W-:Y:S01]  /*2350*/  IMAD R11, R94, 0x400, R93 ;  /* 0x000004005e0b7824 */ /* 0x000fe200078e025d */
[----:B------:R-:W-:Y:S01]  /*2360*/  R2P PR, R7, 0x6 ;  /* 0x0000000607007804 */ /* 0x000fe20000000000 */
[----:B------:R-:W-:Y:S01]  /*2370*/  @!P3 IMAD R9, R9, 0x60, RZ ;  /* 0x000000600909b824 */ /* 0x000fe200078e02ff */
[----:B------:R-:W-:Y:S01]  /*2380*/  MOV R7, 0x10 ;  /* 0x0000001000077802 */ /* 0x000fe20000000f00 */
[C---:B------:R-:W-:Y:S01]  /*2390*/  IMAD.IADD R206, R6.reuse, 0x1, R11 ;  /* 0x0000000106ce7824 */ /* 0x040fe200078e020b */
[----:B------:R-:W-:Y:S01]  /*23a0*/  LOP3.LUT R200, R6, R93, RZ, 0xfc, !PT ;  /* 0x0000005d06c87212 */ /* 0x000fe200078efcff */
[----:B------:R-:W-:Y:S01]  /*23b0*/  @!P3 IMAD.IADD R9, R19, 0x1, R9 ;  /* 0x000000011309b824 */ /* 0x000fe200078e0209 */
[----:B------:R-:W-:Y:S01]  /*23c0*/  SEL R5, R5, 0xffffffe0, !P2 ;  /* 0xffffffe005057807 */ /* 0x000fe20005000000 */
[----:B------:R-:W-:Y:S01]  /*23d0*/  IMAD.SHL.U32 R206, R206, 0x2, RZ ;  /* 0x00000002cece7824 */ /* 0x000fe200078e00ff */
[----:B------:R-:W-:Y:S01]  /*23e0*/  SEL R7, R7, 0xfffffff0, !P1 ;  /* 0xfffffff007077807 */ /* 0x000fe20004800000 */
[----:B------:R-:W-:Y:S01]  /*23f0*/  IMAD R94, R94, 0x10, R97 ;  /* 0x000000105e5e7824 */ /* 0x000fe200078e0261 */
[----:B------:R-:W-:Y:S01]  /*2400*/  R2P PR, R0, 0x6 ;  /* 0x0000000600007804 */ /* 0x000fe20000000000 */
[--C-:B------:R-:W-:Y:S01]  /*2410*/  IMAD R202, R5, 0x2, R206.reuse ;  /* 0x0000000205ca7824 */ /* 0x100fe200078e02ce */
[----:B------:R-:W-:Y:S01]  /*2420*/  IADD3 R0, R205, 0x6000, RZ ;  /* 0x00006000cd007810 */ /* 0x000fe20007ffe0ff */
[----:B------:R-:W-:Y:S01]  /*2430*/  IMAD R204, R7, 0x2, R206 ;  /* 0x0000000207cc7824 */ /* 0x000fe200078e02ce */
[----:B------:R-:W-:Y:S04]  /*2440*/  @P6 STS.128 [R215+0xc000], RZ ;  /* 0x00c000ffd7006388 */ /* 0x000fe80000000c00 */
[----:B------:R-:W-:Y:S01]  /*2450*/  LEA R201, R5, R204, 0x1 ;  /* 0x000000cc05c97211 */ /* 0x000fe200078e08ff */
[----:B------:R-:W-:Y:S04]  /*2460*/  @P6 STS.128 [R215+0xe000], RZ ;  /* 0x00e000ffd7006388 */ /* 0x000fe80000000c00 */
[----:B------:R-:W-:Y:S01]  /*2470*/  @P6 STS.128 [R215+0x10000], RZ ;  /* 0x010000ffd7006388 */ /* 0x000fe20000000c00 */
[----:B------:R-:W-:Y:S01]  /*2480*/  @P1 IADD3 R203, R0, -0x20, RZ ;  /* 0xffffffe000cb1810 */ /* 0x000fe20007ffe0ff */
[----:B------:R-:W-:-:S02]  /*2490*/  IMAD.MOV.U32 R0, RZ, RZ, 0x40 ;  /* 0x00000040ff007424 */ /* 0x000fc400078e00ff */
[----:B------:R-:W-:Y:S01]  /*24a0*/  @!PT LDS RZ, [RZ] ;  /* 0x00000000fffff984 */ /* 0x000fe20000000800 */
[----:B------:R-:W-:Y:S01]  /*24b0*/  @!PT LDS RZ, [RZ] ;  /* 0x00000000fffff984 */ /* 0x000fe20000000800 */
[----:B------:R-:W-:Y:S01]  /*24c0*/  @!PT LDS RZ, [RZ] ;  /* 0x00000000fffff984 */ /* 0x000fe20000000800 */
[----:B------:R1:W-:Y:S01]  /*24d0*/  @!P6 LDGSTS.E.BYPASS.LTC128B.128 [R215+0xc000], [R210.64] ;  /* 0x0c000000d2d7efae */ /* 0x0003e2000b901d44 */
[----:B------:R-:W-:Y:S02]  /*24e0*/  IADD3 R195, R203, 0x800, RZ ;  /* 0x00000800cbc37810 */ /* 0x000fe40007ffe0ff */
[----:B------:R-:W-:Y:S01]  /*24f0*/  SEL R0, R0, 0xffffffc0, !P2 ;  /* 0xffffffc000007807 */ /* 0x000fe20005000000 */
[----:B------:R1:W-:Y:S01]  /*2500*/  @!P6 LDGSTS.E.BYPASS.LTC128B.128 [R215+0xe000], [R210.64+0x80] ;  /* 0x0e000080d2d7efae */ /* 0x0003e2000b901d44 */
[----:B------:R-:W-:Y:S02]  /*2510*/  ISETP.GT.AND P2, PT, R213, R208, PT ;  /* 0x000000d0d500720c */ /* 0x000fe40003f44270 */
[----:B------:R-:W-:Y:S01]  /*2520*/  IADD3 R194, R203, 0x1000, RZ ;  /* 0x00001000cbc27810 */ /* 0x000fe20007ffe0ff */
[----:B------:R1:W-:Y:S01]  /*2530*/  @!P6 LDGSTS.E.BYPASS.LTC128B.128 [R215+0x10000], [R210.64+0x100] ;  /* 0x10000100d2d7efae */ /* 0x0003e2000b901d44 */
[----:B------:R-:W-:Y:S01]  /*2540*/  IMAD.IADD R199, R205, 0x1, R0 ;  /* 0x00000001cdc77824 */ /* 0x000fe200078e0200 */
[C---:B------:R-:W-:Y:S01]  /*2550*/  IADD3 R193, R203.reuse, 0x1800, RZ ;  /* 0x00001800cbc17810 */ /* 0x040fe20007ffe0ff */
[----:B------:R-:W-:Y:S01]  /*2560*/  IMAD.IADD R192, R0, 0x1, R203 ;  /* 0x0000000100c07824 */ /* 0x000fe200078e02cb */
[----:B------:R-:W-:Y:S01]  /*2570*/  @P5 STS.128 [R215+0xc800], RZ ;  /* 0x00c800ffd7005388 */ /* 0x000fe20000000c00 */
[----:B------:R-:W-:Y:S01]  /*2580*/  IMAD.IADD R0, R4, 0x1, -R95 ;  /* 0x0000000104007824 */ /* 0x000fe200078e0a5f */
[----:B------:R-:W-:-:S02]  /*2590*/  IADD3 R191, R203, 0x2000, RZ ;  /* 0x00002000cbbf7810 */ /* 0x000fc40007ffe0ff */
[----:B------:R-:W-:Y:S01]  /*25a0*/  @P5 STS.128 [R215+0xe800], RZ ;  /* 0x00e800ffd7005388 */ /* 0x000fe20000000c00 */
[C---:B------:R-:W-:Y:S02]  /*25b0*/  IADD3 R190, R203.reuse, 0x2800, RZ ;  /* 0x00002800cbbe7810 */ /* 0x040fe40007ffe0ff */
[C---:B------:R-:W-:Y:S01]  /*25c0*/  @!P2 LEA R218, P1, R134.reuse, c[0x0][0x168], 0x1 ;  /* 0x00005a0086daaa11 */ /* 0x040fe200078208ff */
[----:B------:R-:W-:Y:S01]  /*25d0*/  @P5 STS.128 [R215+0x10800], RZ ;  /* 0x010800ffd7005388 */ /* 0x000fe20000000c00 */
[C---:B------:R-:W-:Y:S02]  /*25e0*/  IADD3 R189, R203.reuse, 0x3000, RZ ;  /* 0x00003000cbbd7810 */ /* 0x040fe40007ffe0ff */
[----:B------:R-:W-:Y:S01]  /*25f0*/  @!P2 LEA.HI.X R219, R134, c[0x0][0x16c], R135, 0x1, P1 ;  /* 0x00005b0086dbaa11 */ /* 0x000fe200008f0c87 */
        /* <DEDUP_REMOVED lines=29> */
[----:B------:R-:W-:Y:S04]  /*27d0*/  LDSM.16.M88.4 R56, [R206] ;  /* 0x00000000ce38783b */ /* 0x000fe80000000200 */
[----:B-1----:R-:W4:Y:S04]  /*27e0*/  LDSM.16.M88.4 R16, [R205+0x6000] ;  /* 0x00600000cd10783b */ /* 0x002f280000000200 */
[----:B------:R-:W1:Y:S04]  /*27f0*/  LDSM.16.M88.4 R44, [R205+0x6800] ;  /* 0x00680000cd2c783b */ /* 0x000e680000000200 */
[----:B------:R-:W1:Y:S04]  /*2800*/  LDSM.16.M88.4 R64, [R205+0x7000] ;  /* 0x00700000cd40783b */ /* 0x000e680000000200 */
[----:B------:R-:W-:Y:S04]  /*2810*/  LDSM.16.M88.4 R36, [R204] ;  /* 0x00000000cc24783b */ /* 0x000fe80000000200 */
[----:B------:R-:W1:Y:S04]  /*2820*/  LDSM.16.M88.4 R52, [R203] ;  /* 0x00000000cb34783b */ /* 0x000e680000000200 */
[----:B------:R-:W1:Y:S04]  /*2830*/  LDSM.16.M88.4 R72, [R205+0x7800] ;  /* 0x00780000cd48783b */ /* 0x000e680000000200 */
[----:B------:R-:W1:Y:S04]  /*2840*/  LDSM.16.M88.4 R12, [R203+0x800] ;  /* 0x00080000cb0c783b */ /* 0x000e680000000200 */
[----:B------:R-:W1:Y:S04]  /*2850*/  LDSM.16.M88.4 R48, [R203+0x1000] ;  /* 0x00100000cb30783b */ /* 0x000e680000000200 */
[----:B--2---:R-:W-:Y:S04]  /*2860*/  LDSM.16.M88.4 R8, [R202] ;  /* 0x00000000ca08783b */ /* 0x004fe80000000200 */
[----:B---3--:R-:W2:Y:S01]  /*2870*/  LDSM.16.M88.4 R24, [R199+0x6000] ;  /* 0x00600000c718783b */ /* 0x008ea20000000200 */
[C---:B----4-:R-:W-:Y:S03]  /*2880*/  HMMA.16816.F32 R20, R56.reuse, R16, RZ ;  /* 0x000000103814723c */ /* 0x050fe600000018ff */
[----:B------:R-:W3:Y:S04]  /*2890*/  LDSM.16.M88.4 R40, [R203+0x1800] ;  /* 0x00180000cb28783b */ /* 0x000ee80000000200 */
[----:B------:R-:W4:Y:S01]  /*28a0*/  LDSM.16.M88.4 R28, [R199+0x6800] ;  /* 0x00680000c71c783b */ /* 0x000f220000000200 */
[C---:B------:R-:W-:Y:S03]  /*28b0*/  HMMA.16816.F32 R16, R56.reuse, R18, RZ ;  /* 0x000000123810723c */ /* 0x040fe600000018ff */
[----:B------:R-:W-:Y:S04]  /*28c0*/  LDSM.16.M88.4 R76, [R203+0x2000] ;  /* 0x00200000cb4c783b */ /* 0x000fe80000000200 */
[----:B------:R-:W-:Y:S01]  /*28d0*/  LDSM.16.M88.4 R80, [R201+0x2000] ;  /* 0x00200000c950783b */ /* 0x000fe20000000200 */
[C---:B-1----:R-:W-:Y:S03]  /*28e0*/  HMMA.16816.F32 R32, R56.reuse, R44, RZ ;  /* 0x0000002c3820723c */ /* 0x042fe600000018ff */
[----:B------:R-:W-:Y:S04]  /*28f0*/  LDSM.16.M88.4 R88, [R192+0x2800] ;  /* 0x00280000c058783b */ /* 0x000fe80000000200 */
[----:B------:R-:W-:Y:S01]  /*2900*/  LDSM.16.M88.4 R84, [R205+0xa800] ;  /* 0x00a80000cd54783b */ /* 0x000fe20000000200 */
[C---:B------:R-:W-:Y:S03]  /*2910*/  HMMA.16816.F32 R44, R56.reuse, R46, RZ ;  /* 0x0000002e382c723c */ /* 0x040fe600000018ff */
[----:B------:R-:W0:Y:S05]  /*2920*/  LDGDEPBAR ;  /* 0x00000000000079af */ /* 0x000e2a0000000000 */
[C---:B------:R-:W-:Y:S08]  /*2930*/  HMMA.16816.F32 R68, R56.reuse, R64, RZ ;  /* 0x000000403844723c */ /* 0x040ff000000018ff */
[----:B------:R-:W-:Y:S08]  /*2940*/  HMMA.16816.F32 R64, R56, R66, RZ ;  /* 0x000000423840723c */ /* 0x000ff000000018ff */
[C---:B------:R-:W-:Y:S08]  /*2950*/  HMMA.16816.F32 R20, R36.reuse, R52, R20 ;  /* 0x000000342414723c */ /* 0x040ff00000001814 */
[----:B------:R-:W-:Y:S01]  /*2960*/  HMMA.16816.F32 R16, R36, R54, R16 ;  /* 0x000000362410723c */ /* 0x000fe20000001810 */
[----:B------:R-:W-:Y:S07]  /*2970*/  LDSM.16.M88.4 R52, [R192+0x800] ;  /* 0x00080000c034783b */ /* 0x000fee0000000200 */
[C---:B------:R-:W-:Y:S08]  /*2980*/  HMMA.16816.F32 R60, R56.reuse, R72, RZ ;  /* 0x00000048383c723c */ /* 0x040ff000000018ff */
[----:B------:R-:W-:Y:S01]  /*2990*/  HMMA.16816.F32 R56, R56, R74, RZ ;  /* 0x0000004a3838723c */ /* 0x000fe200000018ff */
[----:B------:R-:W-:Y:S07]  /*29a0*/  LDSM.16.M88.4 R72, [R192] ;  /* 0x00000000c048783b */ /* 0x000fee0000000200 */
[C---:B------:R-:W-:Y:S08]  /*29b0*/  HMMA.16816.F32 R32, R36.reuse, R12, R32 ;  /* 0x0000000c2420723c */ /* 0x040ff00000001820 */
[C---:B------:R-:W-:Y:S01]  /*29c0*/  HMMA.16816.F32 R44, R36.reuse, R14, R44 ;  /* 0x0000000e242c723c */ /* 0x040fe2000000182c */
[----:B------:R-:W1:Y:S07]  /*29d0*/  LDSM.16.M88.4 R12, [R199+0x7000] ;  /* 0x00700000c70c783b */ /* 0x000e6e0000000200 */
[C---:B------:R-:W-:Y:S08]  /*29e0*/  HMMA.16816.F32 R68, R36.reuse, R48, R68 ;  /* 0x000000302444723c */ /* 0x040ff00000001844 */
[----:B------:R-:W-:Y:S01]  /*29f0*/  HMMA.16816.F32 R64, R36, R50, R64 ;  /* 0x000000322440723c */ /* 0x000fe20000001840 */
[----:B------:R-:W1:Y:S07]  /*2a00*/  LDSM.16.M88.4 R48, [R199+0x7800] ;  /* 0x00780000c730783b */ /* 0x000e6e0000000200 */
[C---:B--2---:R-:W-:Y:S08]  /*2a10*/  HMMA.16816.F32 R20, R8.reuse, R24, R20 ;  /* 0x000000180814723c */ /* 0x044ff00000001814 */
[----:B------:R-:W-:Y:S01]  /*2a20*/  HMMA.16816.F32 R16, R8, R26, R16 ;  /* 0x0000001a0810723c */ /* 0x000fe20000001810 */
[----:B------:R-:W2:Y:S07]  /*2a30*/  LDSM.16.M88.4 R24, [R201] ;  /* 0x00000000c918783b */ /* 0x000eae0000000200 */
[C---:B---3--:R-:W-:Y:S08]  /*2a40*/  HMMA.16816.F32 R60, R36.reuse, R40, R60 ;  /* 0x00000028243c723c */ /* 0x048ff0000000183c */
[----:B------:R-:W-:Y:S01]  /*2a50*/  HMMA.16816.F32 R56, R36, R42, R56 ;  /* 0x0000002a2438723c */ /* 0x000fe20000001838 */
[----:B------:R-:W3:Y:S04]  /*2a60*/  LDSM.16.M88.4 R40, [R192+0x1000] ;  /* 0x00100000c028783b */ /* 0x000ee80000000200 */
[----:B------:R-:W-:Y:S03]  /*2a70*/  LDSM.16.M88.4 R36, [R206+0x2000] ;  /* 0x00200000ce24783b */ /* 0x000fe60000000200 */
        /* <DEDUP_REMOVED lines=9> */
[----:B------:R-:W-:Y:S03]  /*2b10*/  LDSM.16.M88.4 R48, [R205+0x9000] ;  /* 0x00900000cd30783b */ /* 0x000fe60000000200 */
        /* <DEDUP_REMOVED lines=9> */
[C---:B-1----:R-:W-:Y:S08]  /*2bb0*/  HMMA.16816.F32 R20, R36.reuse, R12, R20 ;  /* 0x0000000c2414723c */ /* 0x042ff00000001814 */
[C---:B------:R-:W-:Y:S01]  /*2bc0*/  HMMA.16816.F32 R16, R36.reuse, R14, R16 ;  /* 0x0000000e2410723c */ /* 0x040fe20000001810 */
[----:B------:R-:W-:Y:S07]  /*2bd0*/  LDSM.16.M88.4 R12, [R199+0x8000] ;  /* 0x00800000c70c783b */ /* 0x000fee0000000200 */
[C---:B----4-:R-:W-:Y:S08]  /*2be0*/  HMMA.16816.F32 R32, R36.reuse, R8, R32 ;  /* 0x000000082420723c */ /* 0x050ff00000001820 */
[----:B------:R-:W-:Y:S01]  /*2bf0*/  HMMA.16816.F32 R44, R36, R10, R44 ;  /* 0x0000000a242c723c */ /* 0x000fe2000000182c */
[----:B------:R-:W1:Y:S07]  /*2c00*/  LDSM.16.M88.4 R8, [R202+0x2000] ;  /* 0x00200000ca08783b */ /* 0x000e6e0000000200 */
[C---:B------:R-:W-:Y:S08]  /*2c10*/  HMMA.16816.F32 R60, R24.reuse, R28, R60 ;  /* 0x0000001c183c723c */ /* 0x040ff0000000183c */
[----:B------:R-:W-:Y:S01]  /*2c20*/  HMMA.16816.F32 R56, R24, R30, R56 ;  /* 0x0000001e1838723c */ /* 0x000fe20000001838 */
[----:B------:R-:W3:Y:S04]  /*2c30*/  LDSM.16.M88.4 R28, [R203+0x2800] ;  /* 0x00280000cb1c783b */ /* 0x000ee80000000200 */
[----:B------:R-:W4:Y:S03]  /*2c40*/  LDSM.16.M88.4 R24, [R203+0x3000] ;  /* 0x00300000cb18783b */ /* 0x000f260000000200 */
[C---:B--2---:R-:W-:Y:S08]  /*2c50*/  HMMA.16816.F32 R20, R40.reuse, R76, R20 ;  /* 0x0000004c2814723c */ /* 0x044ff00000001814 */
[----:B------:R-:W-:Y:S01]  /*2c60*/  HMMA.16816.F32 R16, R40, R78, R16 ;  /* 0x0000004e2810723c */ /* 0x000fe20000001810 */
[----:B------:R-:W-:Y:S07]  /*2c70*/  LDSM.16.M88.4 R76, [R192+0x3000] ;  /* 0x00300000c04c783b */ /* 0x000fee0000000200 */
[C---:B------:R-:W-:Y:S08]  /*2c80*/  HMMA.16816.F32 R68, R36.reuse, R48, R68 ;  /* 0x000000302444723c */ /* 0x040ff00000001844 */
[----:B------:R-:W-:Y:S01]  /*2c90*/  HMMA.16816.F32 R64, R36, R50, R64 ;  /* 0x000000322440723c */ /* 0x000fe20000001840 */
[----:B------:R-:W2:Y:S07]  /*2ca0*/  LDSM.16.M88.4 R48, [R203+0x3800] ;  /* 0x00380000cb30783b */ /* 0x000eae0000000200 */
[C---:B-1----:R-:W-:Y:S08]  /*2cb0*/  HMMA.16816.F32 R20, R8.reuse, R12, R20 ;  /* 0x0000000c0814723c */ /* 0x042ff00000001814 */
[----:B------:R-:W-:Y:S01]  /*2cc0*/  HMMA.16816.F32 R16, R8, R14, R16 ;  /* 0x0000000e0810723c */ /* 0x000fe20000001810 */
[----:B------:R-:W-:Y:S07]  /*2cd0*/  LDSM.16.M88.4 R12, [R199+0x9800] ;  /* 0x00980000c70c783b */ /* 0x000fee0000000200 */
[C---:B------:R-:W-:Y:S08]  /*2ce0*/  HMMA.16816.F32 R60, R36.reuse, R52, R60 ;  /* 0x00000034243c723c */ /* 0x040ff0000000183c */
[----:B------:R-:W-:Y:S01]  /*2cf0*/  HMMA.16816.F32 R56, R36, R54, R56 ;  /* 0x000000362438723c */ /* 0x000fe20000001838 */
[----:B------:R-:W-:Y:S04]  /*2d00*/  LDSM.16.M88.4 R52, [R206+0x4000] ;  /* 0x00400000ce34783b */ /* 0x000fe80000000200 */
[----:B------:R-:W1:Y:S03]  /*2d10*/  LDSM.16.M88.4 R36, [R205+0xa000] ;  /* 0x00a00000cd24783b */ /* 0x000e660000000200 */
        /* <DEDUP_REMOVED lines=9> */
[C---:B--2---:R-:W-:Y:S08]  /*2db0*/  HMMA.16816.F32 R60, R40.reuse, R48, R60 ;  /* 0x00000030283c723c */ /* 0x044ff0000000183c */
[----:B------:R-:W-:Y:S01]  /*2dc0*/  HMMA.16816.F32 R56, R40, R50, R56 ;  /* 0x000000322838723c */ /* 0x000fe20000001838 */
[----:B------:R-:W-:Y:S04]  /*2dd0*/  LDSM.16.M88.4 R40, [R204+0x4000] ;  /* 0x00400000cc28783b */ /* 0x000fe80000000200 */
[----:B------:R-:W2:Y:S03]  /*2de0*/  LDSM.16.M88.4 R48, [R203+0x4000] ;  /* 0x00400000cb30783b */ /* 0x000ea60000000200 */
[C---:B-1----:R-:W-:Y:S08]  /*2df0*/  HMMA.16816.F32 R20, R52.reuse, R36, R20 ;  /* 0x000000243414723c */ /* 0x042ff00000001814 */
[----:B------:R-:W-:Y:S01]  /*2e00*/  HMMA.16816.F32 R16, R52, R38, R16 ;  /* 0x000000263410723c */ /* 0x000fe20000001810 */
[----:B------:R-:W-:Y:S07]  /*2e10*/  LDSM.16.M88.4 R36, [R203+0x4800] ;  /* 0x00480000cb24783b */ /* 0x000fee0000000200 */
[C---:B---3--:R-:W-:Y:S08]  /*2e20*/  HMMA.16816.F32 R32, R8.reuse, R28, R32 ;  /* 0x0000001c0820723c */ /* 0x048ff00000001820 */
[C---:B------:R-:W-:Y:S01]  /*2e30*/  HMMA.16816.F32 R44, R8.reuse, R30, R44 ;  /* 0x0000001e082c723c */ /* 0x040fe2000000182c */
[----:B------:R-:W-:Y:S07]  /*2e40*/  LDSM.16.M88.4 R28, [R202+0x4000] ;  /* 0x00400000ca1c783b */ /* 0x000fee0000000200 */
[C---:B----4-:R-:W-:Y:S08]  /*2e50*/  HMMA.16816.F32 R68, R8.reuse, R24, R68 ;  /* 0x000000180844723c */ /* 0x050ff00000001844 */
[----:B------:R-:W-:Y:S01]  /*2e60*/  HMMA.16816.F32 R64, R8, R26, R64 ;  /* 0x0000001a0840723c */ /* 0x000fe20000001840 */
[----:B------:R-:W1:Y:S07]  /*2e70*/  LDSM.16.M88.4 R24, [R199+0xa000] ;  /* 0x00a00000c718783b */ /* 0x000e6e0000000200 */
[C---:B--2---:R-:W-:Y:S08]  /*2e80*/  HMMA.16816.F32 R20, R40.reuse, R48, R20 ;  /* 0x000000302814723c */ /* 0x044ff00000001814 */
        /* <DEDUP_REMOVED lines=21> */
[----:B------:R-:W-:-:S02]  /*2fe0*/  FMUL.FTZ R48, R20, c[0x0][0x2ec] ;  /* 0x0000bb0014307a20 */ /* 0x000fc40000410000 */
[----:B------:R-:W-:-:S04]  /*2ff0*/  FMUL.FTZ R49, R21, c[0x0][0x2ec] ;  /* 0x0000bb0015317a20 */ /* 0x000fc80000410000 */
[----:B------:R-:W2:Y:S01]  /*3000*/  MUFU.TANH R48, R48 ;  /* 0x0000003000307308 */ /* 0x000ea20000002400 */
[----:B-1----:R-:W-:Y:S07]  /*3010*/  HMMA.16816.F32 R88, R40, R24, R88 ;  /* 0x000000182858723c */ /* 0x002fee0000001858 */
[----:B------:R-:W-:Y:S01]  /*3020*/  FMUL.FTZ R24, R22, c[0x0][0x2ec] ;  /* 0x0000bb0016187a20 */ /* 0x000fe20000410000 */
[----:B------:R-:W-:Y:S01]  /*3030*/  HMMA.16816.F32 R16, R12, R10, R16 ;  /* 0x0000000a0c10723c */ /* 0x000fe20000001810 */
[----:B------:R-:W-:Y:S01]  /*3040*/  FMUL.FTZ R25, R23, c[0x0][0x2ec] ;  /* 0x0000bb0017197a20 */ /* 0x000fe20000410000 */
[----:B------:R-:W-:Y:S01]  /*3050*/  LDSM.16.M88.4 R8, [R199+0xb000] ;  /* 0x00b00000c708783b */ /* 0x000fe20000000200 */
[----:B------:R-:W1:Y:S03]  /*3060*/  MUFU.TANH R49, R49 ;  /* 0x0000003100317308 */ /* 0x000e660000002400 */
[----:B------:R-:W3:Y:S02]  /*3070*/  LDSM.16.M88.4 R20, [R203+0x5800] ;  /* 0x00580000cb14783b */ /* 0x000ee40000000200 */
[C---:B------:R-:W-:Y:S03]  /*3080*/  HMMA.16816.F32 R32, R52.reuse, R84, R32 ;  /* 0x000000543420723c */ /* 0x040fe60000001820 */
[----:B------:R-:W1:Y:S05]  /*3090*/  MUFU.TANH R24, R24 ;  /* 0x0000001800187308 */ /* 0x000e6a0000002400 */
[C---:B------:R-:W-:Y:S03]  /*30a0*/  HMMA.16816.F32 R44, R52.reuse, R86, R44 ;  /* 0x00000056342c723c */ /* 0x040fe6000000182c */
[----:B------:R-:W1:Y:S05]  /*30b0*/  MUFU.TANH R25, R25 ;  /* 0x0000001900197308 */ /* 0x000e6a0000002400 */
[----:B----4-:R-:W-:Y:S01]  /*30c0*/  HMMA.16816.F32 R60, R52, R76, R60 ;  /* 0x0000004c343c723c */ /* 0x010fe2000000183c */
[----:B------:R-:W-:-:S02]  /*30d0*/  FMUL.FTZ R50, R16, c[0x0][0x2ec] ;  /* 0x0000bb0010327a20 */ /* 0x000fc40000410000 */
[----:B------:R-:W-:-:S04]  /*30e0*/  FMUL.FTZ R51, R17, c[0x0][0x2ec] ;  /* 0x0000bb0011337a20 */ /* 0x000fc80000410000 */
[----:B------:R-:W4:Y:S01]  /*30f0*/  MUFU.TANH R50, R50 ;  /* 0x0000003200327308 */ /* 0x000f220000002400 */
[----:B------:R-:W-:Y:S07]  /*3100*/  HMMA.16816.F32 R72, R52, R78, R72 ;  /* 0x0000004e3448723c */ /* 0x000fee0000001848 */
[----:B------:R-:W1:Y:S01]  /*3110*/  MUFU.TANH R51, R51 ;  /* 0x0000003300337308 */ /* 0x000e620000002400 */
[C---:B------:R-:W-:Y:S07]  /*3120*/  HMMA.16816.F32 R64, R40.reuse, R26, R64 ;  /* 0x0000001a2840723c */ /* 0x040fee0000001840 */
[----:B------:R-:W-:Y:S01]  /*3130*/  FMUL.FTZ R26, R18, c[0x0][0x2ec] ;  /* 0x0000bb00121a7a20 */ /* 0x000fe20000410000 */
[----:B------:R-:W-:Y:S01]  /*3140*/  HMMA.16816.F32 R32, R40, R36, R32 ;  /* 0x000000242820723c */ /* 0x000fe20000001820 */
[----:B------:R-:W-:-:S02]  /*3150*/  FMUL.FTZ R27, R19, c[0x0][0x2ec] ;  /* 0x0000bb00131b7a20 */ /* 0x000fc40000410000 */
[----:B------:R-:W1:Y:S02]  /*3160*/  LDSM.16.M88.4 R16, [R199+0xb800] ;  /* 0x00b80000c710783b */ /* 0x000e640000000200 */
[----:B------:R-:W1:Y:S03]  /*3170*/  MUFU.TANH R26, R26 ;  /* 0x0000001a001a7308 */ /* 0x000e660000002400 */
[C---:B------:R-:W-:Y:S01]  /*3180*/  HMMA.16816.F32 R44, R40.reuse, R38, R44 ;  /* 0x00000026282c723c */ /* 0x040fe2000000182c */
[----:B------:R-:W1:Y:S04]  /*3190*/  LDSM.16.M88.4 R36, [R192+0x5000] ;  /* 0x00500000c024783b */ /* 0x000e680000000200 */
[----:B------:R-:W1:Y:S03]  /*31a0*/  MUFU.TANH R27, R27 ;  /* 0x0000001b001b7308 */ /* 0x000e660000002400 */
[C---:B---3--:R-:W-:Y:S08]  /*31b0*/  HMMA.16816.F32 R60, R40.reuse, R20, R60 ;  /* 0x00000014283c723c */ /* 0x048ff0000000183c */
[----:B------:R-:W-:Y:S08]  /*31c0*/  HMMA.16816.F32 R72, R40, R22, R72 ;  /* 0x000000162848723c */ /* 0x000ff00000001848 */
[C---:B------:R-:W-:Y:S08]  /*31d0*/  HMMA.16816.F32 R88, R28.reuse, R8, R88 ;  /* 0x000000081c58723c */ /* 0x040ff00000001858 */
[----:B------:R-:W-:Y:S01]  /*31e0*/  HMMA.16816.F32 R64, R28, R10, R64 ;  /* 0x0000000a1c40723c */ /* 0x000fe20000001840 */
[----:B------:R-:W3:Y:S01]  /*31f0*/  LDSM.16.M88.4 R8, [R192+0x5800] ;  /* 0x00580000c008783b */ /* 0x000ee20000000200 */
[----:B------:R-:W-:-:S06]  /*3200*/  DEPBAR.LE SB0, 0x0 ;  /* 0x000080000000791a */ /* 0x000fcc0000000000 */
[C---:B------:R-:W-:Y:S08]  /*3210*/  HMMA.16816.F32 R32, R28.reuse, R68, R32 ;  /* 0x000000441c20723c */ /* 0x040ff00000001820 */
[C---:B------:R-:W-:Y:S08]  /*3220*/  HMMA.16816.F32 R44, R28.reuse, R70, R44 ;  /* 0x000000461c2c723c */ /* 0x040ff0000000182c */
[C---:B-1----:R-:W-:Y:S08]  /*3230*/  HMMA.16816.F32 R60, R28.reuse, R16, R60 ;  /* 0x000000101c3c723c */ /* 0x042ff0000000183c */
[----:B------:R-:W-:Y:S08]  /*3240*/  HMMA.16816.F32 R72, R28, R18, R72 ;  /* 0x000000121c48723c */ /* 0x000ff00000001848 */
[C---:B------:R-:W-:Y:S08]  /*3250*/  HMMA.16816.F32 R32, R12.reuse, R56, R32 ;  /* 0x000000380c20723c */ /* 0x040ff00000001820 */
[C---:B------:R-:W-:Y:S08]  /*3260*/  HMMA.16816.F32 R44, R12.reuse, R58, R44 ;  /* 0x0000003a0c2c723c */ /* 0x040ff0000000182c */
[C---:B------:R-:W-:Y:S08]  /*3270*/  HMMA.16816.F32 R88, R12.reuse, R36, R88 ;  /* 0x000000240c58723c */ /* 0x040ff00000001858 */
[----:B------:R-:W-:Y:S01]  /*3280*/  HMMA.16816.F32 R64, R12, R38, R64 ;  /* 0x000000260c40723c */ /* 0x000fe20000001840 */
[----:B------:R-:W-:-:S02]  /*3290*/  FMUL.FTZ R20, R34, c[0x0][0x2ec] ;  /* 0x0000bb0022147a20 */ /* 0x000fc40000410000 */
[----:B------:R-:W-:Y:S02]  /*32a0*/  FMUL.FTZ R34, R35, c[0x0][0x2ec] ;  /* 0x0000bb0023227a20 */ /* 0x000fe40000410000 */
[----:B------:R-:W-:Y:S02]  /*32b0*/  FMUL.FTZ R32, R32, c[0x0][0x2ec] ;  /* 0x0000bb0020207a20 */ /* 0x000fe40000410000 */
[----:B------:R-:W-:Y:S01]  /*32c0*/  FMUL.FTZ R33, R33, c[0x0][0x2ec] ;  /* 0x0000bb0021217a20 */ /* 0x000fe20000410000 */
[----:B---3--:R-:W-:Y:S01]  /*32d0*/  HMMA.16816.F32 R60, R12, R8, R60 ;  /* 0x000000080c3c723c */ /* 0x008fe2000000183c */
[----:B------:R-:W-:Y:S01]  /*32e0*/  FMUL.FTZ R36, R44, c[0x0][0x2ec] ;  /* 0x0000bb002c247a20 */ /* 0x000fe20000410000 */
[----:B------:R-:W1:Y:S01]  /*32f0*/  MUFU.TANH R20, R20 ;  /* 0x0000001400147308 */ /* 0x000e620000002400 */
[----:B------:R-:W-:Y:S02]  /*3300*/  FMUL.FTZ R35, R45, c[0x0][0x2ec] ;  /* 0x0000bb002d237a20 */ /* 0x000fe40000410000 */
[----:B------:R-:W-:-:S02]  /*3310*/  FMUL.FTZ R16, R46, c[0x0][0x2ec] ;  /* 0x0000bb002e107a20 */ /* 0x000fc40000410000 */
[----:B------:R-:W-:Y:S01]  /*3320*/  SHF.R.S32.HI R9, RZ, 0x1f, R0 ;  /* 0x0000001fff097819 */ /* 0x000fe20000011400 */
[----:B------:R-:W-:Y:S01]  /*3330*/  HMMA.16816.F32 R72, R12, R10, R72 ;  /* 0x0000000a0c48723c */ /* 0x000fe20000001848 */
[----:B------:R-:W-:Y:S01]  /*3340*/  FMUL.FTZ R37, R47, c[0x0][0x2ec] ;  /* 0x0000bb002f257a20 */ /* 0x000fe20000410000 */
[----:B------:R-:W3:Y:S01]  /*3350*/  MUFU.TANH R32, R32 ;  /* 0x0000002000207308 */ /* 0x000ee20000002400 */
[----:B------:R-:W-:Y:S01]  /*3360*/  LEA.HI R9, R9, R0, RZ, 0x2 ;  /* 0x0000000009097211 */ /* 0x000fe200078f10ff */
[----:B------:R-:W-:Y:S02]  /*3370*/  FMUL.FTZ R88, R88, c[0x0][0x2ec] ;  /* 0x0000bb0058587a20 */ /* 0x000fe40000410000 */
[----:B------:R-:W-:Y:S01]  /*3380*/  FMUL.FTZ R89, R89, c[0x0][0x2ec] ;  /* 0x0000bb0059597a20 */ /* 0x000fe20000410000 */
[----:B------:R-:W-:Y:S01]  /*3390*/  SHF.R.S32.HI R9, RZ, 0x2, R9 ;  /* 0x00000002ff097819 */ /* 0x000fe20000011409 */
        /* <DEDUP_REMOVED lines=13> */
[CC--:B------:R-:W-:Y:S01]  /*3470*/  IMNMX R211, R9.reuse, R92.reuse, PT ;  /* 0x0000005c09d37217 */ /* 0x0c0fe20003800200 */
[----:B------:R-:W-:Y:S01]  /*3480*/  FMUL.FTZ R62, R62, c[0x0][0x2ec] ;  /* 0x0000bb003e3e7a20 */ /* 0x000fe20000410000 */
[----:B------:R-:W-:Y:S01]  /*3490*/  IADD3 R9, R9, 0x8, RZ ;  /* 0x0000000809097810 */ /* 0x000fe20007ffe0ff */
[----:B------:R-:W-:Y:S02]  /*34a0*/  FMUL.FTZ R63, R63, c[0x0][0x2ec] ;  /* 0x0000bb003f3f7a20 */ /* 0x000fe40000410000 */
[----:B------:R-:W-:Y:S01]  /*34b0*/  FMUL.FTZ R72, R72, c[0x0][0x2ec] ;  /* 0x0000bb0048487a20 */ /* 0x000fe20000410000 */
[----:B------:R-:W1:Y:S01]  /*34c0*/  MUFU.TANH R36, R36 ;  /* 0x0000002400247308 */ /* 0x000e620000002400 */
[----:B------:R-:W-:Y:S01]  /*34d0*/  FMUL.FTZ R73, R73, c[0x0][0x2ec] ;  /* 0x0000bb0049497a20 */ /* 0x000fe20000410000 */
[----:B------:R-:W-:Y:S01]  /*34e0*/  IMNMX R0, R9, R92, PT ;  /* 0x0000005c09007217 */ /* 0x000fe20003800200 */
[----:B------:R-:W-:-:S02]  /*34f0*/  FMUL.FTZ R74, R74, c[0x0][0x2ec] ;  /* 0x0000bb004a4a7a20 */ /* 0x000fc40000410000 */
        /* <DEDUP_REMOVED lines=27> */
[----:B------:R-:W-:-:S04]  /*36b0*/  LOP3.LUT R12, R12, c[0x0][0x2d0], RZ, 0x3c, !PT ;  /* 0x0000b4000c0c7a12 */ /* 0x000fc800078e3cff */
[----:B------:R-:W-:Y:S01]  /*36c0*/  ISETP.GE.AND P1, PT, R12, RZ, PT ;  /* 0x000000ff0c00720c */ /* 0x000fe20003f26270 */
        /* <DEDUP_REMOVED lines=51> */
.L_x_3080:
[----:B------:R-:W-:-:S04]  /*3a00*/  LEA R8, -R2, RZ, 0x6 ;  /* 0x000000ff02087211 */ /* 0x000fc800078e31ff */
[----:B------:R-:W-:Y:S02]  /*3a10*/  SHF.R.S32.HI R6, RZ, 0x1f, R8 ;  /* 0x0000001fff067819 */ /* 0x000fe40000011408 */
.L_x_3081:
        /* <DEDUP_REMOVED lines=29> */
.L_x_3079:
[----:B--234-:R-:W-:Y:S02]  /*3bf0*/  IMAD.SHL.U32 R214, R4, 0x2, RZ ;  /* 0x0000000204d67824 */ /* 0x01cfe400078e00ff */
        /* <DEDUP_REMOVED lines=26> */
[C---:B------:R-:W-:Y:S01]  /*3da0*/  ISETP.GE.AND P5, PT, R6.reuse, R211, PT ;  /* 0x000000d30600720c */ /* 0x040fe20003fa6270 */
[----:B------:R-:W-:Y:S01]  /*3db0*/  LDSM.16.MT88.4 R80, [R198+0x10000] ;  /* 0x01000000c650783b */ /* 0x000fe20000004200 */
[----:B------:R-:W-:Y:S02]  /*3dc0*/  ISETP.GE.AND P2, PT, R6, R0, PT ;  /* 0x000000000600720c */ /* 0x000fe40003f46270 */
[C---:B------:R-:W-:Y:S01]  /*3dd0*/  IADD3 R4, R3.reuse, 0x11, RZ ;  /* 0x0000001103047810 */ /* 0x040fe20007ffe0ff */
[----:B------:R-:W-:Y:S01]  /*3de0*/  LDSM.16.MT88.4 R88, [R197+0x10000] ;  /* 0x01000000c558783b */ /* 0x000fe20000004200 */
[----:B------:R-:W-:Y:S02]  /*3df0*/  IADD3 R6, R3, 0x18, RZ ;  /* 0x0000001803067810 */ /* 0x000fe40007ffe0ff */
[----:B------:R-:W-:Y:S01]  /*3e00*/  FSEL R31, R50, -INF , !P6 ;  /* 0xff800000321f7808 */ /* 0x000fe20007000000 */
[----:B------:R-:W-:Y:S01]  /*3e10*/  LDSM.16.MT88.4 R136, [R198+0xc800] ;  /* 0x00c80000c688783b */ /* 0x000fe20000004200 */
[----:B------:R-:W-:-:S02]  /*3e20*/  FSEL R25, R26, -INF , !P1 ;  /* 0xff8000001a197808 */ /* 0x000fc40004800000 */
[----:B------:R-:W-:Y:S02]  /*3e30*/  FSEL R51, R51, -INF , !P4 ;  /* 0xff80000033337808 */ /* 0x000fe40006000000 */
[----:B------:R-:W-:Y:S02]  /*3e40*/  FSEL R27, R27, -INF , !P3 ;  /* 0xff8000001b1b7808 */ /* 0x000fe40005800000 */
[CC--:B------:R-:W-:Y:S02]  /*3e50*/  ISETP.GE.AND P6, PT, R4.reuse, R211.reuse, PT ;  /* 0x000000d30400720c */ /* 0x0c0fe40003fc6270 */
[-C--:B------:R-:W-:Y:S02]  /*3e60*/  ISETP.GE.AND P1, PT, R4, R0.reuse, PT ;  /* 0x000000000400720c */ /* 0x080fe40003f26270 */
[C---:B------:R-:W-:Y:S02]  /*3e70*/  ISETP.GE.AND P4, PT, R6.reuse, R211, PT ;  /* 0x000000d30600720c */ /* 0x040fe40003f86270 */
        /* <DEDUP_REMOVED lines=8> */
[----:B------:R-:W-:Y:S02]  /*3f00*/  ISETP.GE.AND P1, PT, R3, R0, PT ;  /* 0x000000000300720c */ /* 0x000fe40003f26270 */
[----:B------:R-:W-:Y:S02]  /*3f10*/  FMNMX.FTZ R8, R48, R49, !PT ;  /* 0x0000003130087209 */ /* 0x000fe40007810000 */
[----:B------:R-:W-:Y:S02]  /*3f20*/  FSEL R24, R24, -INF , !P1 ;  /* 0xff80000018187808 */ /* 0x000fe40004800000 */
[----:B------:R-:W-:Y:S02]  /*3f30*/  FMNMX.FTZ R8, R31, R8, !PT ;  /* 0x000000081f087209 */ /* 0x000fe40007810000 */
[----:B------:R-:W-:-:S02]  /*3f40*/  FMNMX.FTZ R10, R24, R29, !PT ;  /* 0x0000001d180a7209 */ /* 0x000fc40007810000 */
[----:B------:R-:W-:Y:S02]  /*3f50*/  FSEL R23, R32, -INF , !P5 ;  /* 0xff80000020177808 */ /* 0x000fe40006800000 */
[----:B------:R-:W-:Y:S02]  /*3f60*/  FMNMX.FTZ R12, R51, R8, !PT ;  /* 0x00000008330c7209 */ /* 0x000fe40007810000 */
[----:B------:R-:W-:Y:S02]  /*3f70*/  FMNMX.FTZ R10, R25, R10, !PT ;  /* 0x0000000a190a7209 */ /* 0x000fe40007810000 */
[----:B------:R-:W-:Y:S02]  /*3f80*/  IADD3 R4, R3, 0x19, RZ ;  /* 0x0000001903047810 */ /* 0x000fe40007ffe0ff */
[----:B------:R-:W-:Y:S02]  /*3f90*/  FMNMX.FTZ R12, R23, R12, !PT ;  /* 0x0000000c170c7209 */ /* 0x000fe40007810000 */
[----:B------:R-:W-:-:S02]  /*3fa0*/  FSEL R15, R20, -INF , !P2 ;  /* 0xff800000140f7808 */ /* 0x000fc40005000000 */
[----:B------:R-:W-:Y:S02]  /*3fb0*/  FMNMX.FTZ R10, R27, R10, !PT ;  /* 0x0000000a1b0a7209 */ /* 0x000fe40007810000 */
[----:B------:R-:W-:Y:S02]  /*3fc0*/  ISETP.GE.AND P5, PT, R4, R211, PT ;  /* 0x000000d30400720c */ /* 0x000fe40003fa6270 */
[----:B------:R-:W-:Y:S02]  /*3fd0*/  FSEL R19, R36, -INF , !P4 ;  /* 0xff80000024137808 */ /* 0x000fe40006000000 */
[----:B------:R-:W-:Y:S02]  /*3fe0*/  FMNMX.FTZ R12, R21, R12, !PT ;  /* 0x0000000c150c7209 */ /* 0x000fe40007810000 */
[----:B------:R-:W-:Y:S02]  /*3ff0*/  FMNMX.FTZ R10, R15, R10, !PT ;  /* 0x0000000a0f0a7209 */ /* 0x000fe40007810000 */
[----:B------:R-:W-:-:S02]  /*4000*/  ISETP.GE.AND P2, PT, R4, R0, PT ;  /* 0x000000000400720c */ /* 0x000fc40003f46270 */
[----:B------:R-:W-:Y:S02]  /*4010*/  IADD3 R4, R3, 0x21, RZ ;  /* 0x0000002103047810 */ /* 0x000fe40007ffe0ff */
[----:B------:R-:W-:Y:S02]  /*4020*/  FSEL R17, R35, -INF , !P5 ;  /* 0xff80000023117808 */ /* 0x000fe40006800000 */
[----:B------:R-:W-:Y:S02]  /*4030*/  FMNMX.FTZ R12, R19, R12, !PT ;  /* 0x0000000c130c7209 */ /* 0x000fe40007810000 */
[----:B------:R-:W-:Y:S02]  /*4040*/  FSEL R11, R16, -INF , !P3 ;  /* 0xff800000100b7808 */ /* 0x000fe40005800000 */
[----:B------:R-:W-:Y:S02]  /*4050*/  FMNMX.FTZ R10, R13, R10, !PT ;  /* 0x0000000a0d0a7209 */ /* 0x000fe40007810000 */
[----:B------:R-:W-:-:S02]  /*4060*/  ISETP.GE.AND P4, PT, R6, R0, PT ;  /* 0x000000000600720c */ /* 0x000fc40003f86270 */
[----:B------:R-:W-:Y:S02]  /*4070*/  IADD3 R6, R3, 0x28, RZ ;  /* 0x0000002803067810 */ /* 0x000fe40007ffe0ff */
[C---:B------:R-:W-:Y:S02]  /*4080*/  ISETP.GE.AND P6, PT, R4.reuse, R211, PT ;  /* 0x000000d30400720c */ /* 0x040fe40003fc6270 */
        /* <DEDUP_REMOVED lines=8> */
[----:B------:R-:W-:Y:S02]  /*4110*/  FSEL R223, R223, -INF , !P4 ;  /* 0xff800000dfdf7808 */ /* 0x000fe40006000000 */
[----:B------:R-:W-:-:S02]  /*4120*/  FMNMX.FTZ R10, R9, R10, !PT ;  /* 0x0000000a090a7209 */ /* 0x000fc40007810000 */
[----:B------:R-:W-:Y:S02]  /*4130*/  ISETP.GE.AND P4, PT, R4, R211, PT ;  /* 0x000000d30400720c */ /* 0x000fe40003f86270 */
[----:B------:R-:W-:Y:S02]  /*4140*/  IADD3 R8, R3, 0x30, RZ ;  /* 0x0000003003087810 */ /* 0x000fe40007ffe0ff */
[----:B------:R-:W-:Y:S02]  /*4150*/  FSEL R165, R165, -INF , !P5 ;  /* 0xff800000a5a57808 */ /* 0x000fe40006800000 */
[----:B------:R-:W-:Y:S02]  /*4160*/  FMNMX.FTZ R12, R167, R12, !PT ;  /* 0x0000000ca70c7209 */ /* 0x000fe40007810000 */
[----:B------:R-:W-:Y:S02]  /*4170*/  ISETP.GE.AND P2, PT, R6, R0, PT ;  /* 0x000000000600720c */ /* 0x000fe40003f46270 */
[----:B------:R-:W-:-:S02]  /*4180*/  FSEL R171, R171, -INF , !P3 ;  /* 0xff800000abab7808 */ /* 0x000fc40005800000 */
[----:B------:R-:W-:Y:S02]  /*4190*/  FMNMX.FTZ R10, R223, R10, !PT ;  /* 0x0000000adf0a7209 */ /* 0x000fe40007810000 */
[----:B------:R-:W-:Y:S02]  /*41a0*/  IADD3 R6, R3, 0x31, RZ ;  /* 0x0000003103067810 */ /* 0x000fe40007ffe0ff */
[----:B------:R-:W-:Y:S02]  /*41b0*/  ISETP.GE.AND P6, PT, R8, R211, PT ;  /* 0x000000d30800720c */ /* 0x000fe40003fc6270 */
[----:B------:R-:W-:Y:S02]  /*41c0*/  FSEL R225, R225, -INF , !P4 ;  /* 0xff800000e1e17808 */ /* 0x000fe40006000000 */
[----:B------:R-:W-:Y:S02]  /*41d0*/  FMNMX.FTZ R12, R165, R12, !PT ;  /* 0x0000000ca50c7209 */ /* 0x000fe40007810000 */
[----:B------:R-:W-:-:S02]  /*41e0*/  ISETP.GE.AND P1, PT, R4, R0, PT ;  /* 0x000000000400720c */ /* 0x000fc40003f26270 */
[----:B------:R-:W-:Y:S02]  /*41f0*/  FSEL R221, R221, -INF , !P2 ;  /* 0xff800000dddd7808 */ /* 0x000fe40005000000 */
[----:B------:R-:W-:Y:S02]  /*4200*/  FMNMX.FTZ R10, R171, R10, !PT ;  /* 0x0000000aab0a7209 */ /* 0x000fe40007810000 */
[----:B------:R-:W-:Y:S02]  /*4210*/  IADD3 R4, R3, 0x38, RZ ;  /* 0x0000003803047810 */ /* 0x000fe40007ffe0ff */
[----:B------:R-:W-:Y:S02]  /*4220*/  ISETP.GE.AND P5, PT, R6, R211, PT ;  /* 0x000000d30600720c */ /* 0x000fe40003fa6270 */
[----:B------:R-:W-:Y:S02]  /*4230*/  FSEL R183, R183, -INF , !P6 ;  /* 0xff800000b7b77808 */ /* 0x000fe40007000000 */
[----:B------:R-:W-:-:S02]  /*4240*/  FMNMX.FTZ R12, R225, R12, !PT ;  /* 0x0000000ce10c7209 */ /* 0x000fc40007810000 */
[----:B------:R-:W-:Y:S02]  /*4250*/  ISETP.GE.AND P2, PT, R8, R0, PT ;  /* 0x000000000800720c */ /* 0x000fe40003f46270 */
[----:B------:R-:W-:Y:S02]  /*4260*/  FSEL R175, R175, -INF , !P1 ;  /* 0xff800000afaf7808 */ /* 0x000fe40004800000 */
[----:B------:R-:W-:Y:S02]  /*4270*/  FMNMX.FTZ R10, R221, R10, !PT ;  /* 0x0000000add0a7209 */ /* 0x000fe40007810000 */
[----:B------:R-:W-:Y:S02]  /*4280*/  IADD3 R3, R3, 0x39, RZ ;  /* 0x0000003903037810 */ /* 0x000fe40007ffe0ff */
[----:B------:R-:W-:Y:S02]  /*4290*/  ISETP.GE.AND P4, PT, R4, R211, PT ;  /* 0x000000d30400720c */ /* 0x000fe40003f86270 */
[----:B------:R-:W-:-:S02]  /*42a0*/  FSEL R181, R181, -INF , !P5 ;  /* 0xff800000b5b57808 */ /* 0x000fc40006800000 */
[----:B------:R-:W-:Y:S02]  /*42b0*/  FMNMX.FTZ R12, R183, R12, !PT ;  /* 0x0000000cb70c7209 */ /* 0x000fe40007810000 */
[----:B------:R-:W-:Y:S02]  /*42c0*/  ISETP.GE.AND P1, PT, R6, R0, PT ;  /* 0x000000000600720c */ /* 0x000fe40003f26270 */
[----:B------:R-:W-:Y:S02]  /*42d0*/  FSEL R173, R173, -INF , !P2 ;  /* 0xff800000adad7808 */ /* 0x000fe40005000000 */
[----:B------:R-:W-:Y:S02]  /*42e0*/  FMNMX.FTZ R10, R175, R10, !PT ;  /* 0x0000000aaf0a7209 */ /* 0x000fe40007810000 */
[----:B------:R-:W-:Y:S02]  /*42f0*/  ISETP.GE.AND P6, PT, R3, R211, PT ;  /* 0x000000d30300720c */ /* 0x000fe40003fc6270 */
[----:B------:R-:W-:-:S02]  /*4300*/  FSEL R179, R179, -INF , !P4 ;  /* 0xff800000b3b37808 */ /* 0x000fc40006000000 */
        /* <DEDUP_REMOVED lines=36> */
[----:B------:R-:W1:Y:S01]  /*4550*/  LDSM.16.MT88.4 R48, [R198+0xe000] ;  /* 0x00e00000c630783b */ /* 0x000e620000004200 */
[----:B------:R-:W-:-:S02]  /*4560*/  FFMA.FTZ R162, R29, c[0x0][0x23c], -R168 ;  /* 0x00008f001da27a23 */ /* 0x000fc400000108a8 */
[--C-:B------:R-:W-:Y:S01]  /*4570*/  FFMA.FTZ R163, R25, c[0x0][0x23c], -R168.reuse ;  /* 0x00008f0019a37a23 */ /* 0x100fe200000108a8 */
[----:B------:R-:W-:Y:S01]  /*4580*/  LDSM.16.MT88.4 R28, [R196+0xc800] ;  /* 0x00c80000c41c783b */ /* 0x000fe20000004200 */
[----:B------:R-:W-:Y:S01]  /*4590*/  FFMA.FTZ R154, R27, c[0x0][0x23c], -R168 ;  /* 0x00008f001b9a7a23 */ /* 0x000fe200000108a8 */
[----:B------:R-:W2:Y:S01]  /*45a0*/  MUFU.EX2 R159, R159 ;  /* 0x0000009f009f7308 */ /* 0x000ea20000000800 */
[--C-:B------:R-:W-:Y:S01]  /*45b0*/  FFMA.FTZ R152, R19, c[0x0][0x23c], -R140.reuse ;  /* 0x00008f0013987a23 */ /* 0x100fe2000001088c */
[----:B------:R-:W-:Y:S01]  /*45c0*/  LDSM.16.MT88.4 R24, [R198+0xe800] ;  /* 0x00e80000c618783b */ /* 0x000fe20000004200 */
[----:B------:R-:W-:Y:S02]  /*45d0*/  FFMA.FTZ R149, R17, c[0x0][0x23c], -R140 ;  /* 0x00008f0011957a23 */ /* 0x000fe4000001088c */
[--C-:B------:R-:W-:Y:S01]  /*45e0*/  FFMA.FTZ R155, R11, c[0x0][0x23c], -R168.reuse ;  /* 0x00008f000b9b7a23 */ /* 0x100fe200000108a8 */
[----:B------:R-:W-:Y:S01]  /*45f0*/  LDSM.16.MT88.4 R16, [R197+0xe800] ;  /* 0x00e80000c510783b */ /* 0x000fe20000004200 */
[----:B------:R-:W-:Y:S01]  /*4600*/  FFMA.FTZ R148, R9, c[0x0][0x23c], -R168 ;  /* 0x00008f0009947a23 */ /* 0x000fe200000108a8 */
[----:B------:R-:W-:Y:S01]  /*4610*/  MUFU.EX2 R158, R158 ;  /* 0x0000009e009e7308 */ /* 0x000fe20000000800 */
[--C-:B------:R-:W-:Y:S01]  /*4620*/  FFMA.FTZ R156, R23, c[0x0][0x23c], -R140.reuse ;  /* 0x00008f00179c7a23 */ /* 0x100fe2000001088c */
[----:B------:R-:W3:Y:S01]  /*4630*/  LDSM.16.MT88.4 R8, [R200+0xe800] ;  /* 0x00e80000c808783b */ /* 0x000ee20000004200 */
        /* <DEDUP_REMOVED lines=96> */
[----:B---3--:R-:W-:Y:S01]  /*4c40*/  HMMA.16816.F32 R36, R4, R8, R36 ;  /* 0x000000080424723c */ /* 0x008fe20000001824 */
[----:B------:R-:W-:-:S07]  /*4c50*/  FADD.FTZ R155, R148, R155 ;  /* 0x0000009b949b7221 */ /* 0x000fce0000010000 */
        /* <DEDUP_REMOVED lines=186> */
.L_x_3083:
[----:B------:R-:W-:-:S05]  /*5800*/  IMAD.MOV.U32 R9, RZ, RZ, c[0x0][0x1a0] ;  /* 0x00006800ff097624 */ /* 0x000fca00078e00ff */
[----:B------:R-:W-:-:S04]  /*5810*/  LEA R9, -R9, RZ, 0x6 ;  /* 0x000000ff09097211 */ /* 0x000fc800078e31ff */
[----:B------:R-:W-:Y:S02]  /*5820*/  SHF.R.S32.HI R8, RZ, 0x1f, R9 ;  /* 0x0000001fff087819 */ /* 0x000fe40000011409 */
.L_x_3084:
        /* <DEDUP_REMOVED lines=12> */
[----:B------:R-:W-:Y:S01]  /*58f0*/  LEA.HI.X R7, R4, R8, R7, 0x4, P2 ;  /* 0x0000000804077211 */ /* 0x000fe200010f2407 */
        /* <DEDUP_REMOVED lines=22> */
[--C-:B------:R-:W-:Y:S01]  /*5a60*/  IMAD.X R21, R17, 0x1, R4.reuse, P2 ;  /* 0x0000000111157824 */ /* 0x100fe200010e0604 */
[----:B------:R-:W-:Y:S01]  /*5a70*/  ISETP.GE.AND P3, PT, R214, R211, PT ;  /* 0x000000d3d600720c */ /* 0x000fe20003f66270 */
        /* <DEDUP_REMOVED lines=10> */
[----:B-1----:R-:W4:Y:S04]  /*5b20*/  LDSM.16.M88.4 R12, [R205+0x6000] ;  /* 0x00600000cd0c783b */ /* 0x002f280000000200 */
        /* <DEDUP_REMOVED lines=131> */
[----:B------:R-:W-:Y:S08]  /*6360*/  HMMA.16816.F32 R152, R176, R170, R152 ;  /* 0x000000aab098723c */ /* 0x000ff00000001898 */
[----:B--2---:R-:W-:Y:S01]  /*6370*/  HMMA.16816.F32 R180, R136, R20, R180 ;  /* 0x0000001488b4723c */ /* 0x004fe200000018b4 */
[----:B------:R-:W-:-:S02]  /*6380*/  FMUL.FTZ R12, R12, c[0x0][0x2ec] ;  /* 0x0000bb000c0c7a20 */ /* 0x000fc40000410000 */
[----:B------:R-:W-:Y:S02]  /*6390*/  FMUL.FTZ R13, R13, c[0x0][0x2ec] ;  /* 0x0000bb000d0d7a20 */ /* 0x000fe40000410000 */
[----:B------:R-:W-:Y:S01]  /*63a0*/  FMUL.FTZ R14, R14, c[0x0][0x2ec] ;  /* 0x0000bb000e0e7a20 */ /* 0x000fe20000410000 */
[----:B------:R-:W-:Y:S01]  /*63b0*/  MUFU.TANH R147, R12 ;  /* 0x0000000c00937308 */ /* 0x000fe20000002400 */
[----:B------:R-:W-:Y:S01]  /*63c0*/  FMUL.FTZ R165, R15, c[0x0][0x2ec] ;  /* 0x0000bb000fa57a20 */ /* 0x000fe20000410000 */
[----:B------:R-:W-:Y:S01]  /*63d0*/  HMMA.16816.F32 R160, R136, R22, R160 ;  /* 0x0000001688a0723c */ /* 0x000fe200000018a0 */
[----:B------:R-:W2:Y:S05]  /*63e0*/  LDSM.16.M88.4 R20, [R184] ;  /* 0x00000000b814783b */ /* 0x000eaa0000000200 */
[----:B------:R-:W-:Y:S02]  /*63f0*/  MUFU.TANH R164, R14 ;  /* 0x0000000e00a47308 */ /* 0x000fe40000002400 */
[----:B------:R-:W-:Y:S01]  /*6400*/  HMMA.16816.F32 R16, R8, R4, R16 ;  /* 0x000000040810723c */ /* 0x000fe20000001810 */
[----:B------:R-:W3:Y:S05]  /*6410*/  LDSM.16.M88.4 R4, [R199+0xb000] ;  /* 0x00b00000c704783b */ /* 0x000eea0000000200 */
[----:B------:R-:W-:Y:S02]  /*6420*/  MUFU.TANH R165, R165 ;  /* 0x000000a500a57308 */ /* 0x000fe40000002400 */
[----:B-1----:R-:W-:Y:S07]  /*6430*/  HMMA.16816.F32 R172, R148, R32, R172 ;  /* 0x0000002094ac723c */ /* 0x002fee00000018ac */
[----:B------:R-:W-:Y:S01]  /*6440*/  IADD3 R33, R214, 0x21, RZ ;  /* 0x00000021d6217810 */ /* 0x000fe20007ffe0ff */
[----:B----4-:R-:W-:Y:S01]  /*6450*/  HMMA.16816.F32 R28, R8, R156, R28 ;  /* 0x0000009c081c723c */ /* 0x010fe2000000181c */
[----:B------:R1:W-:Y:S07]  /*6460*/  MUFU.TANH R156, R13 ;  /* 0x0000000d009c7308 */ /* 0x0003ee0000002400 */
[----:B------:R-:W-:Y:S01]  /*6470*/  HMMA.16816.F32 R152, R148, R34, R152 ;  /* 0x000000229498723c */ /* 0x000fe20000001898 */
[----:B------:R-:W-:-:S02]  /*6480*/  FMUL.FTZ R16, R16, c[0x0][0x2ec] ;  /* 0x0000bb0010107a20 */ /* 0x000fc40000410000 */
[----:B------:R-:W-:Y:S02]  /*6490*/  FMUL.FTZ R17, R17, c[0x0][0x2ec] ;  /* 0x0000bb0011117a20 */ /* 0x000fe40000410000 */
[----:B------:R-:W4:Y:S01]  /*64a0*/  MUFU.TANH R144, R16 ;  /* 0x0000001000907308 */ /* 0x000f220000002400 */
[----:B------:R-:W-:Y:S01]  /*64b0*/  FMUL.FTZ R146, R18, c[0x0][0x2ec] ;  /* 0x0000bb0012927a20 */ /* 0x000fe20000410000 */
[C---:B------:R-:W-:Y:S01]  /*64c0*/  IADD3 R35, R214.reuse, 0x19, RZ ;  /* 0x00000019d6237810 */ /* 0x040fe20007ffe0ff */
[----:B------:R-:W-:Y:S01]  /*64d0*/  FMUL.FTZ R157, R19, c[0x0][0x2ec] ;  /* 0x0000bb00139d7a20 */ /* 0x000fe20000410000 */
[----:B-1----:R-:W1:Y:S01]  /*64e0*/  LDSM.16.M88.4 R12, [R199+0xb800] ;  /* 0x00b80000c70c783b */ /* 0x002e620000000200 */
[----:B--2---:R-:W-:Y:S01]  /*64f0*/  HMMA.16816.F32 R172, R136, R20, R172 ;  /* 0x0000001488ac723c */ /* 0x004fe200000018ac */
[----:B------:R-:W-:Y:S02]  /*6500*/  IADD3 R34, R214, 0x20, RZ ;  /* 0x00000020d6227810 */ /* 0x000fe40007ffe0ff */
[----:B------:R2:W-:Y:S03]  /*6510*/  MUFU.TANH R145, R17 ;  /* 0x0000001100917308 */ /* 0x0005e60000002400 */
[----:B------:R-:W-:-:S02]  /*6520*/  FMUL.FTZ R32, R29, c[0x0][0x2ec] ;  /* 0x0000bb001d207a20 */ /* 0x000fc40000410000 */
[----:B---3--:R-:W-:Y:S01]  /*6530*/  HMMA.16816.F32 R180, R24, R4, R180 ;  /* 0x0000000418b4723c */ /* 0x008fe200000018b4 */
[----:B------:R-:W-:Y:S01]  /*6540*/  FMUL.FTZ R28, R28, c[0x0][0x2ec] ;  /* 0x0000bb001c1c7a20 */ /* 0x000fe20000410000 */
[----:B----4-:R-:W-:Y:S01]  /*6550*/  FSEL R144, R144, -INF , !P3 ;  /* 0xff80000090907808 */ /* 0x010fe20005800000 */
[----:B------:R-:W-:Y:S01]  /*6560*/  MUFU.TANH R146, R146 ;  /* 0x0000009200927308 */ /* 0x000fe20000002400 */
[----:B------:R-:W-:Y:S02]  /*6570*/  FMUL.FTZ R30, R30, c[0x0][0x2ec] ;  /* 0x0000bb001e1e7a20 */ /* 0x000fe40000410000 */
[----:B------:R-:W-:Y:S02]  /*6580*/  FMUL.FTZ R29, R31, c[0x0][0x2ec] ;  /* 0x0000bb001f1d7a20 */ /* 0x000fe40000410000 */
[----:B------:R-:W-:Y:S01]  /*6590*/  HMMA.16816.F32 R152, R136, R22, R152 ;  /* 0x000000168898723c */ /* 0x000fe20000001898 */
[C---:B------:R-:W-:Y:S01]  /*65a0*/  IADD3 R31, R214.reuse, 0x30, RZ ;  /* 0x00000030d61f7810 */ /* 0x040fe20007ffe0ff */
[----:B--2---:R-:W2:Y:S01]  /*65b0*/  LDSM.16.M88.4 R16, [R192+0x5000] ;  /* 0x00500000c010783b */ /* 0x004ea20000000200 */
[----:B------:R-:W-:Y:S04]  /*65c0*/  MUFU.TANH R32, R32 ;  /* 0x0000002000207308 */ /* 0x000fe80000002400 */
[C---:B------:R-:W-:Y:S01]  /*65d0*/  IADD3 R136, R214.reuse, 0x18, RZ ;  /* 0x00000018d6887810 */ /* 0x040fe20007ffe0ff */
[----:B------:R-:W-:Y:S01]  /*65e0*/  HMMA.16816.F32 R160, R24, R6, R160 ;  /* 0x0000000618a0723c */ /* 0x000fe200000018a0 */
[----:B------:R-:W3:Y:S01]  /*65f0*/  LDSM.16.M88.4 R4, [R192+0x5800] ;  /* 0x00580000c004783b */ /* 0x000ee20000000200 */
[----:B------:R-:W-:Y:S01]  /*6600*/  IADD3 R23, R214, 0x29, RZ ;  /* 0x00000029d6177810 */ /* 0x000fe20007ffe0ff */
[----:B------:R-:W-:-:S04]  /*6610*/  DEPBAR.LE SB0, 0x0 ;  /* 0x000080000000791a */ /* 0x000fc80000000000 */
[----:B------:R-:W4:Y:S01]  /*6620*/  MUFU.TANH R157, R157 ;  /* 0x0000009d009d7308 */ /* 0x000f220000002400 */
[C---:B------:R-:W-:Y:S07]  /*6630*/  HMMA.16816.F32 R140, R24.reuse, R166, R140 ;  /* 0x000000a6188c723c */ /* 0x040fee000000188c */
[----:B------:R-:W-:Y:S01]  /*6640*/  MUFU.TANH R28, R28 ;  /* 0x0000001c001c7308 */ /* 0x000fe20000002400 */
[C---:B-1----:R-:W-:Y:S07]  /*6650*/  HMMA.16816.F32 R172, R24.reuse, R12, R172 ;  /* 0x0000000c18ac723c */ /* 0x042fee00000018ac */
[----:B------:R-:W-:Y:S01]  /*6660*/  IADD3 R13, R214, 0x1, RZ ;  /* 0x00000001d60d7810 */ /* 0x000fe20007ffe0ff */
[----:B------:R-:W-:Y:S01]  /*6670*/  HMMA.16816.F32 R152, R24, R14, R152 ;  /* 0x0000000e1898723c */ /* 0x000fe20000001898 */
[----:B------:R-:W-:Y:S02]  /*6680*/  MUFU.TANH R30, R30 ;  /* 0x0000001e001e7308 */ /* 0x000fe40000002400 */
[----:B------:R-:W-:-:S02]  /*6690*/  ISETP.GE.AND P4, PT, R13, R211, PT ;  /* 0x000000d30d00720c */ /* 0x000fc40003f86270 */
[----:B------:R-:W-:Y:S02]  /*66a0*/  ISETP.GE.AND P6, PT, R13, R0, PT ;  /* 0x000000000d00720c */ /* 0x000fe40003fc6270 */
[C---:B------:R-:W-:Y:S01]  /*66b0*/  IADD3 R27, R214.reuse, 0x28, RZ ;  /* 0x00000028d61b7810 */ /* 0x040fe20007ffe0ff */
[----:B------:R-:W-:Y:S01]  /*66c0*/  HMMA.16816.F32 R140, R8, R158, R140 ;  /* 0x0000009e088c723c */ /* 0x000fe2000000188c */
[----:B------:R-:W-:Y:S01]  /*66d0*/  IADD3 R15, R214, 0x38, RZ ;  /* 0x00000038d60f7810 */ /* 0x000fe20007ffe0ff */
[----:B------:R-:W-:Y:S01]  /*66e0*/  MUFU.TANH R29, R29 ;  /* 0x0000001d001d7308 */ /* 0x000fe20000002400 */
[----:B----4-:R-:W-:-:S05]  /*66f0*/  FSEL R157, R157, -INF , !P6 ;  /* 0xff8000009d9d7808 */ /* 0x010fca0007000000 */
[C---:B--2---:R-:W-:Y:S07]  /*6700*/  HMMA.16816.F32 R160, R8.reuse, R18, R160 ;  /* 0x0000001208a0723c */ /* 0x044fee00000018a0 */
[----:B------:R-:W-:Y:S01]  /*6710*/  FSEL R18, R145, -INF , !P4 ;  /* 0xff80000091127808 */ /* 0x000fe20006000000 */
[----:B---3--:R-:W-:Y:S01]  /*6720*/  HMMA.16816.F32 R172, R8, R4, R172 ;  /* 0x0000000408ac723c */ /* 0x008fe200000018ac */
[C---:B------:R-:W-:Y:S02]  /*6730*/  ISETP.GE.AND P4, PT, R214.reuse, R0, PT ;  /* 0x00000000d600720c */ /* 0x040fe40003f86270 */
[----:B------:R-:W-:-:S04]  /*6740*/  IADD3 R19, R214, 0x31, RZ ;  /* 0x00000031d6137810 */ /* 0x000fc80007ffe0ff */
[C---:B------:R-:W-:Y:S01]  /*6750*/  IADD3 R5, R214.reuse, 0x8, RZ ;  /* 0x00000008d6057810 */ /* 0x040fe20007ffe0ff */
[C---:B------:R-:W-:Y:S01]  /*6760*/  HMMA.16816.F32 R180, R8.reuse, R16, R180 ;  /* 0x0000001008b4723c */ /* 0x040fe200000018b4 */
[----:B------:R-:W-:Y:S01]  /*6770*/  IADD3 R4, R214, 0x9, RZ ;  /* 0x00000009d6047810 */ /* 0x000fe20007ffe0ff */
[----:B------:R-:W-:Y:S01]  /*6780*/  FMUL.FTZ R20, R141, c[0x0][0x2ec] ;  /* 0x0000bb008d147a20 */ /* 0x000fe20000410000 */
[-C--:B------:R-:W-:Y:S01]  /*6790*/  ISETP.GE.AND P2, PT, R5, R211.reuse, PT ;  /* 0x000000d30500720c */ /* 0x080fe20003f46270 */
[----:B------:R-:W-:Y:S01]  /*67a0*/  FMUL.FTZ R21, R143, c[0x0][0x2ec] ;  /* 0x0000bb008f157a20 */ /* 0x000fe20000410000 */
[-C--:B------:R-:W-:Y:S02]  /*67b0*/  ISETP.GE.AND P5, PT, R5, R0.reuse, PT ;  /* 0x000000000500720c */ /* 0x080fe40003fa6270 */
[----:B------:R-:W-:Y:S01]  /*67c0*/  ISETP.GE.AND P1, PT, R4, R211, PT ;  /* 0x000000d30400720c */ /* 0x000fe20003f26270 */
[----:B------:R-:W-:Y:S01]  /*67d0*/  FMUL.FTZ R17, R140, c[0x0][0x2ec] ;  /* 0x0000bb008c117a20 */ /* 0x000fe20000410000 */
[----:B------:R-:W-:Y:S01]  /*67e0*/  ISETP.GE.AND P3, PT, R4, R0, PT ;  /* 0x000000000400720c */ /* 0x000fe20003f66270 */
[----:B------:R-:W-:Y:S01]  /*67f0*/  FMUL.FTZ R160, R160, c[0x0][0x2ec] ;  /* 0x0000bb00a0a07a20 */ /* 0x000fe20000410000 */
[----:B------:R-:W-:Y:S01]  /*6800*/  HMMA.16816.F32 R4, R8, R6, R152 ;  /* 0x000000060804723c */ /* 0x000fe20000001898 */
[----:B------:R-:W-:Y:S01]  /*6810*/  FMUL.FTZ R161, R161, c[0x0][0x2ec] ;  /* 0x0000bb00a1a17a20 */ /* 0x000fe20000410000 */
[----:B------:R-:W-:Y:S01]  /*6820*/  FSEL R14, R147, -INF , !P2 ;  /* 0xff800000930e7808 */ /* 0x000fe20005000000 */
[----:B------:R-:W1:Y:S01]  /*6830*/  MUFU.TANH R17, R17 ;  /* 0x0000001100117308 */ /* 0x000e620000002400 */
[----:B------:R-:W-:-:S02]  /*6840*/  FMUL.FTZ R13, R162, c[0x0][0x2ec] ;  /* 0x0000bb00a20d7a20 */ /* 0x000fc40000410000 */
[----:B------:R-:W-:Y:S01]  /*6850*/  FMUL.FTZ R16, R142, c[0x0][0x2ec] ;  /* 0x0000bb008e107a20 */ /* 0x000fe20000410000 */
[C---:B------:R-:W-:Y:S01]  /*6860*/  IADD3 R8, R214.reuse, 0x10, RZ ;  /* 0x00000010d6087810 */ /* 0x040fe20007ffe0ff */
[----:B------:R-:W-:Y:S01]  /*6870*/  FMUL.FTZ R154, R173, c[0x0][0x2ec] ;  /* 0x0000bb00ad9a7a20 */ /* 0x000fe20000410000 */
[----:B------:R-:W-:Y:S01]  /*6880*/  IADD3 R9, R214, 0x11, RZ ;  /* 0x00000011d6097810 */ /* 0x000fe20007ffe0ff */
[----:B------:R-:W-:Y:S01]  /*6890*/  FMUL.FTZ R163, R163, c[0x0][0x2ec] ;  /* 0x0000bb00a3a37a20 */ /* 0x000fe20000410000 */
[----:B------:R-:W2:Y:S01]  /*68a0*/  MUFU.TANH R168, R160 ;  /* 0x000000a000a87308 */ /* 0x000ea20000002400 */
[----:B------:R-:W-:Y:S01]  /*68b0*/  FSEL R10, R156, -INF , !P1 ;  /* 0xff8000009c0a7808 */ /* 0x000fe20004800000 */
[----:B------:R-:W-:Y:S01]  /*68c0*/  FMUL.FTZ R170, R180, c[0x0][0x2ec] ;  /* 0x0000bb00b4aa7a20 */ /* 0x000fe20000410000 */
[CC--:B------:R-:W-:Y:S01]  /*68d0*/  ISETP.GE.AND P2, PT, R8.reuse, R211.reuse, PT ;  /* 0x000000d30800720c */ /* 0x0c0fe20003f46270 */
[----:B------:R-:W-:Y:S01]  /*68e0*/  FMUL.FTZ R12, R181, c[0x0][0x2ec] ;  /* 0x0000bb00b50c7a20 */ /* 0x000fe20000410000 */
[----:B------:R-:W-:Y:S01]  /*68f0*/  ISETP.GE.AND P1, PT, R8, R0, PT ;  /* 0x000000000800720c */ /* 0x000fe20003f26270 */
[----:B------:R-:W-:Y:S01]  /*6900*/  FMUL.FTZ R156, R172, c[0x0][0x2ec] ;  /* 0x0000bb00ac9c7a20 */ /* 0x000fe20000410000 */
[----:B------:R-:W-:Y:S01]  /*6910*/  FSEL R8, R146, -INF , !P4 ;  /* 0xff80000092087808 */ /* 0x000fe20006000000 */
[----:B------:R-:W3:Y:S01]  /*6920*/  MUFU.TANH R166, R161 ;  /* 0x000000a100a67308 */ /* 0x000ee20000002400 */
[-C--:B------:R-:W-:Y:S01]  /*6930*/  ISETP.GE.AND P4, PT, R9, R211.reuse, PT ;  /* 0x000000d30900720c */ /* 0x080fe20003f86270 */
[----:B------:R-:W-:Y:S01]  /*6940*/  FMUL.FTZ R169, R182, c[0x0][0x2ec] ;  /* 0x0000bb00b6a97a20 */ /* 0x000fe20000410000 */
[----:B------:R-:W-:Y:S01]  /*6950*/  FSEL R11, R164, -INF , !P5 ;  /* 0xff800000a40b7808 */ /* 0x000fe20006800000 */
[----:B------:R-:W-:Y:S01]  /*6960*/  FMUL.FTZ R167, R183, c[0x0][0x2ec] ;  /* 0x0000bb00b7a77a20 */ /* 0x000fe20000410000 */
[-C--:B------:R-:W-:Y:S01]  /*6970*/  ISETP.GE.AND P5, PT, R136, R211.reuse, PT ;  /* 0x000000d38800720c */ /* 0x080fe20003fa6270 */
[----:B------:R-:W-:Y:S01]  /*6980*/  FMUL.FTZ R138, R4, c[0x0][0x2ec] ;  /* 0x0000bb00048a7a20 */ /* 0x000fe20000410000 */
[----:B------:R-:W-:Y:S01]  /*6990*/  FSEL R24, R32, -INF , !P4 ;  /* 0xff80000020187808 */ /* 0x000fe20006000000 */
[----:B------:R-:W-:Y:S01]  /*69a0*/  FMUL.FTZ R4, R5, c[0x0][0x2ec] ;  /* 0x0000bb0005047a20 */ /* 0x000fe20000410000 */
[----:B------:R-:W-:Y:S01]  /*69b0*/  MUFU.TANH R13, R13 ;  /* 0x0000000d000d7308 */ /* 0x000fe20000002400 */
[-C--:B------:R-:W-:Y:S01]  /*69c0*/  ISETP.GE.AND P4, PT, R27, R211.reuse, PT ;  /* 0x000000d31b00720c */ /* 0x080fe20003f86270 */
[----:B------:R-:W-:Y:S01]  /*69d0*/  FMUL.FTZ R153, R174, c[0x0][0x2ec] ;  /* 0x0000bb00ae997a20 */ /* 0x000fe20000410000 */
[----:B------:R-:W-:Y:S01]  /*69e0*/  IADD3 R214, R214, 0x39, RZ ;  /* 0x00000039d6d67810 */ /* 0x000fe20007ffe0ff */
[----:B------:R-:W-:Y:S01]  /*69f0*/  FMUL.FTZ R139, R175, c[0x0][0x2ec] ;  /* 0x0000bb00af8b7a20 */ /* 0x000fe20000410000 */
[----:B-1----:R-:W-:Y:S01]  /*6a00*/  FSEL R22, R17, -INF , !P5 ;  /* 0xff80000011167808 */ /* 0x002fe20006800000 */
[----:B------:R-:W-:Y:S01]  /*6a10*/  FMUL.FTZ R6, R6, c[0x0][0x2ec] ;  /* 0x0000bb0006067a20 */ /* 0x000fe20000410000 */
[-C--:B------:R-:W-:Y:S01]  /*6a20*/  ISETP.GE.AND P5, PT, R23, R211.reuse, PT ;  /* 0x000000d31700720c */ /* 0x080fe20003fa6270 */
[----:B------:R-:W1:Y:S01]  /*6a30*/  MUFU.TANH R4, R4 ;  /* 0x0000000400047308 */ /* 0x000e620000002400 */
[----:B--2---:R-:W-:Y:S01]  /*6a40*/  FSEL R168, R168, -INF , !P4 ;  /* 0xff800000a8a87808 */ /* 0x004fe20006000000 */
[----:B------:R-:W-:Y:S01]  /*6a50*/  FMUL.FTZ R7, R7, c[0x0][0x2ec] ;  /* 0x0000bb0007077a20 */ /* 0x000fe20000410000 */
[----:B------:R-:W-:-:S02]  /*6a60*/  ISETP.GE.AND P4, PT, R214, R211, PT ;  /* 0x000000d3d600720c */ /* 0x000fc40003f86270 */
[----:B---3--:R-:W-:Y:S02]  /*6a70*/  FSEL R166, R166, -INF , !P5 ;  /* 0xff800000a6a67808 */ /* 0x008fe40006800000 */
[-C--:B------:R-:W-:Y:S01]  /*6a80*/  ISETP.GE.AND P5, PT, R136, R0.reuse, PT ;  /* 0x000000008800720c */ /* 0x080fe20003fa6270 */
[----:B------:R-:W2:Y:S01]  /*6a90*/  MUFU.TANH R20, R20 ;  /* 0x0000001400147308 */ /* 0x000ea20000002400 */
[----:B------:R-:W-:Y:S02]  /*6aa0*/  ISETP.GE.AND P6, PT, R9, R0, PT ;  /* 0x000000000900720c */ /* 0x000fe40003fc6270 */
[----:B------:R-:W-:Y:S02]  /*6ab0*/  FSEL R9, R165, -INF , !P3 ;  /* 0xff800000a5097808 */ /* 0x000fe40005800000 */
[----:B------:R-:W-:Y:S02]  /*6ac0*/  FSEL R26, R28, -INF , !P2 ;  /* 0xff8000001c1a7808 */ /* 0x000fe40005000000 */
[----:B------:R-:W-:Y:S01]  /*6ad0*/  FSEL R25, R30, -INF , !P1 ;  /* 0xff8000001e197808 */ /* 0x000fe20004800000 */
[----:B------:R-:W3:Y:S01]  /*6ae0*/  MUFU.TANH R170, R170 ;  /* 0x000000aa00aa7308 */ /* 0x000ee20000002400 */
[----:B-1----:R-:W-:-:S02]  /*6af0*/  FSEL R136, R4, -INF , !P4 ;  /* 0xff80000004887808 */ /* 0x002fc40006000000 */
[----:B------:R-:W-:Y:S02]  /*6b00*/  ISETP.GE.AND P4, PT, R27, R0, PT ;  /* 0x000000001b00720c */ /* 0x000fe40003f86270 */
[-C--:B------:R-:W-:Y:S02]  /*6b10*/  ISETP.GE.AND P3, PT, R35, R211.reuse, PT ;  /* 0x000000d32300720c */ /* 0x080fe40003f66270 */
[-C--:B------:R-:W-:Y:S01]  /*6b20*/  ISETP.GE.AND P2, PT, R34, R211.reuse, PT ;  /* 0x000000d32200720c */ /* 0x080fe20003f46270 */
[----:B------:R-:W1:Y:S01]  /*6b30*/  MUFU.TANH R12, R12 ;  /* 0x0000000c000c7308 */ /* 0x000e620000002400 */
[----:B------:R-:W-:Y:S02]  /*6b40*/  ISETP.GE.AND P1, PT, R33, R211, PT ;  /* 0x000000d32100720c */ /* 0x000fe40003f26270 */
[----:B------:R-:W-:Y:S02]  /*6b50*/  FSEL R165, R13, -INF , !P4 ;  /* 0xff8000000da57808 */ /* 0x000fe40006000000 */
[----:B--2---:R-:W-:-:S02]  /*6b60*/  FSEL R20, R20, -INF , !P3 ;  /* 0xff80000014147808 */ /* 0x004fc40005800000 */
[----:B------:R-:W-:Y:S01]  /*6b70*/  ISETP.GT.AND P4, PT, R213, R208, PT ;  /* 0x000000d0d500720c */ /* 0x000fe20003f84270 */
[----:B------:R-:W2:Y:S01]  /*6b80*/  MUFU.TANH R156, R156 ;  /* 0x0000009c009c7308 */ /* 0x000ea20000002400 */
[----:B---3--:R-:W-:Y:S02]  /*6b90*/  FSEL R170, R170, -INF , !P2 ;  /* 0xff800000aaaa7808 */ /* 0x008fe40005000000 */
[-C--:B------:R-:W-:Y:S02]  /*6ba0*/  ISETP.GE.AND P3, PT, R31, R211.reuse, PT ;  /* 0x000000d31f00720c */ /* 0x080fe40003f66270 */
[----:B------:R-:W-:Y:S02]  /*6bb0*/  ISETP.GE.AND P2, PT, R19, R211, PT ;  /* 0x000000d31300720c */ /* 0x000fe40003f46270 */
[----:B------:R-:W-:Y:S01]  /*6bc0*/  FSEL R27, R29, -INF , !P6 ;  /* 0xff8000001d1b7808 */ /* 0x000fe20007000000 */
[----:B------:R-:W3:Y:S01]  /*6bd0*/  MUFU.TANH R154, R154 ;  /* 0x0000009a009a7308 */ /* 0x000ee20000002400 */
[----:B-1----:R-:W-:-:S02]  /*6be0*/  FSEL R172, R12, -INF , !P1 ;  /* 0xff8000000cac7808 */ /* 0x002fc40004800000 */
[----:B------:R-:W-:Y:S02]  /*6bf0*/  ISETP.GE.AND P1, PT, R15, R211, PT ;  /* 0x000000d30f00720c */ /* 0x000fe40003f26270 */
[----:B------:R-:W-:-:S03]  /*6c00*/  ISETP.GE.AND P6, PT, R23, R0, PT ;  /* 0x000000001700720c */ /* 0x000fc60003fc6270 */
[----:B------:R-:W1:Y:S01]  /*6c10*/  MUFU.TANH R138, R138 ;  /* 0x0000008a008a7308 */ /* 0x000e620000002400 */
[----:B--2---:R-:W-:Y:S02]  /*6c20*/  FSEL R156, R156, -INF , !P3 ;  /* 0xff8000009c9c7808 */ /* 0x004fe40005800000 */
[----:B------:R-:W-:-:S05]  /*6c30*/  ISETP.GE.AND P3, PT, R35, R0, PT ;  /* 0x000000002300720c */ /* 0x000fca0003f66270 */
[----:B------:R-:W2:Y:S01]  /*6c40*/  MUFU.TANH R16, R16 ;  /* 0x0000001000107308 */ /* 0x000ea20000002400 */
[----:B---3--:R-:W-:Y:S02]  /*6c50*/  FSEL R154, R154, -INF , !P2 ;  /* 0xff8000009a9a7808 */ /* 0x008fe40005000000 */
[----:B------:R-:W-:-:S05]  /*6c60*/  ISETP.GE.AND P2, PT, R34, R0, PT ;  /* 0x000000002200720c */ /* 0x000fca0003f46270 */
[----:B------:R-:W3:Y:S01]  /*6c70*/  MUFU.TANH R21, R21 ;  /* 0x0000001500157308 */ /* 0x000ee20000002400 */
[----:B-1----:R-:W-:Y:S02]  /*6c80*/  FSEL R138, R138, -INF , !P1 ;  /* 0xff8000008a8a7808 */ /* 0x002fe40004800000 */
[----:B------:R-:W-:-:S05]  /*6c90*/  ISETP.GE.AND P1, PT, R33, R0, PT ;  /* 0x000000002100720c */ /* 0x000fca0003f26270 */
[----:B------:R-:W1:Y:S01]  /*6ca0*/  MUFU.TANH R169, R169 ;  /* 0x000000a900a97308 */ /* 0x000e620000002400 */
[----:B--2---:R-:W-:Y:S02]  /*6cb0*/  FSEL R23, R16, -INF , !P5 ;  /* 0xff80000010177808 */ /* 0x004fe40006800000 */
[----:B------:R-:W-:-:S05]  /*6cc0*/  ISETP.GE.AND P5, PT, R31, R0, PT ;  /* 0x000000001f00720c */ /* 0x000fca0003fa6270 */
[----:B------:R-:W2:Y:S01]  /*6cd0*/  MUFU.TANH R167, R167 ;  /* 0x000000a700a77308 */ /* 0x000ea20000002400 */
[----:B---3--:R-:W-:Y:S02]  /*6ce0*/  FSEL R21, R21, -INF , !P3 ;  /* 0xff80000015157808 */ /* 0x008fe40005800000 */
[----:B------:R-:W-:-:S05]  /*6cf0*/  ISETP.GE.AND P3, PT, R19, R0, PT ;  /* 0x000000001300720c */ /* 0x000fca0003f66270 */
[----:B------:R-:W3:Y:S01]  /*6d00*/  MUFU.TANH R163, R163 ;  /* 0x000000a300a37308 */ /* 0x000ee20000002400 */
[----:B-1----:R-:W-:Y:S01]  /*6d10*/  FSEL R169, R169, -INF , !P2 ;  /* 0xff800000a9a97808 */ /* 0x002fe20005000000 */
[----:B------:R-:W-:Y:S01]  /*6d20*/  BAR.SYNC.DEFER_BLOCKING 0x0 ;  /* 0x0000000000007b1d */ /* 0x000fe20000010000 */
[----:B------:R-:W-:-:S05]  /*6d30*/  ISETP.GE.AND P2, PT, R15, R0, PT ;  /* 0x000000000f00720c */ /* 0x000fca0003f46270 */
[----:B------:R-:W1:Y:S01]  /*6d40*/  MUFU.TANH R153, R153 ;  /* 0x0000009900997308 */ /* 0x000e620000002400 */
[----:B--2---:R-:W-:Y:S02]  /*6d50*/  FSEL R167, R167, -INF , !P1 ;  /* 0xff800000a7a77808 */ /* 0x004fe40004800000 */
[----:B------:R-:W-:-:S05]  /*6d60*/  ISETP.GE.AND P1, PT, R214, R0, PT ;  /* 0x00000000d600720c */ /* 0x000fca0003f26270 */
[----:B------:R-:W2:Y:S01]  /*6d70*/  MUFU.TANH R139, R139 ;  /* 0x0000008b008b7308 */ /* 0x000ea20000002400 */
[----:B---3--:R-:W-:-:S07]  /*6d80*/  FSEL R163, R163, -INF , !P6 ;  /* 0xff800000a3a37808 */ /* 0x008fce0007000000 */
[----:B------:R-:W3:Y:S01]  /*6d90*/  MUFU.TANH R137, R6 ;  /* 0x0000000600897308 */ /* 0x000ee20000002400 */
[----:B-1----:R-:W-:-:S07]  /*6da0*/  FSEL R153, R153, -INF , !P5 ;  /* 0xff80000099997808 */ /* 0x002fce0006800000 */
[----:B------:R-:W1:Y:S01]  /*6db0*/  MUFU.TANH R151, R7 ;  /* 0x0000000700977308 */ /* 0x000e620000002400 */
[----:B--2---:R-:W-:Y:S02]  /*6dc0*/  FSEL R139, R139, -INF , !P3 ;  /* 0xff8000008b8b7808 */ /* 0x004fe40005800000 */
[----:B---3--:R-:W-:Y:S02]  /*6dd0*/  FSEL R137, R137, -INF , !P2 ;  /* 0xff80000089897808 */ /* 0x008fe40005000000 */
[----:B-1----:R-:W-:Y:S01]  /*6de0*/  FSEL R151, R151, -INF , !P1 ;  /* 0xff80000097977808 */ /* 0x002fe20004800000 */
        /* <DEDUP_REMOVED lines=59> */
.L_x_3086:
[----:B------:R-:W-:-:S04]  /*71a0*/  LEA R6, -R2, RZ, 0x6 ;  /* 0x000000ff02067211 */ /* 0x000fc800078e31ff */
[----:B------:R-:W-:Y:S02]  /*71b0*/  SHF.R.S32.HI R0, RZ, 0x1f, R6 ;  /* 0x0000001fff007819 */ /* 0x000fe40000011406 */
.L_x_3087:
        /* <DEDUP_REMOVED lines=28> */
.L_x_3085:
        /* <DEDUP_REMOVED lines=58> */
[----:B------:R-:W-:Y:S02]  /*7720*/  FFMA.FTZ R142, R10, c[0x0][0x23c], -R155 ;  /* 0x00008f000a8e7a23 */ /* 0x000fe4000001089b */
[--C-:B------:R-:W-:Y:S01]  /*7730*/  FFMA.FTZ R141, R8, c[0x0][0x23c], -R152.reuse ;  /* 0x00008f00088d7a23 */ /* 0x100fe20000010898 */
[----:B------:R-:W2:Y:S01]  /*7740*/  LDSM.16.MT88.4 R16, [R200+0xc000] ;  /* 0x00c00000c810783b */ /* 0x000ea20000004200 */
[--C-:B------:R-:W-:Y:S01]  /*7750*/  FFMA.FTZ R140, R157, c[0x0][0x23c], -R152.reuse ;  /* 0x00008f009d8c7a23 */ /* 0x100fe20000010898 */
[----:B------:R-:W-:Y:S01]  /*7760*/  MUFU.EX2 R145, R145 ;  /* 0x0000009100917308 */ /* 0x000fe20000000800 */
[----:B------:R-:W-:-:S02]  /*7770*/  FFMA.FTZ R0, R11, c[0x0][0x23c], -R152 ;  /* 0x00008f000b007a23 */ /* 0x000fc40000010898 */
[----:B------:R-:W-:Y:S02]  /*7780*/  FFMA.FTZ R149, R9, c[0x0][0x23c], -R152 ;  /* 0x00008f0009957a23 */ /* 0x000fe40000010898 */
[----:B------:R-:W-:Y:S01]  /*7790*/  FMUL.FTZ R150, R4, c[0x0][0x23c] ;  /* 0x00008f0004967a20 */ /* 0x000fe20000410000 */
[----:B------:R-:W3:Y:S01]  /*77a0*/  LDSM.16.MT88.4 R8, [R197+0xc000] ;  /* 0x00c00000c508783b */ /* 0x000ee20000004200 */
[----:B------:R-:W-:Y:S01]  /*77b0*/  FMUL.FTZ R148, R6, c[0x0][0x23c] ;  /* 0x00008f0006947a20 */ /* 0x000fe20000410000 */
[----:B------:R-:W4:Y:S01]  /*77c0*/  MUFU.EX2 R144, R144 ;  /* 0x0000009000907308 */ /* 0x000f220000000800 */
[--C-:B------:R-:W-:Y:S02]  /*77d0*/  FFMA.FTZ R3, R26, c[0x0][0x23c], -R155.reuse ;  /* 0x00008f001a037a23 */ /* 0x100fe4000001089b */
[--C-:B------:R-:W-:Y:S02]  /*77e0*/  FFMA.FTZ R158, R24, c[0x0][0x23c], -R155.reuse ;  /* 0x00008f00189e7a23 */ /* 0x100fe4000001089b */
[----:B------:R-:W-:-:S02]  /*77f0*/  FFMA.FTZ R157, R22, c[0x0][0x23c], -R155 ;  /* 0x00008f00169d7a23 */ /* 0x000fc4000001089b */
[--C-:B------:R-:W-:Y:S01]  /*7800*/  FFMA.FTZ R160, R20, c[0x0][0x23c], -R155.reuse ;  /* 0x00008f0014a07a23 */ /* 0x100fe2000001089b */
[----:B------:R-:W5:Y:S01]  /*7810*/  MUFU.EX2 R142, R142 ;  /* 0x0000008e008e7308 */ /* 0x000f620000000800 */
[--C-:B------:R-:W-:Y:S02]  /*7820*/  FFMA.FTZ R159, R25, c[0x0][0x23c], -R152.reuse ;  /* 0x00008f00199f7a23 */ /* 0x100fe40000010898 */
[--C-:B------:R-:W-:Y:S02]  /*7830*/  FFMA.FTZ R162, R27, c[0x0][0x23c], -R152.reuse ;  /* 0x00008f001ba27a23 */ /* 0x100fe40000010898 */
[--C-:B------:R-:W-:Y:S01]  /*7840*/  FFMA.FTZ R161, R23, c[0x0][0x23c], -R152.reuse ;  /* 0x00008f0017a17a23 */ /* 0x100fe20000010898 */
[----:B------:R-:W-:Y:S01]  /*7850*/  LDSM.16.MT88.4 R24, [R200+0xe800] ;  /* 0x00e80000c818783b */ /* 0x000fe20000004200 */
[----:B------:R-:W-:Y:S01]  /*7860*/  FFMA.FTZ R164, R21, c[0x0][0x23c], -R152 ;  /* 0x00008f0015a47a23 */ /* 0x000fe20000010898 */
[----:B------:R-:W-:Y:S01]  /*7870*/  MUFU.EX2 R141, R141 ;  /* 0x0000008d008d7308 */ /* 0x000fe20000000800 */
[----:B----4-:R-:W-:Y:S01]  /*7880*/  F2FP.PACK_AB R4, R144, R145 ;  /* 0x000000919004723e */ /* 0x010fe200000000ff */
[----:B------:R-:W-:Y:S01]  /*7890*/  LDSM.16.MT88.4 R20, [R198+0xe800] ;  /* 0x00e80000c614783b */ /* 0x000fe20000004200 */
[----:B------:R-:W-:-:S02]  /*78a0*/  FFMA.FTZ R171, R172, c[0x0][0x23c], -R155 ;  /* 0x00008f00acab7a23 */ /* 0x000fc4000001089b */
[--C-:B------:R-:W-:Y:S02]  /*78b0*/  FFMA.FTZ R173, R166, c[0x0][0x23c], -R155.reuse ;  /* 0x00008f00a6ad7a23 */ /* 0x100fe4000001089b */
[--C-:B------:R-:W-:Y:S01]  /*78c0*/  FFMA.FTZ R170, R170, c[0x0][0x23c], -R155.reuse ;  /* 0x00008f00aaaa7a23 */ /* 0x100fe2000001089b */
[----:B------:R-:W4:Y:S01]  /*78d0*/  MUFU.EX2 R140, R140 ;  /* 0x0000008c008c7308 */ /* 0x000f220000000800 */
[----:B-----5:R-:W-:Y:S01]  /*78e0*/  F2FP.PACK_AB R6, R142, R143 ;  /* 0x0000008f8e06723e */ /* 0x020fe200000000ff */
        /* <DEDUP_REMOVED lines=8> */
[----:B------:R-:W5:Y:S01]  /*7970*/  MUFU.EX2 R149, R149 ;  /* 0x0000009500957308 */ /* 0x000f620000000800 */
[----:B----4-:R-:W-:Y:S01]  /*7980*/  F2FP.PACK_AB R5, R140, R141 ;  /* 0x0000008d8c05723e */ /* 0x010fe200000000ff */
[----:B------:R-:W-:Y:S02]  /*7990*/  FFMA.FTZ R154, R138, c[0x0][0x23c], -R155 ;  /* 0x00008f008a9a7a23 */ /* 0x000fe4000001089b */
[--C-:B------:R-:W-:Y:S02]  /*79a0*/  FFMA.FTZ R153, R153, c[0x0][0x23c], -R152.reuse ;  /* 0x00008f0099997a23 */ /* 0x100fe40000010898 */
[----:B------:R-:W-:-:S02]  /*79b0*/  FFMA.FTZ R174, R139, c[0x0][0x23c], -R152 ;  /* 0x00008f008bae7a23 */ /* 0x000fc40000010898 */
[----:B------:R-:W4:Y:S01]  /*79c0*/  MUFU.EX2 R150, R150 ;  /* 0x0000009600967308 */ /* 0x000f220000000800 */
[--C-:B------:R-:W-:Y:S02]  /*79d0*/  FFMA.FTZ R169, R137, c[0x0][0x23c], -R152.reuse ;  /* 0x00008f0089a97a23 */ /* 0x100fe40000010898 */
[----:B------:R-:W-:Y:S02]  /*79e0*/  FFMA.FTZ R155, R136, c[0x0][0x23c], -R155 ;  /* 0x00008f00889b7a23 */ /* 0x000fe4000001089b */
[----:B------:R-:W-:Y:S01]  /*79f0*/  FFMA.FTZ R152, R151, c[0x0][0x23c], -R152 ;  /* 0x00008f0097987a23 */ /* 0x000fe20000010898 */
[----:B------:R-:W-:Y:S02]  /*7a00*/  LDSM.16.MT88.4 R136, [R198+0xd800] ;  /* 0x00d80000c688783b */ /* 0x000fe40000004200 */
[----:B------:R-:W1:Y:S01]  /*7a10*/  MUFU.EX2 R148, R148 ;  /* 0x0000009400947308 */ /* 0x000e620000000800 */
[----:B-----5:R-:W-:Y:S01]  /*7a20*/  F2FP.PACK_AB R7, R149, R0 ;  /* 0x000000009507723e */ /* 0x020fe200000000ff */
[----:B----4-:R-:W-:-:S06]  /*7a30*/  FMUL.FTZ R120, R120, R150 ;  /* 0x0000009678787220 */ /* 0x010fcc0000410000 */
        /* <DEDUP_REMOVED lines=17> */
[----:B------:R-:W4:Y:S01]  /*7b50*/  LDSM.16.MT88.4 R12, [R200+0xe000] ;  /* 0x00e00000c80c783b */ /* 0x000f220000004200 */
[----:B------:R-:W-:Y:S01]  /*7b60*/  FMUL.FTZ R125, R125, R150 ;  /* 0x000000967d7d7220 */ /* 0x000fe20000410000 */
[----:B------:R-:W-:Y:S01]  /*7b70*/  MUFU.EX2 R160, R160 ;  /* 0x000000a000a07308 */ /* 0x000fe20000000800 */
[----:B------:R-:W-:-:S02]  /*7b80*/  FMUL.FTZ R126, R126, R148 ;  /* 0x000000947e7e7220 */ /* 0x000fc40000410000 */
[----:B------:R-:W-:Y:S02]  /*7b90*/  FMUL.FTZ R127, R127, R148 ;  /* 0x000000947f7f7220 */ /* 0x000fe40000410000 */
[-C--:B------:R-:W-:Y:S01]  /*7ba0*/  FMUL.FTZ R112, R112, R150.reuse ;  /* 0x0000009670707220 */ /* 0x080fe20000410000 */
[C---:B--2---:R-:W-:Y:S01]  /*7bb0*/  HMMA.16816.F32 R128, R4.reuse, R16, R128 ;  /* 0x000000100480723c */ /* 0x044fe20000001880 */
[----:B------:R-:W-:Y:S01]  /*7bc0*/  FMUL.FTZ R113, R113, R150 ;  /* 0x0000009671717220 */ /* 0x000fe20000410000 */
[----:B------:R-:W-:Y:S01]  /*7bd0*/  MUFU.EX2 R159, R159 ;  /* 0x0000009f009f7308 */ /* 0x000fe20000000800 */
[-C--:B------:R-:W-:Y:S02]  /*7be0*/  FMUL.FTZ R114, R114, R148.reuse ;  /* 0x0000009472727220 */ /* 0x080fe40000410000 */
[----:B------:R-:W-:Y:S02]  /*7bf0*/  FMUL.FTZ R115, R115, R148 ;  /* 0x0000009473737220 */ /* 0x000fe40000410000 */
        /* <DEDUP_REMOVED lines=19> */
[----:B------:R-:W-:Y:S02]  /*7d30*/  FMUL.FTZ R43, R43, R148 ;  /* 0x000000942b2b7220 */ /* 0x000fe40000410000 */
[C---:B----4-:R-:W-:Y:S01]  /*7d40*/  HMMA.16816.F32 R36, R4.reuse, R12, R36 ;  /* 0x0000000c0424723c */ /* 0x050fe20000001824 */
[-C--:B------:R-:W-:Y:S02]  /*7d50*/  FMUL.FTZ R104, R104, R150.reuse ;  /* 0x0000009668687220 */ /* 0x080fe40000410000 */
[----:B------:R-:W-:Y:S02]  /*7d60*/  FMUL.FTZ R105, R105, R150 ;  /* 0x0000009669697220 */ /* 0x000fe40000410000 */
[-C--:B------:R-:W-:Y:S01]  /*7d70*/  FMUL.FTZ R106, R106, R148.reuse ;  /* 0x000000946a6a7220 */ /* 0x080fe20000410000 */
[----:B------:R-:W-:Y:S01]  /*7d80*/  MUFU.EX2 R170, R170 ;  /* 0x000000aa00aa7308 */ /* 0x000fe20000000800 */
[----:B------:R-:W-:Y:S01]  /*7d90*/  FMUL.FTZ R107, R107, R148 ;  /* 0x000000946b6b7220 */ /* 0x000fe20000410000 */
[----:B------:R-:W-:Y:S01]  /*7da0*/  HMMA.16816.F32 R40, R4, R14, R40 ;  /* 0x0000000e0428723c */ /* 0x000fe20000001828 */
[----:B------:R-:W4:Y:S01]  /*7db0*/  LDSM.16.MT88.4 R12, [R196+0xe000] ;  /* 0x00e00000c40c783b */ /* 0x000f220000004200 */
[----:B------:R-:W-:-:S02]  /*7dc0*/  FMUL.FTZ R100, R100, R150 ;  /* 0x0000009664647220 */ /* 0x000fc40000410000 */
[----:B------:R-:W-:Y:S02]  /*7dd0*/  FMUL.FTZ R101, R101, R150 ;  /* 0x0000009665657220 */ /* 0x000fe40000410000 */
[-C--:B------:R-:W-:Y:S01]  /*7de0*/  FMUL.FTZ R102, R102, R148.reuse ;  /* 0x0000009466667220 */ /* 0x080fe20000410000 */
[----:B------:R-:W1:Y:S01]  /*7df0*/  MUFU.EX2 R171, R171 ;  /* 0x000000ab00ab7308 */ /* 0x000e620000000800 */
[----:B------:R-:W-:Y:S02]  /*7e00*/  FMUL.FTZ R103, R103, R148 ;  /* 0x0000009467677220 */ /* 0x000fe40000410000 */
        /* <DEDUP_REMOVED lines=8> */
[----:B------:R-:W-:Y:S01]  /*7e90*/  FMUL.FTZ R49, R49, R150 ;  /* 0x0000009631317220 */ /* 0x000fe20000410000 */
        /* <DEDUP_REMOVED lines=15> */
[----:B------:R-:W1:Y:S01]  /*7f90*/  MUFU.EX2 R167, R167 ;  /* 0x000000a700a77308 */ /* 0x000e620000000800 */
[----:B------:R-:W-:-:S02]  /*7fa0*/  FMUL.FTZ R67, R67, R148 ;  /* 0x0000009443437220 */ /* 0x000fc40000410000 */
        /* <DEDUP_REMOVED lines=72> */
[----:B-1----:R-:W-:Y:S01]  /*8430*/  F2FP.PACK_AB R4, R158, R3 ;  /* 0x000000039e04723e */ /* 0x002fe200000000ff */
[----:B------:R-:W-:Y:S01]  /*8440*/  FADD.FTZ R3, R3, R142 ;  /* 0x0000008e03037221 */ /* 0x000fe20000010000 */
[----:B-----5:R-:W-:Y:S02]  /*8450*/  F2FP.PACK_AB R5, R162, R159 ;  /* 0x0000009fa205723e */ /* 0x020fe400000000ff */
[----:B------:R-:W-:Y:S01]  /*8460*/  F2FP.PACK_AB R6, R160, R157 ;  /* 0x0000009da006723e */ /* 0x000fe200000000ff */
[----:B------:R-:W-:Y:S01]  /*8470*/  FADD.FTZ R158, R158, R3 ;  /* 0x000000039e9e7221 */ /* 0x000fe20000010000 */
[----:B------:R-:W-:-:S03]  /*8480*/  F2FP.PACK_AB R7, R164, R161 ;  /* 0x000000a1a407723e */ /* 0x000fc600000000ff */
[----:B------:R-:W-:-:S04]  /*8490*/  FADD.FTZ R3, R157, R158 ;  /* 0x0000009e9d037221 */ /* 0x000fc80000010000 */
        /* <DEDUP_REMOVED lines=42> */
[----:B------:R-:W-:Y:S02]  /*8740*/  F2FP.PACK_AB R7, R172, R165 ;  /* 0x000000a5ac07723e */ /* 0x000fe400000000ff */
[----:B------:R-:W-:Y:S01]  /*8750*/  MOV R3, R146 ;  /* 0x0000009200037202 */ /* 0x000fe20000000f00 */
[----:B------:R-:W-:-:S04]  /*8760*/  FADD.FTZ R168, R168, R171 ;  /* 0x000000aba8a87221 */ /* 0x000fc80000010000 */
[----:B-1----:R-:W-:Y:S01]  /*8770*/  HMMA.16816.F32 R128, R4, R12, R128 ;  /* 0x0000000c0480723c */ /* 0x002fe20000001880 */
[----:B------:R-:W-:-:S07]  /*8780*/  FADD.FTZ R173, R173, R168 ;  /* 0x000000a8adad7221 */ /* 0x000fce0000010000 */
[C---:B------:R-:W-:Y:S01]  /*8790*/  HMMA.16816.F32 R124, R4.reuse, R14, R124 ;  /* 0x0000000e047c723c */ /* 0x040fe2000000187c */
[----:B------:R-:W1:Y:S07]  /*87a0*/  LDSM.16.MT88.4 R12, [R196+0xf000] ;  /* 0x00f00000c40c783b */ /* 0x000e6e0000004200 */
[C---:B-----5:R-:W-:Y:S08]  /*87b0*/  HMMA.16816.F32 R120, R4.reuse, R8, R120 ;  /* 0x000000080478723c */ /* 0x060ff00000001878 */
[C---:B------:R-:W-:Y:S01]  /*87c0*/  HMMA.16816.F32 R116, R4.reuse, R10, R116 ;  /* 0x0000000a0474723c */ /* 0x040fe20000001874 */
[----:B------:R-:W3:Y:S07]  /*87d0*/  LDSM.16.MT88.4 R8, [R200+0x11000] ;  /* 0x01100000c808783b */ /* 0x000eee0000004200 */
[C---:B--2---:R-:W-:Y:S08]  /*87e0*/  HMMA.16816.F32 R52, R4.reuse, R16, R52 ;  /* 0x000000100434723c */ /* 0x044ff00000001834 */
[C---:B------:R-:W-:Y:S01]  /*87f0*/  HMMA.16816.F32 R56, R4.reuse, R18, R56 ;  /* 0x000000120438723c */ /* 0x040fe20000001838 */
[----:B------:R-:W2:Y:S07]  /*8800*/  LDSM.16.MT88.4 R16, [R197+0x11000] ;  /* 0x01100000c510783b */ /* 0x000eae0000004200 */
[C---:B------:R-:W-:Y:S08]  /*8810*/  HMMA.16816.F32 R36, R4.reuse, R24, R36 ;  /* 0x000000180424723c */ /* 0x040ff00000001824 */
        /* <DEDUP_REMOVED lines=24> */
[----:B------:R-:W-:Y:S01]  /*89a0*/  HMMA.16816.F32 R48, R4, R22, R48 ;  /* 0x000000160430723c */ /* 0x000fe20000001830 */
[----:B------:R-:W-:Y:S06]  /*89b0*/  LDSM.16.MT88.4 R20, [R197+0xf800] ;  /* 0x00f80000c514783b */ /* 0x000fec0000004200 */
[----:B------:R-:W-:Y:S01]  /*89c0*/  F2FP.PACK_AB R4, R163, R156 ;  /* 0x0000009ca304723e */ /* 0x000fe200000000ff */
[----:B------:R-:W-:Y:S01]  /*89d0*/  FADD.FTZ R156, R156, R173 ;  /* 0x000000ad9c9c7221 */ /* 0x000fe20000010000 */
[----:B------:R-:W-:-:S02]  /*89e0*/  F2FP.PACK_AB R5, R174, R153 ;  /* 0x00000099ae05723e */ /* 0x000fc400000000ff */
        /* <DEDUP_REMOVED lines=8> */
[C---:B--2---:R-:W-:Y:S07]  /*8a70*/  HMMA.16816.F32 R60, R4.reuse, R16, R60 ;  /* 0x00000010043c723c */ /* 0x044fee000000183c */
[----:B------:R-:W-:Y:S01]  /*8a80*/  FFMA.FTZ R17, R227, R148, R141 ;  /* 0x00000094e3117223 */ /* 0x000fe2000001008d */
[----:B----4-:R-:W-:Y:S03]  /*8a90*/  HMMA.16816.F32 R36, R4, R24, R36 ;  /* 0x000000180424723c */ /* 0x010fe60000001824 */
[----:B------:R-:W-:-:S04]  /*8aa0*/  FADD.FTZ R17, R140, R17 ;  /* 0x000000118c117221 */ /* 0x000fc80000010000 */
[----:B------:R-:W-:Y:S01]  /*8ab0*/  FADD.FTZ R0, R0, R17 ;  /* 0x0000001100007221 */ /* 0x000fe20000010000 */
[----:B------:R-:W-:Y:S01]  /*8ac0*/  HMMA.16816.F32 R40, R4, R26, R40 ;  /* 0x0000001a0428723c */ /* 0x000fe20000001828 */
[----:B------:R-:W2:Y:S02]  /*8ad0*/  LDSM.16.MT88.4 R24, [R197+0x11800] ;  /* 0x01180000c518783b */ /* 0x000ea40000004200 */
[----:B------:R-:W-:-:S04]  /*8ae0*/  FADD.FTZ R0, R149, R0 ;  /* 0x0000000095007221 */ /* 0x000fc80000010000 */
[----:B------:R-:W-:Y:S01]  /*8af0*/  FADD.FTZ R159, R159, R0 ;  /* 0x000000009f9f7221 */ /* 0x000fe20000010000 */
[----:B-1----:R-:W-:Y:S03]  /*8b00*/  HMMA.16816.F32 R68, R4, R12, R68 ;  /* 0x0000000c0444723c */ /* 0x002fe60000001844 */
[----:B------:R-:W-:-:S05]  /*8b10*/  FADD.FTZ R162, R162, R159 ;  /* 0x0000009fa2a27221 */ /* 0x000fca0000010000 */
[C---:B------:R-:W-:Y:S01]  /*8b20*/  HMMA.16816.F32 R72, R4.reuse, R14, R72 ;  /* 0x0000000e0448723c */ /* 0x040fe20000001848 */
[----:B------:R-:W1:Y:S07]  /*8b30*/  LDSM.16.MT88.4 R12, [R196+0x11800] ;  /* 0x01180000c40c783b */ /* 0x000e6e0000004200 */
        /* <DEDUP_REMOVED lines=29> */
.L_x_3082:
        /* <DEDUP_REMOVED lines=13> */
.L_x_3092:
        /* <DEDUP_REMOVED lines=65> */
.L_x_3089:
[C---:B------:R-:W-:Y:S04]  /*91f0*/  LEA R210, P1, R6.reuse, R210, 0x1 ;  /* 0x000000d206d27211 */ /* 0x040fe800078208ff */
[----:B------:R-:W-:Y:S02]  /*9200*/  LEA.HI.X R209, R6, R209, R3, 0x1, P1 ;  /* 0x000000d106d17211 */ /* 0x000fe400008f0c03 */
[C---:B------:R-:W-:Y:S02]  /*9210*/  IADD3 R230, P1, R223.reuse, R210, RZ ;  /* 0x000000d2dfe67210 */ /* 0x040fe40007f3e0ff */
[-C--:B------:R-:W-:Y:S02]  /*9220*/  MOV R211, R209.reuse ;  /* 0x000000d100d37202 */ /* 0x080fe40000000f00 */
[C---:B------:R-:W-:Y:S02]  /*9230*/  IADD3.X R231, R220.reuse, R209, RZ, P1, !PT ;  /* 0x000000d1dce77210 */ /* 0x040fe40000ffe4ff */
[C---:B------:R-:W-:Y:S01]  /*9240*/  IADD3 R132, P1, R223.reuse, R230, RZ ;  /* 0x000000e6df847210 */ /* 0x040fe20007f3e0ff */
[----:B------:R-:W-:Y:S01]  /*9250*/  @!PT LDS RZ, [RZ] ;  /* 0x00000000fffff984 */ /* 0x000fe20000000800 */
[----:B------:R-:W-:Y:S01]  /*9260*/  @!PT LDS RZ, [RZ] ;  /* 0x00000000fffff984 */ /* 0x000fe20000000800 */
[----:B------:R-:W-:Y:S01]  /*9270*/  @!PT LDS RZ, [RZ] ;  /* 0x00000000fffff984 */ /* 0x000fe20000000800 */
[----:B------:R1:W-:Y:S03]  /*9280*/  LDGSTS.E.BYPASS.LTC128B.128 [R215+0xc000], [R210.64] ;  /* 0x0c000000d2d77fae */ /* 0x0003e6000b901d44 */
[C---:B------:R-:W-:Y:S02]  /*9290*/  IADD3.X R133, R220.reuse, R231, RZ, P1, !PT ;  /* 0x000000e7dc857210 */ /* 0x040fe40000ffe4ff */
[----:B------:R-:W-:Y:S01]  /*92a0*/  IADD3 R2, P1, R223, R132, RZ ;  /* 0x00000084df027210 */ /* 0x000fe20007f3e0ff */
[----:B------:R1:W-:Y:S03]  /*92b0*/  LDGSTS.E.BYPASS.LTC128B.128 [R215+0xe000], [R210.64+0x80] ;  /* 0x0e000080d2d77fae */ /* 0x0003e6000b901d44 */
[----:B------:R-:W-:Y:S02]  /*92c0*/  IADD3.X R3, R220, R133, RZ, P1, !PT ;  /* 0x00000085dc037210 */ /* 0x000fe40000ffe4ff */
[----:B------:R-:W-:Y:S01]  /*92d0*/  ISETP.GT.AND P1, PT, R213, R208, PT ;  /* 0x000000d0d500720c */ /* 0x000fe20003f24270 */
        /* <DEDUP_REMOVED lines=206> */
[----:B--2---:R-:W-:Y:S02]  /*9fc0*/  FMUL.FTZ R3, R10, c[0x0][0x2ec] ;  /* 0x0000bb000a037a20 */ /* 0x004fe40000410000 */
[----:B----4-:R-:W-:Y:S02]  /*9fd0*/  FMUL.FTZ R2, R11, c[0x0][0x2ec] ;  /* 0x0000bb000b027a20 */ /* 0x010fe40000410000 */
[----:B------:R-:W-:Y:S03]  /*9fe0*/  FMUL.FTZ R35, R35, c[0x0][0x2ec] ;  /* 0x0000bb0023237a20 */ /* 0x000fe60000410000 */
[----:B------:R2:W4:Y:S10]  /*9ff0*/  MUFU.TANH R174, R132 ;  /* 0x0000008400ae7308 */ /* 0x0005340000002400 */
        /* <DEDUP_REMOVED lines=27> */
[----:B------:R-:W-:Y:S04]  /*a1b0*/  IABS R2, c[0x0][0x2d0] ;  /* 0x0000b40000027a13 */ /* 0x000fe80000000000 */
[----:B------:R-:W2:Y:S10]  /*a1c0*/  I2F.RP R7, R2 ;  /* 0x0000000200077306 */ /* 0x000eb40000209400 */
[----:B--2---:R-:W2:Y:S02]  /*a1d0*/  MUFU.RCP R3, R7 ;  /* 0x0000000700037308 */ /* 0x004ea40000001000 */
[----:B--2---:R-:W-:Y:S01]  /*a1e0*/  IADD3 R10, R3, 0xffffffe, RZ ;  /* 0x0ffffffe030a7810 */ /* 0x004fe20007ffe0ff */
[----:B------:R-:W-:Y:S07]  /*a1f0*/  IMAD.SHL.U32 R3, R213, 0x40, RZ ;  /* 0x00000040d5037824 */ /* 0x000fee00078e00ff */
[----:B------:R-:W2:Y:S01]  /*a200*/  F2I.FTZ.U32.TRUNC.NTZ R11, R10 ;  /* 0x0000000a000b7305 */ /* 0x000ea2000021f000 */
[----:B------:R-:W-:Y:S02]  /*a210*/  IADD3 R9, R3, -0x40, RZ ;  /* 0xffffffc003097810 */ /* 0x000fe40007ffe0ff */
[----:B------:R-:W-:Y:S02]  /*a220*/  IABS R6, R3 ;  /* 0x0000000300067213 */ /* 0x000fe40000000000 */
[----:B------:R-:W-:Y:S02]  /*a230*/  IABS R4, R9 ;  /* 0x0000000900047213 */ /* 0x000fe40000000000 */
[----:B------:R-:W-:Y:S02]  /*a240*/  LOP3.LUT R9, R9, c[0x0][0x2d0], RZ, 0x3c, !PT ;  /* 0x0000b40009097a12 */ /* 0x000fe400078e3cff */
[----:B------:R-:W-:Y:S02]  /*a250*/  LOP3.LUT R3, R3, c[0x0][0x2d0], RZ, 0x3c, !PT ;  /* 0x0000b40003037a12 */ /* 0x000fe400078e3cff */
[----:B------:R-:W-:Y:S02]  /*a260*/  ISETP.GE.AND P1, PT, R9, RZ, PT ;  /* 0x000000ff0900720c */ /* 0x000fe40003f26270 */
[----:B------:R-:W-:Y:S02]  /*a270*/  ISETP.GE.AND P3, PT, R3, RZ, PT ;  /* 0x000000ff0300720c */ /* 0x000fe40003f66270 */
[----:B------:R-:W-:Y:S01]  /*a280*/  LOP3.LUT R3, RZ, c[0x0][0x2d0], RZ, 0x33, !PT ;  /* 0x0000b400ff037a12 */ /* 0x000fe200078e33ff */
        /* <DEDUP_REMOVED lines=45> */
.L_x_3091:
        /* <DEDUP_REMOVED lines=24> */
.L_x_3090:
[----:B--234-:R-:W-:Y:S01]  /*a6e0*/  FMNMX.FTZ R3, R170, R135, !PT ;  /* 0x00000087aa037209 */ /* 0x01cfe20007810000 */
[----:B------:R-:W-:Y:S01]  /*a6f0*/  LDSM.16.MT88.4 R12, [R200+0xc000] ;  /* 0x00c00000c80c783b */ /* 0x000fe20000004200 */
[----:B------:R-:W-:Y:S02]  /*a700*/  FMNMX.FTZ R4, R169, R0, !PT ;  /* 0x00000000a9047209 */ /* 0x000fe40007810000 */
        /* <DEDUP_REMOVED lines=30> */
[----:B------:R-:W-:Y:S04]  /*a8f0*/  FMNMX.FTZ R3, R232, R3, !PT ;  /* 0x00000003e8037209 */ /* 0x000fe80007810000 */
[----:B------:R-:W-:Y:S01]  /*a900*/  FMNMX.FTZ R2, R228, R3, !PT ;  /* 0x00000003e4027209 */ /* 0x000fe20007810000 */
[----:B------:R-:W-:Y:S01]  /*a910*/  LDSM.16.MT88.4 R156, [R196+0xf800] ;  /* 0x00f80000c49c783b */ /* 0x000fe20000004200 */
[----:B------:R-:W-:Y:S02]  /*a920*/  FMNMX.FTZ R3, R231, R4, !PT ;  /* 0x00000004e7037209 */ /* 0x000fe40007810000 */
[----:B------:R-:W-:Y:S02]  /*a930*/  FMNMX.FTZ R5, R211, R2, !PT ;  /* 0x00000002d3057209 */ /* 0x000fe40007810000 */
[----:B------:R-:W-:Y:S03]  /*a940*/  FMNMX.FTZ R2, R134, R3, !PT ;  /* 0x0000000386027209 */ /* 0x000fe60007810000 */
[----:B------:R-:W1:Y:S01]  /*a950*/  SHFL.BFLY PT, R6, R5, 0x2, 0x1f ;  /* 0x0c401f0005067f89 */ /* 0x000e6200000e0000 */
[----:B------:R-:W-:Y:S07]  /*a960*/  FMNMX.FTZ R7, R133, R2, !PT ;  /* 0x0000000285077209 */ /* 0x000fee0007810000 */
        /* <DEDUP_REMOVED lines=354> */
[----:B------:R-:W-:Y:S01]  /*bf90*/  MOV R0, R3 ;  /* 0x0000000300007202 */ /* 0x000fe20000000f00 */
        /* <DEDUP_REMOVED lines=12> */
.L_x_3088:
        /* <DEDUP_REMOVED lines=220> */
[----:B------:R-:W-:Y:S04]  /*ce20*/  STS.64 [R20+0x8000], R88 ;  /* 0x0080005814007388 */ /* 0x000fe80000000a00 */
[----:B------:R-:W-:Y:S04]  /*ce30*/  STS.64 [R20+0x8800], R90 ;  /* 0x0088005a14007388 */ /* 0x000fe80000000a00 */
[----:B-1----:R-:W1:Y:S04]  /*ce40*/  S2R R14, SR_CTAID.X ;  /* 0x00000000000e7919 */ /* 0x002e680000002500 */
[----:B------:R-:W-:Y:S04]  /*ce50*/  STS.64 [R21+0x8000], R92 ;  /* 0x0080005c15007388 */ /* 0x000fe80000000a00 */
[----:B------:R-:W-:Y:S04]  /*ce60*/  STS.64 [R21+0x8800], R94 ;  /* 0x0088005e15007388 */ /* 0x000fe80000000a00 */
[----:B------:R3:W-:Y:S04]  /*ce70*/  STS.64 [R15+0x8000], R96 ;  /* 0x008000600f007388 */ /* 0x0007e80000000a00 */
[----:B------:R4:W-:Y:S04]  /*ce80*/  STS.64 [R15+0x8800], R98 ;  /* 0x008800620f007388 */ /* 0x0009e80000000a00 */
[----:B------:R-:W-:Y:S01]  /*ce90*/  BAR.SYNC.DEFER_BLOCKING 0x0 ;  /* 0x0000000000007b1d */ /* 0x000fe20000010000 */
[----:B---3--:R-:W-:-:S02]  /*cea0*/  SHF.R.S32.HI R96, RZ, 0x1f, R13 ;  /* 0x0000001fff607819 */ /* 0x008fc4000001140d */
[----:B----4-:R-:W-:-:S03]  /*ceb0*/  IADD3 R15, -R212, RZ, RZ ;  /* 0x000000ffd40f7210 */ /* 0x010fc60007ffe1ff */
[----:B------:R-:W3:Y:S01]  /*cec0*/  LDS.128 R112, [R5.X4] ;  /* 0x0000000005707984 */ /* 0x000ee20000004c00 */
[----:B------:R-:W-:Y:S01]  /*ced0*/  LEA.HI R96, R96, R13, RZ, 0x2 ;  /* 0x0000000d60607211 */ /* 0x000fe200078f10ff */
[----:B--2---:R-:W-:-:S03]  /*cee0*/  IMAD R6, R15, c[0x0][0x1c0], R6 ;  /* 0x000070000f067a24 */ /* 0x004fc600078e0206 */
[----:B------:R-:W-:Y:S01]  /*cef0*/  LOP3.LUT R96, R96, 0xffffffc, RZ, 0xc0, !PT ;  /* 0x0ffffffc60607812 */ /* 0x000fe200078ec0ff */
[----:B------:R-:W2:Y:S01]  /*cf00*/  LDS.128 R108, [R5.X4+0x800] ;  /* 0x00080000056c7984 */ /* 0x000ea20000004c00 */
[----:B------:R-:W-:Y:S02]  /*cf10*/  IMAD R6, R7, c[0x0][0x1c0], R6 ;  /* 0x0000700007067a24 */ /* 0x000fe400078e0206 */
[----:B------:R-:W-:Y:S01]  /*cf20*/  IADD3 R96, R13, -R96, RZ ;  /* 0x800000600d607210 */ /* 0x000fe20007ffe0ff */
[----:B------:R-:W4:Y:S01]  /*cf30*/  LDS.128 R104, [R5.X4+0x1000] ;  /* 0x0010000005687984 */ /* 0x000f220000004c00 */
[----:B-1----:R-:W-:Y:S02]  /*cf40*/  SHF.L.U32 R7, R14, 0x6, RZ ;  /* 0x000000060e077819 */ /* 0x002fe400000006ff */
[----:B------:R-:W-:Y:S01]  /*cf50*/  SHF.R.S32.HI R13, RZ, 0x2, R0 ;  /* 0x00000002ff0d7819 */ /* 0x000fe20000011400 */
[----:B------:R-:W1:Y:S02]  /*cf60*/  LDS.128 R100, [R5.X4+0x1800] ;  /* 0x0018000005647984 */ /* 0x000e640000004c00 */
[----:B------:R-:W-:Y:S01]  /*cf70*/  IMAD R6, R6, c[0x0][0x214], R7 ;  /* 0x0000850006067a24 */ /* 0x000fe200078e0207 */
        /* <DEDUP_REMOVED lines=34> */
.L_x_3094:
[----:B--234-:R-:W-:Y:S05]  /*d1a0*/  BSYNC B0 ;  /* 0x0000000000007941 */ /* 0x01cfea0003800000 */
.L_x_3093:
        /* <DEDUP_REMOVED lines=50> */
.L_x_3095:
        /* <DEDUP_REMOVED lines=11> */
.L_x_4115:


//--------------------- .text._ZN5flash24flash_fwd_splitkv_kernelI23Flash_fwd_kernel_traitsILi192ELi64ELi64ELi4ELb0ELb0EN7cutlass6half_tE19Flash_kernel_traitsILi192ELi64ELi64ELi4ES3_EELb1ELb0ELb1ELb0ELb0ELb0ELb1ELb0EEEvNS_16Flash_fwd_paramsE --------------------------
	.section	.text._ZN5flash24flash_fwd_splitkv_kernelI23Flash_fwd_kernel_traitsILi192ELi64ELi64ELi4ELb0ELb0EN7cutlass6half_tE19Flash_kernel_traitsILi192ELi64ELi64ELi4ES3_EELb1ELb0ELb1ELb0ELb0ELb0ELb1ELb0EEEvNS_16Flash_fwd_paramsE,"ax",@progbits
	.sectioninfo	@"SHI_REGISTERS=238"
	.align	128
        .global         _ZN5flash24flash_fwd_splitkv_kernelI23Flash_fwd_kernel_traitsILi192ELi64ELi64ELi4ELb0ELb0EN7cutlass6half_tE19Flash_kernel_traitsILi192ELi64ELi64ELi4ES3_EELb1ELb0ELb1ELb0ELb0ELb0ELb1ELb0EEEvNS_16Flash_fwd_paramsE
        .type           _ZN5flash24flash_fwd_splitkv_kernelI23Flash_fwd_kernel_traitsILi192ELi64ELi64ELi4ELb0ELb0EN7cutlass6half_tE19Flash_kernel_traitsILi192ELi64ELi64ELi4ES3_EELb1ELb0ELb1ELb0ELb0ELb0ELb1ELb0EEEvNS_16Flash_fwd_paramsE,@function
        .size           _ZN5flash24flash_fwd_splitkv_kernelI23Flash_fwd_kernel_traitsILi192ELi64ELi64ELi4ELb0ELb0EN7cutlass6half_tE19Flash_kernel_traitsILi192ELi64ELi64ELi4ES3_EELb1ELb0ELb1ELb0ELb0ELb0ELb1ELb0EEEvNS_16Flash_fwd_paramsE,(.L_x_4116 - _ZN5flash24flash_fwd_splitkv_kernelI23Flash_fwd_kernel_traitsILi192ELi64ELi64ELi4ELb0ELb0EN7cutlass6half_tE19Flash_kernel_traitsILi192ELi64ELi64ELi4ES3_EELb1ELb0ELb1ELb0ELb0ELb0ELb1ELb0EEEvNS_16Flash_fwd_paramsE)
        .other          _ZN5flash24flash_fwd_splitkv_kernelI23Flash_fwd_kernel_traitsILi192ELi64ELi64ELi4ELb0ELb0EN7cutlass6half_tE19Flash_kernel_traitsILi192ELi64ELi64ELi4ES3_EELb1ELb0ELb1ELb0ELb0ELb0ELb1ELb0EEEvNS_16Flash_fwd_paramsE,@"STO_CUDA_ENTRY STV_DEFAULT"
_ZN5flash24flash_fwd_splitkv_kernelI23Flash_fwd_kernel_traitsILi192ELi64ELi64ELi4ELb0ELb0EN7cutlass6half_tE19Flash_kernel_traitsILi192ELi64ELi64ELi4ES3_EELb1ELb0ELb1ELb0ELb0ELb0ELb1ELb0EEEvNS_16Flash_fwd_paramsE:
.text._ZN5flash24flash_fwd_splitkv_kernelI23Flash_fwd_kernel_traitsILi192ELi64ELi64ELi4ELb0ELb0EN7cutlass6half_tE19Flash_kernel_traitsILi192ELi64ELi64ELi4ES3_EELb1ELb0ELb1ELb0ELb0ELb0ELb1ELb0EEEvNS_16Flash_fwd_paramsE:
        /* <DEDUP_REMOVED lines=53> */
.L_x_3096:
[----:B-1-34-:R-:W-:Y:S02]  /*0350*/  MOV R4, c[0x0][0x218] ;  /* 0x0000860000047a02 */ /* 0x01afe40000000f00 */
.L_x_3097:
        /* <DEDUP_REMOVED lines=25> */
[----:B------:R-:W-:Y:S02]  /*04f0*/  IADD3 R6, -R17, 0x7f, R16 ;  /* 0x0000007f11067810 */ /* 0x000fe40007ffe110 */
[----:B--2---:R-:W-:Y:S02]  /*0500*/  IADD3 R8, R8, 0xffffffe, RZ ;  /* 0x0ffffffe08087810 */ /* 0x004fe40007ffe0ff */
[----:B------:R-:W-:Y:S02]  /*0510*/  IADD3 R6, R6, c[0x0][0x2e8], R95 ;  /* 0x0000ba0006067a10 */ /* 0x000fe40007ffe05f */
[----:B------:R-:W2:Y:S02]  /*0520*/  F2I.FTZ.U32.TRUNC.NTZ R9, R8 ;  /* 0x0000000800097305 */ /* 0x000ea4000021f000 */
[----:B------:R-:W-:-:S04]  /*0530*/  SHF.R.S32.HI R145, RZ, 0x1f, R6 ;  /* 0x0000001fff917819 */ /* 0x000fc80000011406 */
[----:B------:R-:W-:-:S04]  /*0540*/  LEA.HI R145, R145, R6, RZ, 0x6 ;  /* 0x0000000691917211 */ /* 0x000fc800078f30ff */
[----:B------:R-:W-:Y:S01]  /*0550*/  SHF.R.S32.HI R145, RZ, 0x6, R145 ;  /* 0x00000006ff917819 */ /* 0x000fe20000011491 */
        /* <DEDUP_REMOVED lines=12> */
[----:B------:R-:W-:-:S04]  /*0620*/  IADD3 R5, R95, 0x3f, RZ ;  /* 0x0000003f5f057810 */ /* 0x000fc80007ffe0ff */
[----:B------:R-:W-:-:S04]  /*0630*/  SHF.R.S32.HI R4, RZ, 0x1f, R5 ;  /* 0x0000001fff047819 */ /* 0x000fc80000011405 */
[----:B------:R-:W-:-:S03]  /*0640*/  LEA.HI R4, R4, R5, RZ, 0x6 ;  /* 0x0000000504047211 */ /* 0x000fc600078f30ff */
[----:B------:R-:W-:Y:S02]  /*0650*/  @P2 IADD3 R7, R7, 0x1, RZ ;  /* 0x0000000107072810 */ /* 0x000fe40007ffe0ff */
[----:B------:R-:W-:-:S03]  /*0660*/  SHF.R.S32.HI R4, RZ, 0x6, R4 ;  /* 0x00000006ff047819 */ /* 0x000fc60000011404 */
[----:B------:R-:W-:-:S04]  /*0670*/  IMAD.MOV.U32 R3, RZ, RZ, R7 ;  /* 0x000000ffff037224 */ /* 0x000fc800078e0007 */
        /* <DEDUP_REMOVED lines=36> */
.L_x_3100:
[----:B------:R-:W-:Y:S05]  /*08c0*/  BSYNC B0 ;  /* 0x0000000000007941 */ /* 0x000fea0003800000 */
.L_x_3099:
        /* <DEDUP_REMOVED lines=10> */
.L_x_3102:
[----:B------:R-:W-:Y:S05]  /*0970*/  BSYNC B0 ;  /* 0x0000000000007941 */ /* 0x000fea0003800000 */
.L_x_3101:
        /* <DEDUP_REMOVED lines=10> */
.L_x_3104:
[----:B------:R-:W-:Y:S05]  /*0a20*/  BSYNC B0 ;  /* 0x0000000000007941 */ /* 0x000fea0003800000 */
.L_x_3103:
        /* <DEDUP_REMOVED lines=10> */
.L_x_3106:
[----:B------:R-:W-:Y:S05]  /*0ad0*/  BSYNC B0 ;  /* 0x0000000000007941 */ /* 0x000fea0003800000 */
.L_x_3105:
        /* <DEDUP_REMOVED lines=10> */
.L_x_3108:
[----:B------:R-:W-:Y:S05]  /*0b80*/  BSYNC B0 ;  /* 0x0000000000007941 */ /* 0x000fea0003800000 */
.L_x_3107:
        /* <DEDUP_REMOVED lines=10> */
.L_x_3110:
[----:B------:R-:W-:Y:S05]  /*0c30*/  BSYNC B0 ;  /* 0x0000000000007941 */ /* 0x000fea0003800000 */
.L_x_3109:
        /* <DEDUP_REMOVED lines=10> */
.L_x_3112:
[----:B------:R-:W-:Y:S05]  /*0ce0*/  BSYNC B0 ;  /* 0x0000000000007941 */ /* 0x000fea0003800000 */
.L_x_3111:
        /* <DEDUP_REMOVED lines=10> */
.L_x_3114:
[----:B------:R-:W-:Y:S05]  /*0d90*/  BSYNC B0 ;  /* 0x0000000000007941 */ /* 0x000fea0003800000 */
.L_x_3113:
        /* <DEDUP_REMOVED lines=12> */
[----:B-1234-:R-:W-:Y:S01]  /*0e60*/  @!P5 IMAD.MOV.U32 R19, RZ, RZ, -0x800000 ;  /* 0xff800000ff13d424 */ /* 0x01efe200078e00ff */
        /* <DEDUP_REMOVED lines=19> */
.L_x_3098:
        /* <DEDUP_REMOVED lines=64> */
[----:B------:R-:W-:Y:S01]  /*13a0*/  ISETP.GE.U32.AND P2, PT, R5, R2, PT ;  /* 0x000000020500720c */ /* 0x000fe20003f46070 */
[----:B------:R-:W-:Y:S01]  /*13b0*/  IMAD.MOV R2, RZ, RZ, -R3 ;  /* 0x000000ffff027224 */ /* 0x000fe200078e0a03 */
[----:B------:R-:W-:-:S03]  /*13c0*/  LOP3.LUT R5, R22, c[0x0][0x1c8], RZ, 0x3c, !PT ;  /* 0x0000720016057a12 */ /* 0x000fc600078e3cff */
[----:B------:R-:W-:Y:S01]  /*13d0*/  IMAD R7, R2, c[0x0][0x2d0], R7 ;  /* 0x0000b40002077a24 */ /* 0x000fe200078e0207 */
[----:B------:R-:W-:-:S04]  /*13e0*/  ISETP.GE.AND P1, PT, R5, RZ, PT ;  /* 0x000000ff0500720c */ /* 0x000fc80003f26270 */
[----:B------:R-:W-:-:S03]  /*13f0*/  SHF.R.S32.HI R3, RZ, 0x1f, R7 ;  /* 0x0000001fff037819 */ /* 0x000fc60000011407 */
[----:B------:R-:W-:Y:S02]  /*1400*/  @P2 IADD3 R4, R4, 0x1, RZ ;  /* 0x0000000104042810 */ /* 0x000fe40007ffe0ff */
[----:B------:R-:W-:Y:S01]  /*1410*/  ISETP.NE.AND P2, PT, RZ, c[0x0][0x1c8], PT ;  /* 0x00007200ff007a0c */ /* 0x000fe20003f45270 */
[----:B------:R-:W-:-:S03]  /*1420*/  IMAD R2, R3, c[0x0][0x198], RZ ;  /* 0x0000660003027a24 */ /* 0x000fc600078e02ff */
[----:B------:R-:W-:Y:S01]  /*1430*/  @!P1 IADD3 R4, -R4, RZ, RZ ;  /* 0x000000ff04049210 */ /* 0x000fe20007ffe1ff */
[----:B------:R-:W-:-:S08]  /*1440*/  IMAD R2, R7, c[0x0][0x19c], R2 ;  /* 0x0000670007027a24 */ /* 0x000fd000078e0202 */
[----:B------:R-:W-:-:S04]  /*1450*/  @!P2 LOP3.LUT R4, RZ, c[0x0][0x1c8], RZ, 0x33, !PT ;  /* 0x00007200ff04aa12 */ /* 0x000fc800078e33ff */
[----:B------:R-:W-:Y:S02]  /*1460*/  SHF.R.S32.HI R6, RZ, 0x1f, R4 ;  /* 0x0000001fff067819 */ /* 0x000fe40000011404 */
[----:B--2---:R-:W-:Y:S01]  /*1470*/  SHF.R.S32.HI R9, RZ, 0x1f, R0 ;  /* 0x0000001fff097819 */ /* 0x004fe20000011400 */
[----:B------:R-:W-:-:S04]  /*1480*/  IMAD.WIDE.U32 R14, R0, c[0x0][0x180], RZ ;  /* 0x00006000000e7a25 */ /* 0x000fc800078e00ff */
[C---:B------:R-:W-:Y:S02]  /*1490*/  IMAD R5, R9.reuse, c[0x0][0x180], RZ ;  /* 0x0000600009057a24 */ /* 0x040fe400078e02ff */
[----:B------:R-:W-:Y:S02]  /*14a0*/  IMAD R9, R9, c[0x0][0x188], RZ ;  /* 0x0000620009097a24 */ /* 0x000fe400078e02ff */
[C---:B------:R-:W-:Y:S02]  /*14b0*/  IMAD R5, R0.reuse, c[0x0][0x184], R5 ;  /* 0x0000610000057a24 */ /* 0x040fe400078e0205 */
[----:B------:R-:W-:Y:S02]  /*14c0*/  IMAD R10, R0, c[0x0][0x18c], R9 ;  /* 0x00006300000a7a24 */ /* 0x000fe400078e0209 */
[----:B------:R-:W-:Y:S02]  /*14d0*/  IMAD.IADD R15, R15, 0x1, R5 ;  /* 0x000000010f0f7824 */ /* 0x000fe400078e0205 */
[----:B------:R-:W-:-:S02]  /*14e0*/  IMAD R5, R6, c[0x0][0x1b0], RZ ;  /* 0x00006c0006057a24 */ /* 0x000fc400078e02ff */
[----:B------:R-:W-:-:S04]  /*14f0*/  IMAD.WIDE.U32 R14, R7, c[0x0][0x198], R14 ;  /* 0x00006600070e7a25 */ /* 0x000fc800078e000e */
[----:B------:R-:W-:Y:S01]  /*1500*/  IMAD R5, R4, c[0x0][0x1b4], R5 ;  /* 0x00006d0004057a24 */ /* 0x000fe200078e0205 */
[----:B------:R-:W-:Y:S01]  /*1510*/  IADD3 R15, R15, R2, RZ ;  /* 0x000000020f0f7210 */ /* 0x000fe20007ffe0ff */
[----:B------:R-:W-:-:S04]  /*1520*/  IMAD.WIDE.U32 R24, R0, c[0x0][0x188], RZ ;  /* 0x0000620000187a25 */ /* 0x000fc800078e00ff */
[----:B------:R-:W-:-:S04]  /*1530*/  IMAD.WIDE.U32 R28, R4, c[0x0][0x1b0], R14 ;  /* 0x00006c00041c7a25 */ /* 0x000fc800078e000e */
[----:B------:R-:W-:Y:S01]  /*1540*/  IMAD.IADD R10, R25, 0x1, R10 ;  /* 0x00000001190a7824 */ /* 0x000fe200078e020a */
[----:B------:R-:W-:Y:S01]  /*1550*/  IADD3 R9, R29, R5, RZ ;  /* 0x000000051d097210 */ /* 0x000fe20007ffe0ff */
[----:B------:R-:W-:Y:S05]  /*1560*/  BRA `(.L_x_3116) ;  /* 0x0000042000007947 */ /* 0x000fea0003800000 */
.L_x_3115:
        /* <DEDUP_REMOVED lines=15> */
.L_x_3117:
[----:B------:R-:W-:Y:S02]  /*1660*/  IABS R6, c[0x0][0x1c8] ;  /* 0x0000720000067a13 */ /* 0x000fe40000000000 */
[----:B------:R-:W-:Y:S02]  /*1670*/  @P4 IADD3 R10, R2, R13, RZ ;  /* 0x0000000d020a4210 */ /* 0x000fe40007ffe0ff */
[----:B------:R-:W1:Y:S03]  /*1680*/  I2F.RP R9, R6 ;  /* 0x0000000600097306 */ /* 0x000e660000209400 */
[----:B------:R-:W-:-:S04]  /*1690*/  @P4 IMAD.WIDE.U32 R24, R10, c[0x0][0x1a0], RZ ;  /* 0x000068000a184a25 */ /* 0x000fc800078e00ff */
[----:B------:R-:W-:Y:S01]  /*16a0*/  @P4 IMAD R10, R10, c[0x0][0x1a4], R25 ;  /* 0x000069000a0a4a24 */ /* 0x000fe200078e0219 */
[----:B-1----:R-:W1:Y:S02]  /*16b0*/  MUFU.RCP R14, R9 ;  /* 0x00000009000e7308 */ /* 0x002e640000001000 */
[----:B-1----:R-:W-:Y:S01]  /*16c0*/  IADD3 R14, R14, 0xffffffe, RZ ;  /* 0x0ffffffe0e0e7810 */ /* 0x002fe20007ffe0ff */
[----:B------:R-:W-:-:S05]  /*16d0*/  IMAD.MOV.U32 R9, RZ, RZ, R5 ;  /* 0x000000ffff097224 */ /* 0x000fca00078e0005 */
        /* <DEDUP_REMOVED lines=9> */
[----:B------:R-:W-:Y:S01]  /*1770*/  IMAD R3, R6, R3, R7 ;  /* 0x0000000306037224 */ /* 0x000fe200078e0207 */
[----:B------:R-:W-:-:S04]  /*1780*/  LEA R7, R145, 0xffffffc0, 0x6 ;  /* 0xffffffc091077811 */ /* 0x000fc800078e30ff */
[----:B------:R-:W-:Y:S01]  /*1790*/  ISETP.GT.U32.AND P1, PT, R6, R3, PT ;  /* 0x000000030600720c */ /* 0x000fe20003f24070 */
[----:B------:R-:W-:-:S05]  /*17a0*/  IMAD.WIDE.U32 R8, R7, c[0x0][0x198], R8 ;  /* 0x0000660007087a25 */ /* 0x000fca00078e0008 */
[----:B------:R-:W-:-:S07]  /*17b0*/  MOV R28, R8 ;  /* 0x00000008001c7202 */ /* 0x000fce0000000f00 */
[----:B------:R-:W-:Y:S01]  /*17c0*/  @!P1 IMAD.IADD R3, R3, 0x1, -R6 ;  /* 0x0000000103039824 */ /* 0x000fe200078e0a06 */
[----:B------:R-:W-:Y:S02]  /*17d0*/  @!P1 IADD3 R4, R4, 0x1, RZ ;  /* 0x0000000104049810 */ /* 0x000fe40007ffe0ff */
[----:B------:R-:W-:Y:S02]  /*17e0*/  ISETP.NE.AND P1, PT, RZ, c[0x0][0x1c8], PT ;  /* 0x00007200ff007a0c */ /* 0x000fe40003f25270 */
[----:B------:R-:W-:Y:S02]  /*17f0*/  ISETP.GE.U32.AND P3, PT, R3, R6, PT ;  /* 0x000000060300720c */ /* 0x000fe40003f66070 */
[----:B------:R-:W-:-:S04]  /*1800*/  LOP3.LUT R3, R22, c[0x0][0x1c8], RZ, 0x3c, !PT ;  /* 0x0000720016037a12 */ /* 0x000fc800078e3cff */
[----:B------:R-:W-:Y:S02]  /*1810*/  ISETP.GE.AND P2, PT, R3, RZ, PT ;  /* 0x000000ff0300720c */ /* 0x000fe40003f46270 */
[----:B------:R-:W-:-:S05]  /*1820*/  SHF.R.S32.HI R3, RZ, 0x1f, R7 ;  /* 0x0000001fff037819 */ /* 0x000fca0000011407 */
[----:B------:R-:W-:Y:S01]  /*1830*/  @P3 IADD3 R4, R4, 0x1, RZ ;  /* 0x0000000104043810 */ /* 0x000fe20007ffe0ff */
[----:B------:R-:W-:-:S04]  /*1840*/  IMAD R6, R3, c[0x0][0x198], RZ ;  /* 0x0000660003067a24 */ /* 0x000fc800078e02ff */
[----:B------:R-:W-:Y:S01]  /*1850*/  IMAD R5, R7, c[0x0][0x19c], R6 ;  /* 0x0000670007057a24 */ /* 0x000fe200078e0206 */
[----:B------:R-:W-:Y:S02]  /*1860*/  @!P2 IADD3 R4, -R4, RZ, RZ ;  /* 0x000000ff0404a210 */ /* 0x000fe40007ffe1ff */
[----:B------:R-:W-:Y:S01]  /*1870*/  @!P1 LOP3.LUT R4, RZ, c[0x0][0x1c8], RZ, 0x33, !PT ;  /* 0x00007200ff049a12 */ /* 0x000fe200078e33ff */
[----:B------:R-:W-:-:S03]  /*1880*/  IMAD.IADD R29, R9, 0x1, R5 ;  /* 0x00000001091d7824 */ /* 0x000fc600078e0205 */
        /* <DEDUP_REMOVED lines=16> */
.L_x_3116:
[----:B------:R-:W-:Y:S01]  /*1990*/  ISETP.NE.AND P1, PT, R12, -0x1, PT ;  /* 0xffffffff0c00780c */ /* 0x000fe20003f25270 */
[----:B------:R-:W-:Y:S01]  /*19a0*/  BSSY B0, `(.L_x_3118) ;  /* 0x0000074000007945 */ /* 0x000fe20003800000 */
[----:B-----5:R-:W-:Y:S02]  /*19b0*/  SHF.R.S32.HI R0, RZ, 0x1f, R11 ;  /* 0x0000001fff007819 */ /* 0x020fe4000001140b */
[----:B------:R-:W-:Y:S02]  /*19c0*/  IADD3 R199, -R16, R17, RZ ;  /* 0x0000001110c77210 */ /* 0x000fe40007ffe1ff */
[CC--:B------:R-:W-:Y:S02]  /*19d0*/  LEA.HI R2, R0.reuse, R11.reuse, RZ, 0x4 ;  /* 0x0000000b00027211 */ /* 0x0c0fe400078f20ff */
[----:B------:R-:W-:Y:S02]  /*19e0*/  LEA.HI R8, R0, R11, RZ, 0x3 ;  /* 0x0000000b00087211 */ /* 0x000fe400078f18ff */
[----:B------:R-:W-:-:S02]  /*19f0*/  SHF.R.S32.HI R197, RZ, 0x4, R2 ;  /* 0x00000004ffc57819 */ /* 0x000fc40000011402 */
[----:B------:R-:W-:Y:S01]  /*1a00*/  SHF.R.S32.HI R20, RZ, 0x3, R8 ;  /* 0x00000003ff147819 */ /* 0x000fe20000011408 */
[----:B------:R-:W-:Y:S01]  /*1a10*/  @P1 IMAD.WIDE.U32 R18, R12, c[0x0][0x190], RZ ;  /* 0x000064000c121a25 */ /* 0x000fe200078e00ff */
[----:B------:R-:W-:Y:S02]  /*1a20*/  @!P1 SHF.R.S32.HI R14, RZ, 0x1f, R207 ;  /* 0x0000001fff0e9819 */ /* 0x000fe400000114cf */
[----:B------:R-:W-:Y:S01]  /*1a30*/  LOP3.LUT R8, R8, 0xfffffff8, RZ, 0xc0, !PT ;  /* 0xfffffff808087812 */ /* 0x000fe200078ec0ff */
[C---:B------:R-:W-:Y:S01]  /*1a40*/  @!P1 IMAD.WIDE.U32 R30, R207.reuse, c[0x0][0x178], RZ ;  /* 0x00005e00cf1e9a25 */ /* 0x040fe200078e00ff */
[C---:B------:R-:W-:Y:S02]  /*1a50*/  LEA.HI R13, R2.reuse, R197, RZ, 0x1 ;  /* 0x000000c5020d7211 */ /* 0x040fe400078f08ff */
[----:B------:R-:W-:Y:S01]  /*1a60*/  LOP3.LUT R2, R2, 0xfffffff0, RZ, 0xc0, !PT ;  /* 0xfffffff002027812 */ /* 0x000fe200078ec0ff */
[----:B------:R-:W-:Y:S01]  /*1a70*/  @!P1 IMAD R14, R14, c[0x0][0x178], RZ ;  /* 0x00005e000e0e9a24 */ /* 0x000fe200078e02ff */
[----:B------:R-:W-:Y:S01]  /*1a80*/  SHF.R.S32.HI R21, RZ, 0x1f, R20 ;  /* 0x0000001fff157819 */ /* 0x000fe20000011414 */
[----:B------:R-:W-:Y:S01]  /*1a90*/  @P1 IMAD R12, R12, c[0x0][0x194], R19 ;  /* 0x000065000c0c1a24 */ /* 0x000fe200078e0213 */
[----:B------:R-:W-:Y:S01]  /*1aa0*/  LEA.HI R15, R0, R11, RZ, 0x6 ;  /* 0x0000000b000f7211 */ /* 0x000fe200078f30ff */
[----:B------:R-:W-:Y:S01]  /*1ab0*/  @!P1 IMAD R5, R207, c[0x0][0x17c], R14 ;  /* 0x00005f00cf059a24 */ /* 0x000fe200078e020e */
[----:B------:R-:W-:Y:S01]  /*1ac0*/  LOP3.LUT R14, R13, 0xfffffffe, RZ, 0xc0, !PT ;  /* 0xfffffffe0d0e7812 */ /* 0x000fe200078ec0ff */
[----:B------:R-:W-:-:S02]  /*1ad0*/  IMAD.IADD R8, R11, 0x1, -R8 ;  /* 0x000000010b087824 */ /* 0x000fc400078e0a08 */
[----:B------:R-:W-:Y:S02]  /*1ae0*/  @!P1 IMAD.IADD R12, R31, 0x1, R5 ;  /* 0x000000011f0c9824 */ /* 0x000fe400078e0205 */
[----:B------:R-:W-:Y:S02]  /*1af0*/  IMAD.IADD R5, R11, 0x1, -R2 ;  /* 0x000000010b057824 */ /* 0x000fe400078e0a02 */
[----:B------:R-:W-:Y:S02]  /*1b00*/  IMAD.SHL.U32 R206, R8, 0x8, RZ ;  /* 0x0000000808ce7824 */ /* 0x000fe400078e00ff */
[----:B------:R-:W-:Y:S01]  /*1b10*/  @!P1 IMAD.MOV.U32 R18, RZ, RZ, R30 ;  /* 0x000000ffff129224 */ /* 0x000fe200078e001e */
[----:B------:R-:W-:Y:S01]  /*1b20*/  SHF.R.S32.HI R2, RZ, 0x1f, R5 ;  /* 0x0000001fff027819 */ /* 0x000fe20000011405 */
[----:B------:R-:W-:Y:S01]  /*1b30*/  IMAD.SHL.U32 R19, R20, 0x40, RZ ;  /* 0x0000004014137824 */ /* 0x000fe200078e00ff */
[----:B------:R-:W-:Y:S01]  /*1b40*/  IADD3 R24, P2, R206, R24, RZ ;  /* 0x00000018ce187210 */ /* 0x000fe20007f5e0ff */
[----:B------:R-:W-:Y:S01]  /*1b50*/  IMAD.IADD R197, R197, 0x1, -R14 ;  /* 0x00000001c5c57824 */ /* 0x000fe200078e0a0e */
[----:B------:R-:W-:Y:S01]  /*1b60*/  SHF.R.S32.HI R13, RZ, 0x1f, R206 ;  /* 0x0000001fff0d7819 */ /* 0x000fe200000114ce */
[----:B------:R-:W-:Y:S01]  /*1b70*/  IMAD.SHL.U32 R15, R15, 0x8, RZ ;  /* 0x000000080f0f7824 */ /* 0x000fe200078e00ff */
[----:B------:R-:W-:Y:S01]  /*1b80*/  LEA.HI R2, R2, R5, RZ, 0x3 ;  /* 0x0000000502027211 */ /* 0x000fe200078f18ff */
[----:B------:R-:W-:Y:S01]  /*1b90*/  IMAD.WIDE R26, R27, 0x40, R20 ;  /* 0x000000401b1a7825 */ /* 0x000fe200078e0214 */
[----:B------:R-:W-:-:S02]  /*1ba0*/  LOP3.LUT R19, R19, 0x1c0, RZ, 0xc0, !PT ;  /* 0x000001c013137812 */ /* 0x000fc400078ec0ff */
[----:B------:R-:W-:Y:S01]  /*1bb0*/  IADD3 R18, P1, R206, R18, RZ ;  /* 0x00000012ce127210 */ /* 0x000fe20007f3e0ff */
[----:B------:R-:W-:Y:S01]  /*1bc0*/  IMAD.X R25, R13, 0x1, R10, P2 ;  /* 0x000000010d197824 */ /* 0x000fe200010e060a */
[----:B------:R-:W-:Y:S02]  /*1bd0*/  LOP3.LUT R10, R2, 0xfffffff8, RZ, 0xc0, !PT ;  /* 0xfffffff8020a7812 */ /* 0x000fe400078ec0ff */
[----:B------:R-:W-:Y:S01]  /*1be0*/  LOP3.LUT R23, R19, 0x38, R206, 0xf8, !PT ;  /* 0x0000003813177812 */ /* 0x000fe200078ef8ce */
[----:B------:R-:W-:Y:S01]  /*1bf0*/  IMAD.WIDE.U32 R24, R4, c[0x0][0x1b8], R24 ;  /* 0x00006e0004187a25 */ /* 0x000fe200078e0018 */
[----:B------:R-:W-:Y:S02]  /*1c00*/  SHF.R.U32.HI R14, RZ, 0x3, R19 ;  /* 0x00000003ff0e7819 */ /* 0x000fe40000011613 */
[----:B------:R-:W-:Y:S01]  /*1c10*/  IADD3 R28, P3, R206, R28, RZ ;  /* 0x0000001cce1c7210 */ /* 0x000fe20007f7e0ff */
[----:B------:R-:W-:Y:S01]  /*1c20*/  IMAD.IADD R10, R5, 0x1, -R10 ;  /* 0x00000001050a7824 */ /* 0x000fe200078e0a0a */
[----:B------:R-:W-:Y:S01]  /*1c30*/  LOP3.LUT R14, R23, R14, RZ, 0x3c, !PT ;  /* 0x0000000e170e7212 */ /* 0x000fe200078e3cff */
[----:B------:R-:W-:Y:S01]  /*1c40*/  IMAD R5, R6, c[0x0][0x1b8], RZ ;  /* 0x00006e0006057a24 */ /* 0x000fe200078e02ff */
[C---:B------:R-:W-:Y:S01]  /*1c50*/  IADD3.X R29, R13.reuse, R9, RZ, P3, !PT ;  /* 0x000000090d1d7210 */ /* 0x040fe20001ffe4ff */
[----:B------:R-:W-:Y:S01]  /*1c60*/  IMAD.X R19, R13, 0x1, R12, P1 ;  /* 0x000000010d137824 */ /* 0x000fe200008e060c */
[----:B------:R-:W-:Y:S01]  /*1c70*/  IADD3 R146, P1, R20, R7, RZ ;  /* 0x0000000714927210 */ /* 0x000fe20007f3e0ff */
[----:B------:R-:W-:Y:S01]  /*1c80*/  IMAD R5, R4, c[0x0][0x1bc], R5 ;  /* 0x00006f0004057a24 */ /* 0x000fe200078e0205 */
[----:B------:R-:W-:Y:S01]  /*1c90*/  SHF.R.S32.HI R23, RZ, 0x1f, R22 ;  /* 0x0000001fff177819 */ /* 0x000fe20000011416 */
[----:B------:R-:W-:Y:S01]  /*1ca0*/  IMAD.SHL.U32 R4, R10, 0x40, RZ ;  /* 0x000000400a047824 */ /* 0x000fe200078e00ff */
[----:B------:R-:W-:Y:S01]  /*1cb0*/  LEA.HI R13, R0, R11, RZ, 0x5 ;  /* 0x0000000b000d7211 */ /* 0x000fe200078f28ff */
[----:B------:R-:W-:Y:S01]  /*1cc0*/  IMAD.SHL.U32 R6, R197, 0x8, RZ ;  /* 0x00000008c5067824 */ /* 0x000fe200078e00ff */
[----:B------:R-:W-:Y:S01]  /*1cd0*/  IADD3 R25, R25, R5, RZ ;  /* 0x0000000519197210 */ /* 0x000fe20007ffe0ff */
[C---:B------:R-:W-:Y:S01]  /*1ce0*/  IMAD R7, R21.reuse, c[0x0][0x198], RZ ;  /* 0x0000660015077a24 */ /* 0x040fe200078e02ff */
[----:B------:R-:W-:Y:S01]  /*1cf0*/  LOP3.LUT R9, R4, 0x1c0, RZ, 0xc0, !PT ;  /* 0x000001c004097812 */ /* 0x000fe200078ec0ff */
[----:B------:R-:W-:Y:S01]  /*1d00*/  IMAD.X R3, R21, 0x1, R3, P1 ;  /* 0x0000000115037824 */ /* 0x000fe200008e0603 */
[----:B------:R-:W-:Y:S01]  /*1d10*/  R2P PR, R10, 0x6 ;  /* 0x000000060a007804 */ /* 0x000fe20000000000 */
[C---:B------:R-:W-:Y:S01]  /*1d20*/  IMAD R7, R20.reuse, c[0x0][0x19c], R7 ;  /* 0x0000670014077a24 */ /* 0x040fe200078e0207 */
[----:B------:R-:W-:Y:S01]  /*1d30*/  LOP3.LUT R6, R9, 0x8, R6, 0xf8, !PT ;  /* 0x0000000809067812 */ /* 0x000fe200078ef806 */
[C---:B------:R-:W-:Y:S01]  /*1d40*/  IMAD.WIDE.U32 R28, R20.reuse, c[0x0][0x198], R28 ;  /* 0x00006600141c7a25 */ /* 0x040fe200078e001c */
[----:B------:R-:W-:-:S02]  /*1d50*/  ISETP.GE.AND P3, PT, R20, R199, PT ;  /* 0x000000c71400720c */ /* 0x000fc40003f66270 */
[----:B------:R-:W-:Y:S01]  /*1d60*/  SHF.R.U32.HI R9, RZ, 0x3, R9 ;  /* 0x00000003ff097819 */ /* 0x000fe20000011609 */
[----:B------:R-:W-:Y:S01]  /*1d70*/  IMAD R3, R3, c[0x0][0x1a0], RZ ;  /* 0x0000680003037a24 */ /* 0x000fe200078e02ff */
[----:B------:R-:W-:Y:S01]  /*1d80*/  LOP3.LUT R204, R14, 0xfffffe00, R15, 0xf8, !PT ;  /* 0xfffffe000ecc7812 */ /* 0x000fe200078ef80f */
[----:B------:R-:W-:Y:S01]  /*1d90*/  IMAD.IADD R134, R29, 0x1, R7 ;  /* 0x000000011d867824 */ /* 0x000fe200078e0207 */
[----:B------:R-:W-:Y:S01]  /*1da0*/  LOP3.LUT R6, R6, R9, RZ, 0x3c, !PT ;  /* 0x0000000906067212 */ /* 0x000fe200078e3cff */
[----:B------:R-:W-:Y:S01]  /*1db0*/  IMAD.SHL.U32 R5, R2, 0x40, RZ ;  /* 0x0000004002057824 */ /* 0x000fe200078e00ff */
[----:B------:R-:W-:Y:S01]  /*1dc0*/  LOP3.LUT R0, R13, 0xffffffe0, RZ, 0xc0, !PT ;  /* 0xffffffe00d007812 */ /* 0x000fe200078ec0ff */
[C---:B------:R-:W-:Y:S01]  /*1dd0*/  IMAD R7, R146.reuse, c[0x0][0x1a4], R3 ;  /* 0x0000690092077a24 */ /* 0x040fe200078e0203 */
[----:B------:R-:W-:Y:S01]  /*1de0*/  SHF.R.S32.HI R13, RZ, 0x5, R13 ;  /* 0x00000005ff0d7819 */ /* 0x000fe2000001140d */
[----:B------:R-:W-:Y:S01]  /*1df0*/  IMAD.WIDE.U32 R146, R146, c[0x0][0x1a0], R24 ;  /* 0x0000680092927a25 */ /* 0x000fe200078e0018 */
[----:B------:R-:W-:-:S02]  /*1e00*/  LOP3.LUT R2, R6, 0xfffffe00, R5, 0xf8, !PT ;  /* 0xfffffe0006027812 */ /* 0x000fc400078ef805 */
[C---:B------:R-:W-:Y:S01]  /*1e10*/  IADD3 R94, R206.reuse, 0x40, RZ ;  /* 0x00000040ce5e7810 */ /* 0x040fe20007ffe0ff */
[----:B------:R-:W-:Y:S01]  /*1e20*/  IMAD R25, R23, c[0x0][0x1a8], RZ ;  /* 0x00006a0017197a24 */ /* 0x000fe200078e02ff */
[----:B------:R-:W-:Y:S01]  /*1e30*/  IADD3 R93, R206, 0x80, RZ ;  /* 0x00000080ce5d7810 */ /* 0x000fe20007ffe0ff */
[----:B------:R-:W-:Y:S02]  /*1e40*/  IMAD.MOV.U32 R5, RZ, RZ, 0x10 ;  /* 0x00000010ff057424 */ /* 0x000fe400078e00ff */
[----:B------:R-:W-:Y:S02]  /*1e50*/  IMAD.MOV.U32 R4, RZ, RZ, 0x20 ;  /* 0x00000020ff047424 */ /* 0x000fe400078e00ff */
[C---:B------:R-:W-:Y:S01]  /*1e60*/  IMAD R25, R22.reuse, c[0x0][0x1ac], R25 ;  /* 0x00006b0016197a24 */ /* 0x040fe200078e0219 */
[----:B------:R-:W-:Y:S01]  /*1e70*/  SEL R5, R5, 0xfffffff0, !P1 ;  /* 0xfffffff005057807 */ /* 0x000fe20004800000 */
[----:B------:R-:W-:Y:S01]  /*1e80*/  IMAD.WIDE.U32 R18, R22, c[0x0][0x1a8], R18 ;  /* 0x00006a0016127a25 */ /* 0x000fe200078e0012 */
[----:B------:R-:W-:-:S03]  /*1e90*/  SEL R3, R4, 0xffffffe0, !P2 ;  /* 0xffffffe004037807 */ /* 0x000fc60005000000 */
[----:B------:R-:W-:Y:S02]  /*1ea0*/  IMAD.MOV.U32 R135, RZ, RZ, R28 ;  /* 0x000000ffff877224 */ /* 0x000fe400078e001c */
        /* <DEDUP_REMOVED lines=35> */
.L_x_3119:
[----:B------:R-:W-:Y:S05]  /*20e0*/  BSYNC B0 ;  /* 0x0000000000007941 */ /* 0x000fea0003800000 */
.L_x_3118:
        /* <DEDUP_REMOVED lines=37> */
.L_x_3121:
[----:B------:R-:W-:Y:S05]  /*2340*/  BSYNC B0 ;  /* 0x0000000000007941 */ /* 0x000fea0003800000 */
.L_x_3120:
        /* <DEDUP_REMOVED lines=37> */
.L_x_3123:
[----:B------:R-:W-:Y:S05]  /*25a0*/  BSYNC B0 ;  /* 0x0000000000007941 */ /* 0x000fea0003800000 */
.L_x_3122:
        /* <DEDUP_REMOVED lines=36> */
.L_x_3125:
[----:B------:R-:W-:Y:S05]  /*27f0*/  BSYNC B0 ;  /* 0x0000000000007941 */ /* 0x000fea0003800000 */
.L_x_3124:
        /* <DEDUP_REMOVED lines=31> */
.L_x_3127:
[----:B------:R-:W-:Y:S05]  /*29f0*/  BSYNC B0 ;  /* 0x0000000000007941 */ /* 0x000fea0003800000 */
.L_x_3126:
        /* <DEDUP_REMOVED lines=8> */
[----:B-1----:R-:W-:Y:S02]  /*2a80*/  IADD3 R19, P2, R202, R135, RZ ;  /* 0x00000087ca137210 */ /* 0x002fe40007f5e0ff */
        /* <DEDUP_REMOVED lines=24> */
.L_x_3129:
[----:B------:R-:W-:Y:S05]  /*2c10*/  BSYNC B0 ;  /* 0x0000000000007941 */ /* 0x000fea0003800000 */
.L_x_3128:
[----:B------:R-:W-:Y:S01]  /*2c20*/  ISETP.GE.AND P1, PT, R12, R9, PT ;  /* 0x000000090c00720c */ /* 0x000fe20003f26270 */
[----:B------:R-:W-:-:S12]  /*2c30*/  BSSY B0, `(.L_x_3130) ;  /* 0x000001e000007945 */ /* 0x000fd80003800000 */
[----:B------:R-:W-:Y:S05]  /*2c40*/  @P1 BRA `(.L_x_3131) ;  /* 0x000001c000001947 */ /* 0x000fea0003800000 */
[----:B------:R-:W-:Y:S01]  /*2c50*/  ISETP.GE.AND P4, PT, R206, c[0x0][0x220], PT ;  /* 0x00008800ce007a0c */ /* 0x000fe20003f86270 */
[----:B------:R-:W-:Y:S01]  /*2c60*/  IMAD.MOV.U32 R0, RZ, RZ, c[0x0][0x19c] ;  /* 0x00006700ff007624 */ /* 0x000fe200078e00ff */
[----:B------:R-:W-:Y:S02]  /*2c70*/  ISETP.GE.AND P3, PT, R94, c[0x0][0x220], PT ;  /* 0x000088005e007a0c */ /* 0x000fe40003f66270 */
[----:B-12---:R-:W-:Y:S02]  /*2c80*/  LEA R19, P2, R7, R135, 0x5 ;  /* 0x0000008707137211 */ /* 0x006fe400078428ff */
        /* <DEDUP_REMOVED lines=24> */
.L_x_3131:
[----:B------:R-:W-:Y:S05]  /*2e10*/  BSYNC B0 ;  /* 0x0000000000007941 */ /* 0x000fea0003800000 */
.L_x_3130:
[----:B------:R-:W-:Y:S01]  /*2e20*/  ISETP.GE.AND P1, PT, R10, R9, PT ;  /* 0x000000090a00720c */ /* 0x000fe20003f26270 */
[----:B------:R-:W-:-:S12]  /*2e30*/  BSSY B0, `(.L_x_3132) ;  /* 0x0000020000007945 */ /* 0x000fd80003800000 */
[----:B------:R-:W-:Y:S05]  /*2e40*/  @P1 BRA `(.L_x_3133) ;  /* 0x000001e000001947 */ /* 0x000fea0003800000 */
[----:B------:R-:W-:Y:S01]  /*2e50*/  ISETP.GE.AND P5, PT, R206, c[0x0][0x220], PT ;  /* 0x00008800ce007a0c */ /* 0x000fe20003fa6270 */
[----:B-12---:R-:W-:Y:S01]  /*2e60*/  IMAD.MOV.U32 R18, RZ, RZ, R135 ;  /* 0x000000ffff127224 */ /* 0x006fe200078e0087 */
[----:B------:R-:W-:Y:S01]  /*2e70*/  ISETP.GE.AND P4, PT, R94, c[0x0][0x220], PT ;  /* 0x000088005e007a0c */ /* 0x000fe20003f86270 */
[----:B------:R-:W-:Y:S01]  /*2e80*/  IMAD.MOV.U32 R19, RZ, RZ, R134 ;  /* 0x000000ffff137224 */ /* 0x000fe200078e0086 */
[----:B------:R-:W-:Y:S01]  /*2e90*/  ISETP.GE.AND P2, PT, R93, c[0x0][0x220], PT ;  /* 0x000088005d007a0c */ /* 0x000fe20003f46270 */
[----:B------:R-:W-:Y:S02]  /*2ea0*/  ULDC UR4, c[0x0][0x19c] ;  /* 0x0000670000047ab9 */ /* 0x000fe40000000800 */
[----:B------:R-:W-:Y:S01]  /*2eb0*/  UIMAD UR4, UR4, 0x30, URZ ;  /* 0x00000030040478a4 */ /* 0x000fe2000f8e023f */
[----:B------:R-:W-:-:S05]  /*2ec0*/  IMAD.WIDE.U32 R26, R7, 0x30, R18 ;  /* 0x00000030071a7825 */ /* 0x000fca00078e0012 */
[----:B------:R-:W-:Y:S01]  /*2ed0*/  IADD3 R0, R27, UR4, RZ ;  /* 0x000000041b007c10 */ /* 0x000fe2000fffe0ff */
[----:B------:R1:W-:Y:S01]  /*2ee0*/  @P5 STS.128 [R204+0x7800], RZ ;  /* 0x007800ffcc005388 */ /* 0x0003e20000000c00 */
[C---:B------:R-:W-:Y:S02]  /*2ef0*/  @!P5 LEA R28, P6, R26.reuse, c[0x0][0x168], 0x1 ;  /* 0x00005a001a1cda11 */ /* 0x040fe400078c08ff */
[C---:B------:R-:W-:Y:S02]  /*2f00*/  @!P4 LEA R24, P3, R26.reuse, c[0x0][0x168], 0x1 ;  /* 0x00005a001a18ca11 */ /* 0x040fe400078608ff */
        /* <DEDUP_REMOVED lines=18> */
.L_x_3133:
[----:B------:R-:W-:Y:S05]  /*3030*/  BSYNC B0 ;  /* 0x0000000000007941 */ /* 0x000fea0003800000 */
.L_x_3132:
[----:B------:R-:W-:Y:S01]  /*3040*/  SHF.R.S32.HI R0, RZ, 0x1f, R207 ;  /* 0x0000001fff007819 */ /* 0x000fe200000114cf */
[----:B------:R-:W-:Y:S01]  /*3050*/  IMAD.WIDE.U32 R22, R207, c[0x0][0x320], R22 ;  /* 0x0000c800cf167a25 */ /* 0x000fe200078e0016 */
[----:B------:R-:W0:Y:S03]  /*3060*/  LDGDEPBAR ;  /* 0x00000000000079af */ /* 0x000e260000000000 */
[----:B------:R-:W-:Y:S01]  /*3070*/  IMAD R0, R0, c[0x0][0x320], RZ ;  /* 0x0000c80000007a24 */ /* 0x000fe200078e02ff */
[----:B-1----:R-:W-:-:S03]  /*3080*/  LEA R24, P1, R22, c[0x0][0x318], 0x2 ;  /* 0x0000c60016187a11 */ /* 0x002fc600078210ff */
[----:B------:R-:W-:-:S04]  /*3090*/  IMAD R0, R207, c[0x0][0x324], R0 ;  /* 0x0000c900cf007a24 */ /* 0x000fc800078e0200 */
[----:B------:R-:W-:-:S05]  /*30a0*/  IMAD.IADD R0, R23, 0x1, R0 ;  /* 0x0000000117007824 */ /* 0x000fca00078e0200 */
[----:B------:R-:W-:-:S05]  /*30b0*/  LEA.HI.X R25, R22, c[0x0][0x31c], R0, 0x2, P1 ;  /* 0x0000c70016197a11 */ /* 0x000fca00008f1400 */
[----:B------:R-:W3:Y:S01]  /*30c0*/  LDG.E R0, [R24.64] ;  /* 0x0000000618007981 */ /* 0x000ee2000c1e1900 */
[----:B------:R-:W-:Y:S01]  /*30d0*/  ISETP.GE.AND P2, PT, R20, R9, PT ;  /* 0x000000091400720c */ /* 0x000fe20003f46270 */
[----:B--2---:R-:W-:Y:S01]  /*30e0*/  IMAD.SHL.U32 R19, R8, 0x40, RZ ;  /* 0x0000004008137824 */ /* 0x004fe200078e00ff */
[----:B------:R-:W-:-:S04]  /*30f0*/  DEPBAR.LE SB0, 0x0 ;  /* 0x000080000000791a */ /* 0x000fc80000000000 */
[----:B------:R-:W-:Y:S01]  /*3100*/  BAR.SYNC.DEFER_BLOCKING 0x0 ;  /* 0x0000000000007b1d */ /* 0x000fe20000010000 */
[----:B------:R-:W-:Y:S01]  /*3110*/  SHF.R.S32.HI R18, RZ, 0x1f, R15 ;  /* 0x0000001fff127819 */ /* 0x000fe2000001140f */
[----:B------:R-:W-:Y:S01]  /*3120*/  IMAD.SHL.U32 R20, R20, 0x8, RZ ;  /* 0x0000000814147824 */ /* 0x000fe200078e00ff */
[----:B------:R-:W-:Y:S01]  /*3130*/  LOP3.LUT R19, R19, 0x1c0, RZ, 0xc0, !PT ;  /* 0x000001c013137812 */ /* 0x000fe200078ec0ff */
[----:B------:R-:W-:Y:S01]  /*3140*/  IMAD R16, R13, 0x10, R16 ;  /* 0x000000100d107824 */ /* 0x000fe200078e0210 */
[----:B------:R-:W-:Y:S01]  /*3150*/  LEA.HI R18, R18, R15, RZ, 0x2 ;  /* 0x0000000f12127211 */ /* 0x000fe200078f10ff */
[----:B------:R-:W-:Y:S01]  /*3160*/  IMAD.SHL.U32 R203, R11, 0x2, RZ ;  /* 0x000000020bcb7824 */ /* 0x000fe200078e00ff */
[----:B------:R-:W3:Y:S01]  /*3170*/  MUFU.RCP R15, c[0x0][0x238] ;  /* 0x00008e00000f7b08 */ /* 0x000ee20000001000 */
[----:B------:R-:W-:Y:S01]  /*3180*/  LOP3.LUT R20, R19, 0x8, R20, 0xf8, !PT ;  /* 0x0000000813147812 */ /* 0x000fe200078ef814 */
[----:B------:R-:W-:Y:S01]  /*3190*/  IMAD R198, R13, 0x400, R2 ;  /* 0x000004000dc67824 */ /* 0x000fe200078e0202 */
[----:B------:R-:W-:Y:S01]  /*31a0*/  SHF.R.S32.HI R21, RZ, 0x2, R18 ;  /* 0x00000002ff157819 */ /* 0x000fe20000011412 */
[----:B------:R-:W-:Y:S01]  /*31b0*/  BSSY B0, `(.L_x_3134) ;  /* 0x0000027000007945 */ /* 0x000fe20003800000 */
[----:B------:R-:W-:Y:S01]  /*31c0*/  SHF.R.U32.HI R19, RZ, 0x3, R19 ;  /* 0x00000003ff137819 */ /* 0x000fe20000011613 */
[----:B------:R-:W-:Y:S01]  /*31d0*/  IMAD.SHL.U32 R198, R198, 0x2, RZ ;  /* 0x00000002c6c67824 */ /* 0x000fe200078e00ff */
[----:B------:R-:W-:-:S02]  /*31e0*/  IADD3 R16, R16, 0x1, R21 ;  /* 0x0000000110107810 */ /* 0x000fc40007ffe015 */
[----:B------:R-:W-:Y:S02]  /*31f0*/  LOP3.LUT R20, R20, R19, RZ, 0x3c, !PT ;  /* 0x0000001314147212 */ /* 0x000fe400078e3cff */
[----:B------:R-:W-:Y:S02]  /*3200*/  IADD3 R96, R95, R16, -R17 ;  /* 0x000000105f607210 */ /* 0x000fe40007ffe811 */
[----:B------:R-:W-:Y:S01]  /*3210*/  LOP3.LUT P3, RZ, R8, 0x4, RZ, 0xc0, !PT ;  /* 0x0000000408ff7812 */ /* 0x000fe2000786c0ff */
[----:B------:R-:W-:Y:S01]  /*3220*/  IMAD R197, R197, 0x200, R20 ;  /* 0x00000200c5c57824 */ /* 0x000fe200078e0214 */
[----:B------:R-:W-:Y:S01]  /*3230*/  LEA R218, P1, R146, c[0x0][0x170], 0x1 ;  /* 0x00005c0092da7a11 */ /* 0x000fe200078208ff */
[----:B------:R1:W-:Y:S01]  /*3240*/  @P2 STS.128 [R204+0xc000], RZ ;  /* 0x00c000ffcc002388 */ /* 0x0003e20000000c00 */
[----:B------:R-:W-:Y:S02]  /*3250*/  SEL R4, R4, 0xffffffe0, !P3 ;  /* 0xffffffe004047807 */ /* 0x000fe40005800000 */
[----:B------:R-:W-:Y:S01]  /*3260*/  LOP3.LUT R203, R203, 0x6, RZ, 0xc0, !PT ;  /* 0x00000006cbcb7812 */ /* 0x000fe200078ec0ff */
[----:B------:R1:W-:Y:S01]  /*3270*/  @P2 STS.128 [R204+0xe000], RZ ;  /* 0x00e000ffcc002388 */ /* 0x0003e20000000c00 */
[----:B------:R-:W-:-:S02]  /*3280*/  LEA.HI.X R219, R146, c[0x0][0x174], R144, 0x1, P1 ;  /* 0x00005d0092db7a11 */ /* 0x000fc400008f0c90 */
[----:B------:R-:W-:Y:S01]  /*3290*/  IADD3 R96, R96, c[0x0][0x2e8], RZ ;  /* 0x0000ba0060607a10 */ /* 0x000fe20007ffe0ff */
[----:B------:R1:W-:Y:S01]  /*32a0*/  @P2 STS.128 [R204+0x10000], RZ ;  /* 0x010000ffcc002388 */ /* 0x0003e20000000c00 */
[----:B---3--:R-:W-:Y:S01]  /*32b0*/  FMUL.FTZ R0, R0, R15 ;  /* 0x0000000f00007220 */ /* 0x008fe20000410000 */
[----:B------:R-:W-:Y:S05]  /*32c0*/  @P2 BRA `(.L_x_3135) ;  /* 0x0000015000002947 */ /* 0x000fea0003800000 */
[----:B-1----:R-:W-:Y:S02]  /*32d0*/  ISETP.GE.AND P3, PT, R206, c[0x0][0x220], PT ;  /* 0x00008800ce007a0c */ /* 0x002fe40003f66270 */
[----:B------:R-:W-:Y:S02]  /*32e0*/  ISETP.GE.AND P2, PT, R94, c[0x0][0x220], PT ;  /* 0x000088005e007a0c */ /* 0x000fe40003f46270 */
        /* <DEDUP_REMOVED lines=19> */
.L_x_3135:
[----:B-1----:R-:W-:Y:S05]  /*3420*/  BSYNC B0 ;  /* 0x0000000000007941 */ /* 0x002fea0003800000 */
.L_x_3134:
        /* <DEDUP_REMOVED lines=28> */
[----:B---3--:R-:W-:-:S04]  /*35f0*/  LEA R14, P1, R211, R218, 0x1 ;  /* 0x000000dad30e7211 */ /* 0x008fc800078208ff */
[----:B------:R-:W-:-:S05]  /*3600*/  LEA.HI.X R15, R211, R219, R210, 0x1, P1 ;  /* 0x000000dbd30f7211 */ /* 0x000fca00008f0cd2 */
[----:B------:R-:W-:Y:S01]  /*3610*/  @!PT LDS RZ, [RZ] ;  /* 0x00000000fffff984 */ /* 0x000fe20000000800 */
[----:B------:R-:W-:Y:S01]  /*3620*/  @!PT LDS RZ, [RZ] ;  /* 0x00000000fffff984 */ /* 0x000fe20000000800 */
[----:B------:R-:W-:Y:S01]  /*3630*/  @!PT LDS RZ, [RZ] ;  /* 0x00000000fffff984 */ /* 0x000fe20000000800 */
[----:B------:R3:W-:Y:S04]  /*3640*/  LDGSTS.E.BYPASS.LTC128B.128 [R204+0x10800], [R14.64+0x100] ;  /* 0x108001000ecc7fae */ /* 0x0007e8000b901d46 */
.L_x_3137:
[----:B------:R-:W-:Y:S05]  /*3650*/  BSYNC B0 ;  /* 0x0000000000007941 */ /* 0x000fea0003800000 */
.L_x_3136:
        /* <DEDUP_REMOVED lines=12> */
[CC--:B---3--:R-:W-:Y:S01]  /*3720*/  @!P4 LEA R16, P5, R13.reuse, R218.reuse, 0x1 ;  /* 0x000000da0d10c211 */ /* 0x0c8fe200078a08ff */
        /* <DEDUP_REMOVED lines=21> */
.L_x_3139:
[----:B------:R-:W-:Y:S05]  /*3880*/  BSYNC B0 ;  /* 0x0000000000007941 */ /* 0x000fea0003800000 */
.L_x_3138:
        /* <DEDUP_REMOVED lines=12> */
[C---:B---3--:R-:W-:Y:S01]  /*3950*/  @!P2 IMAD.WIDE.U32 R14, R11.reuse, 0x60, R218 ;  /* 0x000000600b0ea825 */ /* 0x048fe200078e00da */
        /* <DEDUP_REMOVED lines=26> */
.L_x_3141:
[----:B------:R-:W-:Y:S05]  /*3b00*/  BSYNC B0 ;  /* 0x0000000000007941 */ /* 0x000fea0003800000 */
.L_x_3140:
[----:B------:R-:W-:Y:S01]  /*3b10*/  IMAD.SHL.U32 R197, R197, 0x2, RZ ;  /* 0x00000002c5c57824 */ /* 0x000fe200078e00ff */
[----:B------:R-:W-:Y:S01]  /*3b20*/  LDSM.16.M88.4 R68, [R198] ;  /* 0x00000000c644783b */ /* 0x000fe20000000200 */
[----:B------:R-:W-:Y:S01]  /*3b30*/  LOP3.LUT P1, RZ, R8, 0x2, RZ, 0xc0, !PT ;  /* 0x0000000208ff7812 */ /* 0x000fe2000782c0ff */
[--C-:B------:R-:W-:Y:S01]  /*3b40*/  IMAD R196, R5, 0x2, R198.reuse ;  /* 0x0000000205c47824 */ /* 0x100fe200078e02c6 */
[----:B------:R-:W-:Y:S01]  /*3b50*/  IMNMX R213, R96, R95, PT ;  /* 0x0000005f60d57217 */ /* 0x000fe20003800200 */
[----:B---3--:R-:W3:Y:S01]  /*3b60*/  LDSM.16.M88.4 R16, [R197+0x6000] ;  /* 0x00600000c510783b */ /* 0x008ee20000000200 */
[----:B------:R-:W-:Y:S01]  /*3b70*/  IADD3 R8, R197, 0x6000, RZ ;  /* 0x00006000c5087810 */ /* 0x000fe20007ffe0ff */
[----:B------:R-:W-:Y:S01]  /*3b80*/  IMAD R194, R3, 0x2, R198 ;  /* 0x0000000203c27824 */ /* 0x000fe200078e02c6 */
[----:B------:R-:W-:Y:S01]  /*3b90*/  IADD3 R195, R197, 0x6020, RZ ;  /* 0x00006020c5c37810 */ /* 0x000fe20007ffe0ff */
[----:B------:R-:W5:Y:S01]  /*3ba0*/  LDSM.16.M88.4 R56, [R197+0x6800] ;  /* 0x00680000c538783b */ /* 0x000f620000000200 */
[----:B------:R-:W-:Y:S01]  /*3bb0*/  IMAD R191, R4, 0x2, R197 ;  /* 0x0000000204bf7824 */ /* 0x000fe200078e02c5 */
[----:B------:R-:W-:Y:S01]  /*3bc0*/  IADD3 R212, R96, 0x8, RZ ;  /* 0x0000000860d47810 */ /* 0x000fe20007ffe0ff */
[----:B------:R-:W-:Y:S01]  /*3bd0*/  IMAD R193, R3, 0x2, R196 ;  /* 0x0000000203c17824 */ /* 0x000fe200078e02c4 */
[----:B------:R-:W-:Y:S02]  /*3be0*/  LDSM.16.M88.4 R28, [R196] ;  /* 0x00000000c41c783b */ /* 0x000fe40000000200 */
[----:B------:R-:W-:-:S02]  /*3bf0*/  @P1 IADD3 R195, R8, -0x20, RZ ;  /* 0xffffffe008c31810 */ /* 0x000fc40007ffe0ff */
[----:B------:R-:W-:Y:S01]  /*3c00*/  LDSM.16.M88.4 R48, [R197+0x7000] ;  /* 0x00700000c530783b */ /* 0x000fe20000000200 */
[----:B------:R-:W-:Y:S02]  /*3c10*/  IMNMX R212, R212, R95, PT ;  /* 0x0000005fd4d47217 */ /* 0x000fe40003800200 */
[----:B------:R-:W-:Y:S01]  /*3c20*/  IMAD R184, R4, 0x2, R195 ;  /* 0x0000000204b87824 */ /* 0x000fe200078e02c3 */
[----:B------:R-:W1:Y:S01]  /*3c30*/  LDSM.16.M88.4 R32, [R195] ;  /* 0x00000000c320783b */ /* 0x000e620000000200 */
[C---:B------:R-:W-:Y:S02]  /*3c40*/  IADD3 R187, R195.reuse, 0x800, RZ ;  /* 0x00000800c3bb7810 */ /* 0x040fe40007ffe0ff */
[C---:B------:R-:W-:Y:S01]  /*3c50*/  IADD3 R186, R195.reuse, 0x1000, RZ ;  /* 0x00001000c3ba7810 */ /* 0x040fe20007ffe0ff */
[----:B------:R-:W2:Y:S01]  /*3c60*/  LDSM.16.M88.4 R76, [R197+0x7800] ;  /* 0x00780000c54c783b */ /* 0x000ea20000000200 */
[C---:B------:R-:W-:Y:S02]  /*3c70*/  IADD3 R185, R195.reuse, 0x1800, RZ ;  /* 0x00001800c3b97810 */ /* 0x040fe40007ffe0ff */
[C---:B------:R-:W-:Y:S01]  /*3c80*/  IADD3 R183, R195.reuse, 0x2000, RZ ;  /* 0x00002000c3b77810 */ /* 0x040fe20007ffe0ff */
[----:B------:R-:W4:Y:S01]  /*3c90*/  LDSM.16.M88.4 R24, [R195+0x800] ;  /* 0x00080000c318783b */ /* 0x000f220000000200 */
[----:B------:R-:W-:-:S02]  /*3ca0*/  IADD3 R182, R195, 0x2800, RZ ;  /* 0x00002800c3b67810 */ /* 0x000fc40007ffe0ff */
[C---:B------:R-:W-:Y:S01]  /*3cb0*/  IADD3 R181, R195.reuse, 0x3000, RZ ;  /* 0x00003000c3b57810 */ /* 0x040fe20007ffe0ff */
[----:B------:R-:W-:Y:S01]  /*3cc0*/  LDSM.16.M88.4 R80, [R194] ;  /* 0x00000000c250783b */ /* 0x000fe20000000200 */
[C---:B------:R-:W-:Y:S02]  /*3cd0*/  IADD3 R180, R195.reuse, 0x3800, RZ ;  /* 0x00003800c3b47810 */ /* 0x040fe40007ffe0ff */
[C---:B------:R-:W-:Y:S01]  /*3ce0*/  IADD3 R179, R195.reuse, 0x4000, RZ ;  /* 0x00004000c3b37810 */ /* 0x040fe20007ffe0ff */
[----:B-1----:R-:W1:Y:S01]  /*3cf0*/  LDSM.16.M88.4 R8, [R191+0x6000] ;  /* 0x00600000bf08783b */ /* 0x002e620000000200 */
[C---:B------:R-:W-:Y:S02]  /*3d00*/  IADD3 R178, R195.reuse, 0x4800, RZ ;  /* 0x00004800c3b27810 */ /* 0x040fe40007ffe0ff */
[C---:B------:R-:W-:Y:S01]  /*3d10*/  IADD3 R177, R195.reuse, 0x5000, RZ ;  /* 0x00005000c3b17810 */ /* 0x040fe20007ffe0ff */
[----:B------:R-:W1:Y:S01]  /*3d20*/  LDSM.16.M88.4 R12, [R195+0x1000] ;  /* 0x00100000c30c783b */ /* 0x000e620000000200 */
[----:B------:R-:W-:Y:S01]  /*3d30*/  IADD3 R176, R195, 0x5800, RZ ;  /* 0x00005800c3b07810 */ /* 0x000fe20007ffe0ff */
[C---:B---3--:R-:W-:Y:S02]  /*3d40*/  HMMA.16816.F32 R20, R68.reuse, R16, RZ ;  /* 0x000000104414723c */ /* 0x048fe400000018ff */
[----:B------:R-:W3:Y:S04]  /*3d50*/  LDSM.16.M88.4 R88, [R195+0x1800] ;  /* 0x00180000c358783b */ /* 0x000ee80000000200 */
[----:B------:R-:W1:Y:S02]  /*3d60*/  LDSM.16.M88.4 R40, [R191+0x6800] ;  /* 0x00680000bf28783b */ /* 0x000e640000000200 */
[C---:B------:R-:W-:Y:S02]  /*3d70*/  HMMA.16816.F32 R16, R68.reuse, R18, RZ ;  /* 0x000000124410723c */ /* 0x040fe400000018ff */
[----:B------:R-:W-:Y:S04]  /*3d80*/  LDSM.16.M88.4 R64, [R193] ;  /* 0x00000000c140783b */ /* 0x000fe80000000200 */
[----:B------:R-:W-:Y:S02]  /*3d90*/  LDSM.16.M88.4 R36, [R191+0x7000] ;  /* 0x00700000bf24783b */ /* 0x000fe40000000200 */
[----:B-----5:R-:W-:Y:S02]  /*3da0*/  HMMA.16816.F32 R60, R68, R56, RZ ;  /* 0x00000038443c723c */ /* 0x020fe400000018ff */
[----:B------:R-:W-:Y:S04]  /*3db0*/  LDSM.16.M88.4 R72, [R191+0x7800] ;  /* 0x00780000bf48783b */ /* 0x000fe80000000200 */
[----:B------:R-:W-:Y:S02]  /*3dc0*/  LDSM.16.M88.4 R84, [R184+0x1800] ;  /* 0x00180000b854783b */ /* 0x000fe40000000200 */
[----:B------:R-:W-:Y:S02]  /*3dd0*/  HMMA.16816.F32 R20, R28, R32, R20 ;  /* 0x000000201c14723c */ /* 0x000fe40000001814 */
[----:B------:R-:W0:Y:S06]  /*3de0*/  LDGDEPBAR ;  /* 0x00000000000079af */ /* 0x000e2c0000000000 */
[C---:B------:R-:W-:Y:S08]  /*3df0*/  HMMA.16816.F32 R52, R68.reuse, R48, RZ ;  /* 0x000000304434723c */ /* 0x040ff000000018ff */
[C---:B------:R-:W-:Y:S08]  /*3e00*/  HMMA.16816.F32 R48, R68.reuse, R50, RZ ;  /* 0x000000324430723c */ /* 0x040ff000000018ff */
[----:B------:R-:W-:Y:S08]  /*3e10*/  HMMA.16816.F32 R56, R68, R58, RZ ;  /* 0x0000003a4438723c */ /* 0x000ff000000018ff */
[----:B------:R-:W-:Y:S01]  /*3e20*/  HMMA.16816.F32 R16, R28, R34, R16 ;  /* 0x000000221c10723c */ /* 0x000fe20000001810 */
[----:B------:R-:W5:Y:S07]  /*3e30*/  LDSM.16.M88.4 R32, [R184] ;  /* 0x00000000b820783b */ /* 0x000f6e0000000200 */
[C---:B--2---:R-:W-:Y:S08]  /*3e40*/  HMMA.16816.F32 R44, R68.reuse, R76, RZ ;  /* 0x0000004c442c723c */ /* 0x044ff000000018ff */
[----:B------:R-:W-:Y:S01]  /*3e50*/  HMMA.16816.F32 R68, R68, R78, RZ ;  /* 0x0000004e4444723c */ /* 0x000fe200000018ff */
[----:B------:R-:W-:Y:S07]  /*3e60*/  LDSM.16.M88.4 R76, [R198+0x2000] ;  /* 0x00200000c64c783b */ /* 0x000fee0000000200 */
[----:B----4-:R-:W-:Y:S08]  /*3e70*/  HMMA.16816.F32 R60, R28, R24, R60 ;  /* 0x000000181c3c723c */ /* 0x010ff0000000183c */
[----:B-1----:R-:W-:Y:S08]  /*3e80*/  HMMA.16816.F32 R20, R80, R8, R20 ;  /* 0x000000085014723c */ /* 0x002ff00000001814 */
[C---:B------:R-:W-:Y:S08]  /*3e90*/  HMMA.16816.F32 R52, R28.reuse, R12, R52 ;  /* 0x0000000c1c34723c */ /* 0x040ff00000001834 */
[C---:B------:R-:W-:Y:S01]  /*3ea0*/  HMMA.16816.F32 R48, R28.reuse, R14, R48 ;  /* 0x0000000e1c30723c */ /* 0x040fe20000001830 */
[----:B------:R-:W-:Y:S07]  /*3eb0*/  LDSM.16.M88.4 R12, [R184+0x1000] ;  /* 0x00100000b80c783b */ /* 0x000fee0000000200 */
[----:B------:R-:W-:Y:S01]  /*3ec0*/  HMMA.16816.F32 R56, R28, R26, R56 ;  /* 0x0000001a1c38723c */ /* 0x000fe20000001838 */
[----:B------:R-:W1:Y:S07]  /*3ed0*/  LDSM.16.M88.4 R24, [R184+0x800] ;  /* 0x00080000b818783b */ /* 0x000e6e0000000200 */
[----:B------:R-:W-:Y:S01]  /*3ee0*/  HMMA.16816.F32 R16, R80, R10, R16 ;  /* 0x0000000a5010723c */ /* 0x000fe20000001810 */
[----:B------:R-:W2:Y:S07]  /*3ef0*/  LDSM.16.M88.4 R8, [R197+0x8000] ;  /* 0x00800000c508783b */ /* 0x000eae0000000200 */
[C---:B---3--:R-:W-:Y:S08]  /*3f00*/  HMMA.16816.F32 R44, R28.reuse, R88, R44 ;  /* 0x000000581c2c723c */ /* 0x048ff0000000182c */
[----:B------:R-:W-:Y:S01]  /*3f10*/  HMMA.16816.F32 R28, R28, R90, R68 ;  /* 0x0000005a1c1c723c */ /* 0x000fe20000001844 */
[----:B------:R-:W-:Y:S04]  /*3f20*/  LDSM.16.M88.4 R68, [R196+0x2000] ;  /* 0x00200000c444783b */ /* 0x000fe80000000200 */
[----:B------:R-:W-:Y:S03]  /*3f30*/  LDSM.16.M88.4 R88, [R197+0x9800] ;  /* 0x00980000c558783b */ /* 0x000fe60000000200 */
[----:B------:R-:W-:Y:S08]  /*3f40*/  HMMA.16816.F32 R60, R80, R40, R60 ;  /* 0x00000028503c723c */ /* 0x000ff0000000183c */
[----:B-----5:R-:W-:Y:S08]  /*3f50*/  HMMA.16816.F32 R20, R64, R32, R20 ;  /* 0x000000204014723c */ /* 0x020ff00000001814 */
[C---:B------:R-:W-:Y:S08]  /*3f60*/  HMMA.16816.F32 R52, R80.reuse, R36, R52 ;  /* 0x000000245034723c */ /* 0x040ff00000001834 */
[C---:B------:R-:W-:Y:S01]  /*3f70*/  HMMA.16816.F32 R48, R80.reuse, R38, R48 ;  /* 0x000000265030723c */ /* 0x040fe20000001830 */
[----:B------:R-:W-:Y:S07]  /*3f80*/  LDSM.16.M88.4 R36, [R197+0x9000] ;  /* 0x00900000c524783b */ /* 0x000fee0000000200 */
[----:B------:R-:W-:Y:S01]  /*3f90*/  HMMA.16816.F32 R56, R80, R42, R56 ;  /* 0x0000002a5038723c */ /* 0x000fe20000001838 */
[----:B------:R-:W3:Y:S07]  /*3fa0*/  LDSM.16.M88.4 R40, [R197+0x8800] ;  /* 0x00880000c528783b */ /* 0x000eee0000000200 */
[----:B------:R-:W-:Y:S01]  /*3fb0*/  HMMA.16816.F32 R16, R64, R34, R16 ;  /* 0x000000224010723c */ /* 0x000fe20000001810 */
[----:B------:R-:W4:Y:S07]  /*3fc0*/  LDSM.16.M88.4 R32, [R195+0x2000] ;  /* 0x00200000c320783b */ /* 0x000f2e0000000200 */
[C---:B------:R-:W-:Y:S08]  /*3fd0*/  HMMA.16816.F32 R44, R80.reuse, R72, R44 ;  /* 0x00000048502c723c */ /* 0x040ff0000000182c */
[----:B------:R-:W-:Y:S01]  /*3fe0*/  HMMA.16816.F32 R80, R80, R74, R28 ;  /* 0x0000004a5050723c */ /* 0x000fe2000000181c */
[----:B------:R-:W-:Y:S04]  /*3ff0*/  LDSM.16.M88.4 R28, [R194+0x2000] ;  /* 0x00200000c21c783b */ /* 0x000fe80000000200 */
[----:B------:R-:W-:Y:S03]  /*4000*/  LDSM.16.M88.4 R72, [R195+0x3800] ;  /* 0x00380000c348783b */ /* 0x000fe60000000200 */
[----:B-1----:R-:W-:Y:S08]  /*4010*/  HMMA.16816.F32 R60, R64, R24, R60 ;  /* 0x00000018403c723c */ /* 0x002ff0000000183c */
[----:B--2---:R-:W-:Y:S08]  /*4020*/  HMMA.16816.F32 R20, R76, R8, R20 ;  /* 0x000000084c14723c */ /* 0x004ff00000001814 */
[C---:B------:R-:W-:Y:S08]  /*4030*/  HMMA.16816.F32 R52, R64.reuse, R12, R52 ;  /* 0x0000000c4034723c */ /* 0x040ff00000001834 */
[C---:B------:R-:W-:Y:S01]  /*4040*/  HMMA.16816.F32 R48, R64.reuse, R14, R48 ;  /* 0x0000000e4030723c */ /* 0x040fe20000001830 */
[----:B------:R-:W-:Y:S07]  /*4050*/  LDSM.16.M88.4 R12, [R195+0x3000] ;  /* 0x00300000c30c783b */ /* 0x000fee0000000200 */
[----:B------:R-:W-:Y:S01]  /*4060*/  HMMA.16816.F32 R56, R64, R26, R56 ;  /* 0x0000001a4038723c */ /* 0x000fe20000001838 */
[----:B------:R-:W1:Y:S07]  /*4070*/  LDSM.16.M88.4 R24, [R195+0x2800] ;  /* 0x00280000c318783b */ /* 0x000e6e0000000200 */
[----:B------:R-:W-:Y:S01]  /*4080*/  HMMA.16816.F32 R16, R76, R10, R16 ;  /* 0x0000000a4c10723c */ /* 0x000fe20000001810 */
[----:B------:R-:W2:Y:S07]  /*4090*/  LDSM.16.M88.4 R8, [R191+0x8000] ;  /* 0x00800000bf08783b */ /* 0x000eae0000000200 */
[C---:B------:R-:W-:Y:S08]  /*40a0*/  HMMA.16816.F32 R44, R64.reuse, R84, R44 ;  /* 0x00000054402c723c */ /* 0x040ff0000000182c */
[----:B------:R-:W-:Y:S01]  /*40b0*/  HMMA.16816.F32 R80, R64, R86, R80 ;  /* 0x000000564050723c */ /* 0x000fe20000001850 */
[----:B------:R-:W5:Y:S04]  /*40c0*/  LDSM.16.M88.4 R64, [R191+0x8800] ;  /* 0x00880000bf40783b */ /* 0x000f680000000200 */
[----:B------:R-:W-:Y:S03]  /*40d0*/  LDSM.16.M88.4 R84, [R193+0x2000] ;  /* 0x00200000c154783b */ /* 0x000fe60000000200 */
[----:B---3--:R-:W-:Y:S08]  /*40e0*/  HMMA.16816.F32 R60, R76, R40, R60 ;  /* 0x000000284c3c723c */ /* 0x008ff0000000183c */
[----:B----4-:R-:W-:Y:S08]  /*40f0*/  HMMA.16816.F32 R20, R68, R32, R20 ;  /* 0x000000204414723c */ /* 0x010ff00000001814 */
[C---:B------:R-:W-:Y:S08]  /*4100*/  HMMA.16816.F32 R52, R76.reuse, R36, R52 ;  /* 0x000000244c34723c */ /* 0x040ff00000001834 */
[C---:B------:R-:W-:Y:S01]  /*4110*/  HMMA.16816.F32 R48, R76.reuse, R38, R48 ;  /* 0x000000264c30723c */ /* 0x040fe20000001830 */
[----:B------:R-:W3:Y:S07]  /*4120*/  LDSM.16.M88.4 R36, [R184+0x2000] ;  /* 0x00200000b824783b */ /* 0x000eee0000000200 */
[----:B------:R-:W-:Y:S01]  /*4130*/  HMMA.16816.F32 R56, R76, R42, R56 ;  /* 0x0000002a4c38723c */ /* 0x000fe20000001838 */
[----:B------:R-:W4:Y:S07]  /*4140*/  LDSM.16.M88.4 R40, [R191+0x9000] ;  /* 0x00900000bf28783b */ /* 0x000f2e0000000200 */
[----:B------:R-:W-:Y:S01]  /*4150*/  HMMA.16816.F32 R16, R68, R34, R16 ;  /* 0x000000224410723c */ /* 0x000fe20000001810 */
[----:B------:R-:W3:Y:S07]  /*4160*/  LDSM.16.M88.4 R32, [R191+0x9800] ;  /* 0x00980000bf20783b */ /* 0x000eee0000000200 */
        /* <DEDUP_REMOVED lines=15> */
[----:B------:R-:W1:Y:S04]  /*4260*/  LDSM.16.M88.4 R72, [R197+0xa800] ;  /* 0x00a80000c548783b */ /* 0x000e680000000200 */
[----:B------:R-:W-:Y:S03]  /*4270*/  LDSM.16.M88.4 R68, [R197+0xb000] ;  /* 0x00b00000c544783b */ /* 0x000fe60000000200 */
[----:B-----5:R-:W-:Y:S08]  /*4280*/  HMMA.16816.F32 R60, R28, R64, R60 ;  /* 0x000000401c3c723c */ /* 0x020ff0000000183c */
[----:B---3--:R-:W-:Y:S08]  /*4290*/  HMMA.16816.F32 R20, R84, R36, R20 ;  /* 0x000000245414723c */ /* 0x008ff00000001814 */
[C---:B----4-:R-:W-:Y:S08]  /*42a0*/  HMMA.16816.F32 R52, R28.reuse, R40, R52 ;  /* 0x000000281c34723c */ /* 0x050ff00000001834 */
[C---:B------:R-:W-:Y:S01]  /*42b0*/  HMMA.16816.F32 R48, R28.reuse, R42, R48 ;  /* 0x0000002a1c30723c */ /* 0x040fe20000001830 */
[----:B------:R-:W-:Y:S07]  /*42c0*/  LDSM.16.M88.4 R40, [R196+0x4000] ;  /* 0x00400000c428783b */ /* 0x000fee0000000200 */
[----:B------:R-:W-:Y:S01]  /*42d0*/  HMMA.16816.F32 R56, R28, R66, R56 ;  /* 0x000000421c38723c */ /* 0x000fe20000001838 */
[----:B------:R-:W-:Y:S07]  /*42e0*/  LDSM.16.M88.4 R64, [R197+0xb800] ;  /* 0x00b80000c540783b */ /* 0x000fee0000000200 */
[----:B------:R-:W-:Y:S01]  /*42f0*/  HMMA.16816.F32 R16, R84, R38, R16 ;  /* 0x000000265410723c */ /* 0x000fe20000001810 */
[----:B------:R-:W3:Y:S07]  /*4300*/  LDSM.16.M88.4 R36, [R195+0x4000] ;  /* 0x00400000c324783b */ /* 0x000eee0000000200 */
[C---:B------:R-:W-:Y:S08]  /*4310*/  HMMA.16816.F32 R44, R28.reuse, R32, R44 ;  /* 0x000000201c2c723c */ /* 0x040ff0000000182c */
[----:B------:R-:W-:Y:S01]  /*4320*/  HMMA.16816.F32 R80, R28, R34, R80 ;  /* 0x000000221c50723c */ /* 0x000fe20000001850 */
[----:B------:R-:W4:Y:S04]  /*4330*/  LDSM.16.M88.4 R32, [R195+0x4800] ;  /* 0x00480000c320783b */ /* 0x000f280000000200 */
[----:B------:R-:W-:Y:S03]  /*4340*/  LDSM.16.M88.4 R28, [R195+0x5000] ;  /* 0x00500000c31c783b */ /* 0x000fe60000000200 */
[----:B-1----:R-:W-:Y:S08]  /*4350*/  HMMA.16816.F32 R60, R84, R24, R60 ;  /* 0x00000018543c723c */ /* 0x002ff0000000183c */
[----:B--2---:R-:W-:Y:S08]  /*4360*/  HMMA.16816.F32 R20, R76, R8, R20 ;  /* 0x000000084c14723c */ /* 0x004ff00000001814 */
[C---:B------:R-:W-:Y:S08]  /*4370*/  HMMA.16816.F32 R52, R84.reuse, R12, R52 ;  /* 0x0000000c5434723c */ /* 0x040ff00000001834 */
[C---:B------:R-:W-:Y:S01]  /*4380*/  HMMA.16816.F32 R48, R84.reuse, R14, R48 ;  /* 0x0000000e5430723c */ /* 0x040fe20000001830 */
[----:B------:R-:W-:Y:S07]  /*4390*/  LDSM.16.M88.4 R12, [R191+0xa000] ;  /* 0x00a00000bf0c783b */ /* 0x000fee0000000200 */
[----:B------:R-:W-:Y:S01]  /*43a0*/  HMMA.16816.F32 R56, R84, R26, R56 ;  /* 0x0000001a5438723c */ /* 0x000fe20000001838 */
[----:B------:R-:W-:Y:S07]  /*43b0*/  LDSM.16.M88.4 R24, [R195+0x5800] ;  /* 0x00580000c318783b */ /* 0x000fee0000000200 */
[----:B------:R-:W-:Y:S01]  /*43c0*/  HMMA.16816.F32 R16, R76, R10, R16 ;  /* 0x0000000a4c10723c */ /* 0x000fe20000001810 */
[----:B------:R-:W1:Y:S07]  /*43d0*/  LDSM.16.M88.4 R8, [R194+0x4000] ;  /* 0x00400000c208783b */ /* 0x000e6e0000000200 */
[C---:B------:R-:W-:Y:S08]  /*43e0*/  HMMA.16816.F32 R44, R84.reuse, R88, R44 ;  /* 0x00000058542c723c */ /* 0x040ff0000000182c */
[----:B------:R-:W-:Y:S08]  /*43f0*/  HMMA.16816.F32 R80, R84, R90, R80 ;  /* 0x0000005a5450723c */ /* 0x000ff00000001850 */
[----:B------:R-:W-:Y:S08]  /*4400*/  HMMA.16816.F32 R60, R76, R72, R60 ;  /* 0x000000484c3c723c */ /* 0x000ff0000000183c */
[----:B---3--:R-:W-:Y:S08]  /*4410*/  HMMA.16816.F32 R20, R40, R36, R20 ;  /* 0x000000242814723c */ /* 0x008ff00000001814 */
[C---:B------:R-:W-:Y:S08]  /*4420*/  HMMA.16816.F32 R52, R76.reuse, R68, R52 ;  /* 0x000000444c34723c */ /* 0x040ff00000001834 */
[C---:B------:R-:W-:Y:S08]  /*4430*/  HMMA.16816.F32 R48, R76.reuse, R70, R48 ;  /* 0x000000464c30723c */ /* 0x040ff00000001830 */
[----:B------:R-:W-:Y:S01]  /*4440*/  HMMA.16816.F32 R56, R76, R74, R56 ;  /* 0x0000004a4c38723c */ /* 0x000fe20000001838 */
[----:B------:R-:W2:Y:S07]  /*4450*/  LDSM.16.M88.4 R72, [R191+0xa800] ;  /* 0x00a80000bf48783b */ /* 0x000eae0000000200 */
[----:B------:R-:W-:Y:S01]  /*4460*/  HMMA.16816.F32 R68, R40, R38, R16 ;  /* 0x000000262844723c */ /* 0x000fe20000001810 */
[----:B------:R-:W-:Y:S04]  /*4470*/  LDSM.16.M88.4 R16, [R193+0x4000] ;  /* 0x00400000c110783b */ /* 0x000fe80000000200 */
[----:B------:R-:W3:Y:S03]  /*4480*/  LDSM.16.M88.4 R36, [R184+0x4000] ;  /* 0x00400000b824783b */ /* 0x000ee60000000200 */
[C---:B------:R-:W-:Y:S08]  /*4490*/  HMMA.16816.F32 R44, R76.reuse, R64, R44 ;  /* 0x000000404c2c723c */ /* 0x040ff0000000182c */
[----:B------:R-:W-:Y:S08]  /*44a0*/  HMMA.16816.F32 R80, R76, R66, R80 ;  /* 0x000000424c50723c */ /* 0x000ff00000001850 */
[----:B----4-:R-:W-:Y:S08]  /*44b0*/  HMMA.16816.F32 R60, R40, R32, R60 ;  /* 0x00000020283c723c */ /* 0x010ff0000000183c */
[C---:B-1----:R-:W-:Y:S08]  /*44c0*/  HMMA.16816.F32 R20, R8.reuse, R12, R20 ;  /* 0x0000000c0814723c */ /* 0x042ff00000001814 */
[----:B------:R-:W-:Y:S01]  /*44d0*/  HMMA.16816.F32 R68, R8, R14, R68 ;  /* 0x0000000e0844723c */ /* 0x000fe20000001844 */
[----:B------:R-:W1:Y:S07]  /*44e0*/  LDSM.16.M88.4 R12, [R184+0x4800] ;  /* 0x00480000b80c783b */ /* 0x000e6e0000000200 */
[C---:B------:R-:W-:Y:S08]  /*44f0*/  HMMA.16816.F32 R44, R40.reuse, R24, R44 ;  /* 0x00000018282c723c */ /* 0x040ff0000000182c */
[C---:B------:R-:W-:Y:S01]  /*4500*/  HMMA.16816.F32 R80, R40.reuse, R26, R80 ;  /* 0x0000001a2850723c */ /* 0x040fe20000001850 */
[----:B------:R-:W4:Y:S07]  /*4510*/  LDSM.16.M88.4 R24, [R191+0xb000] ;  /* 0x00b00000bf18783b */ /* 0x000f2e0000000200 */
[C---:B------:R-:W-:Y:S08]  /*4520*/  HMMA.16816.F32 R56, R40.reuse, R34, R56 ;  /* 0x000000222838723c */ /* 0x040ff00000001838 */
[C---:B------:R-:W-:Y:S08]  /*4530*/  HMMA.16816.F32 R52, R40.reuse, R28, R52 ;  /* 0x0000001c2834723c */ /* 0x040ff00000001834 */
[----:B------:R-:W-:Y:S01]  /*4540*/  HMMA.16816.F32 R48, R40, R30, R48 ;  /* 0x0000001e2830723c */ /* 0x000fe20000001830 */
[----:B------:R-:W5:Y:S06]  /*4550*/  LDSM.16.M88.4 R28, [R191+0xb800] ;  /* 0x00b80000bf1c783b */ /* 0x000f6c0000000200 */
[----:B------:R-:W-:Y:S01]  /*4560*/  IMAD.IADD R40, R6, 0x1, R203 ;  /* 0x0000000106287824 */ /* 0x000fe200078e02cb */
[----:B--2---:R-:W-:Y:S04]  /*4570*/  HMMA.16816.F32 R60, R8, R72, R60 ;  /* 0x00000048083c723c */ /* 0x004fe8000000183c */
[----:B------:R-:W-:-:S02]  /*4580*/  IADD3 R32, R40, 0x1, RZ ;  /* 0x0000000128207810 */ /* 0x000fc40007ffe0ff */
[----:B------:R-:W-:Y:S02]  /*4590*/  IADD3 R42, R40, 0x18, RZ ;  /* 0x00000018282a7810 */ /* 0x000fe40007ffe0ff */
[----:B---3--:R-:W-:Y:S01]  /*45a0*/  HMMA.16816.F32 R20, R16, R36, R20 ;  /* 0x000000241014723c */ /* 0x008fe20000001814 */
[----:B------:R2:W3:Y:S01]  /*45b0*/  I2F R4, R32 ;  /* 0x0000002000047306 */ /* 0x0004e20000201400 */
[C---:B------:R-:W-:Y:S02]  /*45c0*/  ISETP.GE.AND P4, PT, R32.reuse, R213, PT ;  /* 0x000000d52000720c */ /* 0x040fe40003f86270 */
[----:B------:R-:W-:-:S03]  /*45d0*/  ISETP.GE.AND P1, PT, R32, R212, PT ;  /* 0x000000d42000720c */ /* 0x000fc60003f26270 */
[----:B------:R-:W-:Y:S01]  /*45e0*/  IADD3 R36, R40, 0x8, RZ ;  /* 0x0000000828247810 */ /* 0x000fe20007ffe0ff */
[----:B------:R-:W-:Y:S01]  /*45f0*/  HMMA.16816.F32 R68, R16, R38, R68 ;  /* 0x000000261044723c */ /* 0x000fe20000001844 */
[----:B------:R-:W-:Y:S02]  /*4600*/  I2F R41, R42 ;  /* 0x0000002a00297306 */ /* 0x000fe40000201400 */
[CC--:B------:R-:W-:Y:S02]  /*4610*/  ISETP.GE.AND P6, PT, R36.reuse, R213.reuse, PT ;  /* 0x000000d52400720c */ /* 0x0c0fe40003fc6270 */
[----:B------:R-:W-:Y:S02]  /*4620*/  ISETP.GE.AND P2, PT, R36, R212, PT ;  /* 0x000000d42400720c */ /* 0x000fe40003f46270 */
[----:B------:R-:W-:Y:S01]  /*4630*/  IADD3 R38, R40, 0x9, RZ ;  /* 0x0000000928267810 */ /* 0x000fe20007ffe0ff */
[----:B------:R-:W-:Y:S01]  /*4640*/  HMMA.16816.F32 R56, R8, R74, R56 ;  /* 0x0000004a0838723c */ /* 0x000fe20000001838 */
[----:B------:R-:W4:Y:S01]  /*4650*/  I2F R39, R36 ;  /* 0x0000002400277306 */ /* 0x000f220000201400 */
[----:B--2---:R-:W2:Y:S01]  /*4660*/  LDSM.16.M88.4 R32, [R184+0x5000] ;  /* 0x00500000b820783b */ /* 0x004ea20000000200 */
[----:B------:R-:W-:-:S02]  /*4670*/  ISETP.GE.AND P5, PT, R38, R213, PT ;  /* 0x000000d52600720c */ /* 0x000fc40003fa6270 */
[----:B------:R-:W-:-:S03]  /*4680*/  ISETP.GE.AND P3, PT, R38, R212, PT ;  /* 0x000000d42600720c */ /* 0x000fc60003f66270 */
[----:B-1----:R-:W-:Y:S01]  /*4690*/  HMMA.16816.F32 R60, R16, R12, R60 ;  /* 0x0000000c103c723c */ /* 0x002fe2000000183c */
[----:B------:R1:W1:Y:S01]  /*46a0*/  I2F R12, R38 ;  /* 0x00000026000c7306 */ /* 0x0002620000201400 */
[----:B---3--:R-:W-:-:S05]  /*46b0*/  FFMA.FTZ R23, R0, R4, R23 ;  /* 0x0000000400177223 */ /* 0x008fca0000010017 */
[----:B------:R-:W-:Y:S01]  /*46c0*/  FFMA.FTZ R13, R0, R4, R21 ;  /* 0x00000004000d7223 */ /* 0x000fe20000010015 */
[----:B------:R-:W-:Y:S01]  /*46d0*/  IADD3 R21, R40, 0x10, RZ ;  /* 0x0000001028157810 */ /* 0x000fe20007ffe0ff */
[----:B----4-:R-:W-:Y:S01]  /*46e0*/  HMMA.16816.F32 R52, R8, R24, R52 ;  /* 0x000000180834723c */ /* 0x010fe20000001834 */
[CC--:B------:R-:W-:Y:S01]  /*46f0*/  FFMA.FTZ R68, R0.reuse, R39.reuse, R68 ;  /* 0x0000002700447223 */ /* 0x0c0fe20000010044 */
[----:B------:R-:W-:Y:S01]  /*4700*/  I2F R37, R40 ;  /* 0x0000002800257306 */ /* 0x000fe20000201400 */
[----:B------:R-:W-:-:S04]  /*4710*/  FFMA.FTZ R4, R0, R39, R70 ;  /* 0x0000002700047223 */ /* 0x000fc80000010046 */
[----:B------:R-:W-:Y:S01]  /*4720*/  FSEL R25, R13, -INF , !P4 ;  /* 0xff8000000d197808 */ /* 0x000fe20006000000 */
[----:B------:R-:W-:Y:S01]  /*4730*/  HMMA.16816.F32 R48, R8, R26, R48 ;  /* 0x0000001a0830723c */ /* 0x000fe20000001830 */
[----:B------:R-:W-:Y:S01]  /*4740*/  IADD3 R24, R40, 0x11, RZ ;  /* 0x0000001128187810 */ /* 0x000fe20007ffe0ff */
[----:B------:R-:W3:Y:S01]  /*4750*/  I2F R13, R21 ;  /* 0x00000015000d7306 */ /* 0x000ee20000201400 */
[----:B-1----:R-:W-:Y:S01]  /*4760*/  FSEL R38, R23, -INF , !P1 ;  /* 0xff80000017267808 */ /* 0x002fe20004800000 */
[-C--:B------:R-:W-:Y:S01]  /*4770*/  FFMA.FTZ R39, R0, R12.reuse, R69 ;  /* 0x0000000c00277223 */ /* 0x080fe20000010045 */
[----:B------:R-:W-:Y:S01]  /*4780*/  FSEL R4, R4, -INF , !P2 ;  /* 0xff80000004047808 */ /* 0x000fe20005000000 */
[----:B------:R-:W-:Y:S01]  /*4790*/  FFMA.FTZ R36, R0, R12, R71 ;  /* 0x0000000c00247223 */ /* 0x000fe20000010047 */
[----:B------:R-:W-:Y:S01]  /*47a0*/  FSEL R27, R68, -INF , !P6 ;  /* 0xff800000441b7808 */ /* 0x000fe20007000000 */
[----:B------:R-:W-:Y:S01]  /*47b0*/  HMMA.16816.F32 R56, R16, R14, R56 ;  /* 0x0000000e1038723c */ /* 0x000fe20000001838 */
[C---:B------:R-:W-:Y:S01]  /*47c0*/  ISETP.GE.AND P4, PT, R21.reuse, R213, PT ;  /* 0x000000d51500720c */ /* 0x040fe20003f86270 */
[----:B------:R1:W4:Y:S01]  /*47d0*/  I2F R23, R24 ;  /* 0x0000001800177306 */ /* 0x0003220000201400 */
[----:B------:R-:W-:-:S02]  /*47e0*/  ISETP.GE.AND P1, PT, R21, R212, PT ;  /* 0x000000d41500720c */ /* 0x000fc40003f26270 */
[C---:B------:R-:W-:Y:S02]  /*47f0*/  ISETP.GE.AND P6, PT, R24.reuse, R213, PT ;  /* 0x000000d51800720c */ /* 0x040fe40003fc6270 */
[-C--:B------:R-:W-:Y:S01]  /*4800*/  ISETP.GE.AND P2, PT, R24, R212.reuse, PT ;  /* 0x000000d41800720c */ /* 0x080fe20003f46270 */
[C---:B-----5:R-:W-:Y:S01]  /*4810*/  HMMA.16816.F32 R80, R8.reuse, R30, R80 ;  /* 0x0000001e0850723c */ /* 0x060fe20000001850 */
[----:B------:R-:W-:Y:S01]  /*4820*/  IADD3 R26, R40, 0x19, RZ ;  /* 0x00000019281a7810 */ /* 0x000fe20007ffe0ff */
[----:B---3--:R-:W-:Y:S01]  /*4830*/  FFMA.FTZ R21, R0, R13, R60 ;  /* 0x0000000d00157223 */ /* 0x008fe2000001003c */
[----:B------:R-:W-:Y:S02]  /*4840*/  FSEL R39, R39, -INF , !P5 ;  /* 0xff80000027277808 */ /* 0x000fe40006800000 */
[----:B------:R-:W-:Y:S02]  /*4850*/  FSEL R36, R36, -INF , !P3 ;  /* 0xff80000024247808 */ /* 0x000fe40005800000 */
[----:B------:R-:W-:Y:S01]  /*4860*/  ISETP.GE.AND P5, PT, R42, R213, PT ;  /* 0x000000d52a00720c */ /* 0x000fe20003fa6270 */
[----:B------:R-:W-:Y:S01]  /*4870*/  HMMA.16816.F32 R44, R8, R28, R44 ;  /* 0x0000001c082c723c */ /* 0x000fe2000000182c */
[----:B------:R-:W3:Y:S01]  /*4880*/  I2F R28, R26 ;  /* 0x0000001a001c7306 */ /* 0x000ee20000201400 */
[----:B-1----:R-:W-:Y:S01]  /*4890*/  FFMA.FTZ R24, R0, R13, R62 ;  /* 0x0000000d00187223 */ /* 0x002fe2000001003e */
[----:B------:R-:W-:Y:S01]  /*48a0*/  ISETP.GE.AND P3, PT, R42, R212, PT ;  /* 0x000000d42a00720c */ /* 0x000fe20003f66270 */
[----:B------:R-:W1:Y:S01]  /*48b0*/  LDSM.16.M88.4 R12, [R184+0x5800] ;  /* 0x00580000b80c783b */ /* 0x000e620000000200 */
[----:B------:R-:W-:Y:S01]  /*48c0*/  IADD3 R42, R40, 0x20, RZ ;  /* 0x00000020282a7810 */ /* 0x000fe20007ffe0ff */
[CC--:B----4-:R-:W-:Y:S01]  /*48d0*/  FFMA.FTZ R61, R0.reuse, R23.reuse, R61 ;  /* 0x00000017003d7223 */ /* 0x0d0fe2000001003d */
[----:B------:R-:W-:Y:S01]  /*48e0*/  FSEL R21, R21, -INF , !P4 ;  /* 0xff80000015157808 */ /* 0x000fe20006000000 */
[C---:B--2---:R-:W-:Y:S01]  /*48f0*/  HMMA.16816.F32 R52, R16.reuse, R32, R52 ;  /* 0x000000201034723c */ /* 0x044fe20000001834 */
[----:B------:R-:W2:Y:S01]  /*4900*/  I2F R29, R42 ;  /* 0x0000002a001d7306 */ /* 0x000ea20000201400 */
[C---:B------:R-:W-:Y:S01]  /*4910*/  FFMA.FTZ R63, R0.reuse, R23, R63 ;  /* 0x00000017003f7223 */ /* 0x040fe2000001003f */
[----:B------:R-:W-:Y:S01]  /*4920*/  FSEL R23, R61, -INF , !P6 ;  /* 0xff8000003d177808 */ /* 0x000fe20007000000 */
[----:B------:R-:W-:Y:S01]  /*4930*/  FFMA.FTZ R56, R0, R41, R56 ;  /* 0x0000002900387223 */ /* 0x000fe20000010038 */
[----:B------:R-:W-:Y:S01]  /*4940*/  ISETP.GE.AND P6, PT, R42, R213, PT ;  /* 0x000000d52a00720c */ /* 0x000fe20003fc6270 */
[----:B------:R-:W-:Y:S01]  /*4950*/  FFMA.FTZ R58, R0, R41, R58 ;  /* 0x00000029003a7223 */ /* 0x000fe2000001003a */
[----:B------:R-:W-:Y:S01]  /*4960*/  IADD3 R32, R40, 0x21, RZ ;  /* 0x0000002128207810 */ /* 0x000fe20007ffe0ff */
[----:B------:R-:W-:Y:S01]  /*4970*/  HMMA.16816.F32 R48, R16, R34, R48 ;  /* 0x000000221030723c */ /* 0x000fe20000001830 */
[-C--:B---3--:R-:W-:Y:S01]  /*4980*/  FFMA.FTZ R11, R0, R28.reuse, R57 ;  /* 0x0000001c000b7223 */ /* 0x088fe20000010039 */
[----:B------:R-:W-:Y:S01]  /*4990*/  IADD3 R33, R40, 0x28, RZ ;  /* 0x0000002828217810 */ /* 0x000fe20007ffe0ff */
[----:B------:R-:W-:Y:S01]  /*49a0*/  FFMA.FTZ R8, R0, R28, R59 ;  /* 0x0000001c00087223 */ /* 0x000fe2000001003b */
[----:B------:R-:W3:Y:S01]  /*49b0*/  I2F R30, R32 ;  /* 0x00000020001e7306 */ /* 0x000ee20000201400 */
[----:B------:R-:W-:Y:S01]  /*49c0*/  FSEL R24, R24, -INF , !P1 ;  /* 0xff80000018187808 */ /* 0x000fe20004800000 */
[----:B------:R-:W-:-:S04]  /*49d0*/  DEPBAR.LE SB0, 0x0 ;  /* 0x000080000000791a */ /* 0x000fc80000000000 */
[----:B------:R-:W-:Y:S02]  /*49e0*/  IADD3 R34, R40, 0x29, RZ ;  /* 0x0000002928227810 */ /* 0x000fe40007ffe0ff */
[----:B------:R-:W4:Y:S01]  /*49f0*/  I2F R31, R33 ;  /* 0x00000021001f7306 */ /* 0x000f220000201400 */
[C---:B------:R-:W-:Y:S02]  /*4a00*/  ISETP.GE.AND P4, PT, R26.reuse, R213, PT ;  /* 0x000000d51a00720c */ /* 0x040fe40003f86270 */
[----:B------:R-:W-:Y:S01]  /*4a10*/  ISETP.GE.AND P1, PT, R26, R212, PT ;  /* 0x000000d41a00720c */ /* 0x000fe20003f26270 */
[CC--:B--2---:R-:W-:Y:S01]  /*4a20*/  FFMA.FTZ R52, R0.reuse, R29.reuse, R52 ;  /* 0x0000001d00347223 */ /* 0x0c4fe20000010034 */
[----:B------:R-:W-:Y:S01]  /*4a30*/  FSEL R26, R63, -INF , !P2 ;  /* 0xff8000003f1a7808 */ /* 0x000fe20005000000 */
[----:B------:R-:W-:Y:S01]  /*4a40*/  FFMA.FTZ R54, R0, R29, R54 ;  /* 0x0000001d00367223 */ /* 0x000fe20000010036 */
[----:B------:R-:W-:Y:S01]  /*4a50*/  IADD3 R29, R40, 0x30, RZ ;  /* 0x00000030281d7810 */ /* 0x000fe20007ffe0ff */
[----:B------:R-:W2:Y:S01]  /*4a60*/  I2F R28, R34 ;  /* 0x00000022001c7306 */ /* 0x000ea20000201400 */
[----:B------:R-:W-:Y:S01]  /*4a70*/  FSEL R171, R52, -INF , !P6 ;  /* 0xff80000034ab7808 */ /* 0x000fe20007000000 */
[-C--:B---3--:R-:W-:Y:S01]  /*4a80*/  FFMA.FTZ R53, R0, R30.reuse, R53 ;  /* 0x0000001e00357223 */ /* 0x088fe20000010035 */
[----:B------:R-:W-:Y:S01]  /*4a90*/  ISETP.GE.AND P6, PT, R34, R213, PT ;  /* 0x000000d52200720c */ /* 0x000fe20003fc6270 */
[----:B------:R-:W-:Y:S01]  /*4aa0*/  FFMA.FTZ R55, R0, R30, R55 ;  /* 0x0000001e00377223 */ /* 0x000fe20000010037 */
[----:B------:R-:W-:-:S02]  /*4ab0*/  FSEL R9, R56, -INF , !P5 ;  /* 0xff80000038097808 */ /* 0x000fc40006800000 */
[----:B------:R-:W-:Y:S01]  /*4ac0*/  FSEL R10, R58, -INF , !P3 ;  /* 0xff8000003a0a7808 */ /* 0x000fe20005800000 */
[C---:B-1----:R-:W-:Y:S01]  /*4ad0*/  HMMA.16816.F32 R80, R16.reuse, R14, R80 ;  /* 0x0000000e1050723c */ /* 0x042fe20000001850 */
[----:B------:R-:W-:Y:S01]  /*4ae0*/  FSEL R11, R11, -INF , !P4 ;  /* 0xff8000000b0b7808 */ /* 0x000fe20006000000 */
[-C--:B----4-:R-:W-:Y:S01]  /*4af0*/  FFMA.FTZ R48, R0, R31.reuse, R48 ;  /* 0x0000001f00307223 */ /* 0x090fe20000010030 */
[----:B------:R-:W-:Y:S01]  /*4b00*/  FSEL R8, R8, -INF , !P1 ;  /* 0xff80000008087808 */ /* 0x000fe20004800000 */
[----:B------:R-:W-:Y:S01]  /*4b10*/  FFMA.FTZ R50, R0, R31, R50 ;  /* 0x0000001f00327223 */ /* 0x000fe20000010032 */
[----:B------:R-:W-:Y:S02]  /*4b20*/  ISETP.GE.AND P2, PT, R42, R212, PT ;  /* 0x000000d42a00720c */ /* 0x000fe40003f46270 */
[-C--:B------:R-:W-:Y:S01]  /*4b30*/  ISETP.GE.AND P5, PT, R32, R213.reuse, PT ;  /* 0x000000d52000720c */ /* 0x080fe20003fa6270 */
[----:B------:R-:W-:Y:S01]  /*4b40*/  HMMA.16816.F32 R44, R16, R12, R44 ;  /* 0x0000000c102c723c */ /* 0x000fe2000000182c */
[----:B------:R-:W1:Y:S01]  /*4b50*/  I2F R13, R29 ;  /* 0x0000001d000d7306 */ /* 0x000e620000201400 */
[----:B--2---:R-:W-:Y:S01]  /*4b60*/  FFMA.FTZ R49, R0, R28, R49 ;  /* 0x0000001c00317223 */ /* 0x004fe20000010031 */
[----:B------:R-:W-:Y:S01]  /*4b70*/  ISETP.GE.AND P3, PT, R32, R212, PT ;  /* 0x000000d42000720c */ /* 0x000fe20003f66270 */
[----:B------:R-:W-:Y:S01]  /*4b80*/  FFMA.FTZ R51, R0, R28, R51 ;  /* 0x0000001c00337223 */ /* 0x000fe20000010033 */
[----:B------:R-:W-:-:S02]  /*4b90*/  ISETP.GE.AND P4, PT, R33, R213, PT ;  /* 0x000000d52100720c */ /* 0x000fc40003f86270 */
[C---:B------:R-:W-:Y:S02]  /*4ba0*/  IADD3 R18, R40.reuse, 0x38, RZ ;  /* 0x0000003828127810 */ /* 0x040fe40007ffe0ff */
[C---:B------:R-:W-:Y:S02]  /*4bb0*/  IADD3 R12, R40.reuse, 0x31, RZ ;  /* 0x00000031280c7810 */ /* 0x040fe40007ffe0ff */
[----:B------:R-:W2:Y:S01]  /*4bc0*/  I2F R17, R18 ;  /* 0x0000001200117306 */ /* 0x000ea20000201400 */
[----:B------:R-:W-:Y:S02]  /*4bd0*/  IADD3 R16, R40, 0x39, RZ ;  /* 0x0000003928107810 */ /* 0x000fe40007ffe0ff */
[----:B------:R-:W-:Y:S02]  /*4be0*/  FSEL R169, R49, -INF , !P6 ;  /* 0xff80000031a97808 */ /* 0x000fe40007000000 */
[----:B------:R-:W-:Y:S02]  /*4bf0*/  ISETP.GE.AND P6, PT, R18, R213, PT ;  /* 0x000000d51200720c */ /* 0x000fe40003fc6270 */
[----:B------:R-:W-:Y:S01]  /*4c00*/  ISETP.GE.AND P1, PT, R33, R212, PT ;  /* 0x000000d42100720c */ /* 0x000fe20003f26270 */
[----:B------:R-:W3:Y:S01]  /*4c10*/  I2F R15, R12 ;  /* 0x0000000c000f7306 */ /* 0x000ee20000201400 */
[----:B------:R-:W-:-:S02]  /*4c20*/  FSEL R168, R54, -INF , !P2 ;  /* 0xff80000036a87808 */ /* 0x000fc40005000000 */
[----:B------:R-:W-:Y:S02]  /*4c30*/  FSEL R165, R53, -INF , !P5 ;  /* 0xff80000035a57808 */ /* 0x000fe40006800000 */
[----:B------:R-:W-:Y:S01]  /*4c40*/  FSEL R216, R55, -INF , !P3 ;  /* 0xff80000037d87808 */ /* 0x000fe20005800000 */
[----:B-1----:R-:W-:Y:S01]  /*4c50*/  FFMA.FTZ R44, R0, R13, R44 ;  /* 0x0000000d002c7223 */ /* 0x002fe2000001002c */
[----:B------:R-:W-:Y:S01]  /*4c60*/  FSEL R163, R48, -INF , !P4 ;  /* 0xff80000030a37808 */ /* 0x000fe20006000000 */
[----:B------:R-:W1:Y:S01]  /*4c70*/  I2F R14, R16 ;  /* 0x00000010000e7306 */ /* 0x000e620000201400 */
[----:B--2---:R-:W-:Y:S01]  /*4c80*/  FFMA.FTZ R80, R0, R17, R80 ;  /* 0x0000001100507223 */ /* 0x004fe20000010050 */
[----:B------:R-:W-:Y:S01]  /*4c90*/  FSEL R214, R50, -INF , !P1 ;  /* 0xff80000032d67808 */ /* 0x000fe20004800000 */
[----:B------:R-:W-:Y:S01]  /*4ca0*/  FFMA.FTZ R46, R0, R13, R46 ;  /* 0x0000000d002e7223 */ /* 0x000fe2000001002e */
[----:B------:R-:W-:Y:S01]  /*4cb0*/  ISETP.GE.AND P2, PT, R34, R212, PT ;  /* 0x000000d42200720c */ /* 0x000fe20003f46270 */
[----:B------:R-:W-:Y:S01]  /*4cc0*/  FFMA.FTZ R82, R0, R17, R82 ;  /* 0x0000001100527223 */ /* 0x000fe20000010052 */
[----:B------:R-:W-:Y:S01]  /*4cd0*/  FSEL R143, R80, -INF , !P6 ;  /* 0xff800000508f7808 */ /* 0x000fe20007000000 */
[C---:B------:R-:W-:Y:S01]  /*4ce0*/  FFMA.FTZ R13, R0.reuse, R37, R20 ;  /* 0x00000025000d7223 */ /* 0x040fe20000010014 */
[----:B------:R-:W-:Y:S01]  /*4cf0*/  ISETP.GT.AND P6, PT, R205, R200, PT ;  /* 0x000000c8cd00720c */ /* 0x000fe20003fc4270 */
[C---:B---3--:R-:W-:Y:S01]  /*4d00*/  FFMA.FTZ R45, R0.reuse, R15, R45 ;  /* 0x0000000f002d7223 */ /* 0x048fe2000001002d */
[C---:B------:R-:W-:Y:S01]  /*4d10*/  ISETP.GE.AND P5, PT, R29.reuse, R213, PT ;  /* 0x000000d51d00720c */ /* 0x040fe20003fa6270 */
[----:B------:R-:W-:Y:S01]  /*4d20*/  FFMA.FTZ R47, R0, R15, R47 ;  /* 0x0000000f002f7223 */ /* 0x000fe2000001002f */
[----:B------:R-:W-:Y:S01]  /*4d30*/  BAR.SYNC.DEFER_BLOCKING 0x0 ;  /* 0x0000000000007b1d */ /* 0x000fe20000010000 */
[----:B------:R-:W-:-:S02]  /*4d40*/  ISETP.GE.AND P3, PT, R29, R212, PT ;  /* 0x000000d41d00720c */ /* 0x000fc40003f66270 */
[----:B------:R-:W-:Y:S01]  /*4d50*/  ISETP.GE.AND P4, PT, R12, R213, PT ;  /* 0x000000d50c00720c */ /* 0x000fe20003f86270 */
[----:B-1----:R-:W-:Y:S01]  /*4d60*/  FFMA.FTZ R81, R0, R14, R81 ;  /* 0x0000000e00517223 */ /* 0x002fe20000010051 */
[----:B------:R-:W-:Y:S01]  /*4d70*/  ISETP.GE.AND P1, PT, R12, R212, PT ;  /* 0x000000d40c00720c */ /* 0x000fe20003f26270 */
[C---:B------:R-:W-:Y:S01]  /*4d80*/  FFMA.FTZ R12, R0.reuse, R37, R22 ;  /* 0x00000025000c7223 */ /* 0x040fe20000010016 */
[----:B------:R-:W-:Y:S01]  /*4d90*/  FSEL R174, R51, -INF , !P2 ;  /* 0xff80000033ae7808 */ /* 0x000fe20005000000 */
[----:B------:R-:W-:Y:S01]  /*4da0*/  FFMA.FTZ R83, R0, R14, R83 ;  /* 0x0000000e00537223 */ /* 0x000fe20000010053 */
[----:B------:R-:W-:Y:S02]  /*4db0*/  FSEL R175, R44, -INF , !P5 ;  /* 0xff8000002caf7808 */ /* 0x000fe40006800000 */
[----:B------:R-:W-:Y:S02]  /*4dc0*/  FSEL R170, R46, -INF , !P3 ;  /* 0xff8000002eaa7808 */ /* 0x000fe40005800000 */
[----:B------:R-:W-:-:S02]  /*4dd0*/  FSEL R173, R45, -INF , !P4 ;  /* 0xff8000002dad7808 */ /* 0x000fc40006000000 */
[----:B------:R-:W-:Y:S02]  /*4de0*/  FSEL R142, R47, -INF , !P1 ;  /* 0xff8000002f8e7808 */ /* 0x000fe40004800000 */
[-C--:B------:R-:W-:Y:S02]  /*4df0*/  ISETP.GE.AND P2, PT, R18, R212.reuse, PT ;  /* 0x000000d41200720c */ /* 0x080fe40003f46270 */
[CC--:B------:R-:W-:Y:S02]  /*4e00*/  ISETP.GE.AND P5, PT, R40.reuse, R213.reuse, PT ;  /* 0x000000d52800720c */ /* 0x0c0fe40003fa6270 */
        /* <DEDUP_REMOVED lines=17> */
[----:B------:R-:W-:Y:S01]  /*4f20*/  LOP3.LUT R6, RZ, c[0x0][0x2d0], RZ, 0x33, !PT ;  /* 0x0000b400ff067a12 */ /* 0x000fe200078e33ff */
        /* <DEDUP_REMOVED lines=49> */
.L_x_3143:
[----:B------:R-:W-:-:S04]  /*5240*/  LEA R6, -R7, RZ, 0x6 ;  /* 0x000000ff07067211 */ /* 0x000fc800078e31ff */
[----:B------:R-:W-:Y:S02]  /*5250*/  SHF.R.S32.HI R7, RZ, 0x1f, R6 ;  /* 0x0000001fff077819 */ /* 0x000fe40000011406 */
.L_x_3144:
        /* <DEDUP_REMOVED lines=119> */
.L_x_3146:
[----:B------:R-:W-:Y:S05]  /*59d0*/  BSYNC B0 ;  /* 0x0000000000007941 */ /* 0x000fea0003800000 */
.L_x_3145:
[----:B------:R-:W0:Y:S01]  /*59e0*/  LDGDEPBAR ;  /* 0x00000000000079af */ /* 0x000e220000000000 */
[----:B------:R-:W-:-:S04]  /*59f0*/  IADD3 R135, P1, R6, R135, RZ ;  /* 0x0000008706877210 */ /* 0x000fc80007f3e0ff */
[----:B------:R-:W-:Y:S02]  /*5a00*/  IADD3.X R134, R7, R134, RZ, P1, !PT ;  /* 0x0000008607867210 */ /* 0x000fe40000ffe4ff */
.L_x_3142:
        /* <DEDUP_REMOVED lines=28> */
[----:B--2---:R-:W-:Y:S02]  /*5bd0*/  FMNMX.FTZ R15, R141, R6, !PT ;  /* 0x000000068d0f7209 */ /* 0x004fe40007810000 */
[----:B------:R-:W-:-:S02]  /*5be0*/  FMNMX.FTZ R14, R166, R7, !PT ;  /* 0x00000007a60e7209 */ /* 0x000fc40007810000 */
[----:B------:R-:W-:Y:S01]  /*5bf0*/  SHF.L.U32 R192, R2, 0x1, RZ ;  /* 0x0000000102c07819 */ /* 0x000fe200000006ff */
[----:B------:R-:W2:Y:S03]  /*5c00*/  SHFL.BFLY PT, R6, R15, 0x2, 0x1f ;  /* 0x0c401f000f067f89 */ /* 0x000ea600000e0000 */
[-C--:B------:R-:W-:Y:S01]  /*5c10*/  LEA R189, R3, R192.reuse, 0x1 ;  /* 0x000000c003bd7211 */ /* 0x080fe200078e08ff */
[----:B------:R-:W3:Y:S01]  /*5c20*/  SHFL.BFLY PT, R7, R14, 0x2, 0x1f ;  /* 0x0c401f000e077f89 */ /* 0x000ee200000e0000 */
[----:B------:R-:W-:-:S03]  /*5c30*/  LEA R190, R5, R192, 0x1 ;  /* 0x000000c005be7211 */ /* 0x000fc600078e08ff */
[----:B------:R-:W-:Y:S01]  /*5c40*/  LDSM.16.MT88.4 R64, [R192+0xe000] ;  /* 0x00e00000c040783b */ /* 0x000fe20000004200 */
[----:B------:R-:W-:-:S03]  /*5c50*/  LEA R188, R3, R190, 0x1 ;  /* 0x000000be03bc7211 */ /* 0x000fc600078e08ff */
[----:B------:R-:W-:Y:S04]  /*5c60*/  LDSM.16.MT88.4 R80, [R189+0xe000] ;  /* 0x00e00000bd50783b */ /* 0x000fe80000004200 */
[----:B------:R-:W-:Y:S04]  /*5c70*/  LDSM.16.MT88.4 R88, [R188+0xe000] ;  /* 0x00e00000bc58783b */ /* 0x000fe80000004200 */
[----:B------:R-:W-:Y:S01]  /*5c80*/  LDSM.16.MT88.4 R124, [R192+0xc000] ;  /* 0x00c00000c07c783b */ /* 0x000fe20000004200 */
[----:B--2---:R-:W-:-:S03]  /*5c90*/  FMNMX.FTZ R6, R15, R6, !PT ;  /* 0x000000060f067209 */ /* 0x004fc60007810000 */
[----:B-1----:R-:W-:Y:S01]  /*5ca0*/  LDSM.16.MT88.4 R40, [R190+0xc000] ;  /* 0x00c00000be28783b */ /* 0x002fe20000004200 */
        /* <DEDUP_REMOVED lines=97> */
[C---:B----4-:R-:W-:Y:S02]  /*62c0*/  HMMA.16816.F32 R52, R112.reuse, R56, RZ ;  /* 0x000000387034723c */ /* 0x050fe400000018ff */
[----:B------:R-:W-:Y:S06]  /*62d0*/  MUFU.EX2 R164, R164 ;  /* 0x000000a400a47308 */ /* 0x000fec0000000800 */
[C---:B-----5:R-:W-:Y:S02]  /*62e0*/  HMMA.16816.F32 R68, R112.reuse, R72, RZ ;  /* 0x000000487044723c */ /* 0x060fe400000018ff */
[----:B------:R-:W-:Y:S06]  /*62f0*/  MUFU.EX2 R168, R168 ;  /* 0x000000a800a87308 */ /* 0x000fec0000000800 */
[C---:B------:R-:W-:Y:S02]  /*6300*/  HMMA.16816.F32 R92, R112.reuse, R96, RZ ;  /* 0x00000060705c723c */ /* 0x040fe400000018ff */
[----:B------:R-:W4:Y:S06]  /*6310*/  MUFU.EX2 R169, R169 ;  /* 0x000000a900a97308 */ /* 0x000f2c0000000800 */
        /* <DEDUP_REMOVED lines=63> */
[C---:B----4-:R-:W-:Y:S08]  /*6710*/  HMMA.16816.F32 R92, R4.reuse, R20, R92 ;  /* 0x00000014045c723c */ /* 0x050ff0000000185c */
[----:B------:R-:W-:Y:S01]  /*6720*/  HMMA.16816.F32 R96, R4, R22, R96 ;  /* 0x000000160460723c */ /* 0x000fe20000001860 */
[----:B------:R-:W-:Y:S06]  /*6730*/  LDSM.16.MT88.4 R20, [R192+0x11000] ;  /* 0x01100000c014783b */ /* 0x000fec0000004200 */
[----:B------:R-:W-:-:S02]  /*6740*/  F2FP.PACK_AB R4, R165, R162 ;  /* 0x000000a2a504723e */ /* 0x000fc400000000ff */
[C---:B------:R-:W-:Y:S01]  /*6750*/  F2FP.PACK_AB R5, R169.reuse, R168 ;  /* 0x000000a8a905723e */ /* 0x040fe200000000ff */
        /* <DEDUP_REMOVED lines=39> */
[C---:B---3--:R-:W-:Y:S08]  /*69d0*/  HMMA.16816.F32 R116, R4.reuse, R16, R116 ;  /* 0x000000100474723c */ /* 0x048ff00000001874 */
[----:B------:R-:W-:Y:S01]  /*69e0*/  HMMA.16816.F32 R112, R4, R18, R112 ;  /* 0x000000120470723c */ /* 0x000fe20000001870 */
[----:B------:R-:W3:Y:S06]  /*69f0*/  LDSM.16.MT88.4 R16, [R192+0x11800] ;  /* 0x01180000c010783b */ /* 0x000eec0000004200 */
[----:B-----5:R-:W-:-:S02]  /*6a00*/  F2FP.PACK_AB R4, R214, R175 ;  /* 0x000000afd604723e */ /* 0x020fc400000000ff */
[----:B------:R-:W-:Y:S01]  /*6a10*/  F2FP.PACK_AB R5, R215, R170 ;  /* 0x000000aad705723e */ /* 0x000fe200000000ff */
[----:B------:R-:W-:Y:S01]  /*6a20*/  FADD.FTZ R170, R170, R171 ;  /* 0x000000abaaaa7221 */ /* 0x000fe20000010000 */
[----:B------:R-:W-:Y:S02]  /*6a30*/  F2FP.PACK_AB R6, R216, R173 ;  /* 0x000000add806723e */ /* 0x000fe400000000ff */
[----:B------:R-:W-:Y:S01]  /*6a40*/  F2FP.PACK_AB R7, R217, R172 ;  /* 0x000000acd907723e */ /* 0x000fe200000000ff */
[----:B------:R-:W-:-:S04]  /*6a50*/  FADD.FTZ R215, R215, R170 ;  /* 0x000000aad7d77221 */ /* 0x000fc80000010000 */
[----:B------:R-:W-:Y:S02]  /*6a60*/  FADD.FTZ R172, R172, R215 ;  /* 0x000000d7acac7221 */ /* 0x000fe40000010000 */
[----:B--2---:R-:W-:Y:S02]  /*6a70*/  HMMA.16816.F32 R128, R4, R12, R128 ;  /* 0x0000000c0480723c */ /* 0x004fe40000001880 */
[----:B------:R-:W-:-:S06]  /*6a80*/  FADD.FTZ R217, R217, R172 ;  /* 0x000000acd9d97221 */ /* 0x000fcc0000010000 */
        /* <DEDUP_REMOVED lines=26> */
[C---:B------:R-:W-:Y:S01]  /*6c30*/  LEA R214, P1, R135.reuse, c[0x0][0x168], 0x1 ;  /* 0x00005a0087d67a11 */ /* 0x040fe200078208ff */
[----:B------:R-:W-:Y:S02]  /*6c40*/  HMMA.16816.F32 R68, R4, R28, R68 ;  /* 0x0000001c0444723c */ /* 0x000fe40000001844 */
[----:B------:R-:W-:Y:S01]  /*6c50*/  FADD.FTZ R216, R216, R173 ;  /* 0x000000add8d87221 */ /* 0x000fe20000010000 */
[----:B------:R-:W-:-:S05]  /*6c60*/  LEA.HI.X R215, R135, c[0x0][0x16c], R134, 0x1, P1 ;  /* 0x00005b0087d77a11 */ /* 0x000fca00008f0c86 */
        /* <DEDUP_REMOVED lines=61> */
[----:B------:R-:W-:-:S04]  /*7040*/  IMAD.MOV.U32 R6, RZ, RZ, c[0x0][0x2d0] ;  /* 0x0000b400ff067624 */ /* 0x000fc800078e00ff */
[----:B------:R-:W-:-:S04]  /*7050*/  IMAD R6, R3, R6, -0x40 ;  /* 0xffffffc003067424 */ /* 0x000fc800078e0206 */
        /* <DEDUP_REMOVED lines=12> */
.L_x_3148:
[----:B------:R-:W-:-:S05]  /*7120*/  IMAD.MOV.U32 R8, RZ, RZ, c[0x0][0x1a0] ;  /* 0x00006800ff087624 */ /* 0x000fca00078e00ff */
[----:B------:R-:W-:-:S04]  /*7130*/  LEA R8, -R8, RZ, 0x6 ;  /* 0x000000ff08087211 */ /* 0x000fc800078e31ff */
[----:B------:R-:W-:Y:S02]  /*7140*/  SHF.R.S32.HI R5, RZ, 0x1f, R8 ;  /* 0x0000001fff057819 */ /* 0x000fe40000011408 */
.L_x_3149:
        /* <DEDUP_REMOVED lines=42> */
[--C-:B------:R-:W-:Y:S01]  /*73f0*/  @!P3 IMAD.X R3, R3, 0x1, R144.reuse, P1 ;  /* 0x000000010303b824 */ /* 0x100fe200008e0690 */
        /* <DEDUP_REMOVED lines=25> */
[C---:B------:R-:W-:Y:S01]  /*7590*/  @!P5 LEA R6, P6, R7.reuse, R218, 0x1 ;  /* 0x000000da0706d211 */ /* 0x040fe200078c08ff */
[----:B------:R-:W-:Y:S01]  /*75a0*/  @!PT LDS RZ, [RZ] ;  /* 0x00000000fffff984 */ /* 0x000fe20000000800 */
[----:B------:R-:W-:Y:S01]  /*75b0*/  @!PT LDS RZ, [RZ] ;  /* 0x00000000fffff984 */ /* 0x000fe20000000800 */
[----:B------:R-:W-:Y:S01]  /*75c0*/  @!PT LDS RZ, [RZ] ;  /* 0x00000000fffff984 */ /* 0x000fe20000000800 */
[----:B------:R3:W-:Y:S01]  /*75d0*/  @!P3 LDGSTS.E.BYPASS.LTC128B.128 [R204+0x10800], [R8.64+0x100] ;  /* 0x1080010008ccbfae */ /* 0x0007e2000b901d44 */
[----:B------:R-:W-:Y:S01]  /*75e0*/  @!P3 IADD3 R146, P1, R7, R146, RZ ;  /* 0x000000920792b210 */ /* 0x000fe20007f3e0ff */
[--C-:B------:R-:W-:Y:S01]  /*75f0*/  @!P4 IMAD.X R4, R5, 0x1, R144.reuse, P2 ;  /* 0x000000010504c824 */ /* 0x100fe200010e0690 */
[----:B------:R-:W-:Y:S01]  /*7600*/  @!P5 LEA.HI.X R7, R7, R219, R5, 0x1, P6 ;  /* 0x000000db0707d211 */ /* 0x000fe200030f0c05 */
[----:B------:R-:W-:Y:S01]  /*7610*/  @P5 STS.128 [R204+0xd000], RZ ;  /* 0x00d000ffcc005388 */ /* 0x000fe20000000c00 */
[----:B------:R-:W-:Y:S01]  /*7620*/  @!P4 LEA R26, P2, R3, c[0x0][0x170], 0x1 ;  /* 0x00005c00031aca11 */ /* 0x000fe200078408ff */
[----:B------:R-:W-:Y:S01]  /*7630*/  @!P3 IMAD.X R5, R5, 0x1, R144, P1 ;  /* 0x000000010505b824 */ /* 0x000fe200008e0690 */
[C---:B------:R-:W-:Y:S01]  /*7640*/  @!P3 LEA R24, P1, R146.reuse, c[0x0][0x170], 0x1 ;  /* 0x00005c009218ba11 */ /* 0x040fe200078208ff */
[----:B------:R-:W-:Y:S01]  /*7650*/  @!PT LDS RZ, [RZ] ;  /* 0x00000000fffff984 */ /* 0x000fe20000000800 */
[----:B------:R-:W-:Y:S01]  /*7660*/  @!PT LDS RZ, [RZ] ;  /* 0x00000000fffff984 */ /* 0x000fe20000000800 */
[----:B------:R-:W-:Y:S01]  /*7670*/  @!PT LDS RZ, [RZ] ;  /* 0x00000000fffff984 */ /* 0x000fe20000000800 */
[----:B------:R5:W-:Y:S01]  /*7680*/  @!P5 LDGSTS.E.BYPASS.LTC128B.128 [R204+0xd000], [R22.64] ;  /* 0x0d00000016ccdfae */ /* 0x000be2000b901d44 */
[----:B------:R-:W-:Y:S01]  /*7690*/  @!P4 LEA.HI.X R27, R3, c[0x0][0x174], R4, 0x1, P2 ;  /* 0x00005d00031bca11 */ /* 0x000fe200010f0c04 */
[----:B------:R-:W-:Y:S01]  /*76a0*/  IMAD R3, R205, 0x40, R203 ;  /* 0x00000040cd037824 */ /* 0x000fe200078e02cb */
[----:B------:R-:W-:Y:S01]  /*76b0*/  @!P3 LEA.HI.X R25, R146, c[0x0][0x174], R5, 0x1, P1 ;  /* 0x00005d009219ba11 */ /* 0x000fe200008f0c05 */
[----:B------:R-:W-:Y:S01]  /*76c0*/  @P4 STS.128 [R204+0xf000], RZ ;  /* 0x00f000ffcc004388 */ /* 0x000fe20000000c00 */
[----:B------:R-:W-:-:S02]  /*76d0*/  IMAD.MOV.U32 R218, RZ, RZ, R224 ;  /* 0x000000ffffda7224 */ /* 0x000fc400078e00e0 */
[----:B------:R-:W-:Y:S01]  /*76e0*/  IMAD.MOV.U32 R219, RZ, RZ, R225 ;  /* 0x000000ffffdb7224 */ /* 0x000fe200078e00e1 */
        /* <DEDUP_REMOVED lines=155> */
[----:B---3--:R-:W-:Y:S07]  /*80a0*/  HMMA.16816.F32 R160, R148, R136, R160 ;  /* 0x0000008894a0723c */ /* 0x008fee00000018a0 */
[----:B------:R-:W-:Y:S01]  /*80b0*/  IADD3 R136, R3, 0x1, RZ ;  /* 0x0000000103887810 */ /* 0x000fe20007ffe0ff */
[----:B------:R-:W-:Y:S01]  /*80c0*/  HMMA.16816.F32 R12, R8, R6, R12 ;  /* 0x00000006080c723c */ /* 0x000fe2000000180c */
[----:B------:R-:W1:Y:S02]  /*80d0*/  LDSM.16.M88.4 R4, [R184+0x4800] ;  /* 0x00480000b804783b */ /* 0x000e640000000200 */
[----:B------:R-:W-:-:S02]  /*80e0*/  ISETP.GE.AND P2, PT, R136, R213, PT ;  /* 0x000000d58800720c */ /* 0x000fc40003f46270 */
[----:B------:R-:W-:-:S03]  /*80f0*/  ISETP.GE.AND P1, PT, R136, R212, PT ;  /* 0x000000d48800720c */ /* 0x000fc60003f26270 */
[----:B------:R-:W-:Y:S08]  /*8100*/  HMMA.16816.F32 R156, R148, R138, R156 ;  /* 0x0000008a949c723c */ /* 0x000ff0000000189c */
[----:B--2---:R-:W-:Y:S01]  /*8110*/  HMMA.16816.F32 R16, R140, R28, R16 ;  /* 0x0000001c8c10723c */ /* 0x004fe20000001810 */
[----:B------:R2:W3:Y:S06]  /*8120*/  I2F R28, R136 ;  /* 0x00000088001c7306 */ /* 0x0004ec0000201400 */
[----:B------:R-:W-:Y:S01]  /*8130*/  IADD3 R29, R3, 0x8, RZ ;  /* 0x00000008031d7810 */ /* 0x000fe20007ffe0ff */
[----:B------:R-:W-:Y:S03]  /*8140*/  HMMA.16816.F32 R144, R148, R20, R144 ;  /* 0x000000149490723c */ /* 0x000fe60000001890 */
[----:B------:R-:W-:-:S05]  /*8150*/  ISETP.GE.AND P6, PT, R29, R213, PT ;  /* 0x000000d51d00720c */ /* 0x000fca0003fc6270 */
[----:B------:R-:W-:Y:S01]  /*8160*/  HMMA.16816.F32 R164, R148, R22, R164 ;  /* 0x0000001694a4723c */ /* 0x000fe200000018a4 */
[----:B------:R-:W5:Y:S01]  /*8170*/  LDSM.16.M88.4 R20, [R191+0xb000] ;  /* 0x00b00000bf14783b */ /* 0x000f620000000200 */
[----:B--2---:R-:W-:-:S06]  /*8180*/  IADD3 R136, R3, 0x19, RZ ;  /* 0x0000001903887810 */ /* 0x004fcc0007ffe0ff */
[----:B----4-:R-:W-:Y:S01]  /*8190*/  HMMA.16816.F32 R160, R8, R32, R160 ;  /* 0x0000002008a0723c */ /* 0x010fe200000018a0 */
[CC--:B---3--:R-:W-:Y:S01]  /*81a0*/  FFMA.FTZ R17, R0.reuse, R28.reuse, R17 ;  /* 0x0000001c00117223 */ /* 0x0c8fe20000010011 */
[----:B------:R2:W3:Y:S01]  /*81b0*/  I2F R33, R29 ;  /* 0x0000001d00217306 */ /* 0x0004e20000201400 */
[----:B------:R-:W-:-:S03]  /*81c0*/  FFMA.FTZ R19, R0, R28, R19 ;  /* 0x0000001c00137223 */ /* 0x000fc60000010013 */
[----:B------:R-:W-:Y:S02]  /*81d0*/  FSEL R17, R17, -INF , !P2 ;  /* 0xff80000011117808 */ /* 0x000fe40005000000 */
[----:B------:R-:W-:Y:S01]  /*81e0*/  HMMA.16816.F32 R152, R148, R24, R152 ;  /* 0x000000189498723c */ /* 0x000fe20000001898 */
[----:B------:R-:W-:Y:S02]  /*81f0*/  IADD3 R32, R3, 0x9, RZ ;  /* 0x0000000903207810 */ /* 0x000fe40007ffe0ff */
[----:B------:R-:W-:-:S05]  /*8200*/  ISETP.GE.AND P2, PT, R29, R212, PT ;  /* 0x000000d41d00720c */ /* 0x000fca0003f46270 */
[----:B------:R-:W-:Y:S01]  /*8210*/  HMMA.16816.F32 R12, R140, R30, R12 ;  /* 0x0000001e8c0c723c */ /* 0x000fe2000000180c */
[----:B--2---:R-:W-:Y:S07]  /*8220*/  LDSM.16.M88.4 R28, [R191+0xb800] ;  /* 0x00b80000bf1c783b */ /* 0x004fee0000000200 */
[----:B------:R-:W-:Y:S01]  /*8230*/  HMMA.16816.F32 R168, R148, R26, R168 ;  /* 0x0000001a94a8723c */ /* 0x000fe200000018a8 */
[----:B------:R-:W2:Y:S07]  /*8240*/  LDSM.16.M88.4 R24, [R184+0x5000] ;  /* 0x00500000b818783b */ /* 0x000eae0000000200 */
[----:B------:R-:W-:Y:S08]  /*8250*/  HMMA.16816.F32 R156, R8, R34, R156 ;  /* 0x00000022089c723c */ /* 0x000ff0000000189c */
[----:B-1----:R-:W-:Y:S01]  /*8260*/  HMMA.16816.F32 R160, R140, R4, R160 ;  /* 0x000000048ca0723c */ /* 0x002fe200000018a0 */
[----:B------:R-:W1:Y:S01]  /*8270*/  I2F R4, R32 ;  /* 0x0000002000047306 */ /* 0x000e620000201400 */
[CC--:B---3--:R-:W-:Y:S01]  /*8280*/  FFMA.FTZ R34, R0.reuse, R33.reuse, R12 ;  /* 0x0000002100227223 */ /* 0x0c8fe2000001000c */
[----:B------:R-:W-:Y:S01]  /*8290*/  FSEL R12, R19, -INF , !P1 ;  /* 0xff800000130c7808 */ /* 0x000fe20004800000 */
[----:B------:R-:W-:Y:S01]  /*82a0*/  FFMA.FTZ R14, R0, R33, R14 ;  /* 0x00000021000e7223 */ /* 0x000fe2000001000e */
[----:B------:R-:W-:-:S02]  /*82b0*/  ISETP.GE.AND P1, PT, R32, R213, PT ;  /* 0x000000d52000720c */ /* 0x000fc40003f26270 */
[C---:B------:R-:W-:Y:S01]  /*82c0*/  IADD3 R5, R3.reuse, 0x10, RZ ;  /* 0x0000001003057810 */ /* 0x040fe20007ffe0ff */
[----:B-----5:R-:W-:Y:S01]  /*82d0*/  HMMA.16816.F32 R152, R8, R20, R152 ;  /* 0x000000140898723c */ /* 0x020fe20000001898 */
[----:B------:R-:W-:Y:S02]  /*82e0*/  FSEL R19, R34, -INF , !P6 ;  /* 0xff80000022137808 */ /* 0x000fe40007000000 */
[----:B------:R-:W3:Y:S01]  /*82f0*/  I2F R21, R5 ;  /* 0x0000000500157306 */ /* 0x000ee20000201400 */
[----:B------:R-:W-:Y:S02]  /*8300*/  ISETP.GE.AND P6, PT, R32, R212, PT ;  /* 0x000000d42000720c */ /* 0x000fe40003fc6270 */
[C---:B------:R-:W-:Y:S02]  /*8310*/  IADD3 R34, R3.reuse, 0x18, RZ ;  /* 0x0000001803227810 */ /* 0x040fe40007ffe0ff */
[----:B------:R-:W-:Y:S01]  /*8320*/  IADD3 R20, R3, 0x11, RZ ;  /* 0x0000001103147810 */ /* 0x000fe20007ffe0ff */
[----:B------:R-:W-:Y:S01]  /*8330*/  HMMA.16816.F32 R156, R140, R6, R156 ;  /* 0x000000068c9c723c */ /* 0x000fe2000000189c */
[-C--:B-1----:R-:W-:Y:S01]  /*8340*/  FFMA.FTZ R13, R0, R4.reuse, R13 ;  /* 0x00000004000d7223 */ /* 0x082fe2000001000d */
[----:B------:R-:W-:Y:S01]  /*8350*/  FSEL R14, R14, -INF , !P2 ;  /* 0xff8000000e0e7808 */ /* 0x000fe20005000000 */
[----:B------:R-:W-:Y:S01]  /*8360*/  FFMA.FTZ R15, R0, R4, R15 ;  /* 0x00000004000f7223 */ /* 0x000fe2000001000f */
[----:B------:R-:W1:Y:S01]  /*8370*/  I2F R35, R20 ;  /* 0x0000001400237306 */ /* 0x000e620000201400 */
[----:B------:R-:W-:-:S02]  /*8380*/  ISETP.GE.AND P2, PT, R5, R213, PT ;  /* 0x000000d50500720c */ /* 0x000fc40003f46270 */
[----:B------:R-:W-:Y:S01]  /*8390*/  FSEL R13, R13, -INF , !P1 ;  /* 0xff8000000d0d7808 */ /* 0x000fe20004800000 */
[----:B------:R-:W-:Y:S01]  /*83a0*/  HMMA.16816.F32 R168, R8, R22, R168 ;  /* 0x0000001608a8723c */ /* 0x000fe200000018a8 */
[-C--:B------:R-:W-:Y:S01]  /*83b0*/  ISETP.GE.AND P1, PT, R5, R212.reuse, PT ;  /* 0x000000d40500720c */ /* 0x080fe20003f26270 */
[----:B---3--:R-:W-:Y:S01]  /*83c0*/  FFMA.FTZ R33, R0, R21, R160 ;  /* 0x0000001500217223 */ /* 0x008fe200000100a0 */
[----:B------:R-:W-:Y:S01]  /*83d0*/  FSEL R32, R15, -INF , !P6 ;  /* 0xff8000000f207808 */ /* 0x000fe20007000000 */
[----:B------:R-:W3:Y:S01]  /*83e0*/  LDSM.16.M88.4 R4, [R184+0x5800] ;  /* 0x00580000b804783b */ /* 0x000ee20000000200 */
[----:B------:R-:W4:Y:S01]  /*83f0*/  I2F R137, R34 ;  /* 0x0000002200897306 */ /* 0x000f220000201400 */
[----:B------:R-:W-:Y:S01]  /*8400*/  ISETP.GE.AND P6, PT, R20, R213, PT ;  /* 0x000000d51400720c */ /* 0x000fe20003fc6270 */
[----:B------:R-:W-:Y:S01]  /*8410*/  FFMA.FTZ R22, R0, R21, R162 ;  /* 0x0000001500167223 */ /* 0x000fe200000100a2 */
[----:B------:R-:W-:Y:S01]  /*8420*/  FSEL R33, R33, -INF , !P2 ;  /* 0xff80000021217808 */ /* 0x000fe20005000000 */
[----:B--2---:R-:W-:Y:S01]  /*8430*/  HMMA.16816.F32 R152, R140, R24, R152 ;  /* 0x000000188c98723c */ /* 0x004fe20000001898 */
[----:B------:R-:W-:Y:S01]  /*8440*/  ISETP.GE.AND P2, PT, R20, R212, PT ;  /* 0x000000d41400720c */ /* 0x000fe20003f46270 */
[----:B------:R-:W-:-:S04]  /*8450*/  DEPBAR.LE SB0, 0x0 ;  /* 0x000080000000791a */ /* 0x000fc80000000000 */
[----:B------:R-:W2:Y:S01]  /*8460*/  I2F R15, R136 ;  /* 0x00000088000f7306 */ /* 0x000ea20000201400 */
[CC--:B-1----:R-:W-:Y:S01]  /*8470*/  FFMA.FTZ R161, R0.reuse, R35.reuse, R161 ;  /* 0x0000002300a17223 */ /* 0x0c2fe200000100a1 */
[----:B------:R-:W-:Y:S01]  /*8480*/  IADD3 R24, R3, 0x20, RZ ;  /* 0x0000002003187810 */ /* 0x000fe20007ffe0ff */
[----:B------:R-:W-:Y:S01]  /*8490*/  FFMA.FTZ R163, R0, R35, R163 ;  /* 0x0000002300a37223 */ /* 0x000fe200000100a3 */
[----:B------:R-:W-:Y:S01]  /*84a0*/  HMMA.16816.F32 R144, R8, R28, R144 ;  /* 0x0000001c0890723c */ /* 0x000fe20000001890 */
[----:B------:R-:W-:Y:S01]  /*84b0*/  FSEL R22, R22, -INF , !P1 ;  /* 0xff80000016167808 */ /* 0x000fe20004800000 */
[-C--:B----4-:R-:W-:Y:S01]  /*84c0*/  FFMA.FTZ R20, R0, R137.reuse, R158 ;  /* 0x0000008900147223 */ /* 0x090fe2000001009e */
[----:B------:R-:W-:Y:S01]  /*84d0*/  FSEL R25, R161, -INF , !P6 ;  /* 0xff800000a1197808 */ /* 0x000fe20007000000 */
[----:B------:R-:W1:Y:S01]  /*84e0*/  I2F R35, R24 ;  /* 0x0000001800237306 */ /* 0x000e620000201400 */
[----:B------:R-:W-:Y:S01]  /*84f0*/  ISETP.GE.AND P6, PT, R34, R212, PT ;  /* 0x000000d42200720c */ /* 0x000fe20003fc6270 */
[----:B------:R-:W-:Y:S01]  /*8500*/  FFMA.FTZ R23, R0, R137, R156 ;  /* 0x0000008900177223 */ /* 0x000fe2000001009c */
[----:B------:R-:W-:Y:S01]  /*8510*/  FSEL R28, R163, -INF , !P2 ;  /* 0xff800000a31c7808 */ /* 0x000fe20005000000 */
[----:B------:R-:W-:Y:S01]  /*8520*/  HMMA.16816.F32 R168, R140, R26, R168 ;  /* 0x0000001a8ca8723c */ /* 0x000fe200000018a8 */
[----:B------:R-:W-:-:S02]  /*8530*/  ISETP.GE.AND P2, PT, R136, R213, PT ;  /* 0x000000d58800720c */ /* 0x000fc40003f46270 */
[----:B------:R-:W-:Y:S01]  /*8540*/  ISETP.GE.AND P1, PT, R34, R213, PT ;  /* 0x000000d52200720c */ /* 0x000fe20003f26270 */
[----:B--2---:R-:W-:Y:S01]  /*8550*/  FFMA.FTZ R21, R0, R15, R157 ;  /* 0x0000000f00157223 */ /* 0x004fe2000001009d */
[C---:B------:R-:W-:Y:S02]  /*8560*/  IADD3 R34, R3.reuse, 0x21, RZ ;  /* 0x0000002103227810 */ /* 0x040fe40007ffe0ff */
[----:B------:R-:W-:Y:S01]  /*8570*/  IADD3 R26, R3, 0x28, RZ ;  /* 0x00000028031a7810 */ /* 0x000fe20007ffe0ff */
[----:B------:R-:W-:Y:S01]  /*8580*/  HMMA.16816.F32 R164, R8, R30, R164 ;  /* 0x0000001e08a4723c */ /* 0x000fe200000018a4 */
[----:B------:R-:W-:Y:S01]  /*8590*/  FSEL R20, R20, -INF , !P6 ;  /* 0xff80000014147808 */ /* 0x000fe20007000000 */
[----:B------:R-:W2:Y:S01]  /*85a0*/  I2F R29, R34 ;  /* 0x00000022001d7306 */ /* 0x000ea20000201400 */
[----:B------:R-:W-:Y:S01]  /*85b0*/  FSEL R21, R21, -INF , !P2 ;  /* 0xff80000015157808 */ /* 0x000fe20005000000 */
[----:B-1----:R-:W-:Y:S01]  /*85c0*/  FFMA.FTZ R152, R0, R35, R152 ;  /* 0x0000002300987223 */ /* 0x002fe20000010098 */
[----:B------:R-:W-:Y:S01]  /*85d0*/  ISETP.GE.AND P6, PT, R24, R213, PT ;  /* 0x000000d51800720c */ /* 0x000fe20003fc6270 */
[----:B------:R-:W-:Y:S01]  /*85e0*/  FFMA.FTZ R154, R0, R35, R154 ;  /* 0x00000023009a7223 */ /* 0x000fe2000001009a */
[----:B------:R-:W-:Y:S01]  /*85f0*/  ISETP.GE.AND P2, PT, R24, R212, PT ;  /* 0x000000d41800720c */ /* 0x000fe20003f46270 */
[----:B------:R-:W-:Y:S01]  /*8600*/  FFMA.FTZ R24, R0, R15, R159 ;  /* 0x0000000f00187223 */ /* 0x000fe2000001009f */
[----:B---3--:R-:W-:Y:S01]  /*8610*/  HMMA.16816.F32 R144, R140, R4, R144 ;  /* 0x000000048c90723c */ /* 0x008fe20000001890 */
[----:B------:R-:W1:Y:S01]  /*8620*/  I2F R15, R26 ;  /* 0x0000001a000f7306 */ /* 0x000e620000201400 */
[----:B------:R-:W-:-:S02]  /*8630*/  FSEL R173, R152, -INF , !P6 ;  /* 0xff80000098ad7808 */ /* 0x000fc40007000000 */
[----:B------:R-:W-:Y:S02]  /*8640*/  FSEL R174, R154, -INF , !P2 ;  /* 0xff8000009aae7808 */ /* 0x000fe40005000000 */
[C---:B------:R-:W-:Y:S02]  /*8650*/  IADD3 R9, R3.reuse, 0x29, RZ ;  /* 0x0000002903097810 */ /* 0x040fe40007ffe0ff */
[----:B------:R-:W-:Y:S01]  /*8660*/  ISETP.GE.AND P6, PT, R34, R212, PT ;  /* 0x000000d42200720c */ /* 0x000fe20003fc6270 */
[----:B--2---:R-:W-:Y:S01]  /*8670*/  FFMA.FTZ R155, R0, R29, R155 ;  /* 0x0000001d009b7223 */ /* 0x004fe2000001009b */
[----:B------:R-:W-:Y:S01]  /*8680*/  ISETP.GE.AND P2, PT, R26, R213, PT ;  /* 0x000000d51a00720c */ /* 0x000fe20003f46270 */
[----:B------:R-:W2:Y:S01]  /*8690*/  I2F R8, R9 ;  /* 0x0000000900087306 */ /* 0x000ea20000201400 */
[----:B------:R-:W-:Y:S01]  /*86a0*/  IADD3 R5, R3, 0x31, RZ ;  /* 0x0000003103057810 */ /* 0x000fe20007ffe0ff */
[C---:B------:R-:W-:Y:S01]  /*86b0*/  FFMA.FTZ R153, R0.reuse, R29, R153 ;  /* 0x0000001d00997223 */ /* 0x040fe20000010099 */
[----:B------:R-:W-:Y:S01]  /*86c0*/  FSEL R172, R155, -INF , !P6 ;  /* 0xff8000009bac7808 */ /* 0x000fe20007000000 */
[----:B------:R-:W-:Y:S01]  /*86d0*/  HMMA.16816.F32 R164, R140, R6, R164 ;  /* 0x000000068ca4723c */ /* 0x000fe200000018a4 */
[----:B------:R-:W-:Y:S01]  /*86e0*/  BAR.SYNC.DEFER_BLOCKING 0x0 ;  /* 0x0000000000007b1d */ /* 0x000fe20000010000 */
[C---:B-1----:R-:W-:Y:S01]  /*86f0*/  FFMA.FTZ R168, R0.reuse, R15, R168 ;  /* 0x0000000f00a87223 */ /* 0x042fe200000100a8 */
[----:B------:R-:W-:Y:S01]  /*8700*/  ISETP.GE.AND P6, PT, R9, R213, PT ;  /* 0x000000d50900720c */ /* 0x000fe20003fc6270 */
[----:B------:R-:W-:Y:S01]  /*8710*/  FFMA.FTZ R170, R0, R15, R170 ;  /* 0x0000000f00aa7223 */ /* 0x000fe200000100aa */
[----:B------:R-:W-:-:S02]  /*8720*/  IADD3 R4, R3, 0x30, RZ ;  /* 0x0000003003047810 */ /* 0x000fc40007ffe0ff */
[----:B------:R-:W-:Y:S02]  /*8730*/  FSEL R175, R168, -INF , !P2 ;  /* 0xff800000a8af7808 */ /* 0x000fe40005000000 */
[----:B------:R-:W-:Y:S01]  /*8740*/  ISETP.GE.AND P2, PT, R9, R212, PT ;  /* 0x000000d40900720c */ /* 0x000fe20003f46270 */
[----:B------:R-:W1:Y:S01]  /*8750*/  I2F R11, R4 ;  /* 0x00000004000b7306 */ /* 0x000e620000201400 */
[----:B------:R-:W-:Y:S01]  /*8760*/  FSEL R23, R23, -INF , !P1 ;  /* 0xff80000017177808 */ /* 0x000fe20004800000 */
[CC--:B--2---:R-:W-:Y:S01]  /*8770*/  FFMA.FTZ R169, R0.reuse, R8.reuse, R169 ;  /* 0x0000000800a97223 */ /* 0x0c4fe200000100a9 */
[----:B------:R-:W-:Y:S01]  /*8780*/  IADD3 R6, R3, 0x38, RZ ;  /* 0x0000003803067810 */ /* 0x000fe20007ffe0ff */
[----:B------:R-:W-:Y:S01]  /*8790*/  FFMA.FTZ R168, R0, R8, R171 ;  /* 0x0000000800a87223 */ /* 0x000fe200000100ab */
[----:B------:R-:W-:Y:S02]  /*87a0*/  ISETP.GE.AND P1, PT, R136, R212, PT ;  /* 0x000000d48800720c */ /* 0x000fe40003f26270 */
[----:B------:R-:W-:Y:S01]  /*87b0*/  FSEL R169, R169, -INF , !P6 ;  /* 0xff800000a9a97808 */ /* 0x000fe20007000000 */
[----:B------:R-:W2:Y:S01]  /*87c0*/  I2F R9, R5 ;  /* 0x0000000500097306 */ /* 0x000ea20000201400 */
[----:B------:R-:W-:-:S02]  /*87d0*/  FSEL R24, R24, -INF , !P1 ;  /* 0xff80000018187808 */ /* 0x000fc40004800000 */
[----:B------:R-:W-:Y:S02]  /*87e0*/  ISETP.GE.AND P1, PT, R34, R213, PT ;  /* 0x000000d52200720c */ /* 0x000fe40003f26270 */
[-C--:B------:R-:W-:Y:S02]  /*87f0*/  ISETP.GE.AND P6, PT, R4, R212.reuse, PT ;  /* 0x000000d40400720c */ /* 0x080fe40003fc6270 */
[----:B------:R-:W-:Y:S01]  /*8800*/  FSEL R221, R153, -INF , !P1 ;  /* 0xff80000099dd7808 */ /* 0x000fe20004800000 */
[----:B------:R-:W3:Y:S01]  /*8810*/  I2F R7, R6 ;  /* 0x0000000600077306 */ /* 0x000ee20000201400 */
[----:B------:R-:W-:Y:S01]  /*8820*/  ISETP.GE.AND P1, PT, R26, R212, PT ;  /* 0x000000d41a00720c */ /* 0x000fe20003f26270 */
[-C--:B-1----:R-:W-:Y:S01]  /*8830*/  FFMA.FTZ R144, R0, R11.reuse, R144 ;  /* 0x0000000b00907223 */ /* 0x082fe20000010090 */
[----:B------:R-:W-:Y:S01]  /*8840*/  FSEL R168, R168, -INF , !P2 ;  /* 0xff800000a8a87808 */ /* 0x000fe20005000000 */
[----:B------:R-:W-:Y:S01]  /*8850*/  FFMA.FTZ R146, R0, R11, R146 ;  /* 0x0000000b00927223 */ /* 0x000fe20000010092 */
[----:B------:R-:W-:-:S02]  /*8860*/  FSEL R170, R170, -INF , !P1 ;  /* 0xff800000aaaa7808 */ /* 0x000fc40004800000 */
[----:B------:R-:W-:Y:S01]  /*8870*/  ISETP.GE.AND P1, PT, R4, R213, PT ;  /* 0x000000d50400720c */ /* 0x000fe20003f26270 */
[-C--:B--2---:R-:W-:Y:S01]  /*8880*/  FFMA.FTZ R145, R0, R9.reuse, R145 ;  /* 0x0000000900917223 */ /* 0x084fe20000010091 */
[----:B------:R-:W-:Y:S01]  /*8890*/  FSEL R152, R146, -INF , !P6 ;  /* 0xff80000092987808 */ /* 0x000fe20007000000 */
[----:B------:R-:W-:Y:S01]  /*88a0*/  FFMA.FTZ R136, R0, R9, R147 ;  /* 0x0000000900887223 */ /* 0x000fe20000010093 */
[----:B------:R-:W-:Y:S01]  /*88b0*/  FSEL R155, R144, -INF , !P1 ;  /* 0xff800000909b7808 */ /* 0x000fe20004800000 */
[----:B------:R-:W1:Y:S01]  /*88c0*/  I2F R9, R3 ;  /* 0x0000000300097306 */ /* 0x000e620000201400 */
[C---:B------:R-:W-:Y:S02]  /*88d0*/  ISETP.GE.AND P2, PT, R5.reuse, R213, PT ;  /* 0x000000d50500720c */ /* 0x040fe40003f46270 */
[----:B------:R-:W-:Y:S01]  /*88e0*/  ISETP.GE.AND P1, PT, R5, R212, PT ;  /* 0x000000d40500720c */ /* 0x000fe20003f26270 */
[----:B---3--:R-:W-:Y:S01]  /*88f0*/  FFMA.FTZ R137, R0, R7, R164 ;  /* 0x0000000700897223 */ /* 0x008fe200000100a4 */
[----:B------:R-:W-:Y:S01]  /*8900*/  ISETP.GE.AND P6, PT, R6, R213, PT ;  /* 0x000000d50600720c */ /* 0x000fe20003fc6270 */
[----:B------:R-:W-:Y:S01]  /*8910*/  FFMA.FTZ R138, R0, R7, R166 ;  /* 0x00000007008a7223 */ /* 0x000fe200000100a6 */
[----:B------:R-:W-:-:S02]  /*8920*/  IADD3 R5, R3, 0x39, RZ ;  /* 0x0000003903057810 */ /* 0x000fc40007ffe0ff */
[----:B------:R-:W-:Y:S02]  /*8930*/  FSEL R153, R145, -INF , !P2 ;  /* 0xff80000091997808 */ /* 0x000fe40005000000 */
[----:B------:R-:W-:Y:S02]  /*8940*/  FSEL R136, R136, -INF , !P1 ;  /* 0xff80000088887808 */ /* 0x000fe40004800000 */
[----:B------:R-:W-:Y:S02]  /*8950*/  FSEL R137, R137, -INF , !P6 ;  /* 0xff80000089897808 */ /* 0x000fe40007000000 */
[-C--:B------:R-:W-:Y:S01]  /*8960*/  ISETP.GE.AND P2, PT, R6, R212.reuse, PT ;  /* 0x000000d40600720c */ /* 0x080fe20003f46270 */
[C---:B-1----:R-:W-:Y:S01]  /*8970*/  FFMA.FTZ R4, R0.reuse, R9, R16 ;  /* 0x0000000900047223 */ /* 0x042fe20000010010 */
[C---:B------:R-:W-:Y:S01]  /*8980*/  ISETP.GE.AND P1, PT, R3.reuse, R213, PT ;  /* 0x000000d50300720c */ /* 0x040fe20003f26270 */
[----:B------:R-:W1:Y:S01]  /*8990*/  I2F R6, R5 ;  /* 0x0000000500067306 */ /* 0x000e620000201400 */
[----:B------:R-:W-:Y:S01]  /*89a0*/  ISETP.GE.AND P6, PT, R3, R212, PT ;  /* 0x000000d40300720c */ /* 0x000fe20003fc6270 */
[----:B------:R-:W-:Y:S01]  /*89b0*/  FFMA.FTZ R3, R0, R9, R18 ;  /* 0x0000000900037223 */ /* 0x000fe20000010012 */
[----:B------:R-:W-:-:S02]  /*89c0*/  FSEL R138, R138, -INF , !P2 ;  /* 0xff8000008a8a7808 */ /* 0x000fc40005000000 */
[----:B------:R-:W-:Y:S02]  /*89d0*/  FSEL R4, R4, -INF , !P1 ;  /* 0xff80000004047808 */ /* 0x000fe40004800000 */
[----:B------:R-:W-:Y:S02]  /*89e0*/  FSEL R3, R3, -INF , !P6 ;  /* 0xff80000003037808 */ /* 0x000fe40007000000 */
[----:B------:R-:W-:Y:S02]  /*89f0*/  ISETP.GT.AND P6, PT, R205, R200, PT ;  /* 0x000000c8cd00720c */ /* 0x000fe40003fc4270 */
[C---:B------:R-:W-:Y:S02]  /*8a00*/  ISETP.GE.AND P2, PT, R5.reuse, R213, PT ;  /* 0x000000d50500720c */ /* 0x040fe40003f46270 */
[----:B------:R-:W-:Y:S01]  /*8a10*/  ISETP.GE.AND P1, PT, R5, R212, PT ;  /* 0x000000d40500720c */ /* 0x000fe20003f26270 */
[CC--:B-1----:R-:W-:Y:S02]  /*8a20*/  FFMA.FTZ R139, R0.reuse, R6.reuse, R165 ;  /* 0x00000006008b7223 */ /* 0x0c2fe400000100a5 */
[----:B------:R-:W-:-:S03]  /*8a30*/  FFMA.FTZ R150, R0, R6, R167 ;  /* 0x0000000600967223 */ /* 0x000fc600000100a7 */
[----:B------:R-:W-:Y:S02]  /*8a40*/  FSEL R139, R139, -INF , !P2 ;  /* 0xff8000008b8b7808 */ /* 0x000fe40005000000 */
[----:B------:R-:W-:Y:S01]  /*8a50*/  FSEL R150, R150, -INF , !P1 ;  /* 0xff80000096967808 */ /* 0x000fe20004800000 */
[----:B------:R-:W-:Y:S05]  /*8a60*/  @!P6 BRA `(.L_x_3150) ;  /* 0x00000ae00000e947 */ /* 0x000fea0003800000 */
[----:B------:R-:W-:Y:S05]  /*8a70*/  @!P0 BRA `(.L_x_3151) ;  /* 0x000003a000008947 */ /* 0x000fea0003800000 */
[----:B------:R-:W1:Y:S01]  /*8a80*/  I2F.RP R10, R2 ;  /* 0x00000002000a7306 */ /* 0x000e620000209400 */
[----:B------:R-:W-:Y:S02]  /*8a90*/  IMAD.SHL.U32 R7, R205, 0x40, RZ ;  /* 0x00000040cd077824 */ /* 0x000fe400078e00ff */
[----:B------:R-:W-:-:S03]  /*8aa0*/  IMAD.MOV.U32 R8, RZ, RZ, RZ ;  /* 0x000000ffff087224 */ /* 0x000fc600078e00ff */
[----:B------:R-:W-:Y:S02]  /*8ab0*/  IABS R11, R7 ;  /* 0x00000007000b7213 */ /* 0x000fe40000000000 */
[----:B-1----:R-:W1:Y:S02]  /*8ac0*/  MUFU.RCP R9, R10 ;  /* 0x0000000a00097308 */ /* 0x002e640000001000 */
[----:B-1----:R-:W-:-:S06]  /*8ad0*/  IADD3 R9, R9, 0xffffffe, RZ ;  /* 0x0ffffffe09097810 */ /* 0x002fcc0007ffe0ff */
[----:B------:R-:W1:Y:S02]  /*8ae0*/  F2I.FTZ.U32.TRUNC.NTZ R9, R9 ;  /* 0x0000000900097305 */ /* 0x000e64000021f000 */
[----:B-1----:R-:W-:-:S04]  /*8af0*/  IMAD.MOV R5, RZ, RZ, -R9 ;  /* 0x000000ffff057224 */ /* 0x002fc800078e0a09 */
[----:B------:R-:W-:-:S04]  /*8b00*/  IMAD R6, R5, R2, RZ ;  /* 0x0000000205067224 */ /* 0x000fc800078e02ff */
[----:B------:R-:W-:Y:S01]  /*8b10*/  IMAD.HI.U32 R6, R9, R6, R8 ;  /* 0x0000000609067227 */ /* 0x000fe200078e0008 */
[C---:B------:R-:W-:Y:S02]  /*8b20*/  IADD3 R8, R7.reuse, -0x40, RZ ;  /* 0xffffffc007087810 */ /* 0x040fe40007ffe0ff */
[----:B------:R-:W-:Y:S02]  /*8b30*/  LOP3.LUT R7, R7, c[0x0][0x2d0], RZ, 0x3c, !PT ;  /* 0x0000b40007077a12 */ /* 0x000fe400078e3cff */
[----:B------:R-:W-:Y:S01]  /*8b40*/  IABS R5, R8 ;  /* 0x0000000800057213 */ /* 0x000fe20000000000 */
[----:B------:R-:W-:Y:S01]  /*8b50*/  IMAD.HI.U32 R10, R6, R11, RZ ;  /* 0x0000000b060a7227 */ /* 0x000fe200078e00ff */
[----:B------:R-:W-:-:S04]  /*8b60*/  LOP3.LUT R8, R8, c[0x0][0x2d0], RZ, 0x3c, !PT ;  /* 0x0000b40008087a12 */ /* 0x000fc800078e3cff */
        /* <DEDUP_REMOVED lines=43> */
.L_x_3151:
[----:B------:R-:W-:-:S05]  /*8e20*/  IMAD.MOV.U32 R7, RZ, RZ, c[0x0][0x198] ;  /* 0x00006600ff077624 */ /* 0x000fca00078e00ff */
[----:B------:R-:W-:-:S04]  /*8e30*/  LEA R7, -R7, RZ, 0x6 ;  /* 0x000000ff07077211 */ /* 0x000fc800078e31ff */
[----:B------:R-:W-:Y:S02]  /*8e40*/  SHF.R.S32.HI R8, RZ, 0x1f, R7 ;  /* 0x0000001fff087819 */ /* 0x000fe40000011407 */
.L_x_3152:
        /* <DEDUP_REMOVED lines=108> */
.L_x_3154:
[----:B------:R-:W-:Y:S05]  /*9510*/  BSYNC B0 ;  /* 0x0000000000007941 */ /* 0x000fea0003800000 */
.L_x_3153:
[----:B------:R-:W0:Y:S01]  /*9520*/  LDGDEPBAR ;  /* 0x00000000000079af */ /* 0x000e220000000000 */
[----:B------:R-:W-:-:S04]  /*9530*/  LEA R214, P1, R7, R214, 0x1 ;  /* 0x000000d607d67211 */ /* 0x000fc800078208ff */
[----:B------:R-:W-:Y:S02]  /*9540*/  LEA.HI.X R215, R7, R215, R8, 0x1, P1 ;  /* 0x000000d707d77211 */ /* 0x000fe400008f0c08 */
.L_x_3150:
[----:B------:R-:W-:Y:S01]  /*9550*/  FMNMX.FTZ R7, R132, R3, !PT ;  /* 0x0000000384077209 */ /* 0x000fe20007810000 */
[----:B-1----:R-:W-:Y:S01]  /*9560*/  LDSM.16.MT88.4 R8, [R189+0xc000] ;  /* 0x00c00000bd08783b */ /* 0x002fe20000004200 */
        /* <DEDUP_REMOVED lines=49> */
[----:B------:R-:W-:Y:S01]  /*9880*/  FFMA.FTZ R2, R14, c[0x0][0x23c], -R151 ;  /* 0x00008f000e027a23 */ /* 0x000fe20000010897 */
[----:B------:R-:W-:Y:S01]  /*9890*/  MUFU.EX2 R140, R140 ;  /* 0x0000008c008c7308 */ /* 0x000fe20000000800 */
[----:B------:R-:W1:Y:S01]  /*98a0*/  LDSM.16.MT88.4 R12, [R190+0xc000] ;  /* 0x00c00000be0c783b */ /* 0x000e620000004200 */
[--C-:B------:R-:W-:Y:S01]  /*98b0*/  FFMA.FTZ R144, R4, c[0x0][0x23c], -R154.reuse ;  /* 0x00008f0004907a23 */ /* 0x100fe2000001089a */
[----:B------:R-:W-:Y:S01]  /*98c0*/  FSEL R4, R146, RZ, P2 ;  /* 0x000000ff92047208 */ /* 0x000fe20001000000 */
[----:B------:R-:W-:Y:S02]  /*98d0*/  FADD.FTZ R5, R132, -R5 ;  /* 0x8000000584057221 */ /* 0x000fe40000010000 */
[----:B------:R-:W-:-:S02]  /*98e0*/  FFMA.FTZ R143, R17, c[0x0][0x23c], -R154 ;  /* 0x00008f00118f7a23 */ /* 0x000fc4000001089a */
[----:B------:R-:W-:Y:S01]  /*98f0*/  FADD.FTZ R4, R133, -R4 ;  /* 0x8000000485047221 */ /* 0x000fe20000010000 */
[----:B------:R-:W-:Y:S01]  /*9900*/  MUFU.EX2 R144, R144 ;  /* 0x0000009000907308 */ /* 0x000fe20000000800 */
[--C-:B------:R-:W-:Y:S01]  /*9910*/  FFMA.FTZ R142, R19, c[0x0][0x23c], -R154.reuse ;  /* 0x00008f00138e7a23 */ /* 0x100fe2000001089a */
[----:B------:R-:W-:Y:S01]  /*9920*/  LDSM.16.MT88.4 R132, [R190+0xc800] ;  /* 0x00c80000be84783b */ /* 0x000fe20000004200 */
[----:B------:R-:W-:Y:S02]  /*9930*/  FFMA.FTZ R147, R32, c[0x0][0x23c], -R151 ;  /* 0x00008f0020937a23 */ /* 0x000fe40000010897 */
[----:B------:R-:W-:Y:S01]  /*9940*/  FMUL.FTZ R149, R4, c[0x0][0x23c] ;  /* 0x00008f0004957a20 */ /* 0x000fe20000410000 */
[----:B------:R-:W2:Y:S01]  /*9950*/  LDSM.16.MT88.4 R16, [R192+0xc000] ;  /* 0x00c00000c010783b */ /* 0x000ea20000004200 */
[----:B------:R-:W-:Y:S01]  /*9960*/  FMUL.FTZ R148, R5, c[0x0][0x23c] ;  /* 0x00008f0005947a20 */ /* 0x000fe20000410000 */
[----:B------:R-:W3:Y:S01]  /*9970*/  MUFU.EX2 R143, R143 ;  /* 0x0000008f008f7308 */ /* 0x000ee20000000800 */
[----:B------:R-:W-:-:S02]  /*9980*/  FFMA.FTZ R156, R33, c[0x0][0x23c], -R154 ;  /* 0x00008f00219c7a23 */ /* 0x000fc4000001089a */
[--C-:B------:R-:W-:Y:S01]  /*9990*/  FFMA.FTZ R157, R25, c[0x0][0x23c], -R154.reuse ;  /* 0x00008f00199d7a23 */ /* 0x100fe2000001089a */
[----:B------:R-:W-:Y:S01]  /*99a0*/  LDSM.16.MT88.4 R32, [R189+0xc800] ;  /* 0x00c80000bd20783b */ /* 0x000fe20000004200 */
[--C-:B------:R-:W-:Y:S02]  /*99b0*/  FFMA.FTZ R158, R23, c[0x0][0x23c], -R154.reuse ;  /* 0x00008f00179e7a23 */ /* 0x100fe4000001089a */
[--C-:B------:R-:W-:Y:S01]  /*99c0*/  FFMA.FTZ R159, R21, c[0x0][0x23c], -R154.reuse ;  /* 0x00008f00159f7a23 */ /* 0x100fe2000001089a */
[----:B------:R-:W-:Y:S01]  /*99d0*/  MUFU.EX2 R142, R142 ;  /* 0x0000008e008e7308 */ /* 0x000fe20000000800 */
[--C-:B------:R-:W-:Y:S02]  /*99e0*/  FFMA.FTZ R160, R22, c[0x0][0x23c], -R151.reuse ;  /* 0x00008f0016a07a23 */ /* 0x100fe40000010897 */
[--C-:B------:R-:W-:Y:S02]  /*99f0*/  FFMA.FTZ R163, R28, c[0x0][0x23c], -R151.reuse ;  /* 0x00008f001ca37a23 */ /* 0x100fe40000010897 */
[--C-:B------:R-:W-:Y:S01]  /*9a00*/  FFMA.FTZ R161, R20, c[0x0][0x23c], -R151.reuse ;  /* 0x00008f0014a17a23 */ /* 0x100fe20000010897 */
[----:B------:R-:W-:Y:S01]  /*9a10*/  LDSM.16.MT88.4 R28, [R188+0xc800] ;  /* 0x00c80000bc1c783b */ /* 0x000fe20000004200 */
[----:B------:R-:W-:Y:S01]  /*9a20*/  FFMA.FTZ R162, R24, c[0x0][0x23c], -R151 ;  /* 0x00008f0018a27a23 */ /* 0x000fe20000010897 */
[----:B------:R-:W4:Y:S01]  /*9a30*/  MUFU.EX2 R141, R141 ;  /* 0x0000008d008d7308 */ /* 0x000f220000000800 */
[----:B---3--:R-:W-:Y:S01]  /*9a40*/  F2FP.PACK_AB R4, R143, R144 ;  /* 0x000000908f04723e */ /* 0x008fe200000000ff */
[----:B------:R-:W-:Y:S01]  /*9a50*/  LDSM.16.MT88.4 R24, [R192+0xe800] ;  /* 0x00e80000c018783b */ /* 0x000fe20000004200 */
[----:B------:R-:W-:-:S02]  /*9a60*/  FFMA.FTZ R166, R169, c[0x0][0x23c], -R154 ;  /* 0x00008f00a9a67a23 */ /* 0x000fc4000001089a */
[--C-:B------:R-:W-:Y:S01]  /*9a70*/  FFMA.FTZ R164, R173, c[0x0][0x23c], -R154.reuse ;  /* 0x00008f00ada47a23 */ /* 0x100fe2000001089a */
[----:B------:R-:W-:Y:S01]  /*9a80*/  LDSM.16.MT88.4 R20, [R190+0xe800] ;  /* 0x00e80000be14783b */ /* 0x000fe20000004200 */
[--C-:B------:R-:W-:Y:S01]  /*9a90*/  FFMA.FTZ R167, R221, c[0x0][0x23c], -R154.reuse ;  /* 0x00008f00dda77a23 */ /* 0x100fe2000001089a */
[----:B------:R-:W3:Y:S01]  /*9aa0*/  MUFU.EX2 R3, R3 ;  /* 0x0000000300037308 */ /* 0x000ee20000000800 */
[----:B------:R-:W-:Y:S02]  /*9ab0*/  FFMA.FTZ R165, R175, c[0x0][0x23c], -R154 ;  /* 0x00008f00afa57a23 */ /* 0x000fe4000001089a */
[--C-:B------:R-:W-:Y:S02]  /*9ac0*/  FFMA.FTZ R169, R174, c[0x0][0x23c], -R151.reuse ;  /* 0x00008f00aea97a23 */ /* 0x100fe40000010897 */
[--C-:B------:R-:W-:Y:S02]  /*9ad0*/  FFMA.FTZ R172, R172, c[0x0][0x23c], -R151.reuse ;  /* 0x00008f00acac7a23 */ /* 0x100fe40000010897 */
[--C-:B------:R-:W-:Y:S01]  /*9ae0*/  FFMA.FTZ R170, R170, c[0x0][0x23c], -R151.reuse ;  /* 0x00008f00aaaa7a23 */ /* 0x100fe20000010897 */
[----:B------:R-:W-:Y:S01]  /*9af0*/  MUFU.EX2 R2, R2 ;  /* 0x0000000200027308 */ /* 0x000fe20000000800 */
[----:B----4-:R-:W-:Y:S01]  /*9b00*/  F2FP.PACK_AB R6, R141, R142 ;  /* 0x0000008e8d06723e */ /* 0x010fe200000000ff */
[----:B------:R-:W-:-:S02]  /*9b10*/  FFMA.FTZ R171, R168, c[0x0][0x23c], -R151 ;  /* 0x00008f00a8ab7a23 */ /* 0x000fc40000010897 */
[--C-:B------:R-:W-:Y:S02]  /*9b20*/  FFMA.FTZ R168, R153, c[0x0][0x23c], -R154.reuse ;  /* 0x00008f0099a87a23 */ /* 0x100fe4000001089a */
[--C-:B------:R-:W-:Y:S02]  /*9b30*/  FFMA.FTZ R155, R155, c[0x0][0x23c], -R154.reuse ;  /* 0x00008f009b9b7a23 */ /* 0x100fe4000001089a */
        /* <DEDUP_REMOVED lines=131> */
[-C--:B------:R-:W-:Y:S02]  /*a370*/  FMUL.FTZ R111, R111, R148.reuse ;  /* 0x000000946f6f7220 */ /* 0x080fe40000410000 */
        /* <DEDUP_REMOVED lines=34> */
[----:B---3--:R-:W-:Y:S01]  /*a5a0*/  HMMA.16816.F32 R116, R4, R8, R116 ;  /* 0x000000080474723c */ /* 0x008fe20000001874 */
        /* <DEDUP_REMOVED lines=145> */
[----:B------:R-:W-:-:S10]  /*aec0*/  MOV R133, R146 ;  /* 0x0000009200857202 */ /* 0x000fd40000000f00 */
.L_x_3147:
        /* <DEDUP_REMOVED lines=12> */
.L_x_3159:
        /* <DEDUP_REMOVED lines=50> */
[----:B------:R-:W-:Y:S02]  /*b2b0*/  IMAD.MOV.U32 R5, RZ, RZ, c[0x0][0x2d0] ;  /* 0x0000b400ff057624 */ /* 0x000fe400078e00ff */
[----:B------:R-:W2:Y:S02]  /*b2c0*/  LDG.E R4, [R14.64] ;  /* 0x000000080e047981 */ /* 0x000ea4000c1e1900 */
[----:B------:R-:W-:Y:S02]  /*b2d0*/  IMAD R5, R2, R5, -0x40 ;  /* 0xffffffc002057424 */ /* 0x000fe400078e0205 */
        /* <DEDUP_REMOVED lines=12> */
.L_x_3156:
[C---:B------:R-:W-:Y:S02]  /*b3a0*/  ISETP.GE.AND P5, PT, R206.reuse, c[0x0][0x220], PT ;  /* 0x00008800ce007a0c */ /* 0x040fe40003fa6270 */
[C---:B------:R-:W-:Y:S02]  /*b3b0*/  IADD3 R133, R206.reuse, 0x40, RZ ;  /* 0x00000040ce857810 */ /* 0x040fe40007ffe0ff */
[----:B------:R-:W-:Y:S02]  /*b3c0*/  IADD3 R132, R206, 0x80, RZ ;  /* 0x00000080ce847810 */ /* 0x000fe40007ffe0ff */
[----:B------:R-:W-:Y:S02]  /*b3d0*/  ISETP.GE.AND P4, PT, R133, c[0x0][0x220], PT ;  /* 0x0000880085007a0c */ /* 0x000fe40003f86270 */
[----:B------:R-:W-:Y:S02]  /*b3e0*/  ISETP.GE.AND P3, PT, R132, c[0x0][0x220], PT ;  /* 0x0000880084007a0c */ /* 0x000fe40003f66270 */
[C---:B------:R-:W-:Y:S02]  /*b3f0*/  LEA R132, P1, R220.reuse, R218, 0x1 ;  /* 0x000000dadc847211 */ /* 0x040fe400078208ff */
[----:B------:R-:W-:Y:S01]  /*b400*/  IADD3 R223, P2, R211, R220, RZ ;  /* 0x000000dcd3df7210 */ /* 0x000fe20007f5e0ff */
[----:B------:R-:W-:Y:S01]  /*b410*/  @P5 STS.128 [R204+0xc000], RZ ;  /* 0x00c000ffcc005388 */ /* 0x000fe20000000c00 */
[-CC-:B------:R-:W-:Y:S02]  /*b420*/  LEA.HI.X R133, R220, R219.reuse, R2.reuse, 0x1, P1 ;  /* 0x000000dbdc857211 */ /* 0x180fe400008f0c02 */
[CC--:B------:R-:W-:Y:S01]  /*b430*/  @!P5 LEA R226, P6, R223.reuse, R218.reuse, 0x1 ;  /* 0x000000dadfe2d211 */ /* 0x0c0fe200078c08ff */
[C---:B------:R-:W-:Y:S02]  /*b440*/  IMAD.X R134, R210.reuse, 0x1, R2, P2 ;  /* 0x00000001d2867824 */ /* 0x040fe400010e0602 */
        /* <DEDUP_REMOVED lines=8> */
[-C--:B------:R-:W-:Y:S01]  /*b4d0*/  @!P3 LEA R222, P1, R223, R218.reuse, 0x1 ;  /* 0x000000dadfdeb211 */ /* 0x080fe200078208ff */
        /* <DEDUP_REMOVED lines=241> */
[----:B------:R-:W-:Y:S04]  /*c3f0*/  IADD3 R136, R133, -0x40, RZ ;  /* 0xffffffc085887810 */ /* 0x000fe80007ffe0ff */
[----:B------:R-:W-:Y:S02]  /*c400*/  IABS R139, R136 ;  /* 0x00000088008b7213 */ /* 0x000fe40000000000 */
[----:B------:R-:W-:Y:S03]  /*c410*/  LOP3.LUT R136, R136, c[0x0][0x2d0], RZ, 0x3c, !PT ;  /* 0x0000b40088887a12 */ /* 0x000fe600078e3cff */
[----:B-1----:R-:W1:Y:S02]  /*c420*/  MUFU.RCP R2, R134 ;  /* 0x0000008600027308 */ /* 0x002e640000001000 */
[----:B-1----:R-:W-:Y:S08]  /*c430*/  IADD3 R140, R2, 0xffffffe, RZ ;  /* 0x0ffffffe028c7810 */ /* 0x002ff00007ffe0ff */
[----:B------:R-:W1:Y:S02]  /*c440*/  F2I.FTZ.U32.TRUNC.NTZ R141, R140 ;  /* 0x0000008c008d7305 */ /* 0x000e64000021f000 */
[--C-:B-1----:R-:W-:Y:S02]  /*c450*/  IMAD.MOV R137, RZ, RZ, -R141.reuse ;  /* 0x000000ffff897224 */ /* 0x102fe400078e0a8d */
        /* <DEDUP_REMOVED lines=19> */
[----:B------:R-:W-:Y:S07]  /*c590*/  ISETP.GE.U32.AND P1, PT, R141, R132, PT ;  /* 0x000000848d00720c */ /* 0x000fee0003f26070 */
[----:B------:R-:W-:Y:S02]  /*c5a0*/  @P6 IADD3 R134, R134, 0x1, RZ ;  /* 0x0000000186866810 */ /* 0x000fe40007ffe0ff */
[----:B------:R-:W-:Y:S02]  /*c5b0*/  ISETP.GE.AND P6, PT, R133, RZ, PT ;  /* 0x000000ff8500720c */ /* 0x000fe40003fc6270 */
[----:B------:R-:W-:Y:S02]  /*c5c0*/  @!P2 IADD3 R134, -R134, RZ, RZ ;  /* 0x000000ff8686a210 */ /* 0x000fe40007ffe1ff */
[----:B------:R-:W-:Y:S02]  /*c5d0*/  @P1 IADD3 R2, R2, 0x1, RZ ;  /* 0x0000000102021810 */ /* 0x000fe40007ffe0ff */
[----:B------:R-:W-:Y:S02]  /*c5e0*/  ISETP.NE.AND P1, PT, RZ, c[0x0][0x2d0], PT ;  /* 0x0000b400ff007a0c */ /* 0x000fe40003f25270 */
[----:B------:R-:W-:Y:S04]  /*c5f0*/  LOP3.LUT R133, RZ, c[0x0][0x2d0], RZ, 0x33, !PT ;  /* 0x0000b400ff857a12 */ /* 0x000fe800078e33ff */
[----:B------:R-:W-:Y:S01]  /*c600*/  SEL R139, R133, R134, !P1 ;  /* 0x00000086858b7207 */ /* 0x000fe20004800000 */
[----:B------:R-:W-:Y:S03]  /*c610*/  @!P6 IMAD.MOV R2, RZ, RZ, -R2 ;  /* 0x000000ffff02e224 */ /* 0x000fe600078e0a02 */
[----:B------:R-:W-:Y:S02]  /*c620*/  LEA R142, P2, R139, R208, 0x2 ;  /* 0x000000d08b8e7211 */ /* 0x000fe400078410ff */
        /* <DEDUP_REMOVED lines=21> */
.L_x_3158:
        /* <DEDUP_REMOVED lines=89> */
.L_x_3157:
[----:B------:R-:W-:Y:S01]  /*cd10*/  LEA R2, R205, R203, 0x6 ;  /* 0x000000cbcd027211 */ /* 0x000fe200078e30ff */
[----:B-1----:R-:W-:Y:S03]  /*cd20*/  LDSM.16.MT88.4 R148, [R192+0xe800] ;  /* 0x00e80000c094783b */ /* 0x002fe60000004200 */
[C---:B------:R-:W-:Y:S01]  /*cd30*/  IADD3 R142, R2.reuse, 0x1, RZ ;  /* 0x00000001028e7810 */ /* 0x040fe20007ffe0ff */
[----:B------:R-:W-:Y:S01]  /*cd40*/  I2F R147, R2 ;  /* 0x0000000200937306 */ /* 0x000fe20000201400 */
[C---:B------:R-:W-:Y:S02]  /*cd50*/  IADD3 R145, R2.reuse, 0x8, RZ ;  /* 0x0000000802917810 */ /* 0x040fe40007ffe0ff */
[C---:B------:R-:W-:Y:S01]  /*cd60*/  IADD3 R140, R2.reuse, 0x11, RZ ;  /* 0x00000011028c7810 */ /* 0x040fe20007ffe0ff */
[----:B------:R-:W-:Y:S01]  /*cd70*/  LDSM.16.MT88.4 R152, [R190+0xe800] ;  /* 0x00e80000be98783b */ /* 0x000fe20000004200 */
        /* <DEDUP_REMOVED lines=31> */
[-C--:B------:R-:W-:Y:S01]  /*cf70*/  FFMA.FTZ R15, R0, R140.reuse, R15 ;  /* 0x0000008c000f7223 */ /* 0x080fe2000001000f */
[----:B------:R-:W-:Y:S01]  /*cf80*/  FMNMX.FTZ R142, R4, R3, !PT ;  /* 0x00000003048e7209 */ /* 0x000fe20007810000 */
[----:B------:R-:W-:Y:S01]  /*cf90*/  FFMA.FTZ R13, R0, R140, R13 ;  /* 0x0000008c000d7223 */ /* 0x000fe2000001000d */
[----:B------:R-:W-:Y:S01]  /*cfa0*/  IADD3 R140, R2, 0x38, RZ ;  /* 0x00000038028c7810 */ /* 0x000fe20007ffe0ff */
[----:B------:R-:W-:Y:S01]  /*cfb0*/  FFMA.FTZ R18, R0, R139, R18 ;  /* 0x0000008b00127223 */ /* 0x000fe20000010012 */
[----:B------:R-:W-:Y:S01]  /*cfc0*/  FMNMX.FTZ R144, R10, R145, !PT ;  /* 0x000000910a907209 */ /* 0x000fe20007810000 */
[C---:B------:R-:W-:Y:S01]  /*cfd0*/  FFMA.FTZ R16, R0.reuse, R139, R16 ;  /* 0x0000008b00107223 */ /* 0x040fe20000010010 */
[----:B------:R-:W-:Y:S01]  /*cfe0*/  FMNMX.FTZ R145, R5, R142, !PT ;  /* 0x0000008e05917209 */ /* 0x000fe20007810000 */
[CC--:B------:R-:W-:Y:S01]  /*cff0*/  FFMA.FTZ R11, R0.reuse, R136.reuse, R11 ;  /* 0x00000088000b7223 */ /* 0x0c0fe2000001000b */
[----:B------:R1:W2:Y:S01]  /*d000*/  I2F R139, R140 ;  /* 0x0000008c008b7306 */ /* 0x0002a20000201400 */
[----:B------:R-:W-:Y:S01]  /*d010*/  FFMA.FTZ R9, R0, R136, R9 ;  /* 0x0000008800097223 */ /* 0x000fe20000010009 */
[----:B------:R-:W-:Y:S01]  /*d020*/  IADD3 R136, R2, 0x31, RZ ;  /* 0x0000003102887810 */ /* 0x000fe20007ffe0ff */
[-C--:B------:R-:W-:Y:S01]  /*d030*/  FFMA.FTZ R14, R0, R143.reuse, R14 ;  /* 0x0000008f000e7223 */ /* 0x080fe2000001000e */
[----:B------:R-:W-:Y:S01]  /*d040*/  IADD3 R2, R2, 0x39, RZ ;  /* 0x0000003902027810 */ /* 0x000fe20007ffe0ff */
[C---:B------:R-:W-:Y:S01]  /*d050*/  FFMA.FTZ R12, R0.reuse, R143, R12 ;  /* 0x0000008f000c7223 */ /* 0x040fe2000001000c */
[----:B------:R-:W-:Y:S01]  /*d060*/  FMNMX.FTZ R143, R11, R144, !PT ;  /* 0x000000900b8f7209 */ /* 0x000fe20007810000 */
[-C--:B------:R-:W-:Y:S01]  /*d070*/  FFMA.FTZ R19, R0, R138.reuse, R19 ;  /* 0x0000008a00137223 */ /* 0x080fe20000010013 */
        /* <DEDUP_REMOVED lines=13> */
[----:B------:R-:W4:Y:S01]  /*d150*/  I2F R2, R2 ;  /* 0x0000000200027306 */ /* 0x000f220000201400 */
[----:B------:R-:W-:Y:S01]  /*d160*/  FMNMX.FTZ R145, R19, R142, !PT ;  /* 0x0000008e13917209 */ /* 0x000fe20007810000 */
[----:B------:R-:W-:Y:S01]  /*d170*/  FFMA.FTZ R21, R0, R134, R21 ;  /* 0x0000008600157223 */ /* 0x000fe20000010015 */
[----:B------:R-:W-:Y:S01]  /*d180*/  FMNMX.FTZ R138, R16, R143, !PT ;  /* 0x0000008f108a7209 */ /* 0x000fe20007810000 */
[----:B------:R-:W-:Y:S01]  /*d190*/  FFMA.FTZ R27, R0, R132, R27 ;  /* 0x00000084001b7223 */ /* 0x000fe2000001001b */
[----:B-1----:R-:W-:Y:S01]  /*d1a0*/  FMNMX.FTZ R140, R22, R145, !PT ;  /* 0x00000091168c7209 */ /* 0x002fe20007810000 */
[C---:B------:R-:W-:Y:S01]  /*d1b0*/  FFMA.FTZ R24, R0.reuse, R137, R24 ;  /* 0x0000008900187223 */ /* 0x040fe20000010018 */
[----:B------:R-:W-:Y:S01]  /*d1c0*/  FMNMX.FTZ R141, R17, R138, !PT ;  /* 0x0000008a118d7209 */ /* 0x000fe20007810000 */
[C---:B------:R-:W-:Y:S01]  /*d1d0*/  FFMA.FTZ R25, R0.reuse, R132, R25 ;  /* 0x0000008400197223 */ /* 0x040fe20000010019 */
[----:B------:R-:W-:Y:S01]  /*d1e0*/  FMNMX.FTZ R143, R23, R140, !PT ;  /* 0x0000008c178f7209 */ /* 0x000fe20007810000 */
[----:B------:R-:W-:Y:S01]  /*d1f0*/  FFMA.FTZ R28, R0, R133, R28 ;  /* 0x00000085001c7223 */ /* 0x000fe2000001001c */
[----:B------:R-:W-:Y:S01]  /*d200*/  FMNMX.FTZ R134, R20, R141, !PT ;  /* 0x0000008d14867209 */ /* 0x000fe20007810000 */
[----:B--2---:R-:W-:Y:S01]  /*d210*/  FFMA.FTZ R34, R0, R139, R34 ;  /* 0x0000008b00227223 */ /* 0x004fe20000010022 */
[----:B------:R-:W-:Y:S01]  /*d220*/  FMNMX.FTZ R138, R26, R143, !PT ;  /* 0x0000008f1a8a7209 */ /* 0x000fe20007810000 */
[C---:B---3--:R-:W-:Y:S01]  /*d230*/  FFMA.FTZ R31, R0.reuse, R136, R31 ;  /* 0x00000088001f7223 */ /* 0x048fe2000001001f */
[----:B------:R-:W-:Y:S01]  /*d240*/  FMNMX.FTZ R137, R21, R134, !PT ;  /* 0x0000008615897209 */ /* 0x000fe20007810000 */
[C---:B------:R-:W-:Y:S01]  /*d250*/  FFMA.FTZ R29, R0.reuse, R136, R29 ;  /* 0x00000088001d7223 */ /* 0x040fe2000001001d */
[----:B------:R-:W-:Y:S01]  /*d260*/  FMNMX.FTZ R141, R27, R138, !PT ;  /* 0x0000008a1b8d7209 */ /* 0x000fe20007810000 */
[----:B------:R-:W-:Y:S01]  /*d270*/  FFMA.FTZ R32, R0, R139, R32 ;  /* 0x0000008b00207223 */ /* 0x000fe20000010020 */
[----:B------:R-:W-:Y:S01]  /*d280*/  FMNMX.FTZ R132, R24, R137, !PT ;  /* 0x0000008918847209 */ /* 0x000fe20007810000 */
[----:B------:R-:W-:Y:S01]  /*d290*/  LDSM.16.MT88.4 R144, [R189+0xc000] ;  /* 0x00c00000bd90783b */ /* 0x000fe20000004200 */
[----:B------:R-:W-:Y:S02]  /*d2a0*/  FMNMX.FTZ R134, R30, R141, !PT ;  /* 0x0000008d1e867209 */ /* 0x000fe40007810000 */
[----:B------:R-:W-:Y:S01]  /*d2b0*/  FMNMX.FTZ R137, R25, R132, !PT ;  /* 0x0000008419897209 */ /* 0x000fe20007810000 */
[C---:B----4-:R-:W-:Y:S01]  /*d2c0*/  FFMA.FTZ R35, R0.reuse, R2, R35 ;  /* 0x0000000200237223 */ /* 0x050fe20000010023 */
[----:B------:R-:W-:Y:S01]  /*d2d0*/  FMNMX.FTZ R133, R31, R134, !PT ;  /* 0x000000861f857209 */ /* 0x000fe20007810000 */
[----:B------:R-:W-:Y:S01]  /*d2e0*/  FFMA.FTZ R33, R0, R2, R33 ;  /* 0x0000000200217223 */ /* 0x000fe20000010021 */
[----:B------:R-:W-:Y:S01]  /*d2f0*/  FMNMX.FTZ R134, R28, R137, !PT ;  /* 0x000000891c867209 */ /* 0x000fe20007810000 */
[----:B------:R-:W-:Y:S01]  /*d300*/  LDSM.16.MT88.4 R140, [R190+0xc000] ;  /* 0x00c00000be8c783b */ /* 0x000fe20000004200 */
[----:B------:R-:W-:Y:S02]  /*d310*/  FMNMX.FTZ R132, R34, R133, !PT ;  /* 0x0000008522847209 */ /* 0x000fe40007810000 */
        /* <DEDUP_REMOVED lines=26> */
[----:B------:R-:W-:Y:S01]  /*d4c0*/  ISETP.GT.AND P1, PT, R205, R200, PT ;  /* 0x000000c8cd00720c */ /* 0x000fe20003f24270 */
        /* <DEDUP_REMOVED lines=13> */
[C---:B--2---:R-:W-:Y:S02]  /*d5a0*/  FMUL.FTZ R6, R2.reuse, R130 ;  /* 0x0000008202067220 */ /* 0x044fe40000410000 */
[C---:B------:R-:W-:Y:S02]  /*d5b0*/  FMUL.FTZ R7, R2.reuse, R131 ;  /* 0x0000008302077220 */ /* 0x040fe40000410000 */
[C---:B------:R-:W-:Y:S01]  /*d5c0*/  FMUL.FTZ R10, R2.reuse, R126 ;  /* 0x0000007e020a7220 */ /* 0x040fe20000410000 */
[----:B------:R-:W2:Y:S01]  /*d5d0*/  MUFU.EX2 R160, R160 ;  /* 0x000000a000a07308 */ /* 0x000ea20000000800 */
        /* <DEDUP_REMOVED lines=25> */
[C---:B------:R-:W-:Y:S02]  /*d770*/  FMUL.FTZ R45, R3.reuse, R45 ;  /* 0x0000002d032d7220 */ /* 0x040fe40000410000 */
[----:B------:R-:W-:Y:S01]  /*d780*/  FMUL.FTZ R50, R2, R50 ;  /* 0x0000003202327220 */ /* 0x000fe20000410000 */
        /* <DEDUP_REMOVED lines=44> */
[----:B------:R-:W3:Y:S03]  /*da50*/  LDSM.16.MT88.4 R140, [R190+0xe000] ;  /* 0x00e00000be8c783b */ /* 0x000ee60000004200 */
[C---:B------:R-:W-:Y:S02]  /*da60*/  FMUL.FTZ R76, R3.reuse, R76 ;  /* 0x0000004c034c7220 */ /* 0x040fe40000410000 */
[C---:B------:R-:W-:Y:S02]  /*da70*/  FMUL.FTZ R77, R3.reuse, R77 ;  /* 0x0000004d034d7220 */ /* 0x040fe40000410000 */
        /* <DEDUP_REMOVED lines=11> */
[----:B------:R-:W4:Y:S03]  /*db30*/  LDSM.16.MT88.4 R124, [R189+0xe000] ;  /* 0x00e00000bd7c783b */ /* 0x000f260000004200 */
        /* <DEDUP_REMOVED lines=9> */
[C---:B---3--:R-:W-:Y:S04]  /*dbd0*/  HMMA.16816.F32 R68, R128.reuse, R140, R68 ;  /* 0x0000008c8044723c */ /* 0x048fe80000001844 */
[C---:B------:R-:W-:Y:S02]  /*dbe0*/  FMUL.FTZ R94, R2.reuse, R94 ;  /* 0x0000005e025e7220 */ /* 0x040fe40000410000 */
[C---:B------:R-:W-:Y:S02]  /*dbf0*/  FMUL.FTZ R95, R2.reuse, R95 ;  /* 0x0000005f025f7220 */ /* 0x040fe40000410000 */
[C---:B------:R-:W-:Y:S01]  /*dc00*/  HMMA.16816.F32 R72, R128.reuse, R142, R72 ;  /* 0x0000008e8048723c */ /* 0x040fe20000001848 */
[----:B------:R-:W3:Y:S03]  /*dc10*/  LDSM.16.MT88.4 R140, [R192+0x10000] ;  /* 0x01000000c08c783b */ /* 0x000ee60000004200 */
[C---:B------:R-:W-:Y:S02]  /*dc20*/  FMUL.FTZ R92, R3.reuse, R92 ;  /* 0x0000005c035c7220 */ /* 0x040fe40000410000 */
[C---:B------:R-:W-:Y:S02]  /*dc30*/  FMUL.FTZ R93, R3.reuse, R93 ;  /* 0x0000005d035d7220 */ /* 0x040fe40000410000 */
[C---:B------:R-:W-:Y:S01]  /*dc40*/  FMUL.FTZ R98, R2.reuse, R98 ;  /* 0x0000006202627220 */ /* 0x040fe20000410000 */
[C---:B----4-:R-:W-:Y:S03]  /*dc50*/  HMMA.16816.F32 R76, R128.reuse, R124, R76 ;  /* 0x0000007c804c723c */ /* 0x050fe6000000184c */
[C---:B------:R-:W-:Y:S02]  /*dc60*/  FMUL.FTZ R99, R2.reuse, R99 ;  /* 0x0000006302637220 */ /* 0x040fe40000410000 */
[C---:B------:R-:W-:Y:S02]  /*dc70*/  FMUL.FTZ R96, R3.reuse, R96 ;  /* 0x0000006003607220 */ /* 0x040fe40000410000 */
[C---:B------:R-:W-:Y:S01]  /*dc80*/  FMUL.FTZ R97, R3.reuse, R97 ;  /* 0x0000006103617220 */ /* 0x040fe20000410000 */
        /* <DEDUP_REMOVED lines=13> */
[----:B------:R-:W-:Y:S02]  /*dd60*/  FMUL.FTZ R105, R3, R105 ;  /* 0x0000006903697220 */ /* 0x000fe40000410000 */
[C---:B------:R-:W-:Y:S01]  /*dd70*/  HMMA.16816.F32 R96, R128.reuse, R142, R96 ;  /* 0x0000008e8060723c */ /* 0x040fe20000001860 */
[----:B------:R-:W3:Y:S03]  /*dd80*/  LDSM.16.MT88.4 R140, [R188+0x10000] ;  /* 0x01000000bc8c783b */ /* 0x000ee60000004200 */
[--C-:B------:R-:W-:Y:S02]  /*dd90*/  FFMA.FTZ R173, R13, c[0x0][0x23c], -R166.reuse ;  /* 0x00008f000dad7a23 */ /* 0x100fe400000108a6 */
[C---:B------:R-:W-:Y:S02]  /*dda0*/  FMUL.FTZ R13, R3.reuse, R121 ;  /* 0x00000079030d7220 */ /* 0x040fe40000410000 */
[C---:B------:R-:W-:Y:S01]  /*ddb0*/  FMUL.FTZ R110, R2.reuse, R110 ;  /* 0x0000006e026e7220 */ /* 0x040fe20000410000 */
[C---:B----4-:R-:W-:Y:S01]  /*ddc0*/  HMMA.16816.F32 R100, R128.reuse, R124, R100 ;  /* 0x0000007c8064723c */ /* 0x050fe20000001864 */
[----:B------:R-:W4:Y:S01]  /*ddd0*/  LDSM.16.MT88.4 R120, [R192+0xc800] ;  /* 0x00c80000c078783b */ /* 0x000f220000004200 */
[----:B------:R-:W5:Y:S01]  /*dde0*/  MUFU.EX2 R173, R173 ;  /* 0x000000ad00ad7308 */ /* 0x000f620000000800 */
[----:B------:R-:W-:Y:S02]  /*ddf0*/  FMUL.FTZ R111, R2, R111 ;  /* 0x0000006f026f7220 */ /* 0x000fe40000410000 */
[C---:B------:R-:W-:Y:S02]  /*de00*/  FMUL.FTZ R108, R3.reuse, R108 ;  /* 0x0000006c036c7220 */ /* 0x040fe40000410000 */
[----:B------:R-:W-:Y:S01]  /*de10*/  FMUL.FTZ R109, R3, R109 ;  /* 0x0000006d036d7220 */ /* 0x000fe20000410000 */
[C---:B------:R-:W-:Y:S01]  /*de20*/  HMMA.16816.F32 R104, R128.reuse, R126, R104 ;  /* 0x0000007e8068723c */ /* 0x040fe20000001868 */
[----:B------:R-:W4:Y:S03]  /*de30*/  LDSM.16.MT88.4 R124, [R190+0xc800] ;  /* 0x00c80000be7c783b */ /* 0x000f260000004200 */
[--C-:B------:R-:W-:Y:S02]  /*de40*/  FFMA.FTZ R170, R18, c[0x0][0x23c], -R167.reuse ;  /* 0x00008f0012aa7a23 */ /* 0x100fe400000108a7 */
[----:B------:R-:W-:Y:S02]  /*de50*/  FFMA.FTZ R171, R19, c[0x0][0x23c], -R167 ;  /* 0x00008f0013ab7a23 */ /* 0x000fe400000108a7 */
[C---:B-1----:R-:W-:Y:S02]  /*de60*/  HMMA.16816.F32 R108, R128.reuse, R136, R108 ;  /* 0x00000088806c723c */ /* 0x042fe4000000186c */
[----:B------:R-:W-:Y:S02]  /*de70*/  MUFU.EX2 R170, R170 ;  /* 0x000000aa00aa7308 */ /* 0x000fe40000000800 */
[--C-:B------:R-:W-:Y:S02]  /*de80*/  FFMA.FTZ R174, R16, c[0x0][0x23c], -R166.reuse ;  /* 0x00008f0010ae7a23 */ /* 0x100fe400000108a6 */
[----:B------:R-:W-:Y:S02]  /*de90*/  FFMA.FTZ R175, R17, c[0x0][0x23c], -R166 ;  /* 0x00008f0011af7a23 */ /* 0x000fe400000108a6 */
[C---:B------:R-:W-:Y:S01]  /*dea0*/  HMMA.16816.F32 R12, R128.reuse, R138, R12 ;  /* 0x0000008a800c723c */ /* 0x040fe2000000180c */
[----:B------:R-:W1:Y:S03]  /*deb0*/  LDSM.16.MT88.4 R136, [R189+0xc800] ;  /* 0x00c80000bd88783b */ /* 0x000e660000004200 */
[----:B------:R-:W4:Y:S01]  /*dec0*/  MUFU.EX2 R171, R171 ;  /* 0x000000ab00ab7308 */ /* 0x000f220000000800 */
[C---:B------:R-:W-:Y:S02]  /*ded0*/  FMUL.FTZ R18, R2.reuse, R118 ;  /* 0x0000007602127220 */ /* 0x040fe40000410000 */
[C---:B------:R-:W-:Y:S02]  /*dee0*/  FMUL.FTZ R19, R2.reuse, R119 ;  /* 0x0000007702137220 */ /* 0x040fe40000410000 */
[C---:B------:R-:W-:Y:S03]  /*def0*/  FMUL.FTZ R16, R3.reuse, R116 ;  /* 0x0000007403107220 */ /* 0x040fe60000410000 */
[----:B------:R-:W-:Y:S01]  /*df00*/  FMUL.FTZ R17, R3, R117 ;  /* 0x0000007503117220 */ /* 0x000fe20000410000 */
[----:B--2---:R-:W-:Y:S01]  /*df10*/  F2FP.PACK_AB R117, R169, R168 ;  /* 0x000000a8a975723e */ /* 0x004fe200000000ff */
[----:B------:R-:W-:Y:S01]  /*df20*/  MUFU.EX2 R174, R174 ;  /* 0x000000ae00ae7308 */ /* 0x000fe20000000800 */
[----:B-----5:R-:W-:Y:S01]  /*df30*/  F2FP.PACK_AB R116, R173, R172 ;  /* 0x000000acad74723e */ /* 0x020fe200000000ff */
[C---:B------:R-:W-:Y:S02]  /*df40*/  FMUL.FTZ R114, R2.reuse, R114 ;  /* 0x0000007202727220 */ /* 0x040fe40000410000 */
[C---:B------:R-:W-:Y:S01]  /*df50*/  FMUL.FTZ R115, R2.reuse, R115 ;  /* 0x0000007302737220 */ /* 0x040fe20000410000 */
[C---:B---3--:R-:W-:Y:S03]  /*df60*/  HMMA.16816.F32 R16, R128.reuse, R140, R16 ;  /* 0x0000008c8010723c */ /* 0x048fe60000001810 */
[C---:B------:R-:W-:Y:S02]  /*df70*/  FMUL.FTZ R112, R3.reuse, R112 ;  /* 0x0000007003707220 */ /* 0x040fe40000410000 */
[----:B------:R-:W2:Y:S01]  /*df80*/  MUFU.EX2 R175, R175 ;  /* 0x000000af00af7308 */ /* 0x000ea20000000800 */
[----:B------:R-:W-:Y:S02]  /*df90*/  FMUL.FTZ R113, R3, R113 ;  /* 0x0000007103717220 */ /* 0x000fe40000410000 */
[----:B------:R-:W-:Y:S01]  /*dfa0*/  FFMA.FTZ R161, R2, R217, R161 ;  /* 0x000000d902a17223 */ /* 0x000fe200000100a1 */
[----:B----4-:R-:W-:Y:S03]  /*dfb0*/  F2FP.PACK_AB R119, R171, R170 ;  /* 0x000000aaab77723e */ /* 0x010fe600000000ff */
[----:B------:R-:W-:Y:S01]  /*dfc0*/  FFMA.FTZ R165, R3, R216, R165 ;  /* 0x000000d803a57223 */ /* 0x000fe200000100a5 */
[----:B------:R-:W-:Y:S01]  /*dfd0*/  HMMA.16816.F32 R112, R128, R142, R112 ;  /* 0x0000008e8070723c */ /* 0x000fe20000001870 */
[----:B------:R-:W3:Y:S02]  /*dfe0*/  LDSM.16.MT88.4 R128, [R188+0xe800] ;  /* 0x00e80000bc80783b */ /* 0x000ee40000004200 */
[----:B------:R-:W-:Y:S02]  /*dff0*/  FADD.FTZ R160, R160, R161 ;  /* 0x000000a1a0a07221 */ /* 0x000fe40000010000 */
[----:B------:R-:W-:Y:S02]  /*e000*/  FADD.FTZ R164, R164, R165 ;  /* 0x000000a5a4a47221 */ /* 0x000fe40000010000 */
[----:B------:R-:W-:Y:S01]  /*e010*/  FADD.FTZ R3, R135, R160 ;  /* 0x000000a087037221 */ /* 0x000fe20000010000 */
[----:B------:R-:W-:Y:S01]  /*e020*/  MOV R135, R132 ;  /* 0x0000008400877202 */ /* 0x000fe20000000f00 */
[----:B------:R-:W-:Y:S03]  /*e030*/  LDSM.16.MT88.4 R140, [R190+0xd000] ;  /* 0x00d00000be8c783b */ /* 0x000fe60000004200 */
[----:B------:R-:W-:Y:S01]  /*e040*/  FADD.FTZ R3, R134, R3 ;  /* 0x0000000386037221 */ /* 0x000fe20000010000 */
[----:B--2---:R-:W-:Y:S03]  /*e050*/  F2FP.PACK_AB R118, R175, R174 ;  /* 0x000000aeaf76723e */ /* 0x004fe600000000ff */
[----:B------:R-:W-:Y:S01]  /*e060*/  FADD.FTZ R168, R168, R3 ;  /* 0x00000003a8a87221 */ /* 0x000fe20000010000 */
[----:B------:R-:W-:Y:S03]  /*e070*/  MOV R3, R133 ;  /* 0x0000008500037202 */ /* 0x000fe60000000f00 */
[----:B------:R-:W-:Y:S01]  /*e080*/  FADD.FTZ R169, R169, R168 ;  /* 0x000000a8a9a97221 */ /* 0x000fe20000010000 */
[C---:B------:R-:W-:Y:S05]  /*e090*/  HMMA.16816.F32 R4, R116.reuse, R120, R4 ;  /* 0x000000787404723c */ /* 0x040fea0000001804 */
[----:B------:R-:W-:Y:S03]  /*e0a0*/  FADD.FTZ R170, R170, R169 ;  /* 0x000000a9aaaa7221 */ /* 0x000fe60000010000 */
[C---:B------:R-:W-:Y:S01]  /*e0b0*/  HMMA.16816.F32 R8, R116.reuse, R122, R8 ;  /* 0x0000007a7408723c */ /* 0x040fe20000001808 */
[----:B------:R-:W2:Y:S03]  /*e0c0*/  LDSM.16.MT88.4 R120, [R192+0x10800] ;  /* 0x01080000c078783b */ /* 0x000ea60000004200 */
[----:B------:R-:W-:Y:S04]  /*e0d0*/  FADD.FTZ R171, R171, R170 ;  /* 0x000000aaabab7221 */ /* 0x000fe80000010000 */
[C---:B------:R-:W-:Y:S08]  /*e0e0*/  HMMA.16816.F32 R36, R116.reuse, R124, R36 ;  /* 0x0000007c7424723c */ /* 0x040ff00000001824 */
[C---:B------:R-:W-:Y:S01]  /*e0f0*/  HMMA.16816.F32 R40, R116.reuse, R126, R40 ;  /* 0x0000007e7428723c */ /* 0x040fe20000001828 */
[----:B------:R-:W4:Y:S07]  /*e100*/  LDSM.16.MT88.4 R124, [R190+0x10800] ;  /* 0x01080000be7c783b */ /* 0x000f2e0000004200 */
[C---:B-1----:R-:W-:Y:S08]  /*e110*/  HMMA.16816.F32 R44, R116.reuse, R136, R44 ;  /* 0x00000088742c723c */ /* 0x042ff0000000182c */
        /* <DEDUP_REMOVED lines=12> */
[--C-:B------:R-:W-:Y:S03]  /*e1e0*/  FFMA.FTZ R151, R27, c[0x0][0x23c], -R167.reuse ;  /* 0x00008f001b977a23 */ /* 0x100fe600000108a7 */
        /* <DEDUP_REMOVED lines=12> */
[----:B------:R-:W5:Y:S02]  /*e2b0*/  MUFU.EX2 R151, R151 ;  /* 0x0000009700977308 */ /* 0x000f640000000800 */
[--C-:B------:R-:W-:Y:S01]  /*e2c0*/  FFMA.FTZ R158, R34, c[0x0][0x23c], -R167.reuse ;  /* 0x00008f00229e7a23 */ /* 0x100fe200000108a7 */
[C---:B---3--:R-:W-:Y:S04]  /*e2d0*/  HMMA.16816.F32 R84, R116.reuse, R128, R84 ;  /* 0x000000807454723c */ /* 0x048fe80000001854 */
[----:B------:R-:W-:Y:S01]  /*e2e0*/  FFMA.FTZ R167, R35, c[0x0][0x23c], -R167 ;  /* 0x00008f0023a77a23 */ /* 0x000fe200000108a7 */
[----:B-1----:R-:W-:Y:S01]  /*e2f0*/  F2FP.PACK_AB R21, R149, R148 ;  /* 0x000000949515723e */ /* 0x002fe200000000ff */
[--C-:B------:R-:W-:Y:S01]  /*e300*/  FFMA.FTZ R159, R28, c[0x0][0x23c], -R166.reuse ;  /* 0x00008f001c9f7a23 */ /* 0x100fe200000108a6 */
[----:B------:R-:W-:Y:S01]  /*e310*/  MUFU.EX2 R152, R152 ;  /* 0x0000009800987308 */ /* 0x000fe20000000800 */
[C---:B------:R-:W-:Y:S01]  /*e320*/  HMMA.16816.F32 R88, R116.reuse, R130, R88 ;  /* 0x000000827458723c */ /* 0x040fe20000001858 */
[----:B------:R-:W1:Y:S03]  /*e330*/  LDSM.16.MT88.4 R128, [R189+0x10800] ;  /* 0x01080000bd80783b */ /* 0x000e660000004200 */
[----:B------:R-:W-:Y:S02]  /*e340*/  FFMA.FTZ R166, R33, c[0x0][0x23c], -R166 ;  /* 0x00008f0021a67a23 */ /* 0x000fe400000108a6 */
[----:B------:R-:W-:Y:S02]  /*e350*/  FADD.FTZ R148, R148, R171 ;  /* 0x000000ab94947221 */ /* 0x000fe40000010000 */
[C---:B--2---:R-:W-:Y:S01]  /*e360*/  HMMA.16816.F32 R92, R116.reuse, R120, R92 ;  /* 0x00000078745c723c */ /* 0x044fe2000000185c */
[----:B------:R-:W-:Y:S01]  /*e370*/  LDSM.16.MT88.4 R28, [R190+0xd800] ;  /* 0x00d80000be1c783b */ /* 0x000fe20000004200 */
[----:B------:R-:W2:Y:S02]  /*e380*/  MUFU.EX2 R153, R153 ;  /* 0x0000009900997308 */ /* 0x000ea40000000800 */
[----:B------:R-:W-:Y:S01]  /*e390*/  FADD.FTZ R149, R149, R148 ;  /* 0x0000009495957221 */ /* 0x000fe20000010000 */
[C---:B-----5:R-:W-:Y:S03]  /*e3a0*/  F2FP.PACK_AB R23, R151.reuse, R150 ;  /* 0x000000969717723e */ /* 0x060fe600000000ff */
[C---:B------:R-:W-:Y:S01]  /*e3b0*/  HMMA.16816.F32 R96, R116.reuse, R122, R96 ;  /* 0x0000007a7460723c */ /* 0x040fe20000001860 */
[----:B------:R-:W3:Y:S03]  /*e3c0*/  LDSM.16.MT88.4 R120, [R192+0xd000] ;  /* 0x00d00000c078783b */ /* 0x000ee60000004200 */
[----:B------:R-:W-:Y:S01]  /*e3d0*/  MUFU.EX2 R154, R154 ;  /* 0x0000009a009a7308 */ /* 0x000fe20000000800 */
[----:B------:R-:W-:Y:S03]  /*e3e0*/  FADD.FTZ R150, R150, R149 ;  /* 0x0000009596967221 */ /* 0x000fe60000010000 */
[C---:B----4-:R-:W-:Y:S01]  /*e3f0*/  HMMA.16816.F32 R100, R116.reuse, R124, R100 ;  /* 0x0000007c7464723c */ /* 0x050fe20000001864 */
[----:B------:R-:W-:Y:S03]  /*e400*/  LDSM.16.MT88.4 R32, [R189+0xd800] ;  /* 0x00d80000bd20783b */ /* 0x000fe60000004200 */
[----:B------:R-:W-:Y:S02]  /*e410*/  FADD.FTZ R151, R151, R150 ;  /* 0x0000009697977221 */ /* 0x000fe40000010000 */
[----:B------:R-:W4:Y:S02]  /*e420*/  MUFU.EX2 R155, R155 ;  /* 0x0000009b009b7308 */ /* 0x000f240000000800 */
[C---:B------:R-:W-:Y:S01]  /*e430*/  HMMA.16816.F32 R104, R116.reuse, R126, R104 ;  /* 0x0000007e7468723c */ /* 0x040fe20000001868 */
[----:B------:R-:W5:Y:S03]  /*e440*/  LDSM.16.MT88.4 R124, [R189+0xd000] ;  /* 0x00d00000bd7c783b */ /* 0x000f660000004200 */
[----:B--2---:R-:W-:Y:S04]  /*e450*/  F2FP.PACK_AB R20, R153, R152 ;  /* 0x000000989914723e */ /* 0x004fe800000000ff */
[----:B------:R-:W-:Y:S01]  /*e460*/  MUFU.EX2 R156, R156 ;  /* 0x0000009c009c7308 */ /* 0x000fe20000000800 */
[C---:B-1----:R-:W-:Y:S08]  /*e470*/  HMMA.16816.F32 R108, R116.reuse, R128, R108 ;  /* 0x00000080746c723c */ /* 0x042ff0000000186c */
[C---:B------:R-:W-:Y:S01]  /*e480*/  HMMA.16816.F32 R12, R116.reuse, R130, R12 ;  /* 0x00000082740c723c */ /* 0x040fe2000000180c */
[----:B------:R-:W1:Y:S01]  /*e490*/  LDSM.16.MT88.4 R128, [R192+0xf000] ;  /* 0x00f00000c080783b */ /* 0x000e620000004200 */
[----:B------:R-:W2:Y:S02]  /*e4a0*/  MUFU.EX2 R157, R157 ;  /* 0x0000009d009d7308 */ /* 0x000ea40000000800 */
[----:B----4-:R-:W-:Y:S04]  /*e4b0*/  F2FP.PACK_AB R22, R155, R154 ;  /* 0x0000009a9b16723e */ /* 0x010fe800000000ff */
[C---:B------:R-:W-:Y:S04]  /*e4c0*/  HMMA.16816.F32 R16, R116.reuse, R136, R16 ;  /* 0x000000887410723c */ /* 0x040fe80000001810 */
[----:B------:R-:W-:Y:S04]  /*e4d0*/  MUFU.EX2 R158, R158 ;  /* 0x0000009e009e7308 */ /* 0x000fe80000000800 */
[----:B------:R-:W-:Y:S01]  /*e4e0*/  HMMA.16816.F32 R112, R116, R138, R112 ;  /* 0x0000008a7470723c */ /* 0x000fe20000001870 */
[----:B------:R-:W4:Y:S05]  /*e4f0*/  LDSM.16.MT88.4 R116, [R190+0xf000] ;  /* 0x00f00000be74783b */ /* 0x000f2a0000004200 */
[----:B------:R-:W1:Y:S02]  /*e500*/  MUFU.EX2 R167, R167 ;  /* 0x000000a700a77308 */ /* 0x000e640000000800 */
[C---:B---3--:R-:W-:Y:S01]  /*e510*/  HMMA.16816.F32 R4, R20.reuse, R120, R4 ;  /* 0x000000781404723c */ /* 0x048fe20000001804 */
[----:B------:R-:W-:Y:S07]  /*e520*/  LDSM.16.MT88.4 R136, [R189+0xf800] ;  /* 0x00f80000bd88783b */ /* 0x000fee0000004200 */
[C---:B------:R-:W-:Y:S01]  /*e530*/  HMMA.16816.F32 R8, R20.reuse, R122, R8 ;  /* 0x0000007a1408723c */ /* 0x040fe20000001808 */
[----:B------:R-:W3:Y:S01]  /*e540*/  LDSM.16.MT88.4 R120, [R189+0xf000] ;  /* 0x00f00000bd78783b */ /* 0x000ee20000004200 */
[----:B------:R-:W1:Y:S06]  /*e550*/  MUFU.EX2 R159, R159 ;  /* 0x0000009f009f7308 */ /* 0x000e6c0000000800 */
[C---:B------:R-:W-:Y:S04]  /*e560*/  HMMA.16816.F32 R36, R20.reuse, R140, R36 ;  /* 0x0000008c1424723c */ /* 0x040fe80000001824 */
[----:B------:R-:W1:Y:S04]  /*e570*/  MUFU.EX2 R166, R166 ;  /* 0x000000a600a67308 */ /* 0x000e680000000800 */
[C---:B------:R-:W-:Y:S01]  /*e580*/  HMMA.16816.F32 R40, R20.reuse, R142, R40 ;  /* 0x0000008e1428723c */ /* 0x040fe20000001828 */
[----:B------:R-:W-:Y:S07]  /*e590*/  LDSM.16.MT88.4 R140, [R188+0xf800] ;  /* 0x00f80000bc8c783b */ /* 0x000fee0000004200 */
[C---:B-----5:R-:W-:Y:S08]  /*e5a0*/  HMMA.16816.F32 R44, R20.reuse, R124, R44 ;  /* 0x0000007c142c723c */ /* 0x060ff0000000182c */
[C---:B------:R-:W-:Y:S01]  /*e5b0*/  HMMA.16816.F32 R48, R20.reuse, R126, R48 ;  /* 0x0000007e1430723c */ /* 0x040fe20000001830 */
[----:B------:R-:W-:Y:S07]  /*e5c0*/  LDSM.16.MT88.4 R124, [R192+0x11000] ;  /* 0x01100000c07c783b */ /* 0x000fee0000004200 */
[C---:B------:R-:W-:Y:S08]  /*e5d0*/  HMMA.16816.F32 R52, R20.reuse, R24, R52 ;  /* 0x000000181434723c */ /* 0x040ff00000001834 */
[C---:B------:R-:W-:Y:S01]  /*e5e0*/  HMMA.16816.F32 R56, R20.reuse, R26, R56 ;  /* 0x0000001a1438723c */ /* 0x040fe20000001838 */
[----:B------:R-:W5:Y:S07]  /*e5f0*/  LDSM.16.MT88.4 R24, [R188+0xf000] ;  /* 0x00f00000bc18783b */ /* 0x000f6e0000004200 */
[C---:B-1----:R-:W-:Y:S08]  /*e600*/  HMMA.16816.F32 R60, R20.reuse, R128, R60 ;  /* 0x00000080143c723c */ /* 0x042ff0000000183c */
[C---:B------:R-:W-:Y:S08]  /*e610*/  HMMA.16816.F32 R64, R20.reuse, R130, R64 ;  /* 0x000000821440723c */ /* 0x040ff00000001840 */
[C---:B----4-:R-:W-:Y:S08]  /*e620*/  HMMA.16816.F32 R68, R20.reuse, R116, R68 ;  /* 0x000000741444723c */ /* 0x050ff00000001844 */
[C---:B------:R-:W-:Y:S01]  /*e630*/  HMMA.16816.F32 R72, R20.reuse, R118, R72 ;  /* 0x000000761448723c */ /* 0x040fe20000001848 */
[----:B------:R-:W1:Y:S07]  /*e640*/  LDSM.16.MT88.4 R116, [R190+0x11000] ;  /* 0x01100000be74783b */ /* 0x000e6e0000004200 */
[C---:B---3--:R-:W-:Y:S08]  /*e650*/  HMMA.16816.F32 R76, R20.reuse, R120, R76 ;  /* 0x00000078144c723c */ /* 0x048ff0000000184c */
[C---:B------:R-:W-:Y:S01]  /*e660*/  HMMA.16816.F32 R80, R20.reuse, R122, R80 ;  /* 0x0000007a1450723c */ /* 0x040fe20000001850 */
[----:B------:R-:W3:Y:S07]  /*e670*/  LDSM.16.MT88.4 R120, [R189+0x11000] ;  /* 0x01100000bd78783b */ /* 0x000eee0000004200 */
[C---:B-----5:R-:W-:Y:S08]  /*e680*/  HMMA.16816.F32 R84, R20.reuse, R24, R84 ;  /* 0x000000181454723c */ /* 0x060ff00000001854 */
[C---:B------:R-:W-:Y:S01]  /*e690*/  HMMA.16816.F32 R88, R20.reuse, R26, R88 ;  /* 0x0000001a1458723c */ /* 0x040fe20000001858 */
[----:B------:R-:W4:Y:S07]  /*e6a0*/  LDSM.16.MT88.4 R24, [R188+0x11000] ;  /* 0x01100000bc18783b */ /* 0x000f2e0000004200 */
[C---:B------:R-:W-:Y:S08]  /*e6b0*/  HMMA.16816.F32 R92, R20.reuse, R124, R92 ;  /* 0x0000007c145c723c */ /* 0x040ff0000000185c */
[C---:B------:R-:W-:Y:S01]  /*e6c0*/  HMMA.16816.F32 R96, R20.reuse, R126, R96 ;  /* 0x0000007e1460723c */ /* 0x040fe20000001860 */
[----:B------:R-:W5:Y:S07]  /*e6d0*/  LDSM.16.MT88.4 R124, [R192+0xd800] ;  /* 0x00d80000c07c783b */ /* 0x000f6e0000004200 */
[C---:B-1----:R-:W-:Y:S08]  /*e6e0*/  HMMA.16816.F32 R100, R20.reuse, R116, R100 ;  /* 0x000000741464723c */ /* 0x042ff00000001864 */
[C---:B------:R-:W-:Y:S01]  /*e6f0*/  HMMA.16816.F32 R104, R20.reuse, R118, R104 ;  /* 0x000000761468723c */ /* 0x040fe20000001868 */
[----:B------:R-:W1:Y:S07]  /*e700*/  LDSM.16.MT88.4 R116, [R188+0xd800] ;  /* 0x00d80000bc74783b */ /* 0x000e6e0000004200 */
[C---:B---3--:R-:W-:Y:S08]  /*e710*/  HMMA.16816.F32 R108, R20.reuse, R120, R108 ;  /* 0x00000078146c723c */ /* 0x048ff0000000186c */
[C---:B------:R-:W-:Y:S01]  /*e720*/  HMMA.16816.F32 R12, R20.reuse, R122, R12 ;  /* 0x0000007a140c723c */ /* 0x040fe2000000180c */
[----:B------:R-:W3:Y:S07]  /*e730*/  LDSM.16.MT88.4 R120, [R192+0xf800] ;  /* 0x00f80000c078783b */ /* 0x000eee0000004200 */
[C---:B----4-:R-:W-:Y:S08]  /*e740*/  HMMA.16816.F32 R16, R20.reuse, R24, R16 ;  /* 0x000000181410723c */ /* 0x050ff00000001810 */
[----:B------:R-:W-:Y:S01]  /*e750*/  HMMA.16816.F32 R112, R20, R26, R112 ;  /* 0x0000001a1470723c */ /* 0x000fe20000001870 */
[----:B------:R-:W4:Y:S06]  /*e760*/  LDSM.16.MT88.4 R24, [R190+0xf800] ;  /* 0x00f80000be18783b */ /* 0x000f2c0000004200 */
[----:B--2---:R-:W-:Y:S01]  /*e770*/  F2FP.PACK_AB R21, R157, R156 ;  /* 0x0000009c9d15723e */ /* 0x004fe200000000ff */
[----:B------:R-:W-:Y:S01]  /*e780*/  FADD.FTZ R156, R156, R151 ;  /* 0x000000979c9c7221 */ /* 0x000fe20000010000 */
[----:B------:R-:W-:Y:S03]  /*e790*/  F2FP.PACK_AB R23, R167, R158 ;  /* 0x0000009ea717723e */ /* 0x000fe600000000ff */
[----:B------:R-:W-:Y:S01]  /*e7a0*/  F2FP.PACK_AB R20, R220, R159 ;  /* 0x0000009fdc14723e */ /* 0x000fe200000000ff */
[----:B------:R-:W-:Y:S01]  /*e7b0*/  FADD.FTZ R157, R157, R156 ;  /* 0x0000009c9d9d7221 */ /* 0x000fe20000010000 */
[----:B------:R-:W-:Y:S03]  /*e7c0*/  F2FP.PACK_AB R22, R166, R221 ;  /* 0x000000dda616723e */ /* 0x000fe600000000ff */
[----:B------:R-:W-:Y:S04]  /*e7d0*/  FADD.FTZ R158, R158, R157 ;  /* 0x0000009d9e9e7221 */ /* 0x000fe80000010000 */
[C---:B-----5:R-:W-:Y:S01]  /*e7e0*/  HMMA.16816.F32 R128, R20.reuse, R124, R4 ;  /* 0x0000007c1480723c */ /* 0x060fe20000001804 */
[----:B------:R-:W2:Y:S02]  /*e7f0*/  LDSM.16.MT88.4 R4, [R190+0x11800] ;  /* 0x01180000be04783b */ /* 0x000ea40000004200 */
[----:B------:R-:W-:Y:S05]  /*e800*/  FADD.FTZ R217, R167, R158 ;  /* 0x0000009ea7d97221 */ /* 0x000fea0000010000 */
[C---:B------:R-:W-:Y:S01]  /*e810*/  HMMA.16816.F32 R124, R20.reuse, R126, R8 ;  /* 0x0000007e147c723c */ /* 0x040fe20000001808 */
[----:B------:R-:W-:Y:S07]  /*e820*/  LDSM.16.MT88.4 R8, [R188+0x11800] ;  /* 0x01180000bc08783b */ /* 0x000fee0000004200 */
[C---:B------:R-:W-:Y:S08]  /*e830*/  HMMA.16816.F32 R36, R20.reuse, R28, R36 ;  /* 0x0000001c1424723c */ /* 0x040ff00000001824 */
[C---:B------:R-:W-:Y:S08]  /*e840*/  HMMA.16816.F32 R40, R20.reuse, R30, R40 ;  /* 0x0000001e1428723c */ /* 0x040ff00000001828 */
[C---:B------:R-:W-:Y:S08]  /*e850*/  HMMA.16816.F32 R44, R20.reuse, R32, R44 ;  /* 0x00000020142c723c */ /* 0x040ff0000000182c */
[C---:B------:R-:W-:Y:S08]  /*e860*/  HMMA.16816.F32 R48, R20.reuse, R34, R48 ;  /* 0x000000221430723c */ /* 0x040ff00000001830 */
[C---:B-1----:R-:W-:Y:S08]  /*e870*/  HMMA.16816.F32 R52, R20.reuse, R116, R52 ;  /* 0x000000741434723c */ /* 0x042ff00000001834 */
[C---:B------:R-:W-:Y:S08]  /*e880*/  HMMA.16816.F32 R56, R20.reuse, R118, R56 ;  /* 0x000000761438723c */ /* 0x040ff00000001838 */
[C---:B---3--:R-:W-:Y:S08]  /*e890*/  HMMA.16816.F32 R60, R20.reuse, R120, R60 ;  /* 0x00000078143c723c */ /* 0x048ff0000000183c */
[C---:B------:R-:W-:Y:S01]  /*e8a0*/  HMMA.16816.F32 R64, R20.reuse, R122, R64 ;  /* 0x0000007a1440723c */ /* 0x040fe20000001840 */
[----:B------:R-:W1:Y:S07]  /*e8b0*/  LDSM.16.MT88.4 R120, [R189+0x11800] ;  /* 0x01180000bd78783b */ /* 0x000e6e0000004200 */
        /* <DEDUP_REMOVED lines=12> */
[C---:B-1----:R-:W-:Y:S04]  /*e980*/  HMMA.16816.F32 R108, R20.reuse, R120, R108 ;  /* 0x00000078146c723c */ /* 0x042fe8000000186c */
[----:B------:R-:W-:Y:S04]  /*e990*/  FADD.FTZ R172, R172, R5 ;  /* 0x00000005acac7221 */ /* 0x000fe80000010000 */
[C---:B------:R-:W-:Y:S04]  /*e9a0*/  HMMA.16816.F32 R120, R20.reuse, R122, R12 ;  /* 0x0000007a1478723c */ /* 0x040fe8000000180c */
[----:B------:R-:W-:Y:S04]  /*e9b0*/  FADD.FTZ R173, R173, R172 ;  /* 0x000000acadad7221 */ /* 0x000fe80000010000 */
[----:B------:R-:W-:Y:S01]  /*e9c0*/  FADD.FTZ R174, R174, R173 ;  /* 0x000000adaeae7221 */ /* 0x000fe20000010000 */
[C---:B------:R-:W-:Y:S03]  /*e9d0*/  HMMA.16816.F32 R116, R20.reuse, R8, R16 ;  /* 0x000000081474723c */ /* 0x040fe60000001810 */
        /* <DEDUP_REMOVED lines=11> */
.L_x_3155:
        /* <DEDUP_REMOVED lines=15> */
[----:B------:R-:W-:Y:S01]  /*eb80*/  LEA.HI R11, R7, R0, RZ, 0x4 ;  /* 0x00000000070b7211 */ /* 0x000fe200078f20ff */
[----:B---3--:R-:W-:Y:S01]  /*eb90*/  FADD.FTZ R3, R4, R3 ;  /* 0x0000000304037221 */ /* 0x008fe20000010000 */
[--C-:B------:R-:W-:Y:S02]  /*eba0*/  SHF.R.S32.HI R9, RZ, 0x2, R8.reuse ;  /* 0x00000002ff097819 */ /* 0x100fe40000011408 */
        /* <DEDUP_REMOVED lines=12> */
[----:B------:R-:W-:Y:S02]  /*ec70*/  IADD3 R16, -R15, R0, RZ ;  /* 0x000000000f107210 */ /* 0x000fe40007ffe1ff */
[C---:B------:R-:W-:Y:S01]  /*ec80*/  LOP3.LUT R15, R4.reuse, 0x1, RZ, 0xc0, !PT ;  /* 0x00000001040f7812 */ /* 0x040fe200078ec0ff */
[----:B------:R-:W3:Y:S01]  /*ec90*/  @P3 MUFU.RCP R5, R2 ;  /* 0x0000000200053308 */ /* 0x000ee20000001000 */
[----:B------:R-:W-:Y:S02]  /*eca0*/  SHF.L.U32 R18, R4, 0x6, RZ ;  /* 0x0000000604127819 */ /* 0x000fe400000006ff */
[----:B------:R-:W-:Y:S02]  /*ecb0*/  ISETP.NE.U32.AND P0, PT, R15, 0x1, PT ;  /* 0x000000010f00780c */ /* 0x000fe40003f05070 */
[----:B------:R-:W-:-:S02]  /*ecc0*/  LOP3.LUT R18, R18, 0x1c0, RZ, 0xc0, !PT ;  /* 0x000001c012127812 */ /* 0x000fc400078ec0ff */
[----:B------:R-:W-:Y:S01]  /*ecd0*/  R2P PR, R4, 0x6 ;  /* 0x0000000604007804 */ /* 0x000fe20000000000 */
[----:B--2---:R-:W-:Y:S01]  /*ece0*/  FMUL.FTZ R128, R6, R128 ;  /* 0x0000008006807220 */ /* 0x004fe20000410000 */
[----:B------:R-:W-:Y:S01]  /*ecf0*/  LEA.HI R18, R18, R18, RZ, 0x1d ;  /* 0x0000001212127211 */ /* 0x000fe200078fe8ff */
[C---:B------:R-:W-:Y:S01]  /*ed00*/  FMUL.FTZ R129, R6.reuse, R129 ;  /* 0x0000008106817220 */ /* 0x040fe20000410000 */
[----:B------:R-:W-:Y:S01]  /*ed10*/  LOP3.LUT R7, R7, 0xffffffe0, RZ, 0xc0, !PT ;  /* 0xffffffe007077812 */ /* 0x000fe200078ec0ff */
[C---:B------:R-:W-:Y:S01]  /*ed20*/  FMUL.FTZ R124, R6.reuse, R124 ;  /* 0x0000007c067c7220 */ /* 0x040fe20000410000 */
[----:B------:R-:W2:Y:S01]  /*ed30*/  @P4 MUFU.LG2 R3, R3 ;  /* 0x0000000300034308 */ /* 0x000ea20000000c00 */
[----:B-1----:R-:W-:Y:S01]  /*ed40*/  SHF.R.S32.HI R10, RZ, 0x1f, R9 ;  /* 0x0000001fff0a7819 */ /* 0x002fe20000011409 */
[----:B------:R-:W-:Y:S02]  /*ed50*/  FMUL.FTZ R125, R6, R125 ;  /* 0x0000007d067d7220 */ /* 0x000fe40000410000 */
[C---:B---3--:R-:W-:Y:S01]  /*ed60*/  FMUL.FTZ R131, R5.reuse, R131 ;  /* 0x0000008305837220 */ /* 0x048fe20000410000 */
[CC--:B------:R-:W-:Y:S01]  /*ed70*/  LEA.HI R12, R10.reuse, R9.reuse, RZ, 0x4 ;  /* 0x000000090a0c7211 */ /* 0x0c0fe200078f20ff */
[C---:B------:R-:W-:Y:S01]  /*ed80*/  FMUL.FTZ R130, R5.reuse, R130 ;  /* 0x0000008205827220 */ /* 0x040fe20000410000 */
[----:B------:R-:W-:Y:S01]  /*ed90*/  LEA.HI R10, R10, R9, RZ, 0x5 ;  /* 0x000000090a0a7211 */ /* 0x000fe200078f28ff */
[C---:B------:R-:W-:Y:S01]  /*eda0*/  FMUL.FTZ R127, R5.reuse, R127 ;  /* 0x0000007f057f7220 */ /* 0x040fe20000410000 */
[----:B------:R-:W-:Y:S01]  /*edb0*/  SHF.R.S32.HI R8, RZ, 0x4, R12 ;  /* 0x00000004ff087819 */ /* 0x000fe2000001140c */
[----:B------:R-:W-:Y:S01]  /*edc0*/  FMUL.FTZ R126, R5, R126 ;  /* 0x0000007e057e7220 */ /* 0x000fe20000410000 */
[----:B------:R-:W-:Y:S01]  /*edd0*/  IADD3 R12, -R13, R0, RZ ;  /* 0x000000000d0c7210 */ /* 0x000fe20007ffe1ff */
        /* <DEDUP_REMOVED lines=36> */
[----:B------:R-:W-:Y:S01]  /*f020*/  FMUL.FTZ R55, R5, R55 ;  /* 0x0000003705377220 */ /* 0x000fe20000410000 */
        /* <DEDUP_REMOVED lines=10> */
[C---:B------:R-:W-:Y:S02]  /*f0d0*/  FMUL.FTZ R60, R6.reuse, R60 ;  /* 0x0000003c063c7220 */ /* 0x040fe40000410000 */
        /* <DEDUP_REMOVED lines=65> */
[----:B------:R-:W-:Y:S02]  /*f4f0*/  SHF.L.U32 R5, R13, 0x2, RZ ;  /* 0x000000020d057819 */ /* 0x000fe400000006ff */
        /* <DEDUP_REMOVED lines=12> */
[----:B------:R-:W-:Y:S02]  /*f5c0*/  LOP3.LUT P0, RZ, R0, 0x3, RZ, 0xc0, !PT ;  /* 0x0000000300ff7812 */ /* 0x000fe4000780c0ff */
[----:B------:R-:W-:Y:S01]  /*f5d0*/  MOV R0, 0xff800000 ;  /* 0xff80000000007802 */ /* 0x000fe20000000f00 */
        /* <DEDUP_REMOVED lines=29> */
[----:B------:R-:W4:Y:S04]  /*f7b0*/  S2R R6, SR_CTAID.Y ;  /* 0x0000000000067919 */ /* 0x000f280000002600 */
[----:B------:R-:W5:Y:S04]  /*f7c0*/  S2R R5, SR_CTAID.X ;  /* 0x0000000000057919 */ /* 0x000f680000002500 */
[----:B------:R-:W-:Y:S04]  /*f7d0*/  STS.64 [R15+0x8000], R96 ;  /* 0x008000600f007388 */ /* 0x000fe80000000a00 */
[----:B------:R-:W-:Y:S04]  /*f7e0*/  STS.64 [R15+0x8800], R98 ;  /* 0x008800620f007388 */ /* 0x000fe80000000a00 */
[----:B------:R-:W-:Y:S04]  /*f7f0*/  STS.64 [R16+0x8000], R100 ;  /* 0x0080006410007388 */ /* 0x000fe80000000a00 */
[----:B------:R-:W-:Y:S04]  /*f800*/  STS.64 [R16+0x8800], R102 ;  /* 0x0088006610007388 */ /* 0x000fe80000000a00 */
[----:B---3--:R-:W3:Y:S01]  /*f810*/  S2R R13, SR_CTAID.Z ;  /* 0x00000000000d7919 */ /* 0x008ee20000002700 */
[----:B----4-:R-:W-:-:S03]  /*f820*/  IMAD R6, R6, c[0x0][0x210], R207 ;  /* 0x0000840006067a24 */ /* 0x010fc600078e02cf */
[----:B------:R-:W-:Y:S01]  /*f830*/  STS.64 [R17+0x8000], R104 ;  /* 0x0080006811007388 */ /* 0x000fe20000000a00 */
[----:B-----5:R-:W-:-:S03]  /*f840*/  SHF.L.U32 R5, R5, 0x6, RZ ;  /* 0x0000000605057819 */ /* 0x020fc600000006ff */
        /* <DEDUP_REMOVED lines=8> */
[----:B------:R4:W-:Y:S04]  /*f8d0*/  STS.64 [R14+0x8800], R114 ;  /* 0x008800720e007388 */ /* 0x0009e80000000a00 */
[----:B------:R-:W-:Y:S01]  /*f8e0*/  BAR.SYNC.DEFER_BLOCKING 0x0 ;  /* 0x0000000000007b1d */ /* 0x000fe20000010000 */
[----:B----4-:R-:W-:-:S05]  /*f8f0*/  IADD3 R14, -R207, RZ, RZ ;  /* 0x000000ffcf0e7210 */ /* 0x010fca0007ffe1ff */
[----:B------:R-:W4:Y:S01]  /*f900*/  LDS.128 R104, [R4.X4] ;  /* 0x0000000004687984 */ /* 0x000f220000004c00 */
[----:B---3--:R-:W-:Y:S01]  /*f910*/  IMAD R13, R14, c[0x0][0x1c0], R13 ;  /* 0x000070000e0d7a24 */ /* 0x008fe200078e020d */
[----:B------:R-:W-:Y:S02]  /*f920*/  SHF.R.S32.HI R14, RZ, 0x1f, R11 ;  /* 0x0000001fff0e7819 */ /* 0x000fe4000001140b */
[----:B------:R-:W3:Y:S01]  /*f930*/  LDS.128 R100, [R4.X4+0x800] ;  /* 0x0008000004647984 */ /* 0x000ee20000004c00 */
[----:B------:R-:W-:Y:S01]  /*f940*/  IMAD R6, R6, c[0x0][0x1c0], R13 ;  /* 0x0000700006067a24 */ /* 0x000fe200078e020d */
[----:B------:R-:W-:Y:S02]  /*f950*/  LEA.HI R14, R14, R11, RZ, 0x2 ;  /* 0x0000000b0e0e7211 */ /* 0x000fe400078f10ff */
[----:B------:R-:W3:Y:S01]  /*f960*/  LDS.128 R96, [R4.X4+0x1000] ;  /* 0x0010000004607984 */ /* 0x000ee20000004c00 */
[----:B------:R-:W-:Y:S01]  /*f970*/  SHF.R.S32.HI R13, RZ, 0x1f, R12 ;  /* 0x0000001fff0d7819 */ /* 0x000fe2000001140c */
[----:B------:R-:W-:Y:S01]  /*f980*/  IMAD R5, R6, c[0x0][0x214], R5 ;  /* 0x0000850006057a24 */ /* 0x000fe200078e0205 */
[----:B------:R-:W-:Y:S01]  /*f990*/  LOP3.LUT R14, R14, 0xffffffc, RZ, 0xc0, !PT ;  /* 0x0ffffffc0e0e7812 */ /* 0x000fe200078ec0ff */
[----:B--2---:R-:W-:Y:S01]  /*f9a0*/  @P4 FMUL.FTZ R6, R3, 0.69314718246459960938 ;  /* 0x3f31721803064820 */ /* 0x004fe20000410000 */
[----:B------:R-:W2:Y:S01]  /*f9b0*/  LDS.128 R92, [R4.X4+0x1800] ;  /* 0x00180000045c7984 */ /* 0x000ea20000004c00 */
[----:B-1----:R-:W-:Y:S01]  /*f9c0*/  @P3 FMUL.FTZ R3, R2, 0.69314718246459960938 ;  /* 0x3f31721802033820 */ /* 0x002fe20000410000 */
[----:B------:R-:W-:Y:S01]  /*f9d0*/  IADD3 R14, R11, -R14, RZ ;  /* 0x8000000e0b0e7210 */ /* 0x000fe20007ffe0ff */
[----:B------:R-:W-:Y:S01]  /*f9e0*/  @P4 FFMA.FTZ R0, R133, c[0x0][0x238], R6 ;  /* 0x00008e0085004a23 */ /* 0x000fe20000010006 */
[----:B------:R-:W1:Y:S02]  /*f9f0*/  LDS.128 R88, [R4.X4+0x2000] ;  /* 0x0020000004587984 */ /* 0x000e640000004c00 */
[----:B------:R-:W-:-:S02]  /*fa00*/  LEA R14, R14, R7, 0x4 ;  /* 0x000000070e0e7211 */ /* 0x000fc400078e20ff */
        /* <DEDUP_REMOVED lines=32> */
.L_x_3161:
[----:B--234-:R-:W-:Y:S05]  /*fc10*/  BSYNC B0 ;  /* 0x0000000000007941 */ /* 0x01cfea0003800000 */
.L_x_3160:
        /* <DEDUP_REMOVED lines=18> */
.L_x_3163:
[----:B------:R-:W-:Y:S05]  /*fd40*/  BSYNC B0 ;  /* 0x0000000000007941 */ /* 0x000fea0003800000 */
.L_x_3162:
        /* <DEDUP_REMOVED lines=11> */
.L_x_3165:
[----:B------:R-:W-:Y:S05]  /*fe00*/  BSYNC B0 ;  /* 0x0000000000007941 */ /* 0x000fea0003800000 */
.L_x_3164:
        /* <DEDUP_REMOVED lines=11> */
.L_x_3167:
[----:B------:R-:W-:Y:S05]  /*fec0*/  BSYNC B0 ;  /* 0x0000000000007941 */ /* 0x000fea0003800000 */
.L_x_3166:
        /* <DEDUP_REMOVED lines=11> */
.L_x_3169:
[----:B------:R-:W-:Y:S05]  /*ff80*/  BSYNC B0 ;  /* 0x0000000000007941 */ /* 0x000fea0003800000 */
.L_x_3168:
        /* <DEDUP_REMOVED lines=11> */
.L_x_3171:
[----:B------:R-:W-:Y:S05]  /*10040*/  BSYNC B0 ;  /* 0x0000000000007941 */ /* 0x000fea0003800000 */
.L_x_3170:
        /* <DEDUP_REMOVED lines=11> */
.L_x_3173:
[----:B------:R-:W-:Y:S05]  /*10100*/  BSYNC B0 ;  /* 0x0000000000007941 */ /* 0x000fea0003800000 */
.L_x_3172:
        /* <DEDUP_REMOVED lines=11> */
.L_x_3175:
[----:B------:R-:W-:Y:S05]  /*101c0*/  BSYNC B0 ;  /* 0x0000000000007941 */ /* 0x000fea0003800000 */
.L_x_3174:
        /* <DEDUP_REMOVED lines=12> */
.L_x_3176:
        /* <DEDUP_REMOVED lines=15> */
.L_x_4116:


//--------------------- .text._ZN5flash24flash_fwd_splitkv_kernelI23Flash_fwd_kernel_traitsILi192ELi64ELi64ELi4ELb0ELb0EN7cutlass6half_tE19Flash_kernel_traitsILi192ELi64ELi64ELi4ES3_EELb1ELb0ELb1ELb0ELb0ELb1ELb1ELb0EEEvNS_16Flash_fwd_paramsE --------------------------
	.section	.text._ZN5flash24flash_fwd_splitkv_kernelI23Flash_fwd_kernel_traitsILi192ELi64ELi64ELi4ELb0ELb0EN7cutlass6half_tE19Flash_kernel_traitsILi192ELi64ELi64ELi4ES3_EELb1ELb0ELb1ELb0ELb0ELb1ELb1ELb0EEEvNS_16Flash_fwd_paramsE,"ax",@progbits
	.sectioninfo	@"SHI_REGISTERS=254"
	.align	128
        .global         _ZN5flash24flash_fwd_splitkv_kernelI23Flash_fwd_kernel_traitsILi192ELi64ELi64ELi4ELb0ELb0EN7cutlass6half_tE19Flash_kernel_traitsILi192ELi64ELi64ELi4ES3_EELb1ELb0ELb1ELb0ELb0ELb1ELb1ELb0EEEvNS_16Flash_fwd_paramsE
        .type           _ZN5flash24flash_fwd_splitkv_kernelI23Flash_fwd_kernel_traitsILi192ELi64ELi64ELi4ELb0ELb0EN7cutlass6half_tE19Flash_kernel_traitsILi192ELi64ELi64ELi4ES3_EELb1ELb0ELb1ELb0ELb0ELb1ELb1ELb0EEEvNS_16Flash_fwd_paramsE,@function
        .size           _ZN5flash24flash_fwd_splitkv_kernelI23Flash_fwd_kernel_traitsILi192ELi64ELi64ELi4ELb0ELb0EN7cutlass6half_tE19Flash_kernel_traitsILi192ELi64ELi64ELi4ES3_EELb1ELb0ELb1ELb0ELb0ELb1ELb1ELb0EEEvNS_16Flash_fwd_paramsE,(.L_x_4117 - _ZN5flash24flash_fwd_splitkv_kernelI23Flash_fwd_kernel_traitsILi192ELi64ELi64ELi4ELb0ELb0EN7cutlass6half_tE19Flash_kernel_traitsILi192ELi64ELi64ELi4ES3_EELb1ELb0ELb1ELb0ELb0ELb1ELb1ELb0EEEvNS_16Flash_fwd_paramsE)
        .other          _ZN5flash24flash_fwd_splitkv_kernelI23Flash_fwd_kernel_traitsILi192ELi64ELi64ELi4ELb0ELb0EN7cutlass6half_tE19Flash_kernel_traitsILi192ELi64ELi64ELi4ES3_EELb1ELb0ELb1ELb0ELb0ELb1ELb1ELb0EEEvNS_16Flash_fwd_paramsE,@"STO_CUDA_ENTRY STV_DEFAULT"
_ZN5flash24flash_fwd_splitkv_kernelI23Flash_fwd_kernel_traitsILi192ELi64ELi64ELi4ELb0ELb0EN7cutlass6half_tE19Flash_kernel_traitsILi192ELi64ELi64ELi4ES3_EELb1ELb0ELb1ELb0ELb0ELb1ELb1ELb0EEEvNS_16Flash_fwd_paramsE:
.text._ZN5flash24flash_fwd_splitkv_kernelI23Flash_fwd_kernel_traitsILi192ELi64ELi64ELi4ELb0ELb0EN7cutlass6half_tE19Flash_kernel_traitsILi192ELi64ELi64ELi4ES3_EELb1ELb0ELb1ELb0ELb0ELb1ELb1ELb0EEEvNS_16Flash_fwd_paramsE:
        /* <DEDUP_REMOVED lines=53> */
.L_x_3177:
[----:B-1-34-:R-:W-:Y:S02]  /*0350*/  MOV R4, c[0x0][0x218] ;  /* 0x0000860000047a02 */ /* 0x01afe40000000f00 */
.L_x_3178:
        /* <DEDUP_REMOVED lines=86> */
.L_x_3181:
[----:B------:R-:W-:Y:S05]  /*08c0*/  BSYNC B0 ;  /* 0x0000000000007941 */ /* 0x000fea0003800000 */
.L_x_3180:
        /* <DEDUP_REMOVED lines=10> */
.L_x_3183:
[----:B------:R-:W-:Y:S05]  /*0970*/  BSYNC B0 ;  /* 0x0000000000007941 */ /* 0x000fea0003800000 */
.L_x_3182:
        /* <DEDUP_REMOVED lines=10> */
.L_x_3185:
[----:B------:R-:W-:Y:S05]  /*0a20*/  BSYNC B0 ;  /* 0x0000000000007941 */ /* 0x000fea0003800000 */
.L_x_3184:
        /* <DEDUP_REMOVED lines=10> */
.L_x_3187:
[----:B------:R-:W-:Y:S05]  /*0ad0*/  BSYNC B0 ;  /* 0x0000000000007941 */ /* 0x000fea0003800000 */
.L_x_3186:
        /* <DEDUP_REMOVED lines=10> */
.L_x_3189:
[----:B------:R-:W-:Y:S05]  /*0b80*/  BSYNC B0 ;  /* 0x0000000000007941 */ /* 0x000fea0003800000 */
.L_x_3188:
        /* <DEDUP_REMOVED lines=10> */
.L_x_3191:
[----:B------:R-:W-:Y:S05]  /*0c30*/  BSYNC B0 ;  /* 0x0000000000007941 */ /* 0x000fea0003800000 */
.L_x_3190:
        /* <DEDUP_REMOVED lines=10> */
.L_x_3193:
[----:B------:R-:W-:Y:S05]  /*0ce0*/  BSYNC B0 ;  /* 0x0000000000007941 */ /* 0x000fea0003800000 */
.L_x_3192:
        /* <DEDUP_REMOVED lines=10> */
.L_x_3195:
[----:B------:R-:W-:Y:S05]  /*0d90*/  BSYNC B0 ;  /* 0x0000000000007941 */ /* 0x000fea0003800000 */
.L_x_3194:
        /* <DEDUP_REMOVED lines=32> */
.L_x_3179:
        /* <DEDUP_REMOVED lines=93> */
.L_x_3196:
        /* <DEDUP_REMOVED lines=15> */
.L_x_3198:
        /* <DEDUP_REMOVED lines=51> */
.L_x_3197:
        /* <DEDUP_REMOVED lines=117> */
.L_x_3200:
[----:B------:R-:W-:Y:S05]  /*20e0*/  BSYNC B0 ;  /* 0x0000000000007941 */ /* 0x000fea0003800000 */
.L_x_3199:
        /* <DEDUP_REMOVED lines=37> */
.L_x_3202:
[----:B------:R-:W-:Y:S05]  /*2340*/  BSYNC B0 ;  /* 0x0000000000007941 */ /* 0x000fea0003800000 */
.L_x_3201:
        /* <DEDUP_REMOVED lines=37> */
.L_x_3204:
[----:B------:R-:W-:Y:S05]  /*25a0*/  BSYNC B0 ;  /* 0x0000000000007941 */ /* 0x000fea0003800000 */
.L_x_3203:
        /* <DEDUP_REMOVED lines=36> */
.L_x_3206:
[----:B------:R-:W-:Y:S05]  /*27f0*/  BSYNC B0 ;  /* 0x0000000000007941 */ /* 0x000fea0003800000 */
.L_x_3205:
        /* <DEDUP_REMOVED lines=31> */
.L_x_3208:
[----:B------:R-:W-:Y:S05]  /*29f0*/  BSYNC B0 ;  /* 0x0000000000007941 */ /* 0x000fea0003800000 */
.L_x_3207:
        /* <DEDUP_REMOVED lines=33> */
.L_x_3210:
[----:B------:R-:W-:Y:S05]  /*2c10*/  BSYNC B0 ;  /* 0x0000000000007941 */ /* 0x000fea0003800000 */
.L_x_3209:
        /* <DEDUP_REMOVED lines=31> */
.L_x_3212:
[----:B------:R-:W-:Y:S05]  /*2e10*/  BSYNC B0 ;  /* 0x0000000000007941 */ /* 0x000fea0003800000 */
.L_x_3211:
        /* <DEDUP_REMOVED lines=33> */
.L_x_3214:
[----:B------:R-:W-:Y:S05]  /*3030*/  BSYNC B0 ;  /* 0x0000000000007941 */ /* 0x000fea0003800000 */
.L_x_3213:
        /* <DEDUP_REMOVED lines=62> */
.L_x_3216:
[----:B-1----:R-:W-:Y:S05]  /*3420*/  BSYNC B0 ;  /* 0x0000000000007941 */ /* 0x002fea0003800000 */
.L_x_3215:
        /* <DEDUP_REMOVED lines=34> */
.L_x_3218:
[----:B------:R-:W-:Y:S05]  /*3650*/  BSYNC B0 ;  /* 0x0000000000007941 */ /* 0x000fea0003800000 */
.L_x_3217:
        /* <DEDUP_REMOVED lines=34> */
.L_x_3220:
[----:B------:R-:W-:Y:S05]  /*3880*/  BSYNC B0 ;  /* 0x0000000000007941 */ /* 0x000fea0003800000 */
.L_x_3219:
        /* <DEDUP_REMOVED lines=39> */
.L_x_3222:
[----:B------:R-:W-:Y:S05]  /*3b00*/  BSYNC B0 ;  /* 0x0000000000007941 */ /* 0x000fea0003800000 */
.L_x_3221:
[----:B------:R-:W-:Y:S01]  /*3b10*/  IMAD.SHL.U32 R209, R209, 0x2, RZ ;  /* 0x00000002d1d17824 */ /* 0x000fe200078e00ff */
[----:B------:R-:W-:Y:S01]  /*3b20*/  LDSM.16.M88.4 R48, [R210] ;  /* 0x00000000d230783b */ /* 0x000fe20000000200 */
[----:B------:R-:W-:Y:S01]  /*3b30*/  LOP3.LUT P1, RZ, R8, 0x2, RZ, 0xc0, !PT ;  /* 0x0000000208ff7812 */ /* 0x000fe2000782c0ff */
[--C-:B------:R-:W-:Y:S01]  /*3b40*/  IMAD R208, R5, 0x2, R210.reuse ;  /* 0x0000000205d07824 */ /* 0x100fe200078e02d2 */
[----:B------:R-:W-:Y:S01]  /*3b50*/  IADD3 R180, R84, 0x8, RZ ;  /* 0x0000000854b47810 */ /* 0x000fe20007ffe0ff */
[----:B------:R-:W5:Y:S01]  /*3b60*/  LDSM.16.M88.4 R20, [R209+0x6000] ;  /* 0x00600000d114783b */ /* 0x000f620000000200 */
[----:B------:R-:W-:Y:S01]  /*3b70*/  IADD3 R8, R209, 0x6000, RZ ;  /* 0x00006000d1087810 */ /* 0x000fe20007ffe0ff */
[----:B------:R-:W-:Y:S01]  /*3b80*/  IMAD R206, R3, 0x2, R210 ;  /* 0x0000000203ce7824 */ /* 0x000fe200078e02d2 */
[----:B------:R-:W-:Y:S01]  /*3b90*/  IADD3 R207, R209, 0x6020, RZ ;  /* 0x00006020d1cf7810 */ /* 0x000fe20007ffe0ff */
[----:B---3--:R-:W3:Y:S01]  /*3ba0*/  LDSM.16.M88.4 R12, [R209+0x6800] ;  /* 0x00680000d10c783b */ /* 0x008ee20000000200 */
[----:B------:R-:W-:Y:S01]  /*3bb0*/  IMAD R203, R4, 0x2, R209 ;  /* 0x0000000204cb7824 */ /* 0x000fe200078e02d1 */
[-C--:B------:R-:W-:Y:S01]  /*3bc0*/  IMNMX R181, R84, R83.reuse, PT ;  /* 0x0000005354b57217 */ /* 0x080fe20003800200 */
[----:B------:R-:W-:Y:S01]  /*3bd0*/  IMAD R205, R3, 0x2, R208 ;  /* 0x0000000203cd7824 */ /* 0x000fe200078e02d0 */
[----:B------:R-:W1:Y:S01]  /*3be0*/  LDSM.16.M88.4 R76, [R209+0x7000] ;  /* 0x00700000d14c783b */ /* 0x000e620000000200 */
[----:B------:R-:W-:-:S02]  /*3bf0*/  IMNMX R180, R180, R83, PT ;  /* 0x00000053b4b47217 */ /* 0x000fc40003800200 */
[----:B------:R-:W-:Y:S01]  /*3c00*/  @P1 IADD3 R207, R8, -0x20, RZ ;  /* 0xffffffe008cf1810 */ /* 0x000fe20007ffe0ff */
[----:B------:R-:W2:Y:S03]  /*3c10*/  LDSM.16.M88.4 R36, [R209+0x7800] ;  /* 0x00780000d124783b */ /* 0x000ea60000000200 */
[C---:B------:R-:W-:Y:S01]  /*3c20*/  IADD3 R199, R207.reuse, 0x800, RZ ;  /* 0x00000800cfc77810 */ /* 0x040fe20007ffe0ff */
[----:B------:R-:W-:Y:S01]  /*3c30*/  LDSM.16.M88.4 R60, [R208] ;  /* 0x00000000d03c783b */ /* 0x000fe20000000200 */
[----:B------:R-:W-:Y:S01]  /*3c40*/  IMAD R196, R4, 0x2, R207 ;  /* 0x0000000204c47824 */ /* 0x000fe200078e02cf */
[C---:B------:R-:W-:Y:S01]  /*3c50*/  IADD3 R198, R207.reuse, 0x1000, RZ ;  /* 0x00001000cfc67810 */ /* 0x040fe20007ffe0ff */
[----:B------:R-:W-:Y:S01]  /*3c60*/  IMAD.IADD R4, R6, 0x1, R215 ;  /* 0x0000000106047824 */ /* 0x000fe200078e02d7 */
[----:B------:R-:W4:Y:S01]  /*3c70*/  LDSM.16.M88.4 R32, [R207] ;  /* 0x00000000cf20783b */ /* 0x000f220000000200 */
[----:B------:R-:W-:-:S02]  /*3c80*/  IADD3 R197, R207, 0x1800, RZ ;  /* 0x00001800cfc57810 */ /* 0x000fc40007ffe0ff */
[----:B------:R-:W-:Y:S01]  /*3c90*/  I2F R85, R4 ;  /* 0x0000000400557306 */ /* 0x000fe20000201400 */
[----:B------:R-:W1:Y:S01]  /*3ca0*/  LDSM.16.M88.4 R28, [R207+0x800] ;  /* 0x00080000cf1c783b */ /* 0x000e620000000200 */
[C---:B------:R-:W-:Y:S02]  /*3cb0*/  IADD3 R94, R4.reuse, 0x9, RZ ;  /* 0x00000009045e7810 */ /* 0x040fe40007ffe0ff */
[C---:B------:R-:W-:Y:S01]  /*3cc0*/  IADD3 R86, R4.reuse, 0x1, RZ ;  /* 0x0000000104567810 */ /* 0x040fe20007ffe0ff */
[----:B------:R-:W1:Y:S01]  /*3cd0*/  LDSM.16.M88.4 R64, [R207+0x1000] ;  /* 0x00100000cf40783b */ /* 0x000e620000000200 */
[C---:B------:R-:W-:Y:S02]  /*3ce0*/  IADD3 R92, R4.reuse, 0x8, RZ ;  /* 0x00000008045c7810 */ /* 0x040fe40007ffe0ff */
[----:B------:R-:W-:Y:S01]  /*3cf0*/  I2F R95, R94 ;  /* 0x0000005e005f7306 */ /* 0x000fe20000201400 */
[----:B------:R-:W1:Y:S01]  /*3d00*/  LDSM.16.M88.4 R56, [R207+0x1800] ;  /* 0x00180000cf38783b */ /* 0x000e620000000200 */
[----:B------:R-:W-:-:S02]  /*3d10*/  IADD3 R100, R4, 0x18, RZ ;  /* 0x0000001804647810 */ /* 0x000fc40007ffe0ff */
[C---:B------:R-:W-:Y:S01]  /*3d20*/  IADD3 R96, R4.reuse, 0x10, RZ ;  /* 0x0000001004607810 */ /* 0x040fe20007ffe0ff */
[----:B------:R-:W-:Y:S01]  /*3d30*/  LDSM.16.M88.4 R44, [R206] ;  /* 0x00000000ce2c783b */ /* 0x000fe20000000200 */
[C---:B------:R-:W-:Y:S02]  /*3d40*/  IADD3 R98, R4.reuse, 0x11, RZ ;  /* 0x0000001104627810 */ /* 0x040fe40007ffe0ff */
[----:B------:R-:W-:Y:S01]  /*3d50*/  I2F R87, R86 ;  /* 0x0000005600577306 */ /* 0x000fe20000201400 */
[C---:B-----5:R-:W-:Y:S01]  /*3d60*/  HMMA.16816.F32 R24, R48.reuse, R20, RZ ;  /* 0x000000143018723c */ /* 0x060fe200000018ff */
[----:B------:R-:W5:Y:S01]  /*3d70*/  LDSM.16.M88.4 R40, [R203+0x6000] ;  /* 0x00600000cb28783b */ /* 0x000f620000000200 */
[C---:B------:R-:W-:Y:S02]  /*3d80*/  IADD3 R106, R4.reuse, 0x21, RZ ;  /* 0x00000021046a7810 */ /* 0x040fe40007ffe0ff */
[C---:B------:R-:W-:Y:S01]  /*3d90*/  IADD3 R102, R4.reuse, 0x19, RZ ;  /* 0x0000001904667810 */ /* 0x040fe20007ffe0ff */
[----:B------:R-:W-:Y:S01]  /*3da0*/  LDSM.16.M88.4 R72, [R205] ;  /* 0x00000000cd48783b */ /* 0x000fe20000000200 */
[C---:B------:R-:W-:Y:S01]  /*3db0*/  IADD3 R104, R4.reuse, 0x20, RZ ;  /* 0x0000002004687810 */ /* 0x040fe20007ffe0ff */
[----:B------:R-:W-:Y:S01]  /*3dc0*/  I2F R93, R92 ;  /* 0x0000005c005d7306 */ /* 0x000fe20000201400 */
[----:B------:R-:W-:Y:S01]  /*3dd0*/  HMMA.16816.F32 R20, R48, R22, RZ ;  /* 0x000000163014723c */ /* 0x000fe200000018ff */
[----:B------:R-:W-:Y:S01]  /*3de0*/  LDSM.16.M88.4 R68, [R196] ;  /* 0x00000000c444783b */ /* 0x000fe20000000200 */
[----:B------:R-:W-:-:S02]  /*3df0*/  IADD3 R110, R4, 0x29, RZ ;  /* 0x00000029046e7810 */ /* 0x000fc40007ffe0ff */
[-C--:B------:R-:W-:Y:S01]  /*3e00*/  ISETP.GE.AND P5, PT, R94, R181.reuse, PT ;  /* 0x000000b55e00720c */ /* 0x080fe20003fa6270 */
[----:B------:R-:W-:Y:S01]  /*3e10*/  LDSM.16.M88.4 R88, [R209+0xb000] ;  /* 0x00b00000d158783b */ /* 0x000fe20000000200 */
[-C--:B------:R-:W-:Y:S01]  /*3e20*/  ISETP.GE.AND P4, PT, R86, R181.reuse, PT ;  /* 0x000000b55600720c */ /* 0x080fe20003f86270 */
[----:B------:R-:W-:Y:S01]  /*3e30*/  I2F R101, R100 ;  /* 0x0000006400657306 */ /* 0x000fe20000201400 */
[C---:B---3--:R-:W-:Y:S01]  /*3e40*/  HMMA.16816.F32 R16, R48.reuse, R12, RZ ;  /* 0x0000000c3010723c */ /* 0x048fe200000018ff */
[----:B------:R-:W-:Y:S01]  /*3e50*/  ISETP.GE.AND P6, PT, R92, R181, PT ;  /* 0x000000b55c00720c */ /* 0x000fe20003fc6270 */
[----:B------:R-:W0:Y:S01]  /*3e60*/  LDGDEPBAR ;  /* 0x00000000000079af */ /* 0x000e220000000000 */
[----:B------:R-:W-:Y:S02]  /*3e70*/  IADD3 R116, R4, 0x38, RZ ;  /* 0x0000003804747810 */ /* 0x000fe40007ffe0ff */
[----:B------:R-:W-:Y:S02]  /*3e80*/  ISETP.GE.AND P1, PT, R86, R180, PT ;  /* 0x000000b45600720c */ /* 0x000fe40003f26270 */
[----:B------:R-:W-:Y:S01]  /*3e90*/  I2F R97, R96 ;  /* 0x0000006000617306 */ /* 0x000fe20000201400 */
[----:B------:R-:W-:Y:S01]  /*3ea0*/  HMMA.16816.F32 R12, R48, R14, RZ ;  /* 0x0000000e300c723c */ /* 0x000fe200000018ff */
[----:B------:R-:W-:-:S02]  /*3eb0*/  IADD3 R108, R4, 0x28, RZ ;  /* 0x00000028046c7810 */ /* 0x000fc40007ffe0ff */
[C---:B------:R-:W-:Y:S02]  /*3ec0*/  IADD3 R112, R4.reuse, 0x30, RZ ;  /* 0x0000003004707810 */ /* 0x040fe40007ffe0ff */
[----:B------:R-:W-:Y:S02]  /*3ed0*/  IADD3 R114, R4, 0x31, RZ ;  /* 0x0000003104727810 */ /* 0x000fe40007ffe0ff */
[----:B------:R-:W-:Y:S01]  /*3ee0*/  I2F R99, R98 ;  /* 0x0000006200637306 */ /* 0x000fe20000201400 */
[----:B-1----:R-:W-:Y:S01]  /*3ef0*/  HMMA.16816.F32 R8, R48, R76, RZ ;  /* 0x0000004c3008723c */ /* 0x002fe200000018ff */
[-C--:B------:R-:W-:Y:S02]  /*3f00*/  ISETP.GE.AND P3, PT, R94, R180.reuse, PT ;  /* 0x000000b45e00720c */ /* 0x080fe40003f66270 */
[----:B------:R-:W-:Y:S02]  /*3f10*/  ISETP.GE.AND P2, PT, R92, R180, PT ;  /* 0x000000b45c00720c */ /* 0x000fe40003f46270 */
[----:B------:R-:W-:-:S02]  /*3f20*/  IADD3 R195, R207, 0x2000, RZ ;  /* 0x00002000cfc37810 */ /* 0x000fc40007ffe0ff */
[----:B------:R-:W-:Y:S01]  /*3f30*/  I2F R107, R106 ;  /* 0x0000006a006b7306 */ /* 0x000fe20000201400 */
[C---:B------:R-:W-:Y:S01]  /*3f40*/  HMMA.16816.F32 R76, R48.reuse, R78, RZ ;  /* 0x0000004e304c723c */ /* 0x040fe200000018ff */
[C---:B------:R-:W-:Y:S02]  /*3f50*/  IADD3 R194, R207.reuse, 0x2800, RZ ;  /* 0x00002800cfc27810 */ /* 0x040fe40007ffe0ff */
[C---:B------:R-:W-:Y:S02]  /*3f60*/  IADD3 R193, R207.reuse, 0x3000, RZ ;  /* 0x00003000cfc17810 */ /* 0x040fe40007ffe0ff */
[C---:B------:R-:W-:Y:S02]  /*3f70*/  IADD3 R192, R207.reuse, 0x3800, RZ ;  /* 0x00003800cfc07810 */ /* 0x040fe40007ffe0ff */
[----:B------:R-:W-:Y:S01]  /*3f80*/  I2F R103, R102 ;  /* 0x0000006600677306 */ /* 0x000fe20000201400 */
[----:B--2---:R-:W-:Y:S01]  /*3f90*/  HMMA.16816.F32 R52, R48, R36, RZ ;  /* 0x000000243034723c */ /* 0x004fe200000018ff */
[----:B------:R-:W-:-:S02]  /*3fa0*/  IADD3 R191, R207, 0x4000, RZ ;  /* 0x00004000cfbf7810 */ /* 0x000fc40007ffe0ff */
[C---:B------:R-:W-:Y:S02]  /*3fb0*/  IADD3 R190, R207.reuse, 0x4800, RZ ;  /* 0x00004800cfbe7810 */ /* 0x040fe40007ffe0ff */
[C---:B------:R-:W-:Y:S02]  /*3fc0*/  IADD3 R189, R207.reuse, 0x5000, RZ ;  /* 0x00005000cfbd7810 */ /* 0x040fe40007ffe0ff */
[----:B------:R-:W-:Y:S01]  /*3fd0*/  I2F R105, R104 ;  /* 0x0000006800697306 */ /* 0x000fe20000201400 */
[----:B------:R-:W-:Y:S01]  /*3fe0*/  HMMA.16816.F32 R48, R48, R38, RZ ;  /* 0x000000263030723c */ /* 0x000fe200000018ff */
[----:B------:R-:W1:Y:S01]  /*3ff0*/  LDSM.16.M88.4 R36, [R203+0x6800] ;  /* 0x00680000cb24783b */ /* 0x000e620000000200 */
[----:B------:R-:W-:-:S05]  /*4000*/  IADD3 R188, R207, 0x5800, RZ ;  /* 0x00005800cfbc7810 */ /* 0x000fca0007ffe0ff */
[----:B------:R-:W-:Y:S01]  /*4010*/  I2F R111, R110 ;  /* 0x0000006e006f7306 */ /* 0x000fe20000201400 */
[C---:B----4-:R-:W-:Y:S07]  /*4020*/  HMMA.16816.F32 R24, R60.reuse, R32, R24 ;  /* 0x000000203c18723c */ /* 0x050fee0000001818 */
[----:B------:R-:W-:Y:S01]  /*4030*/  I2F R117, R116 ;  /* 0x0000007400757306 */ /* 0x000fe20000201400 */
[C---:B------:R-:W-:Y:S01]  /*4040*/  HMMA.16816.F32 R20, R60.reuse, R34, R20 ;  /* 0x000000223c14723c */ /* 0x040fe20000001814 */
[----:B------:R-:W2:Y:S06]  /*4050*/  LDSM.16.M88.4 R32, [R203+0x7000] ;  /* 0x00700000cb20783b */ /* 0x000eac0000000200 */
[----:B------:R-:W-:Y:S01]  /*4060*/  I2F R109, R108 ;  /* 0x0000006c006d7306 */ /* 0x000fe20000201400 */
[C---:B------:R-:W-:Y:S07]  /*4070*/  HMMA.16816.F32 R16, R60.reuse, R28, R16 ;  /* 0x0000001c3c10723c */ /* 0x040fee0000001810 */
[----:B------:R-:W-:Y:S01]  /*4080*/  I2F R113, R112 ;  /* 0x0000007000717306 */ /* 0x000fe20000201400 */
[C---:B------:R-:W-:Y:S01]  /*4090*/  HMMA.16816.F32 R12, R60.reuse, R30, R12 ;  /* 0x0000001e3c0c723c */ /* 0x040fe2000000180c */
[----:B------:R-:W3:Y:S06]  /*40a0*/  LDSM.16.M88.4 R28, [R203+0x7800] ;  /* 0x00780000cb1c783b */ /* 0x000eec0000000200 */
[----:B------:R-:W-:Y:S01]  /*40b0*/  I2F R115, R114 ;  /* 0x0000007200737306 */ /* 0x000fe20000201400 */
[C---:B------:R-:W-:Y:S08]  /*40c0*/  HMMA.16816.F32 R8, R60.reuse, R64, R8 ;  /* 0x000000403c08723c */ /* 0x040ff00000001808 */
[C---:B------:R-:W-:Y:S01]  /*40d0*/  HMMA.16816.F32 R76, R60.reuse, R66, R76 ;  /* 0x000000423c4c723c */ /* 0x040fe2000000184c */
[----:B------:R-:W4:Y:S07]  /*40e0*/  LDSM.16.M88.4 R64, [R196+0x800] ;  /* 0x00080000c440783b */ /* 0x000f2e0000000200 */
[C---:B------:R-:W-:Y:S08]  /*40f0*/  HMMA.16816.F32 R52, R60.reuse, R56, R52 ;  /* 0x000000383c34723c */ /* 0x040ff00000001834 */
[----:B------:R-:W-:Y:S01]  /*4100*/  HMMA.16816.F32 R48, R60, R58, R48 ;  /* 0x0000003a3c30723c */ /* 0x000fe20000001830 */
[----:B------:R-:W-:Y:S04]  /*4110*/  LDSM.16.M88.4 R56, [R210+0x2000] ;  /* 0x00200000d238783b */ /* 0x000fe80000000200 */
[----:B------:R-:W-:Y:S03]  /*4120*/  LDSM.16.M88.4 R60, [R209+0x9800] ;  /* 0x00980000d13c783b */ /* 0x000fe60000000200 */
[C---:B-----5:R-:W-:Y:S08]  /*4130*/  HMMA.16816.F32 R24, R44.reuse, R40, R24 ;  /* 0x000000282c18723c */ /* 0x060ff00000001818 */
        /* <DEDUP_REMOVED lines=136> */
[----:B------:R-:W-:Y:S01]  /*49c0*/  MUFU.TANH R45, R45 ;  /* 0x0000002d002d7308 */ /* 0x000fe20000002400 */
[----:B---3--:R-:W-:-:S05]  /*49d0*/  FFMA.FTZ R9, R0, R97, R46 ;  /* 0x0000006100097223 */ /* 0x008fca000001002e */
[----:B-1----:R-:W-:Y:S01]  /*49e0*/  HMMA.16816.F32 R72, R28, R22, R72 ;  /* 0x000000161c48723c */ /* 0x002fe20000001848 */
[----:B------:R-:W-:Y:S01]  /*49f0*/  FMUL.FTZ R12, R12, c[0x0][0x2ec] ;  /* 0x0000bb000c0c7a20 */ /* 0x000fe20000410000 */
[----:B----4-:R-:W1:Y:S01]  /*4a00*/  LDSM.16.M88.4 R16, [R196+0x5800] ;  /* 0x00580000c410783b */ /* 0x010e620000000200 */
[----:B------:R-:W-:Y:S01]  /*4a10*/  FMUL.FTZ R8, R13, c[0x0][0x2ec] ;  /* 0x0000bb000d087a20 */ /* 0x000fe20000410000 */
[----:B------:R-:W3:Y:S01]  /*4a20*/  MUFU.TANH R35, R35 ;  /* 0x0000002300237308 */ /* 0x000ee20000002400 */
[----:B------:R-:W-:Y:S01]  /*4a30*/  FMUL.FTZ R13, R14, c[0x0][0x2ec] ;  /* 0x0000bb000e0d7a20 */ /* 0x000fe20000410000 */
[----:B------:R-:W-:-:S04]  /*4a40*/  DEPBAR.LE SB0, 0x0 ;  /* 0x000080000000791a */ /* 0x000fc80000000000 */
[----:B--2---:R-:W-:Y:S01]  /*4a50*/  HMMA.16816.F32 R60, R52, R24, R60 ;  /* 0x00000018343c723c */ /* 0x004fe2000000183c */
[----:B------:R-:W-:Y:S01]  /*4a60*/  FMUL.FTZ R15, R15, c[0x0][0x2ec] ;  /* 0x0000bb000f0f7a20 */ /* 0x000fe20000410000 */
[----:B------:R-:W2:Y:S01]  /*4a70*/  MUFU.TANH R24, R12 ;  /* 0x0000000c00187308 */ /* 0x000ea20000002400 */
[----:B------:R-:W-:Y:S01]  /*4a80*/  FSEL R23, R44, -INF , !P6 ;  /* 0xff8000002c177808 */ /* 0x000fe20007000000 */
[----:B------:R-:W-:Y:S01]  /*4a90*/  FFMA.FTZ R22, R0, R93, R33 ;  /* 0x0000005d00167223 */ /* 0x000fe20000010021 */
[----:B------:R-:W-:-:S03]  /*4aa0*/  ISETP.GE.AND P6, PT, R98, R181, PT ;  /* 0x000000b56200720c */ /* 0x000fc60003fc6270 */
[----:B------:R-:W-:Y:S01]  /*4ab0*/  HMMA.16816.F32 R64, R28, R20, R64 ;  /* 0x000000141c40723c */ /* 0x000fe20000001840 */
[----:B------:R-:W-:Y:S01]  /*4ac0*/  FSEL R22, R22, -INF , !P2 ;  /* 0xff80000016167808 */ /* 0x000fe20005000000 */
[----:B------:R-:W4:Y:S01]  /*4ad0*/  MUFU.TANH R13, R13 ;  /* 0x0000000d000d7308 */ /* 0x000f220000002400 */
[----:B---3--:R-:W-:Y:S01]  /*4ae0*/  FFMA.FTZ R14, R0, R99, R35 ;  /* 0x00000063000e7223 */ /* 0x008fe20000010023 */
[----:B------:R-:W-:-:S03]  /*4af0*/  ISETP.GE.AND P2, PT, R98, R180, PT ;  /* 0x000000b46200720c */ /* 0x000fc60003f46270 */
[CC--:B------:R-:W-:Y:S01]  /*4b00*/  FFMA.FTZ R29, R0.reuse, R95.reuse, R32 ;  /* 0x0000005f001d7223 */ /* 0x0c0fe20000010020 */
[C---:B------:R-:W-:Y:S01]  /*4b10*/  HMMA.16816.F32 R76, R52.reuse, R26, R76 ;  /* 0x0000001a344c723c */ /* 0x040fe2000000184c */
[C---:B------:R-:W-:Y:S01]  /*4b20*/  FFMA.FTZ R20, R0.reuse, R95, R45 ;  /* 0x0000005f00147223 */ /* 0x040fe2000001002d */
[----:B------:R-:W3:Y:S01]  /*4b30*/  MUFU.TANH R8, R8 ;  /* 0x0000000800087308 */ /* 0x000ee20000002400 */
[C---:B--2---:R-:W-:Y:S01]  /*4b40*/  FFMA.FTZ R24, R0.reuse, R101, R24 ;  /* 0x0000006500187223 */ /* 0x044fe20000010018 */
[----:B------:R-:W-:Y:S01]  /*4b50*/  FSEL R29, R29, -INF , !P5 ;  /* 0xff8000001d1d7808 */ /* 0x000fe20006800000 */
[----:B------:R-:W-:Y:S01]  /*4b60*/  FFMA.FTZ R12, R0, R97, R34 ;  /* 0x00000061000c7223 */ /* 0x000fe20000010022 */
[----:B------:R-:W-:Y:S02]  /*4b70*/  ISETP.GE.AND P5, PT, R100, R181, PT ;  /* 0x000000b56400720c */ /* 0x000fe40003fa6270 */
[----:B------:R-:W-:Y:S01]  /*4b80*/  FMUL.FTZ R21, R61, c[0x0][0x2ec] ;  /* 0x0000bb003d157a20 */ /* 0x000fe20000410000 */
[----:B------:R-:W-:Y:S01]  /*4b90*/  FSEL R20, R20, -INF , !P3 ;  /* 0xff80000014147808 */ /* 0x000fe20005800000 */
[----:B------:R-:W-:Y:S01]  /*4ba0*/  FMUL.FTZ R26, R60, c[0x0][0x2ec] ;  /* 0x0000bb003c1a7a20 */ /* 0x000fe20000410000 */
[----:B------:R2:W-:Y:S01]  /*4bb0*/  MUFU.TANH R25, R15 ;  /* 0x0000000f00197308 */ /* 0x0005e20000002400 */
[----:B------:R-:W-:Y:S01]  /*4bc0*/  FMUL.FTZ R36, R63, c[0x0][0x2ec] ;  /* 0x0000bb003f247a20 */ /* 0x000fe20000410000 */
[----:B------:R-:W-:Y:S01]  /*4bd0*/  ISETP.GE.AND P3, PT, R100, R180, PT ;  /* 0x000000b46400720c */ /* 0x000fe20003f66270 */
[----:B------:R-:W-:Y:S01]  /*4be0*/  FMUL.FTZ R27, R62, c[0x0][0x2ec] ;  /* 0x0000bb003e1b7a20 */ /* 0x000fe20000410000 */
[----:B------:R-:W-:Y:S01]  /*4bf0*/  FSEL R14, R14, -INF , !P2 ;  /* 0xff8000000e0e7808 */ /* 0x000fe20005000000 */
[----:B-1----:R-:W-:Y:S01]  /*4c00*/  HMMA.16816.F32 R72, R52, R18, R72 ;  /* 0x000000123448723c */ /* 0x002fe20000001848 */
[----:B----4-:R-:W-:Y:S01]  /*4c10*/  FFMA.FTZ R10, R0, R101, R13 ;  /* 0x00000065000a7223 */ /* 0x010fe2000001000d */
[----:B------:R-:W-:Y:S01]  /*4c20*/  FSEL R13, R24, -INF , !P5 ;  /* 0xff800000180d7808 */ /* 0x000fe20006800000 */
[----:B------:R-:W1:Y:S01]  /*4c30*/  MUFU.TANH R21, R21 ;  /* 0x0000001500157308 */ /* 0x000e620000002400 */
[----:B---3--:R-:W-:Y:S01]  /*4c40*/  FFMA.FTZ R8, R0, R103, R8 ;  /* 0x0000006700087223 */ /* 0x008fe20000010008 */
[----:B------:R-:W-:-:S02]  /*4c50*/  ISETP.GE.AND P5, PT, R106, R181, PT ;  /* 0x000000b56a00720c */ /* 0x000fc40003fa6270 */
[----:B------:R-:W-:Y:S01]  /*4c60*/  FSEL R10, R10, -INF , !P3 ;  /* 0xff8000000a0a7808 */ /* 0x000fe20005800000 */
[----:B------:R-:W-:Y:S01]  /*4c70*/  HMMA.16816.F32 R64, R52, R16, R64 ;  /* 0x000000103440723c */ /* 0x000fe20000001840 */
[----:B------:R-:W-:Y:S01]  /*4c80*/  FMUL.FTZ R77, R77, c[0x0][0x2ec] ;  /* 0x0000bb004d4d7a20 */ /* 0x000fe20000410000 */
[-C--:B------:R-:W-:Y:S01]  /*4c90*/  ISETP.GE.AND P3, PT, R106, R180.reuse, PT ;  /* 0x000000b46a00720c */ /* 0x080fe20003f66270 */
[----:B------:R-:W3:Y:S01]  /*4ca0*/  MUFU.TANH R26, R26 ;  /* 0x0000001a001a7308 */ /* 0x000ee20000002400 */
[----:B--2---:R-:W-:Y:S01]  /*4cb0*/  FFMA.FTZ R15, R0, R99, R47 ;  /* 0x00000063000f7223 */ /* 0x004fe2000001002f */
[-C--:B------:R-:W-:Y:S01]  /*4cc0*/  ISETP.GE.AND P2, PT, R104, R180.reuse, PT ;  /* 0x000000b46800720c */ /* 0x080fe20003f46270 */
[----:B------:R-:W-:Y:S01]  /*4cd0*/  FMUL.FTZ R37, R76, c[0x0][0x2ec] ;  /* 0x0000bb004c257a20 */ /* 0x000fe20000410000 */
[----:B------:R-:W-:Y:S01]  /*4ce0*/  FSEL R17, R120, -INF , !P4 ;  /* 0xff80000078117808 */ /* 0x000fe20006000000 */
[----:B------:R-:W-:Y:S01]  /*4cf0*/  FFMA.FTZ R16, R0, R87, R50 ;  /* 0x0000005700107223 */ /* 0x000fe20000010032 */
[----:B------:R-:W-:Y:S01]  /*4d00*/  ISETP.GE.AND P4, PT, R96, R181, PT ;  /* 0x000000b56000720c */ /* 0x000fe20003f86270 */
[----:B------:R-:W-:Y:S01]  /*4d10*/  FMUL.FTZ R30, R78, c[0x0][0x2ec] ;  /* 0x0000bb004e1e7a20 */ /* 0x000fe20000410000 */
[----:B------:R-:W2:Y:S01]  /*4d20*/  MUFU.TANH R28, R77 ;  /* 0x0000004d001c7308 */ /* 0x000ea20000002400 */
[----:B-1----:R-:W-:Y:S01]  /*4d30*/  FFMA.FTZ R165, R0, R107, R21 ;  /* 0x0000006b00a57223 */ /* 0x002fe20000010015 */
[----:B------:R-:W-:Y:S01]  /*4d40*/  FSEL R16, R16, -INF , !P1 ;  /* 0xff80000010107808 */ /* 0x000fe20004800000 */
[----:B------:R-:W-:Y:S01]  /*4d50*/  FMUL.FTZ R31, R79, c[0x0][0x2ec] ;  /* 0x0000bb004f1f7a20 */ /* 0x000fe20000410000 */
[-C--:B------:R-:W-:Y:S01]  /*4d60*/  ISETP.GE.AND P1, PT, R96, R180.reuse, PT ;  /* 0x000000b46000720c */ /* 0x080fe20003f26270 */
[----:B------:R-:W-:Y:S01]  /*4d70*/  FMUL.FTZ R72, R72, c[0x0][0x2ec] ;  /* 0x0000bb0048487a20 */ /* 0x000fe20000410000 */
[----:B------:R-:W-:Y:S01]  /*4d80*/  FSEL R9, R9, -INF , !P4 ;  /* 0xff80000009097808 */ /* 0x000fe20006000000 */
[C---:B------:R-:W-:Y:S01]  /*4d90*/  FFMA.FTZ R25, R0.reuse, R103, R25 ;  /* 0x0000006700197223 */ /* 0x040fe20000010019 */
[----:B------:R-:W1:Y:S01]  /*4da0*/  MUFU.TANH R36, R36 ;  /* 0x0000002400247308 */ /* 0x000e620000002400 */
[----:B------:R-:W-:Y:S01]  /*4db0*/  FSEL R15, R15, -INF , !P6 ;  /* 0xff8000000f0f7808 */ /* 0x000fe20007000000 */
[----:B---3--:R-:W-:Y:S01]  /*4dc0*/  FFMA.FTZ R26, R0, R105, R26 ;  /* 0x00000069001a7223 */ /* 0x008fe2000001001a */
[-C--:B------:R-:W-:Y:S01]  /*4dd0*/  ISETP.GE.AND P4, PT, R102, R181.reuse, PT ;  /* 0x000000b56600720c */ /* 0x080fe20003f86270 */
[----:B------:R-:W-:Y:S01]  /*4de0*/  FMUL.FTZ R74, R74, c[0x0][0x2ec] ;  /* 0x0000bb004a4a7a20 */ /* 0x000fe20000410000 */
[----:B------:R-:W-:Y:S01]  /*4df0*/  FSEL R12, R12, -INF , !P1 ;  /* 0xff8000000c0c7808 */ /* 0x000fe20004800000 */
[----:B------:R-:W-:Y:S01]  /*4e00*/  FMUL.FTZ R24, R66, c[0x0][0x2ec] ;  /* 0x0000bb0042187a20 */ /* 0x000fe20000410000 */
[----:B------:R-:W-:Y:S01]  /*4e10*/  ISETP.GE.AND P6, PT, R104, R181, PT ;  /* 0x000000b56800720c */ /* 0x000fe20003fc6270 */
[----:B------:R-:W3:Y:S01]  /*4e20*/  MUFU.TANH R21, R72 ;  /* 0x0000004800157308 */ /* 0x000ee20000002400 */
[----:B------:R-:W-:Y:S01]  /*4e30*/  FMUL.FTZ R64, R64, c[0x0][0x2ec] ;  /* 0x0000bb0040407a20 */ /* 0x000fe20000410000 */
[----:B------:R-:W-:Y:S01]  /*4e40*/  ISETP.GE.AND P1, PT, R102, R180, PT ;  /* 0x000000b46600720c */ /* 0x000fe20003f26270 */
[----:B------:R-:W-:Y:S01]  /*4e50*/  FMUL.FTZ R19, R65, c[0x0][0x2ec] ;  /* 0x0000bb0041137a20 */ /* 0x000fe20000410000 */
[----:B------:R-:W-:Y:S01]  /*4e60*/  FSEL R11, R8, -INF , !P4 ;  /* 0xff800000080b7808 */ /* 0x000fe20006000000 */
[----:B------:R-:W-:Y:S01]  /*4e70*/  FMUL.FTZ R67, R67, c[0x0][0x2ec] ;  /* 0x0000bb0043437a20 */ /* 0x000fe20000410000 */
[----:B------:R-:W-:Y:S01]  /*4e80*/  FSEL R171, R26, -INF , !P6 ;  /* 0xff8000001aab7808 */ /* 0x000fe20007000000 */
[----:B------:R-:W-:Y:S01]  /*4e90*/  FMUL.FTZ R26, R73, c[0x0][0x2ec] ;  /* 0x0000bb00491a7a20 */ /* 0x000fe20000410000 */
[----:B------:R-:W4:Y:S01]  /*4ea0*/  MUFU.TANH R27, R27 ;  /* 0x0000001b001b7308 */ /* 0x000f220000002400 */
[----:B------:R-:W-:Y:S01]  /*4eb0*/  FSEL R8, R25, -INF , !P1 ;  /* 0xff80000019087808 */ /* 0x000fe20004800000 */
[----:B--2---:R-:W-:Y:S01]  /*4ec0*/  FFMA.FTZ R28, R0, R111, R28 ;  /* 0x0000006f001c7223 */ /* 0x004fe2000001001c */
[-C--:B------:R-:W-:Y:S01]  /*4ed0*/  ISETP.GE.AND P6, PT, R110, R181.reuse, PT ;  /* 0x000000b56e00720c */ /* 0x080fe20003fc6270 */
[----:B------:R-:W-:Y:S01]  /*4ee0*/  FMUL.FTZ R75, R75, c[0x0][0x2ec] ;  /* 0x0000bb004b4b7a20 */ /* 0x000fe20000410000 */
[----:B------:R-:W-:Y:S01]  /*4ef0*/  ISETP.GE.AND P4, PT, R108, R181, PT ;  /* 0x000000b56c00720c */ /* 0x000fe20003f86270 */
[----:B-1----:R-:W-:Y:S01]  /*4f00*/  FFMA.FTZ R36, R0, R107, R36 ;  /* 0x0000006b00247223 */ /* 0x002fe20000010024 */
[----:B------:R-:W-:Y:S01]  /*4f10*/  FSEL R169, R28, -INF , !P6 ;  /* 0xff8000001ca97808 */ /* 0x000fe20007000000 */
[----:B------:R-:W1:Y:S01]  /*4f20*/  MUFU.TANH R37, R37 ;  /* 0x0000002500257308 */ /* 0x000e620000002400 */
[----:B---3--:R-:W-:Y:S01]  /*4f30*/  FFMA.FTZ R21, R0, R117, R21 ;  /* 0x0000007500157223 */ /* 0x008fe20000010015 */
[----:B------:R-:W-:-:S02]  /*4f40*/  ISETP.GE.AND P6, PT, R116, R181, PT ;  /* 0x000000b57400720c */ /* 0x000fc40003fc6270 */
[----:B------:R-:W-:Y:S02]  /*4f50*/  ISETP.GE.AND P1, PT, R108, R180, PT ;  /* 0x000000b46c00720c */ /* 0x000fe40003f26270 */
[----:B------:R-:W-:Y:S02]  /*4f60*/  FSEL R143, R21, -INF , !P6 ;  /* 0xff800000158f7808 */ /* 0x000fe40007000000 */
[----:B------:R-:W2:Y:S01]  /*4f70*/  MUFU.TANH R30, R30 ;  /* 0x0000001e001e7308 */ /* 0x000ea20000002400 */
[----:B----4-:R-:W-:Y:S01]  /*4f80*/  FFMA.FTZ R27, R0, R105, R27 ;  /* 0x00000069001b7223 */ /* 0x010fe2000001001b */
[----:B------:R-:W-:Y:S02]  /*4f90*/  ISETP.GT.AND P6, PT, R217, R212, PT ;  /* 0x000000d4d900720c */ /* 0x000fe40003fc4270 */
[----:B------:R-:W-:Y:S02]  /*4fa0*/  FSEL R165, R165, -INF , !P5 ;  /* 0xff800000a5a57808 */ /* 0x000fe40006800000 */
[----:B------:R-:W-:-:S02]  /*4fb0*/  FSEL R178, R36, -INF , !P3 ;  /* 0xff80000024b27808 */ /* 0x000fc40005800000 */
[----:B------:R-:W3:Y:S01]  /*4fc0*/  MUFU.TANH R18, R64 ;  /* 0x0000004000127308 */ /* 0x000ee20000002400 */
[----:B-1----:R-:W-:Y:S01]  /*4fd0*/  FFMA.FTZ R37, R0, R109, R37 ;  /* 0x0000006d00257223 */ /* 0x002fe20000010025 */
[C---:B------:R-:W-:Y:S02]  /*4fe0*/  ISETP.GE.AND P5, PT, R112.reuse, R181, PT ;  /* 0x000000b57000720c */ /* 0x040fe40003fa6270 */
[----:B------:R-:W-:Y:S02]  /*4ff0*/  ISETP.GE.AND P3, PT, R112, R180, PT ;  /* 0x000000b47000720c */ /* 0x000fe40003f66270 */
[----:B------:R-:W-:Y:S02]  /*5000*/  FSEL R168, R27, -INF , !P2 ;  /* 0xff8000001ba87808 */ /* 0x000fe40005000000 */
[----:B------:R-:W1:Y:S01]  /*5010*/  MUFU.TANH R24, R24 ;  /* 0x0000001800187308 */ /* 0x000e620000002400 */
[----:B--2---:R-:W-:Y:S01]  /*5020*/  FFMA.FTZ R30, R0, R109, R30 ;  /* 0x0000006d001e7223 */ /* 0x004fe2000001001e */
[----:B------:R-:W-:-:S02]  /*5030*/  FSEL R163, R37, -INF , !P4 ;  /* 0xff80000025a37808 */ /* 0x000fc40006000000 */
[-C--:B------:R-:W-:Y:S02]  /*5040*/  ISETP.GE.AND P2, PT, R110, R180.reuse, PT ;  /* 0x000000b46e00720c */ /* 0x080fe40003f46270 */
[----:B------:R-:W-:Y:S02]  /*5050*/  FSEL R176, R30, -INF , !P1 ;  /* 0xff8000001eb07808 */ /* 0x000fe40004800000 */
[----:B------:R-:W2:Y:S01]  /*5060*/  MUFU.TANH R31, R31 ;  /* 0x0000001f001f7308 */ /* 0x000ea20000002400 */
[----:B---3--:R-:W-:Y:S01]  /*5070*/  FFMA.FTZ R18, R0, R113, R18 ;  /* 0x0000007100127223 */ /* 0x008fe20000010012 */
[C---:B------:R-:W-:Y:S02]  /*5080*/  ISETP.GE.AND P4, PT, R114.reuse, R181, PT ;  /* 0x000000b57200720c */ /* 0x040fe40003f86270 */
[----:B------:R-:W-:Y:S02]  /*5090*/  ISETP.GE.AND P1, PT, R114, R180, PT ;  /* 0x000000b47200720c */ /* 0x000fe40003f26270 */
[----:B------:R-:W-:Y:S01]  /*50a0*/  FSEL R175, R18, -INF , !P5 ;  /* 0xff80000012af7808 */ /* 0x000fe20006800000 */
[C---:B------:R-:W-:Y:S01]  /*50b0*/  FFMA.FTZ R18, R0.reuse, R85, R118 ;  /* 0x0000005500127223 */ /* 0x040fe20000010076 */
[----:B------:R-:W3:Y:S01]  /*50c0*/  MUFU.TANH R19, R19 ;  /* 0x0000001300137308 */ /* 0x000ee20000002400 */
[----:B-1----:R-:W-:Y:S01]  /*50d0*/  FFMA.FTZ R24, R0, R113, R24 ;  /* 0x0000007100187223 */ /* 0x002fe20000010018 */
[----:B------:R-:W-:-:S04]  /*50e0*/  ISETP.GE.AND P5, PT, R4, R181, PT ;  /* 0x000000b50400720c */ /* 0x000fc80003fa6270 */
[----:B------:R-:W-:Y:S02]  /*50f0*/  FSEL R170, R24, -INF , !P3 ;  /* 0xff80000018aa7808 */ /* 0x000fe40005800000 */
[----:B------:R-:W1:Y:S01]  /*5100*/  MUFU.TANH R25, R67 ;  /* 0x0000004300197308 */ /* 0x000e620000002400 */
[----:B--2---:R-:W-:Y:S01]  /*5110*/  FFMA.FTZ R31, R0, R111, R31 ;  /* 0x0000006f001f7223 */ /* 0x004fe2000001001f */
[-C--:B------:R-:W-:Y:S02]  /*5120*/  ISETP.GE.AND P3, PT, R4, R180.reuse, PT ;  /* 0x000000b40400720c */ /* 0x080fe40003f66270 */
[----:B------:R-:W-:Y:S02]  /*5130*/  FSEL R18, R18, -INF , !P5 ;  /* 0xff80000012127808 */ /* 0x000fe40006800000 */
[----:B------:R-:W-:Y:S02]  /*5140*/  FSEL R174, R31, -INF , !P2 ;  /* 0xff8000001fae7808 */ /* 0x000fe40005000000 */
[----:B------:R-:W2:Y:S01]  /*5150*/  MUFU.TANH R119, R119 ;  /* 0x0000007700777308 */ /* 0x000ea20000002400 */
[----:B---3--:R-:W-:Y:S01]  /*5160*/  FFMA.FTZ R19, R0, R115, R19 ;  /* 0x0000007300137223 */ /* 0x008fe20000010013 */
[----:B------:R-:W-:Y:S01]  /*5170*/  BAR.SYNC.DEFER_BLOCKING 0x0 ;  /* 0x0000000000007b1d */ /* 0x000fe20000010000 */
[----:B------:R-:W-:-:S03]  /*5180*/  ISETP.GE.AND P2, PT, R116, R180, PT ;  /* 0x000000b47400720c */ /* 0x000fc60003f46270 */
        /* <DEDUP_REMOVED lines=48> */
[----:B------:R-:W-:-:S07]  /*5490*/  ISETP.NE.AND P2, PT, RZ, c[0x0][0x2d0], PT ;  /* 0x0000b400ff007a0c */ /* 0x000fce0003f45270 */
[----:B------:R-:W-:Y:S02]  /*54a0*/  @P5 IADD3 R27, R27, 0x1, RZ ;  /* 0x000000011b1b5810 */ /* 0x000fe40007ffe0ff */
[----:B------:R-:W-:Y:S02]  /*54b0*/  @P4 IADD3 R25, R25, 0x1, RZ ;  /* 0x0000000119194810 */ /* 0x000fe40007ffe0ff */
[----:B------:R-:W-:-:S03]  /*54c0*/  @!P3 IADD3 R27, -R27, RZ, RZ ;  /* 0x000000ff1b1bb210 */ /* 0x000fc60007ffe1ff */
[----:B------:R-:W-:Y:S01]  /*54d0*/  @!P1 IMAD.MOV R25, RZ, RZ, -R25 ;  /* 0x000000ffff199224 */ /* 0x000fe200078e0a19 */
[----:B------:R-:W-:-:S04]  /*54e0*/  SEL R7, R6, R27, !P2 ;  /* 0x0000001b06077207 */ /* 0x000fc80005000000 */
[----:B------:R-:W-:Y:S01]  /*54f0*/  SEL R6, R6, R25, !P2 ;  /* 0x0000001906067207 */ /* 0x000fe20005000000 */
[----:B------:R-:W-:-:S04]  /*5500*/  IMAD.WIDE R24, R7, 0x4, R220 ;  /* 0x0000000407187825 */ /* 0x000fc800078e02dc */
[----:B------:R-:W-:Y:S02]  /*5510*/  IMAD.WIDE R30, R6, 0x4, R220 ;  /* 0x00000004061e7825 */ /* 0x000fe400078e02dc */
[----:B------:R-:W2:Y:S04]  /*5520*/  LDG.E R24, [R24.64] ;  /* 0x0000000618187981 */ /* 0x000ea8000c1e1900 */
[----:B------:R-:W2:Y:S01]  /*5530*/  LDG.E R21, [R30.64] ;  /* 0x000000061e157981 */ /* 0x000ea2000c1e1900 */
[----:B------:R-:W-:Y:S01]  /*5540*/  MOV R19, c[0x0][0x2d0] ;  /* 0x0000b40000137a02 */ /* 0x000fe20000000f00 */
[----:B------:R-:W-:-:S04]  /*5550*/  IMAD.IADD R6, R7, 0x1, -R6 ;  /* 0x0000000107067824 */ /* 0x000fc800078e0a06 */
[----:B------:R-:W-:-:S04]  /*5560*/  IMAD R19, R6, R19, -0x40 ;  /* 0xffffffc006137424 */ /* 0x000fc800078e0213 */
[----:B------:R-:W-:Y:S01]  /*5570*/  IMAD.WIDE.U32 R26, R19, c[0x0][0x198], RZ ;  /* 0x00006600131a7a25 */ /* 0x000fe200078e00ff */
[----:B------:R-:W-:-:S05]  /*5580*/  SHF.R.S32.HI R6, RZ, 0x1f, R19 ;  /* 0x0000001fff067819 */ /* 0x000fca0000011413 */
[----:B------:R-:W-:-:S04]  /*5590*/  IMAD R6, R6, c[0x0][0x198], RZ ;  /* 0x0000660006067a24 */ /* 0x000fc800078e02ff */
[----:B------:R-:W-:-:S04]  /*55a0*/  IMAD R6, R19, c[0x0][0x19c], R6 ;  /* 0x0000670013067a24 */ /* 0x000fc800078e0206 */
[----:B------:R-:W-:Y:S02]  /*55b0*/  IMAD.IADD R27, R27, 0x1, R6 ;  /* 0x000000011b1b7824 */ /* 0x000fe400078e0206 */
[----:B--2---:R-:W-:-:S05]  /*55c0*/  IMAD.IADD R21, R21, 0x1, -R24 ;  /* 0x0000000115157824 */ /* 0x004fca00078e0a18 */
[----:B------:R-:W-:-:S05]  /*55d0*/  SHF.R.S32.HI R7, RZ, 0x1f, R21 ;  /* 0x0000001fff077819 */ /* 0x000fca0000011415 */
[----:B------:R-:W-:Y:S02]  /*55e0*/  IMAD R24, R7, c[0x0][0x180], RZ ;  /* 0x0000600007187a24 */ /* 0x000fe400078e02ff */
[----:B------:R-:W-:-:S04]  /*55f0*/  IMAD.WIDE.U32 R6, R21, c[0x0][0x180], R26 ;  /* 0x0000600015067a25 */ /* 0x000fc800078e001a */
[----:B------:R-:W-:-:S05]  /*5600*/  IMAD R24, R21, c[0x0][0x184], R24 ;  /* 0x0000610015187a24 */ /* 0x000fca00078e0218 */
[----:B------:R-:W-:Y:S01]  /*5610*/  IADD3 R7, R7, R24, RZ ;  /* 0x0000001807077210 */ /* 0x000fe20007ffe0ff */
[----:B------:R-:W-:Y:S05]  /*5620*/  BRA `(.L_x_3225) ;  /* 0x0000002000007947 */ /* 0x000fea0003800000 */
.L_x_3224:
[----:B------:R-:W-:-:S04]  /*5630*/  LEA R6, -R7, RZ, 0x6 ;  /* 0x000000ff07067211 */ /* 0x000fc800078e31ff */
[----:B------:R-:W-:Y:S02]  /*5640*/  SHF.R.S32.HI R7, RZ, 0x1f, R6 ;  /* 0x0000001fff077819 */ /* 0x000fe40000011406 */
.L_x_3225:
        /* <DEDUP_REMOVED lines=119> */
.L_x_3227:
[----:B------:R-:W-:Y:S05]  /*5dc0*/  BSYNC B0 ;  /* 0x0000000000007941 */ /* 0x000fea0003800000 */
.L_x_3226:
[----:B------:R-:W0:Y:S01]  /*5dd0*/  LDGDEPBAR ;  /* 0x00000000000079af */ /* 0x000e220000000000 */
[----:B------:R-:W-:-:S04]  /*5de0*/  IADD3 R135, P1, R6, R135, RZ ;  /* 0x0000008706877210 */ /* 0x000fc80007f3e0ff */
[----:B------:R-:W-:Y:S02]  /*5df0*/  IADD3.X R134, R7, R134, RZ, P1, !PT ;  /* 0x0000008607867210 */ /* 0x000fe40000ffe4ff */
.L_x_3223:
        /* <DEDUP_REMOVED lines=29> */
[----:B--2---:R-:W-:-:S02]  /*5fd0*/  FMNMX.FTZ R24, R166, R7, !PT ;  /* 0x00000007a6187209 */ /* 0x004fc40007810000 */
[----:B------:R-:W-:Y:S01]  /*5fe0*/  SHF.L.U32 R204, R2, 0x1, RZ ;  /* 0x0000000102cc7819 */ /* 0x000fe200000006ff */
[----:B------:R-:W2:Y:S03]  /*5ff0*/  SHFL.BFLY PT, R6, R19, 0x2, 0x1f ;  /* 0x0c401f0013067f89 */ /* 0x000ea600000e0000 */
[-C--:B------:R-:W-:Y:S01]  /*6000*/  LEA R201, R3, R204.reuse, 0x1 ;  /* 0x000000cc03c97211 */ /* 0x080fe200078e08ff */
[----:B------:R-:W3:Y:S01]  /*6010*/  SHFL.BFLY PT, R7, R24, 0x2, 0x1f ;  /* 0x0c401f0018077f89 */ /* 0x000ee200000e0000 */
[----:B------:R-:W-:-:S03]  /*6020*/  LEA R202, R5, R204, 0x1 ;  /* 0x000000cc05ca7211 */ /* 0x000fc600078e08ff */
[----:B-1----:R-:W-:Y:S01]  /*6030*/  LDSM.16.MT88.4 R40, [R204+0xe000] ;  /* 0x00e00000cc28783b */ /* 0x002fe20000004200 */
[----:B------:R-:W-:-:S03]  /*6040*/  LEA R200, R3, R202, 0x1 ;  /* 0x000000ca03c87211 */ /* 0x000fc600078e08ff */
        /* <DEDUP_REMOVED lines=106> */
[C---:B-----5:R-:W-:Y:S02]  /*66f0*/  HMMA.16816.F32 R44, R96.reuse, R48, RZ ;  /* 0x00000030602c723c */ /* 0x060fe400000018ff */
        /* <DEDUP_REMOVED lines=42> */
[C---:B------:R-:W-:Y:S08]  /*69a0*/  HMMA.16816.F32 R128, R4.reuse, R20, R128 ;  /* 0x000000140480723c */ /* 0x040ff00000001880 */
        /* <DEDUP_REMOVED lines=23> */
[C---:B-1----:R-:W-:Y:S08]  /*6b20*/  HMMA.16816.F32 R68, R4.reuse, R20, R68 ;  /* 0x000000140444723c */ /* 0x042ff00000001844 */
[----:B------:R-:W-:Y:S01]  /*6b30*/  HMMA.16816.F32 R72, R4, R22, R72 ;  /* 0x000000160448723c */ /* 0x000fe20000001848 */
[----:B------:R-:W-:Y:S06]  /*6b40*/  LDSM.16.MT88.4 R20, [R204+0x11000] ;  /* 0x01100000cc14783b */ /* 0x000fec0000004200 */
[----:B------:R-:W-:-:S02]  /*6b50*/  F2FP.PACK_AB R4, R165, R162 ;  /* 0x000000a2a504723e */ /* 0x000fc400000000ff */
[C---:B-----5:R-:W-:Y:S01]  /*6b60*/  F2FP.PACK_AB R5, R169.reuse, R168 ;  /* 0x000000a8a905723e */ /* 0x060fe200000000ff */
[----:B------:R-:W-:Y:S01]  /*6b70*/  FADD.FTZ R168, R168, R151 ;  /* 0x00000097a8a87221 */ /* 0x000fe20000010000 */
[----:B------:R-:W-:Y:S02]  /*6b80*/  F2FP.PACK_AB R6, R164, R163 ;  /* 0x000000a3a406723e */ /* 0x000fe400000000ff */
[----:B------:R-:W-:Y:S01]  /*6b90*/  F2FP.PACK_AB R7, R174, R171 ;  /* 0x000000abae07723e */ /* 0x000fe200000000ff */
[----:B------:R-:W-:-:S04]  /*6ba0*/  FADD.FTZ R168, R169, R168 ;  /* 0x000000a8a9a87221 */ /* 0x000fc80000010000 */
[----:B------:R-:W-:Y:S02]  /*6bb0*/  FADD.FTZ R171, R171, R168 ;  /* 0x000000a8abab7221 */ /* 0x000fe40000010000 */
[----:B---3--:R-:W-:Y:S02]  /*6bc0*/  HMMA.16816.F32 R128, R4, R8, R128 ;  /* 0x000000080480723c */ /* 0x008fe40000001880 */
[----:B------:R-:W-:-:S06]  /*6bd0*/  FADD.FTZ R171, R174, R171 ;  /* 0x000000abaeab7221 */ /* 0x000fcc0000010000 */
[C---:B------:R-:W-:Y:S01]  /*6be0*/  HMMA.16816.F32 R124, R4.reuse, R10, R124 ;  /* 0x0000000a047c723c */ /* 0x040fe2000000187c */
[----:B------:R-:W1:Y:S07]  /*6bf0*/  LDSM.16.MT88.4 R8, [R201+0xf000] ;  /* 0x00f00000c908783b */ /* 0x000e6e0000004200 */
[C---:B----4-:R-:W-:Y:S08]  /*6c00*/  HMMA.16816.F32 R120, R4.reuse, R16, R120 ;  /* 0x000000100478723c */ /* 0x050ff00000001878 */
        /* <DEDUP_REMOVED lines=144> */
.L_x_3229:
[----:B------:R-:W-:-:S05]  /*7510*/  IMAD.MOV.U32 R8, RZ, RZ, c[0x0][0x1a0] ;  /* 0x00006800ff087624 */ /* 0x000fca00078e00ff */
[----:B------:R-:W-:-:S04]  /*7520*/  LEA R8, -R8, RZ, 0x6 ;  /* 0x000000ff08087211 */ /* 0x000fc800078e31ff */
[----:B------:R-:W-:Y:S02]  /*7530*/  SHF.R.S32.HI R5, RZ, 0x1f, R8 ;  /* 0x0000001fff057819 */ /* 0x000fe40000011408 */
.L_x_3230:
        /* <DEDUP_REMOVED lines=115> */
[----:B---3--:R-:W3:Y:S04]  /*7c70*/  LDSM.16.M88.4 R8, [R209+0x7800] ;  /* 0x00780000d108783b */ /* 0x008ee80000000200 */
[----:B------:R-:W-:Y:S04]  /*7c80*/  LDSM.16.M88.4 R164, [R208] ;  /* 0x00000000d0a4783b */ /* 0x000fe80000000200 */
[----:B-----5:R-:W5:Y:S04]  /*7c90*/  LDSM.16.M88.4 R20, [R207] ;  /* 0x00000000cf14783b */ /* 0x020f680000000200 */
        /* <DEDUP_REMOVED lines=15> */
[C---:B---3--:R-:W-:Y:S08]  /*7d90*/  HMMA.16816.F32 R140, R136.reuse, R8, RZ ;  /* 0x00000008888c723c */ /* 0x048ff000000018ff */
[----:B------:R-:W-:Y:S01]  /*7da0*/  HMMA.16816.F32 R136, R136, R10, RZ ;  /* 0x0000000a8888723c */ /* 0x000fe200000018ff */
[----:B------:R-:W2:Y:S07]  /*7db0*/  LDSM.16.M88.4 R8, [R206] ;  /* 0x00000000ce08783b */ /* 0x000eae0000000200 */
[C---:B-----5:R-:W-:Y:S08]  /*7dc0*/  HMMA.16816.F32 R16, R164.reuse, R20, R16 ;  /* 0x00000014a410723c */ /* 0x060ff00000001810 */
        /* <DEDUP_REMOVED lines=24> */
[----:B------:R-:W2:Y:S03]  /*7f50*/  LDSM.16.M88.4 R20, [R209+0x9800] ;  /* 0x00980000d114783b */ /* 0x000ea60000000200 */
[C---:B-1----:R-:W-:Y:S08]  /*7f60*/  HMMA.16816.F32 R16, R32.reuse, R4, R16 ;  /* 0x000000042010723c */ /* 0x042ff00000001810 */
[C---:B------:R-:W-:Y:S01]  /*7f70*/  HMMA.16816.F32 R12, R32.reuse, R6, R12 ;  /* 0x00000006200c723c */ /* 0x040fe2000000180c */
[----:B------:R-:W1:Y:S07]  /*7f80*/  LDSM.16.M88.4 R4, [R195] ;  /* 0x00000000c304783b */ /* 0x000e6e0000000200 */
[C---:B----4-:R-:W-:Y:S08]  /*7f90*/  HMMA.16816.F32 R156, R32.reuse, R168, R156 ;  /* 0x000000a8209c723c */ /* 0x050ff0000000189c */
[C---:B------:R-:W-:Y:S01]  /*7fa0*/  HMMA.16816.F32 R152, R32.reuse, R170, R152 ;  /* 0x000000aa2098723c */ /* 0x040fe20000001898 */
[----:B------:R-:W4:Y:S07]  /*7fb0*/  LDSM.16.M88.4 R168, [R194] ;  /* 0x00000000c2a8783b */ /* 0x000f2e0000000200 */
[C---:B-----5:R-:W-:Y:S08]  /*7fc0*/  HMMA.16816.F32 R148, R32.reuse, R164, R148 ;  /* 0x000000a42094723c */ /* 0x060ff00000001894 */
[C---:B------:R-:W-:Y:S01]  /*7fd0*/  HMMA.16816.F32 R144, R32.reuse, R166, R144 ;  /* 0x000000a62090723c */ /* 0x040fe20000001890 */
[----:B------:R-:W5:Y:S07]  /*7fe0*/  LDSM.16.M88.4 R164, [R193] ;  /* 0x00000000c1a4783b */ /* 0x000f6e0000000200 */
[C---:B--2---:R-:W-:Y:S08]  /*7ff0*/  HMMA.16816.F32 R140, R32.reuse, R160, R140 ;  /* 0x000000a0208c723c */ /* 0x044ff0000000188c */
[----:B------:R-:W-:Y:S01]  /*8000*/  HMMA.16816.F32 R136, R32, R162, R136 ;  /* 0x000000a22088723c */ /* 0x000fe20000001888 */
[----:B------:R-:W2:Y:S04]  /*8010*/  LDSM.16.M88.4 R160, [R192] ;  /* 0x00000000c0a0783b */ /* 0x000ea80000000200 */
[----:B------:R-:W-:Y:S03]  /*8020*/  LDSM.16.M88.4 R32, [R206+0x2000] ;  /* 0x00200000ce20783b */ /* 0x000fe60000000200 */
[C---:B---3--:R-:W-:Y:S08]  /*8030*/  HMMA.16816.F32 R16, R8.reuse, R28, R16 ;  /* 0x0000001c0810723c */ /* 0x048ff00000001810 */
[C---:B------:R-:W-:Y:S01]  /*8040*/  HMMA.16816.F32 R12, R8.reuse, R30, R12 ;  /* 0x0000001e080c723c */ /* 0x040fe2000000180c */
[----:B------:R-:W3:Y:S07]  /*8050*/  LDSM.16.M88.4 R28, [R203+0x8000] ;  /* 0x00800000cb1c783b */ /* 0x000eee0000000200 */
[C---:B------:R-:W-:Y:S07]  /*8060*/  HMMA.16816.F32 R156, R8.reuse, R176, R156 ;  /* 0x000000b0089c723c */ /* 0x040fee000000189c */
[----:B------:R-:W-:Y:S01]  /*8070*/  IMAD R176, R217, 0x40, R215 ;  /* 0x00000040d9b07824 */ /* 0x000fe200078e02d7 */
[----:B------:R-:W-:Y:S03]  /*8080*/  HMMA.16816.F32 R152, R8, R178, R152 ;  /* 0x000000b20898723c */ /* 0x000fe60000001898 */
[----:B------:R-:W-:Y:S01]  /*8090*/  I2F R3, R176 ;  /* 0x000000b000037306 */ /* 0x000fe20000201400 */
[----:B------:R-:W-:-:S02]  /*80a0*/  IADD3 R184, R176, 0x8, RZ ;  /* 0x00000008b0b87810 */ /* 0x000fc40007ffe0ff */
[C---:B------:R-:W-:Y:S02]  /*80b0*/  IADD3 R186, R176.reuse, 0x9, RZ ;  /* 0x00000009b0ba7810 */ /* 0x040fe40007ffe0ff */
[C---:B------:R-:W-:Y:S01]  /*80c0*/  HMMA.16816.F32 R148, R8.reuse, R24, R148 ;  /* 0x000000180894723c */ /* 0x040fe20000001894 */
[C---:B------:R-:W-:Y:S02]  /*80d0*/  IADD3 R178, R176.reuse, 0x1, RZ ;  /* 0x00000001b0b27810 */ /* 0x040fe40007ffe0ff */
[----:B------:R-:W-:Y:S01]  /*80e0*/  I2F R179, R184 ;  /* 0x000000b800b37306 */ /* 0x000fe20000201400 */
[C---:B------:R-:W-:Y:S02]  /*80f0*/  IADD3 R224, R176.reuse, 0x10, RZ ;  /* 0x00000010b0e07810 */ /* 0x040fe40007ffe0ff */
[C---:B------:R-:W-:Y:S02]  /*8100*/  IADD3 R230, R176.reuse, 0x11, RZ ;  /* 0x00000011b0e67810 */ /* 0x040fe40007ffe0ff */
[----:B------:R-:W-:Y:S01]  /*8110*/  HMMA.16816.F32 R144, R8, R26, R144 ;  /* 0x0000001a0890723c */ /* 0x000fe20000001890 */
[----:B------:R-:W2:Y:S01]  /*8120*/  LDSM.16.M88.4 R24, [R203+0x8800] ;  /* 0x00880000cb18783b */ /* 0x000ea20000000200 */
[C---:B------:R-:W-:Y:S01]  /*8130*/  IADD3 R232, R176.reuse, 0x18, RZ ;  /* 0x00000018b0e87810 */ /* 0x040fe20007ffe0ff */
[----:B------:R-:W-:Y:S01]  /*8140*/  I2F R177, R178 ;  /* 0x000000b200b17306 */ /* 0x000fe20000201400 */
[----:B------:R-:W-:-:S02]  /*8150*/  IADD3 R236, R176, 0x19, RZ ;  /* 0x00000019b0ec7810 */ /* 0x000fc40007ffe0ff */
[-C--:B------:R-:W-:Y:S02]  /*8160*/  ISETP.GE.AND P2, PT, R178, R181.reuse, PT ;  /* 0x000000b5b200720c */ /* 0x080fe40003f46270 */
[C---:B------:R-:W-:Y:S01]  /*8170*/  HMMA.16816.F32 R140, R8.reuse, R20, R140 ;  /* 0x00000014088c723c */ /* 0x040fe2000000188c */
[C---:B------:R-:W-:Y:S02]  /*8180*/  IADD3 R237, R176.reuse, 0x21, RZ ;  /* 0x00000021b0ed7810 */ /* 0x040fe40007ffe0ff */
[----:B------:R-:W-:Y:S01]  /*8190*/  I2F R185, R186 ;  /* 0x000000ba00b97306 */ /* 0x000fe20000201400 */
[----:B------:R-:W-:Y:S02]  /*81a0*/  IADD3 R234, R176, 0x20, RZ ;  /* 0x00000020b0ea7810 */ /* 0x000fe40007ffe0ff */
[----:B------:R-:W-:Y:S02]  /*81b0*/  ISETP.GE.AND P1, PT, R178, R180, PT ;  /* 0x000000b4b200720c */ /* 0x000fe40003f26270 */
[----:B------:R-:W-:Y:S01]  /*81c0*/  HMMA.16816.F32 R136, R8, R22, R136 ;  /* 0x000000160888723c */ /* 0x000fe20000001888 */
[----:B------:R-:W-:Y:S01]  /*81d0*/  LDSM.16.M88.4 R8, [R205+0x2000] ;  /* 0x00200000cd08783b */ /* 0x000fe20000000200 */
[----:B------:R-:W-:Y:S01]  /*81e0*/  ISETP.GE.AND P6, PT, R184, R181, PT ;  /* 0x000000b5b800720c */ /* 0x000fe20003fc6270 */
[----:B------:R-:W-:Y:S02]  /*81f0*/  I2F R187, R224 ;  /* 0x000000e000bb7306 */ /* 0x000fe40000201400 */
[----:B------:R-:W-:Y:S03]  /*8200*/  LDSM.16.M88.4 R20, [R203+0x9000] ;  /* 0x00900000cb14783b */ /* 0x000fe60000000200 */
[C---:B-1----:R-:W-:Y:S03]  /*8210*/  HMMA.16816.F32 R16, R172.reuse, R4, R16 ;  /* 0x00000004ac10723c */ /* 0x042fe60000001810 */
[----:B------:R-:W-:Y:S05]  /*8220*/  I2F R225, R230 ;  /* 0x000000e600e17306 */ /* 0x000fea0000201400 */
[C---:B------:R-:W-:Y:S01]  /*8230*/  HMMA.16816.F32 R12, R172.reuse, R6, R12 ;  /* 0x00000006ac0c723c */ /* 0x040fe2000000180c */
[----:B------:R-:W1:Y:S02]  /*8240*/  LDSM.16.M88.4 R4, [R196+0x2000] ;  /* 0x00200000c404783b */ /* 0x000e640000000200 */
[----:B------:R-:W-:Y:S05]  /*8250*/  I2F R231, R232 ;  /* 0x000000e800e77306 */ /* 0x000fea0000201400 */
[C---:B----4-:R-:W-:Y:S03]  /*8260*/  HMMA.16816.F32 R156, R172.reuse, R168, R156 ;  /* 0x000000a8ac9c723c */ /* 0x050fe6000000189c */
[----:B------:R-:W-:Y:S05]  /*8270*/  I2F R233, R236 ;  /* 0x000000ec00e97306 */ /* 0x000fea0000201400 */
[C---:B------:R-:W-:Y:S01]  /*8280*/  HMMA.16816.F32 R152, R172.reuse, R170, R152 ;  /* 0x000000aaac98723c */ /* 0x040fe20000001898 */
[----:B------:R-:W-:Y:S02]  /*8290*/  LDSM.16.M88.4 R168, [R196+0x2800] ;  /* 0x00280000c4a8783b */ /* 0x000fe40000000200 */
[----:B------:R-:W-:Y:S05]  /*82a0*/  I2F R235, R234 ;  /* 0x000000ea00eb7306 */ /* 0x000fea0000201400 */
[C---:B-----5:R-:W-:Y:S08]  /*82b0*/  HMMA.16816.F32 R148, R172.reuse, R164, R148 ;  /* 0x000000a4ac94723c */ /* 0x060ff00000001894 */
[C---:B------:R-:W-:Y:S08]  /*82c0*/  HMMA.16816.F32 R144, R172.reuse, R166, R144 ;  /* 0x000000a6ac90723c */ /* 0x040ff00000001890 */
[C---:B--2---:R-:W-:Y:S08]  /*82d0*/  HMMA.16816.F32 R140, R172.reuse, R160, R140 ;  /* 0x000000a0ac8c723c */ /* 0x044ff0000000188c */
[----:B------:R-:W-:Y:S01]  /*82e0*/  HMMA.16816.F32 R136, R172, R162, R136 ;  /* 0x000000a2ac88723c */ /* 0x000fe20000001888 */
[----:B------:R-:W2:Y:S07]  /*82f0*/  LDSM.16.M88.4 R160, [R203+0x9800] ;  /* 0x00980000cba0783b */ /* 0x000eae0000000200 */
[C---:B---3--:R-:W-:Y:S08]  /*8300*/  HMMA.16816.F32 R16, R32.reuse, R28, R16 ;  /* 0x0000001c2010723c */ /* 0x048ff00000001810 */
[C---:B------:R-:W-:Y:S01]  /*8310*/  HMMA.16816.F32 R164, R32.reuse, R30, R12 ;  /* 0x0000001e20a4723c */ /* 0x040fe2000000180c */
[----:B------:R-:W-:Y:S04]  /*8320*/  LDSM.16.M88.4 R28, [R210+0x4000] ;  /* 0x00400000d21c783b */ /* 0x000fe80000000200 */
[----:B------:R-:W3:Y:S03]  /*8330*/  LDSM.16.M88.4 R12, [R209+0xa000] ;  /* 0x00a00000d10c783b */ /* 0x000ee60000000200 */
[C---:B------:R-:W-:Y:S08]  /*8340*/  HMMA.16816.F32 R156, R32.reuse, R24, R156 ;  /* 0x00000018209c723c */ /* 0x040ff0000000189c */
[----:B------:R-:W-:Y:S01]  /*8350*/  HMMA.16816.F32 R152, R32, R26, R152 ;  /* 0x0000001a2098723c */ /* 0x000fe20000001898 */
[----:B------:R-:W-:Y:S07]  /*8360*/  LDSM.16.M88.4 R24, [R196+0x3000] ;  /* 0x00300000c418783b */ /* 0x000fee0000000200 */
[C---:B-1----:R-:W-:Y:S08]  /*8370*/  HMMA.16816.F32 R16, R8.reuse, R4, R16 ;  /* 0x000000040810723c */ /* 0x042ff00000001810 */
[----:B------:R-:W-:Y:S01]  /*8380*/  HMMA.16816.F32 R164, R8, R6, R164 ;  /* 0x0000000608a4723c */ /* 0x000fe200000018a4 */
[----:B------:R-:W1:Y:S07]  /*8390*/  LDSM.16.M88.4 R4, [R209+0xa800] ;  /* 0x00a80000d104783b */ /* 0x000e6e0000000200 */
[C---:B--2---:R-:W-:Y:S08]  /*83a0*/  HMMA.16816.F32 R140, R32.reuse, R160, R140 ;  /* 0x000000a0208c723c */ /* 0x044ff0000000188c */
[----:B------:R-:W-:Y:S08]  /*83b0*/  HMMA.16816.F32 R136, R32, R162, R136 ;  /* 0x000000a22088723c */ /* 0x000ff00000001888 */
[C---:B------:R-:W-:Y:S01]  /*83c0*/  HMMA.16816.F32 R160, R8.reuse, R168, R156 ;  /* 0x000000a808a0723c */ /* 0x040fe2000000189c */
[----:B------:R-:W-:Y:S07]  /*83d0*/  LDSM.16.M88.4 R156, [R206+0x4000] ;  /* 0x00400000ce9c783b */ /* 0x000fee0000000200 */
[----:B------:R-:W-:Y:S01]  /*83e0*/  HMMA.16816.F32 R152, R8, R170, R152 ;  /* 0x000000aa0898723c */ /* 0x000fe20000001898 */
[----:B------:R-:W-:Y:S07]  /*83f0*/  LDSM.16.M88.4 R168, [R205+0x4000] ;  /* 0x00400000cda8783b */ /* 0x000fee0000000200 */
[C---:B------:R-:W-:Y:S08]  /*8400*/  HMMA.16816.F32 R148, R32.reuse, R20, R148 ;  /* 0x000000142094723c */ /* 0x040ff00000001894 */
[----:B------:R-:W-:Y:S01]  /*8410*/  HMMA.16816.F32 R172, R32, R22, R144 ;  /* 0x0000001620ac723c */ /* 0x000fe20000001890 */
[----:B------:R-:W-:Y:S04]  /*8420*/  LDSM.16.M88.4 R144, [R208+0x4000] ;  /* 0x00400000d090783b */ /* 0x000fe80000000200 */
[----:B------:R-:W2:Y:S03]  /*8430*/  LDSM.16.M88.4 R20, [R191] ;  /* 0x00000000bf14783b */ /* 0x000ea60000000200 */
[C---:B---3--:R-:W-:Y:S01]  /*8440*/  HMMA.16816.F32 R16, R28.reuse, R12, R16 ;  /* 0x0000000c1c10723c */ /* 0x048fe20000001810 */
[----:B------:R-:W-:Y:S07]  /*8450*/  LDSM.16.M88.4 R32, [R203+0xa000] ;  /* 0x00a00000cb20783b */ /* 0x000fee0000000200 */
[C---:B------:R-:W-:Y:S01]  /*8460*/  HMMA.16816.F32 R164, R28.reuse, R14, R164 ;  /* 0x0000000e1ca4723c */ /* 0x040fe200000018a4 */
[----:B------:R-:W3:Y:S07]  /*8470*/  LDSM.16.M88.4 R12, [R190] ;  /* 0x00000000be0c783b */ /* 0x000eee0000000200 */
[C---:B-1----:R-:W-:Y:S08]  /*8480*/  HMMA.16816.F32 R160, R28.reuse, R4, R160 ;  /* 0x000000041ca0723c */ /* 0x042ff000000018a0 */
[----:B------:R-:W-:Y:S01]  /*8490*/  HMMA.16816.F32 R152, R28, R6, R152 ;  /* 0x000000061c98723c */ /* 0x000fe20000001898 */
[----:B------:R-:W-:Y:S07]  /*84a0*/  LDSM.16.M88.4 R4, [R196+0x4800] ;  /* 0x00480000c404783b */ /* 0x000fee0000000200 */
[----:B------:R-:W-:Y:S08]  /*84b0*/  HMMA.16816.F32 R148, R8, R24, R148 ;  /* 0x000000180894723c */ /* 0x000ff00000001894 */
[C---:B--2---:R-:W-:Y:S08]  /*84c0*/  HMMA.16816.F32 R16, R144.reuse, R20, R16 ;  /* 0x000000149010723c */ /* 0x044ff00000001810 */
[C---:B------:R-:W-:Y:S01]  /*84d0*/  HMMA.16816.F32 R164, R144.reuse, R22, R164 ;  /* 0x0000001690a4723c */ /* 0x040fe200000018a4 */
[----:B------:R-:W1:Y:S07]  /*84e0*/  LDSM.16.M88.4 R20, [R203+0xa800] ;  /* 0x00a80000cb14783b */ /* 0x000e6e0000000200 */
[C---:B---3--:R-:W-:Y:S08]  /*84f0*/  HMMA.16816.F32 R160, R144.reuse, R12, R160 ;  /* 0x0000000c90a0723c */ /* 0x048ff000000018a0 */
[----:B------:R-:W-:Y:S01]  /*8500*/  HMMA.16816.F32 R152, R144, R14, R152 ;  /* 0x0000000e9098723c */ /* 0x000fe20000001898 */
[----:B------:R-:W2:Y:S07]  /*8510*/  LDSM.16.M88.4 R12, [R196+0x3800] ;  /* 0x00380000c40c783b */ /* 0x000eae0000000200 */
[----:B------:R-:W-:Y:S01]  /*8520*/  HMMA.16816.F32 R172, R8, R26, R172 ;  /* 0x0000001a08ac723c */ /* 0x000fe200000018ac */
[----:B------:R-:W3:Y:S07]  /*8530*/  LDSM.16.M88.4 R24, [R196+0x4000] ;  /* 0x00400000c418783b */ /* 0x000eee0000000200 */
[C---:B------:R-:W-:Y:S08]  /*8540*/  HMMA.16816.F32 R16, R156.reuse, R32, R16 ;  /* 0x000000209c10723c */ /* 0x040ff00000001810 */
[C---:B------:R-:W-:Y:S01]  /*8550*/  HMMA.16816.F32 R164, R156.reuse, R34, R164 ;  /* 0x000000229ca4723c */ /* 0x040fe200000018a4 */
[----:B------:R-:W4:Y:S07]  /*8560*/  LDSM.16.M88.4 R32, [R209+0xb000] ;  /* 0x00b00000d120783b */ /* 0x000f2e0000000200 */
[C---:B-1----:R-:W-:Y:S08]  /*8570*/  HMMA.16816.F32 R160, R156.reuse, R20, R160 ;  /* 0x000000149ca0723c */ /* 0x042ff000000018a0 */
[----:B------:R-:W-:Y:S01]  /*8580*/  HMMA.16816.F32 R152, R156, R22, R152 ;  /* 0x000000169c98723c */ /* 0x000fe20000001898 */
[----:B------:R-:W-:Y:S07]  /*8590*/  LDSM.16.M88.4 R20, [R203+0xb000] ;  /* 0x00b00000cb14783b */ /* 0x000fee0000000200 */
[C---:B--2---:R-:W-:Y:S08]  /*85a0*/  HMMA.16816.F32 R140, R8.reuse, R12, R140 ;  /* 0x0000000c088c723c */ /* 0x044ff0000000188c */
[----:B------:R-:W-:Y:S01]  /*85b0*/  HMMA.16816.F32 R136, R8, R14, R136 ;  /* 0x0000000e0888723c */ /* 0x000fe20000001888 */
[----:B------:R-:W1:Y:S04]  /*85c0*/  LDSM.16.M88.4 R8, [R209+0xb800] ;  /* 0x00b80000d108783b */ /* 0x000e680000000200 */
[----:B------:R-:W-:Y:S03]  /*85d0*/  LDSM.16.M88.4 R12, [R188] ;  /* 0x00000000bc0c783b */ /* 0x000fe60000000200 */
[C---:B---3--:R-:W-:Y:S08]  /*85e0*/  HMMA.16816.F32 R16, R168.reuse, R24, R16 ;  /* 0x00000018a810723c */ /* 0x048ff00000001810 */
[----:B------:R-:W-:Y:S01]  /*85f0*/  HMMA.16816.F32 R164, R168, R26, R164 ;  /* 0x0000001aa8a4723c */ /* 0x000fe200000018a4 */
[----:B------:R-:W2:Y:S07]  /*8600*/  LDSM.16.M88.4 R24, [R189] ;  /* 0x00000000bd18783b */ /* 0x000eae0000000200 */
[C---:B----4-:R-:W-:Y:S07]  /*8610*/  HMMA.16816.F32 R148, R28.reuse, R32, R148 ;  /* 0x000000201c94723c */ /* 0x050fee0000001894 */
[----:B------:R-:W-:Y:S01]  /*8620*/  IADD3 R32, R176, 0x28, RZ ;  /* 0x00000028b0207810 */ /* 0x000fe20007ffe0ff */
[----:B------:R-:W-:Y:S01]  /*8630*/  HMMA.16816.F32 R172, R28, R34, R172 ;  /* 0x000000221cac723c */ /* 0x000fe200000018ac */
[----:B------:R-:W-:-:S02]  /*8640*/  FMUL.FTZ R238, R17, c[0x0][0x2ec] ;  /* 0x0000bb0011ee7a20 */ /* 0x000fc40000410000 */
[----:B------:R-:W-:Y:S01]  /*8650*/  FMUL.FTZ R19, R19, c[0x0][0x2ec] ;  /* 0x0000bb0013137a20 */ /* 0x000fe20000410000 */
[----:B------:R-:W-:Y:S01]  /*8660*/  I2F R17, R237 ;  /* 0x000000ed00117306 */ /* 0x000fe20000201400 */
[----:B------:R-:W-:Y:S02]  /*8670*/  FMUL.FTZ R16, R16, c[0x0][0x2ec] ;  /* 0x0000bb0010107a20 */ /* 0x000fe40000410000 */
[----:B------:R-:W-:Y:S01]  /*8680*/  IADD3 R34, R176, 0x29, RZ ;  /* 0x00000029b0227810 */ /* 0x000fe20007ffe0ff */
[----:B------:R-:W-:Y:S01]  /*8690*/  HMMA.16816.F32 R160, R168, R4, R160 ;  /* 0x00000004a8a0723c */ /* 0x000fe200000018a0 */
[----:B------:R-:W-:Y:S02]  /*86a0*/  FMUL.FTZ R166, R166, c[0x0][0x2ec] ;  /* 0x0000bb00a6a67a20 */ /* 0x000fe40000410000 */
[----:B------:R-:W-:Y:S01]  /*86b0*/  FMUL.FTZ R164, R164, c[0x0][0x2ec] ;  /* 0x0000bb00a4a47a20 */ /* 0x000fe20000410000 */
[----:B------:R-:W-:Y:S01]  /*86c0*/  MUFU.TANH R238, R238 ;  /* 0x000000ee00ee7308 */ /* 0x000fe20000002400 */
[----:B------:R-:W-:-:S02]  /*86d0*/  FMUL.FTZ R165, R165, c[0x0][0x2ec] ;  /* 0x0000bb00a5a57a20 */ /* 0x000fc40000410000 */
[----:B------:R-:W-:Y:S01]  /*86e0*/  FMUL.FTZ R167, R167, c[0x0][0x2ec] ;  /* 0x0000bb00a7a77a20 */ /* 0x000fe20000410000 */
[----:B-1----:R-:W-:Y:S01]  /*86f0*/  HMMA.16816.F32 R140, R28, R8, R140 ;  /* 0x000000081c8c723c */ /* 0x002fe2000000188c */
[----:B------:R-:W-:-:S03]  /*8700*/  FMUL.FTZ R18, R18, c[0x0][0x2ec] ;  /* 0x0000bb0012127a20 */ /* 0x000fc60000410000 */
[----:B------:R-:W-:Y:S04]  /*8710*/  MUFU.TANH R19, R19 ;  /* 0x0000001300137308 */ /* 0x000fe80000002400 */
[----:B------:R-:W-:Y:S01]  /*8720*/  HMMA.16816.F32 R136, R28, R10, R136 ;  /* 0x0000000a1c88723c */ /* 0x000fe20000001888 */
[----:B------:R-:W-:Y:S03]  /*8730*/  LDSM.16.M88.4 R8, [R196+0x5800] ;  /* 0x00580000c408783b */ /* 0x000fe60000000200 */
[----:B------:R-:W1:Y:S03]  /*8740*/  MUFU.TANH R166, R166 ;  /* 0x000000a600a67308 */ /* 0x000e660000002400 */
[----:B------:R-:W-:Y:S01]  /*8750*/  IADD3 R28, R176, 0x39, RZ ;  /* 0x00000039b01c7810 */ /* 0x000fe20007ffe0ff */
[----:B--2---:R-:W-:Y:S01]  /*8760*/  HMMA.16816.F32 R148, R144, R24, R148 ;  /* 0x000000189094723c */ /* 0x004fe20000001894 */
[----:B------:R-:W-:-:S02]  /*8770*/  FMUL.FTZ R160, R160, c[0x0][0x2ec] ;  /* 0x0000bb00a0a07a20 */ /* 0x000fc40000410000 */
[----:B------:R-:W-:Y:S01]  /*8780*/  FMUL.FTZ R239, R162, c[0x0][0x2ec] ;  /* 0x0000bb00a2ef7a20 */ /* 0x000fe20000410000 */
[----:B------:R-:W-:Y:S01]  /*8790*/  MUFU.TANH R164, R164 ;  /* 0x000000a400a47308 */ /* 0x000fe20000002400 */
[----:B------:R-:W-:Y:S02]  /*87a0*/  FMUL.FTZ R162, R163, c[0x0][0x2ec] ;  /* 0x0000bb00a3a27a20 */ /* 0x000fe40000410000 */
[----:B------:R-:W-:Y:S01]  /*87b0*/  FMUL.FTZ R161, R161, c[0x0][0x2ec] ;  /* 0x0000bb00a1a17a20 */ /* 0x000fe20000410000 */
[----:B------:R-:W-:Y:S01]  /*87c0*/  HMMA.16816.F32 R172, R144, R26, R172 ;  /* 0x0000001a90ac723c */ /* 0x000fe200000018ac */
[----:B------:R-:W2:Y:S03]  /*87d0*/  LDSM.16.M88.4 R24, [R203+0xb800] ;  /* 0x00b80000cb18783b */ /* 0x000ea60000000200 */
[----:B------:R-:W3:Y:S01]  /*87e0*/  MUFU.TANH R165, R165 ;  /* 0x000000a500a57308 */ /* 0x000ee20000002400 */
[----:B-1----:R-:W-:-:S03]  /*87f0*/  FFMA.FTZ R166, R0, R179, R166 ;  /* 0x000000b300a67223 */ /* 0x002fc600000100a6 */
[----:B------:R-:W-:Y:S01]  /*8800*/  HMMA.16816.F32 R152, R168, R6, R152 ;  /* 0x00000006a898723c */ /* 0x000fe20000001898 */
[----:B------:R-:W1:Y:S01]  /*8810*/  LDSM.16.M88.4 R4, [R196+0x5000] ;  /* 0x00500000c404783b */ /* 0x000e620000000200 */
[----:B------:R-:W-:-:S04]  /*8820*/  DEPBAR.LE SB0, 0x0 ;  /* 0x000080000000791a */ /* 0x000fc80000000000 */
[----:B------:R-:W-:Y:S02]  /*8830*/  MUFU.TANH R160, R160 ;  /* 0x000000a000a07308 */ /* 0x000fe40000002400 */
[----:B------:R-:W-:Y:S01]  /*8840*/  HMMA.16816.F32 R140, R144, R12, R140 ;  /* 0x0000000c908c723c */ /* 0x000fe2000000188c */
[----:B---3--:R-:W-:-:S05]  /*8850*/  FFMA.FTZ R165, R0, R185, R165 ;  /* 0x000000b900a57223 */ /* 0x008fca00000100a5 */
[----:B------:R-:W3:Y:S01]  /*8860*/  MUFU.TANH R167, R167 ;  /* 0x000000a700a77308 */ /* 0x000ee20000002400 */
[----:B------:R-:W-:Y:S01]  /*8870*/  IADD3 R12, R176, 0x38, RZ ;  /* 0x00000038b00c7810 */ /* 0x000fe20007ffe0ff */
[----:B------:R-:W-:Y:S06]  /*8880*/  HMMA.16816.F32 R136, R144, R14, R136 ;  /* 0x0000000e9088723c */ /* 0x000fec0000001888 */
[----:B------:R-:W-:Y:S01]  /*8890*/  MUFU.TANH R239, R239 ;  /* 0x000000ef00ef7308 */ /* 0x000fe20000002400 */
[----:B------:R-:W-:Y:S01]  /*88a0*/  FFMA.FTZ R15, R0, R177, R238 ;  /* 0x000000b1000f7223 */ /* 0x000fe200000100ee */
[----:B------:R-:W-:Y:S01]  /*88b0*/  HMMA.16816.F32 R148, R156, R20, R148 ;  /* 0x000000149c94723c */ /* 0x000fe20000001894 */
[----:B------:R-:W-:-:S02]  /*88c0*/  FMUL.FTZ R154, R154, c[0x0][0x2ec] ;  /* 0x0000bb009a9a7a20 */ /* 0x000fc40000410000 */
[----:B------:R-:W-:Y:S01]  /*88d0*/  FMUL.FTZ R155, R155, c[0x0][0x2ec] ;  /* 0x0000bb009b9b7a20 */ /* 0x000fe20000410000 */
[----:B------:R-:W-:Y:S02]  /*88e0*/  FSEL R15, R15, -INF , !P2 ;  /* 0xff8000000f0f7808 */ /* 0x000fe40005000000 */
[----:B------:R-:W4:Y:S01]  /*88f0*/  MUFU.TANH R162, R162 ;  /* 0x000000a200a27308 */ /* 0x000f220000002400 */
[----:B------:R-:W-:Y:S01]  /*8900*/  FMUL.FTZ R21, R152, c[0x0][0x2ec] ;  /* 0x0000bb0098157a20 */ /* 0x000fe20000410000 */
[C---:B------:R-:W-:Y:S01]  /*8910*/  HMMA.16816.F32 R172, R156.reuse, R22, R172 ;  /* 0x000000169cac723c */ /* 0x040fe200000018ac */
[----:B------:R-:W-:Y:S01]  /*8920*/  FMUL.FTZ R20, R153, c[0x0][0x2ec] ;  /* 0x0000bb0099147a20 */ /* 0x000fe20000410000 */
[----:B------:R-:W-:Y:S01]  /*8930*/  ISETP.GE.AND P2, PT, R184, R180, PT ;  /* 0x000000b4b800720c */ /* 0x000fe20003f46270 */
[----:B---3--:R-:W-:Y:S01]  /*8940*/  FFMA.FTZ R14, R0, R185, R167 ;  /* 0x000000b9000e7223 */ /* 0x008fe200000100a7 */
[----:B------:R-:W-:Y:S02]  /*8950*/  IADD3 R152, R176, 0x31, RZ ;  /* 0x00000031b0987810 */ /* 0x000fe40007ffe0ff */
[----:B------:R-:W3:Y:S02]  /*8960*/  MUFU.TANH R161, R161 ;  /* 0x000000a100a17308 */ /* 0x000ee40000002400 */
[C---:B--2---:R-:W-:Y:S06]  /*8970*/  HMMA.16816.F32 R140, R156.reuse, R24, R140 ;  /* 0x000000189c8c723c */ /* 0x044fec000000188c */
[----:B------:R-:W2:Y:S01]  /*8980*/  MUFU.TANH R21, R21 ;  /* 0x0000001500157308 */ /* 0x000ea20000002400 */
[C---:B----4-:R-:W-:Y:S01]  /*8990*/  FFMA.FTZ R24, R0.reuse, R225, R162 ;  /* 0x000000e100187223 */ /* 0x050fe200000100a2 */
[----:B------:R-:W-:Y:S06]  /*89a0*/  HMMA.16816.F32 R136, R156, R26, R136 ;  /* 0x0000001a9c88723c */ /* 0x000fec0000001888 */
[----:B------:R-:W4:Y:S01]  /*89b0*/  MUFU.TANH R20, R20 ;  /* 0x0000001400147308 */ /* 0x000f220000002400 */
[CC--:B------:R-:W-:Y:S01]  /*89c0*/  FFMA.FTZ R27, R0.reuse, R187.reuse, R160 ;  /* 0x000000bb001b7223 */ /* 0x0c0fe200000100a0 */
[----:B-1----:R-:W-:Y:S01]  /*89d0*/  HMMA.16816.F32 R148, R168, R4, R148 ;  /* 0x00000004a894723c */ /* 0x002fe20000001894 */
[----:B------:R-:W-:-:S02]  /*89e0*/  FFMA.FTZ R26, R0, R187, R239 ;  /* 0x000000bb001a7223 */ /* 0x000fc400000100ef */
[----:B---3--:R-:W-:-:S03]  /*89f0*/  FFMA.FTZ R25, R0, R225, R161 ;  /* 0x000000e100197223 */ /* 0x008fc600000100a1 */
[----:B------:R-:W1:Y:S01]  /*8a00*/  MUFU.TANH R154, R154 ;  /* 0x0000009a009a7308 */ /* 0x000e620000002400 */
[----:B------:R-:W-:Y:S01]  /*8a10*/  IADD3 R4, R176, 0x30, RZ ;  /* 0x00000030b0047810 */ /* 0x000fe20007ffe0ff */
[----:B------:R-:W-:Y:S01]  /*8a20*/  HMMA.16816.F32 R172, R168, R6, R172 ;  /* 0x00000006a8ac723c */ /* 0x000fe200000018ac */
[----:B--2---:R-:W-:-:S05]  /*8a30*/  FFMA.FTZ R21, R0, R231, R21 ;  /* 0x000000e700157223 */ /* 0x004fca0000010015 */
[----:B------:R-:W-:Y:S01]  /*8a40*/  MUFU.TANH R22, R155 ;  /* 0x0000009b00167308 */ /* 0x000fe20000002400 */
[C---:B------:R-:W-:Y:S01]  /*8a50*/  FFMA.FTZ R6, R0.reuse, R177, R19 ;  /* 0x000000b100067223 */ /* 0x040fe20000010013 */
[C---:B------:R-:W-:Y:S01]  /*8a60*/  HMMA.16816.F32 R140, R168.reuse, R8, R140 ;  /* 0x00000008a88c723c */ /* 0x040fe2000000188c */
[C---:B------:R-:W-:Y:S02]  /*8a70*/  FFMA.FTZ R19, R0.reuse, R179, R164 ;  /* 0x000000b300137223 */ /* 0x040fe400000100a4 */
[----:B----4-:R-:W-:Y:S01]  /*8a80*/  FFMA.FTZ R20, R0, R233, R20 ;  /* 0x000000e900147223 */ /* 0x010fe20000010014 */
[----:B------:R-:W-:Y:S02]  /*8a90*/  FSEL R6, R6, -INF , !P1 ;  /* 0xff80000006067808 */ /* 0x000fe40004800000 */
[-C--:B------:R-:W-:Y:S01]  /*8aa0*/  ISETP.GE.AND P1, PT, R186, R181.reuse, PT ;  /* 0x000000b5ba00720c */ /* 0x080fe20003f26270 */
[----:B------:R-:W-:Y:S01]  /*8ab0*/  I2F R33, R32 ;  /* 0x0000002000217306 */ /* 0x000fe20000201400 */
[----:B------:R-:W-:Y:S01]  /*8ac0*/  HMMA.16816.F32 R136, R168, R10, R136 ;  /* 0x0000000aa888723c */ /* 0x000fe20000001888 */
[----:B------:R-:W-:Y:S01]  /*8ad0*/  FMUL.FTZ R7, R149, c[0x0][0x2ec] ;  /* 0x0000bb0095077a20 */ /* 0x000fe20000410000 */
[----:B------:R-:W-:Y:S01]  /*8ae0*/  FSEL R8, R166, -INF , !P2 ;  /* 0xff800000a6087808 */ /* 0x000fe20005000000 */
[----:B------:R-:W-:Y:S01]  /*8af0*/  FMUL.FTZ R144, R151, c[0x0][0x2ec] ;  /* 0x0000bb0097907a20 */ /* 0x000fe20000410000 */
[----:B------:R-:W-:Y:S01]  /*8b00*/  FSEL R19, R19, -INF , !P6 ;  /* 0xff80000013137808 */ /* 0x000fe20007000000 */
[----:B------:R-:W-:Y:S01]  /*8b10*/  FMUL.FTZ R31, R150, c[0x0][0x2ec] ;  /* 0x0000bb00961f7a20 */ /* 0x000fe20000410000 */
[----:B------:R-:W-:Y:S01]  /*8b20*/  ISETP.GE.AND P2, PT, R224, R181, PT ;  /* 0x000000b5e000720c */ /* 0x000fe20003f46270 */
[----:B------:R-:W-:Y:S01]  /*8b30*/  FMUL.FTZ R30, R148, c[0x0][0x2ec] ;  /* 0x0000bb00941e7a20 */ /* 0x000fe20000410000 */
[----:B------:R-:W2:Y:S01]  /*8b40*/  MUFU.TANH R7, R7 ;  /* 0x0000000700077308 */ /* 0x000ea20000002400 */
[----:B------:R-:W-:Y:S01]  /*8b50*/  FMUL.FTZ R145, R172, c[0x0][0x2ec] ;  /* 0x0000bb00ac917a20 */ /* 0x000fe20000410000 */
[-C--:B------:R-:W-:Y:S01]  /*8b60*/  ISETP.GE.AND P6, PT, R186, R180.reuse, PT ;  /* 0x000000b4ba00720c */ /* 0x080fe20003fc6270 */
[----:B------:R-:W-:Y:S01]  /*8b70*/  FMUL.FTZ R147, R174, c[0x0][0x2ec] ;  /* 0x0000bb00ae937a20 */ /* 0x000fe20000410000 */
[----:B------:R-:W-:Y:S01]  /*8b80*/  FSEL R9, R165, -INF , !P1 ;  /* 0xff800000a5097808 */ /* 0x000fe20004800000 */
[----:B------:R-:W-:Y:S01]  /*8b90*/  FMUL.FTZ R148, R175, c[0x0][0x2ec] ;  /* 0x0000bb00af947a20 */ /* 0x000fe20000410000 */
[-C--:B------:R-:W-:Y:S01]  /*8ba0*/  ISETP.GE.AND P1, PT, R224, R180.reuse, PT ;  /* 0x000000b4e000720c */ /* 0x080fe20003f26270 */
[----:B------:R-:W-:Y:S01]  /*8bb0*/  FMUL.FTZ R146, R173, c[0x0][0x2ec] ;  /* 0x0000bb00ad927a20 */ /* 0x000fe20000410000 */
[----:B------:R-:W3:Y:S01]  /*8bc0*/  MUFU.TANH R144, R144 ;  /* 0x0000009000907308 */ /* 0x000ee20000002400 */
[----:B------:R-:W-:Y:S01]  /*8bd0*/  FMUL.FTZ R140, R140, c[0x0][0x2ec] ;  /* 0x0000bb008c8c7a20 */ /* 0x000fe20000410000 */
[----:B------:R-:W-:Y:S01]  /*8be0*/  FSEL R27, R27, -INF , !P2 ;  /* 0xff8000001b1b7808 */ /* 0x000fe20005000000 */
[----:B------:R-:W-:Y:S01]  /*8bf0*/  FMUL.FTZ R11, R142, c[0x0][0x2ec] ;  /* 0x0000bb008e0b7a20 */ /* 0x000fe20000410000 */
[----:B------:R-:W-:Y:S01]  /*8c00*/  FSEL R14, R14, -INF , !P6 ;  /* 0xff8000000e0e7808 */ /* 0x000fe20007000000 */
[----:B------:R-:W-:Y:S01]  /*8c10*/  FMUL.FTZ R10, R141, c[0x0][0x2ec] ;  /* 0x0000bb008d0a7a20 */ /* 0x000fe20000410000 */
[-C--:B------:R-:W-:Y:S01]  /*8c20*/  ISETP.GE.AND P2, PT, R230, R180.reuse, PT ;  /* 0x000000b4e600720c */ /* 0x080fe20003f46270 */
[----:B-1----:R-:W-:Y:S01]  /*8c30*/  FFMA.FTZ R154, R0, R231, R154 ;  /* 0x000000e7009a7223 */ /* 0x002fe2000001009a */
[----:B------:R-:W1:Y:S01]  /*8c40*/  MUFU.TANH R31, R31 ;  /* 0x0000001f001f7308 */ /* 0x000e620000002400 */
[----:B------:R-:W-:Y:S01]  /*8c50*/  ISETP.GE.AND P6, PT, R230, R181, PT ;  /* 0x000000b5e600720c */ /* 0x000fe20003fc6270 */
[----:B------:R-:W-:Y:S01]  /*8c60*/  FMUL.FTZ R143, R143, c[0x0][0x2ec] ;  /* 0x0000bb008f8f7a20 */ /* 0x000fe20000410000 */
[----:B------:R-:W-:Y:S01]  /*8c70*/  FSEL R26, R26, -INF , !P1 ;  /* 0xff8000001a1a7808 */ /* 0x000fe20004800000 */
[----:B--2---:R-:W-:Y:S01]  /*8c80*/  FFMA.FTZ R171, R0, R17, R7 ;  /* 0x0000001100ab7223 */ /* 0x004fe20000010007 */
[----:B------:R-:W-:Y:S01]  /*8c90*/  ISETP.GE.AND P1, PT, R232, R181, PT ;  /* 0x000000b5e800720c */ /* 0x000fe20003f26270 */
[----:B------:R-:W-:Y:S01]  /*8ca0*/  FFMA.FTZ R233, R0, R233, R22 ;  /* 0x000000e900e97223 */ /* 0x000fe20000010016 */
[----:B------:R-:W-:Y:S01]  /*8cb0*/  FSEL R24, R24, -INF , !P2 ;  /* 0xff80000018187808 */ /* 0x000fe20005000000 */
[----:B------:R-:W2:Y:S01]  /*8cc0*/  MUFU.TANH R30, R30 ;  /* 0x0000001e001e7308 */ /* 0x000ea20000002400 */
[----:B------:R-:W-:Y:S01]  /*8cd0*/  FSEL R25, R25, -INF , !P6 ;  /* 0xff80000019197808 */ /* 0x000fe20007000000 */
[----:B---3--:R-:W-:Y:S01]  /*8ce0*/  FFMA.FTZ R144, R0, R17, R144 ;  /* 0x0000001100907223 */ /* 0x008fe20000010090 */
[----:B------:R-:W-:Y:S01]  /*8cf0*/  ISETP.GE.AND P2, PT, R236, R181, PT ;  /* 0x000000b5ec00720c */ /* 0x000fe20003f46270 */
[----:B------:R-:W-:Y:S01]  /*8d00*/  FMUL.FTZ R17, R136, c[0x0][0x2ec] ;  /* 0x0000bb0088117a20 */ /* 0x000fe20000410000 */
[-C--:B------:R-:W-:Y:S01]  /*8d10*/  ISETP.GE.AND P6, PT, R232, R180.reuse, PT ;  /* 0x000000b4e800720c */ /* 0x080fe20003fc6270 */
[----:B------:R-:W-:Y:S01]  /*8d20*/  FMUL.FTZ R138, R138, c[0x0][0x2ec] ;  /* 0x0000bb008a8a7a20 */ /* 0x000fe20000410000 */
[----:B------:R-:W-:Y:S01]  /*8d30*/  FSEL R23, R21, -INF , !P1 ;  /* 0xff80000015177808 */ /* 0x000fe20004800000 */
[----:B------:R-:W3:Y:S01]  /*8d40*/  MUFU.TANH R145, R145 ;  /* 0x0000009100917308 */ /* 0x000ee20000002400 */
[----:B------:R-:W-:Y:S01]  /*8d50*/  FSEL R21, R20, -INF , !P2 ;  /* 0xff80000014157808 */ /* 0x000fe20005000000 */
[-C--:B-1----:R-:W-:Y:S01]  /*8d60*/  FFMA.FTZ R31, R0, R235.reuse, R31 ;  /* 0x000000eb001f7223 */ /* 0x082fe2000001001f */
[-C--:B------:R-:W-:Y:S01]  /*8d70*/  ISETP.GE.AND P1, PT, R236, R180.reuse, PT ;  /* 0x000000b4ec00720c */ /* 0x080fe20003f26270 */
[----:B------:R-:W-:Y:S01]  /*8d80*/  FMUL.FTZ R137, R137, c[0x0][0x2ec] ;  /* 0x0000bb0089897a20 */ /* 0x000fe20000410000 */
[----:B------:R-:W-:Y:S01]  /*8d90*/  FSEL R22, R154, -INF , !P6 ;  /* 0xff8000009a167808 */ /* 0x000fe20007000000 */
[----:B------:R-:W-:Y:S01]  /*8da0*/  IMAD.MOV.U32 R230, RZ, RZ, R182 ;  /* 0x000000ffffe67224 */ /* 0x000fe200078e00b6 */
[----:B------:R-:W-:Y:S01]  /*8db0*/  ISETP.GE.AND P2, PT, R234, R180, PT ;  /* 0x000000b4ea00720c */ /* 0x000fe20003f46270 */
[----:B------:R-:W-:Y:S01]  /*8dc0*/  I2F R35, R34 ;  /* 0x0000002200237306 */ /* 0x000fe20000201400 */
[----:B--2---:R-:W-:Y:S01]  /*8dd0*/  FFMA.FTZ R30, R0, R235, R30 ;  /* 0x000000eb001e7223 */ /* 0x004fe2000001001e */
[----:B------:R-:W-:Y:S01]  /*8de0*/  ISETP.GE.AND P6, PT, R234, R181, PT ;  /* 0x000000b5ea00720c */ /* 0x000fe20003fc6270 */
[----:B------:R-:W-:Y:S01]  /*8df0*/  IMAD.MOV.U32 R231, RZ, RZ, R183 ;  /* 0x000000ffffe77224 */ /* 0x000fe200078e00b7 */
[----:B------:R-:W-:-:S02]  /*8e00*/  FSEL R20, R233, -INF , !P1 ;  /* 0xff800000e9147808 */ /* 0x000fc40004800000 */
[----:B------:R-:W-:Y:S02]  /*8e10*/  FSEL R170, R31, -INF , !P2 ;  /* 0xff8000001faa7808 */ /* 0x000fe40005000000 */
[----:B------:R-:W-:Y:S01]  /*8e20*/  I2F R5, R4 ;  /* 0x0000000400057306 */ /* 0x000fe20000201400 */
[----:B---3--:R-:W-:Y:S01]  /*8e30*/  FFMA.FTZ R145, R0, R33, R145 ;  /* 0x0000002100917223 */ /* 0x008fe20000010091 */
[CC--:B------:R-:W-:Y:S02]  /*8e40*/  ISETP.GE.AND P1, PT, R237.reuse, R181.reuse, PT ;  /* 0x000000b5ed00720c */ /* 0x0c0fe40003f26270 */
[----:B------:R-:W-:Y:S02]  /*8e50*/  FSEL R169, R30, -INF , !P6 ;  /* 0xff8000001ea97808 */ /* 0x000fe40007000000 */
[----:B------:R-:W-:Y:S02]  /*8e60*/  ISETP.GE.AND P2, PT, R32, R181, PT ;  /* 0x000000b52000720c */ /* 0x000fe40003f46270 */
[----:B------:R-:W1:Y:S01]  /*8e70*/  MUFU.TANH R147, R147 ;  /* 0x0000009300937308 */ /* 0x000e620000002400 */
[----:B------:R-:W-:-:S02]  /*8e80*/  ISETP.GE.AND P6, PT, R237, R180, PT ;  /* 0x000000b4ed00720c */ /* 0x000fc40003fc6270 */
[----:B------:R-:W-:Y:S02]  /*8e90*/  FSEL R171, R171, -INF , !P1 ;  /* 0xff800000abab7808 */ /* 0x000fe40004800000 */
[----:B------:R-:W-:Y:S02]  /*8ea0*/  FSEL R167, R145, -INF , !P2 ;  /* 0xff80000091a77808 */ /* 0x000fe40005000000 */
[-C--:B------:R-:W-:Y:S01]  /*8eb0*/  ISETP.GE.AND P1, PT, R32, R180.reuse, PT ;  /* 0x000000b42000720c */ /* 0x080fe20003f26270 */
[----:B------:R-:W2:Y:S01]  /*8ec0*/  MUFU.TANH R148, R148 ;  /* 0x0000009400947308 */ /* 0x000ea20000002400 */
[----:B------:R-:W-:Y:S02]  /*8ed0*/  FSEL R168, R144, -INF , !P6 ;  /* 0xff80000090a87808 */ /* 0x000fe40007000000 */
[C---:B------:R-:W-:Y:S02]  /*8ee0*/  ISETP.GE.AND P2, PT, R34.reuse, R180, PT ;  /* 0x000000b42200720c */ /* 0x040fe40003f46270 */
[----:B------:R-:W-:-:S03]  /*8ef0*/  ISETP.GE.AND P6, PT, R34, R181, PT ;  /* 0x000000b52200720c */ /* 0x000fc60003fc6270 */
[----:B------:R-:W3:Y:S01]  /*8f00*/  MUFU.TANH R140, R140 ;  /* 0x0000008c008c7308 */ /* 0x000ee20000002400 */
[----:B-1----:R-:W-:-:S05]  /*8f10*/  FFMA.FTZ R147, R0, R33, R147 ;  /* 0x0000002100937223 */ /* 0x002fca0000010093 */
[----:B------:R-:W-:Y:S02]  /*8f20*/  FSEL R166, R147, -INF , !P1 ;  /* 0xff80000093a67808 */ /* 0x000fe40004800000 */
[----:B------:R-:W1:Y:S01]  /*8f30*/  MUFU.TANH R11, R11 ;  /* 0x0000000b000b7308 */ /* 0x000e620000002400 */
[----:B--2---:R-:W-:Y:S01]  /*8f40*/  FFMA.FTZ R148, R0, R35, R148 ;  /* 0x0000002300947223 */ /* 0x004fe20000010094 */
[----:B------:R-:W-:-:S04]  /*8f50*/  ISETP.GE.AND P1, PT, R4, R181, PT ;  /* 0x000000b50400720c */ /* 0x000fc80003f26270 */
[----:B------:R-:W-:Y:S02]  /*8f60*/  FSEL R164, R148, -INF , !P2 ;  /* 0xff80000094a47808 */ /* 0x000fe40005000000 */
[----:B------:R-:W2:Y:S01]  /*8f70*/  MUFU.TANH R146, R146 ;  /* 0x0000009200927308 */ /* 0x000ea20000002400 */
[----:B---3--:R-:W-:Y:S01]  /*8f80*/  FFMA.FTZ R140, R0, R5, R140 ;  /* 0x00000005008c7223 */ /* 0x008fe2000001008c */
[----:B------:R-:W-:-:S04]  /*8f90*/  ISETP.GE.AND P2, PT, R152, R181, PT ;  /* 0x000000b59800720c */ /* 0x000fc80003f46270 */
[----:B------:R-:W-:Y:S02]  /*8fa0*/  FSEL R155, R140, -INF , !P1 ;  /* 0xff8000008c9b7808 */ /* 0x000fe40004800000 */
[----:B------:R3:W-:Y:S01]  /*8fb0*/  I2F R153, R152 ;  /* 0x0000009800997306 */ /* 0x0007e20000201400 */
[----:B-1----:R-:W-:Y:S01]  /*8fc0*/  FFMA.FTZ R11, R0, R5, R11 ;  /* 0x00000005000b7223 */ /* 0x002fe2000001000b */
[----:B------:R-:W-:-:S06]  /*8fd0*/  ISETP.GE.AND P1, PT, R152, R180, PT ;  /* 0x000000b49800720c */ /* 0x000fcc0003f26270 */
[----:B------:R-:W1:Y:S01]  /*8fe0*/  MUFU.TANH R10, R10 ;  /* 0x0000000a000a7308 */ /* 0x000e620000002400 */
[----:B--2---:R-:W-:-:S05]  /*8ff0*/  FFMA.FTZ R146, R0, R35, R146 ;  /* 0x0000002300927223 */ /* 0x004fca0000010092 */
[----:B------:R-:W-:Y:S02]  /*9000*/  FSEL R165, R146, -INF , !P6 ;  /* 0xff80000092a57808 */ /* 0x000fe40007000000 */
[----:B------:R-:W-:Y:S01]  /*9010*/  MUFU.TANH R7, R143 ;  /* 0x0000008f00077308 */ /* 0x000fe20000002400 */
[----:B------:R-:W-:Y:S01]  /*9020*/  BAR.SYNC.DEFER_BLOCKING 0x0 ;  /* 0x0000000000007b1d */ /* 0x000fe20000010000 */
[----:B------:R-:W-:-:S04]  /*9030*/  ISETP.GE.AND P6, PT, R4, R180, PT ;  /* 0x000000b40400720c */ /* 0x000fc80003fc6270 */
[----:B---3--:R-:W-:Y:S02]  /*9040*/  FSEL R152, R11, -INF , !P6 ;  /* 0xff8000000b987808 */ /* 0x008fe40007000000 */
[----:B------:R-:W-:Y:S01]  /*9050*/  I2F R13, R12 ;  /* 0x0000000c000d7306 */ /* 0x000fe20000201400 */
[----:B-1----:R-:W-:Y:S01]  /*9060*/  FFMA.FTZ R10, R0, R153, R10 ;  /* 0x00000099000a7223 */ /* 0x002fe2000001000a */
[----:B------:R-:W-:-:S06]  /*9070*/  ISETP.GE.AND P6, PT, R12, R181, PT ;  /* 0x000000b50c00720c */ /* 0x000fcc0003fc6270 */
[----:B------:R-:W1:Y:S08]  /*9080*/  MUFU.TANH R17, R17 ;  /* 0x0000001100117308 */ /* 0x000e700000002400 */
[----:B------:R-:W2:Y:S08]  /*9090*/  MUFU.TANH R16, R16 ;  /* 0x0000001000107308 */ /* 0x000eb00000002400 */
[----:B------:R-:W3:Y:S01]  /*90a0*/  MUFU.TANH R5, R18 ;  /* 0x0000001200057308 */ /* 0x000ee20000002400 */
[----:B-1----:R-:W-:-:S07]  /*90b0*/  FFMA.FTZ R17, R0, R13, R17 ;  /* 0x0000000d00117223 */ /* 0x002fce0000010011 */
[----:B------:R1:W4:Y:S01]  /*90c0*/  MUFU.TANH R4, R138 ;  /* 0x0000008a00047308 */ /* 0x0003220000002400 */
[----:B--2---:R-:W-:-:S07]  /*90d0*/  FFMA.FTZ R16, R0, R3, R16 ;  /* 0x0000000300107223 */ /* 0x004fce0000010010 */
[----:B------:R-:W-:Y:S01]  /*90e0*/  I2F R29, R28 ;  /* 0x0000001c001d7306 */ /* 0x000fe20000201400 */
[C---:B---3--:R-:W-:Y:S02]  /*90f0*/  FFMA.FTZ R3, R0.reuse, R3, R5 ;  /* 0x0000000300037223 */ /* 0x048fe40000010005 */
[----:B-1----:R-:W-:Y:S01]  /*9100*/  FFMA.FTZ R138, R0, R153, R7 ;  /* 0x00000099008a7223 */ /* 0x002fe20000010007 */
[----:B------:R-:W-:Y:S01]  /*9110*/  FSEL R153, R10, -INF , !P2 ;  /* 0xff8000000a997808 */ /* 0x000fe20005000000 */
[----:B------:R-:W-:-:S03]  /*9120*/  FMUL.FTZ R10, R139, c[0x0][0x2ec] ;  /* 0x0000bb008b0a7a20 */ /* 0x000fc60000410000 */
[----:B------:R-:W1:Y:S01]  /*9130*/  MUFU.TANH R7, R137 ;  /* 0x0000008900077308 */ /* 0x000e620000002400 */
[----:B------:R-:W-:Y:S01]  /*9140*/  FSEL R139, R17, -INF , !P6 ;  /* 0xff800000118b7808 */ /* 0x000fe20007000000 */
[----:B----4-:R-:W-:Y:S01]  /*9150*/  FFMA.FTZ R4, R0, R13, R4 ;  /* 0x0000000d00047223 */ /* 0x010fe20000010004 */
[-C--:B------:R-:W-:Y:S02]  /*9160*/  ISETP.GE.AND P6, PT, R176, R180.reuse, PT ;  /* 0x000000b4b000720c */ /* 0x080fe40003fc6270 */
[----:B------:R-:W-:Y:S02]  /*9170*/  ISETP.GE.AND P2, PT, R12, R180, PT ;  /* 0x000000b40c00720c */ /* 0x000fe40003f46270 */
[----:B------:R-:W-:Y:S01]  /*9180*/  FSEL R3, R3, -INF , !P6 ;  /* 0xff80000003037808 */ /* 0x000fe20007000000 */
[----:B------:R-:W2:Y:S01]  /*9190*/  MUFU.TANH R10, R10 ;  /* 0x0000000a000a7308 */ /* 0x000ea20000002400 */
[----:B------:R-:W-:Y:S02]  /*91a0*/  ISETP.GT.AND P6, PT, R217, R212, PT ;  /* 0x000000d4d900720c */ /* 0x000fe40003fc4270 */
[----:B------:R-:W-:-:S02]  /*91b0*/  FSEL R138, R138, -INF , !P1 ;  /* 0xff8000008a8a7808 */ /* 0x000fc40004800000 */
[----:B------:R-:W-:Y:S02]  /*91c0*/  ISETP.GE.AND P1, PT, R176, R181, PT ;  /* 0x000000b5b000720c */ /* 0x000fe40003f26270 */
[----:B------:R-:W-:Y:S01]  /*91d0*/  FSEL R136, R4, -INF , !P2 ;  /* 0xff80000004887808 */ /* 0x000fe20005000000 */
[----:B-1----:R-:W-:Y:S01]  /*91e0*/  FFMA.FTZ R7, R0, R29, R7 ;  /* 0x0000001d00077223 */ /* 0x002fe20000010007 */
[----:B------:R-:W-:Y:S02]  /*91f0*/  FSEL R4, R16, -INF , !P1 ;  /* 0xff80000010047808 */ /* 0x000fe40004800000 */
[C---:B------:R-:W-:Y:S02]  /*9200*/  ISETP.GE.AND P2, PT, R28.reuse, R181, PT ;  /* 0x000000b51c00720c */ /* 0x040fe40003f46270 */
[----:B------:R-:W-:Y:S02]  /*9210*/  ISETP.GE.AND P1, PT, R28, R180, PT ;  /* 0x000000b41c00720c */ /* 0x000fe40003f26270 */
[----:B------:R-:W-:Y:S01]  /*9220*/  FSEL R137, R7, -INF , !P2 ;  /* 0xff80000007897808 */ /* 0x000fe20005000000 */
[----:B--2---:R-:W-:-:S05]  /*9230*/  FFMA.FTZ R10, R0, R29, R10 ;  /* 0x0000001d000a7223 */ /* 0x004fca000001000a */
[----:B------:R-:W-:Y:S01]  /*9240*/  FSEL R150, R10, -INF , !P1 ;  /* 0xff8000000a967808 */ /* 0x000fe20004800000 */
[----:B------:R-:W-:Y:S05]  /*9250*/  @!P6 BRA `(.L_x_3231) ;  /* 0x00000ae00000e947 */ /* 0x000fea0003800000 */
[----:B------:R-:W-:Y:S05]  /*9260*/  @!P0 BRA `(.L_x_3232) ;  /* 0x000003a000008947 */ /* 0x000fea0003800000 */
[----:B------:R-:W1:Y:S01]  /*9270*/  I2F.RP R5, R2 ;  /* 0x0000000200057306 */ /* 0x000e620000209400 */
[----:B------:R-:W-:Y:S02]  /*9280*/  IMAD.SHL.U32 R10, R217, 0x40, RZ ;  /* 0x00000040d90a7824 */ /* 0x000fe400078e00ff */
        /* <DEDUP_REMOVED lines=56> */
.L_x_3232:
[----:B------:R-:W-:-:S05]  /*9610*/  IMAD.MOV.U32 R7, RZ, RZ, c[0x0][0x198] ;  /* 0x00006600ff077624 */ /* 0x000fca00078e00ff */
[----:B------:R-:W-:-:S04]  /*9620*/  LEA R7, -R7, RZ, 0x6 ;  /* 0x000000ff07077211 */ /* 0x000fc800078e31ff */
[----:B------:R-:W-:Y:S02]  /*9630*/  SHF.R.S32.HI R12, RZ, 0x1f, R7 ;  /* 0x0000001fff0c7819 */ /* 0x000fe40000011407 */
.L_x_3233:
        /* <DEDUP_REMOVED lines=108> */
.L_x_3235:
[----:B------:R-:W-:Y:S05]  /*9d00*/  BSYNC B0 ;  /* 0x0000000000007941 */ /* 0x000fea0003800000 */
.L_x_3234:
[----:B------:R-:W0:Y:S01]  /*9d10*/  LDGDEPBAR ;  /* 0x00000000000079af */ /* 0x000e220000000000 */
[----:B------:R-:W-:-:S04]  /*9d20*/  LEA R226, P1, R7, R226, 0x1 ;  /* 0x000000e207e27211 */ /* 0x000fc800078208ff */
[----:B------:R-:W-:Y:S02]  /*9d30*/  LEA.HI.X R227, R7, R227, R12, 0x1, P1 ;  /* 0x000000e307e37211 */ /* 0x000fe400008f0c0c */
.L_x_3231:
        /* <DEDUP_REMOVED lines=45> */
[C---:B------:R-:W-:Y:S01]  /*a010*/  FMUL.FTZ R151, R145.reuse, c[0x0][0x23c] ;  /* 0x00008f0091977a20 */ /* 0x040fe20000410000 */
[----:B------:R-:W-:Y:S02]  /*a020*/  FSEL R154, R154, RZ, P2 ;  /* 0x000000ff9a9a7208 */ /* 0x000fe40001000000 */
[----:B------:R-:W-:Y:S02]  /*a030*/  FSEL R5, R145, RZ, P1 ;  /* 0x000000ff91057208 */ /* 0x000fe40000800000 */
[----:B------:R-:W-:Y:S01]  /*a040*/  FSEL R151, R151, RZ, P1 ;  /* 0x000000ff97977208 */ /* 0x000fe20000800000 */
[----:B------:R-:W-:-:S02]  /*a050*/  FFMA.FTZ R143, R15, c[0x0][0x23c], -R154 ;  /* 0x00008f000f8f7a23 */ /* 0x000fc4000001089a */
[----:B------:R-:W-:Y:S01]  /*a060*/  FFMA.FTZ R144, R4, c[0x0][0x23c], -R154 ;  /* 0x00008f0004907a23 */ /* 0x000fe2000001089a */
[----:B------:R-:W-:Y:S01]  /*a070*/  FSEL R4, R146, RZ, P2 ;  /* 0x000000ff92047208 */ /* 0x000fe20001000000 */
[----:B------:R-:W-:Y:S02]  /*a080*/  FFMA.FTZ R147, R14, c[0x0][0x23c], -R151 ;  /* 0x00008f000e937a23 */ /* 0x000fe40000010897 */
[----:B------:R-:W1:Y:S01]  /*a090*/  LDSM.16.MT88.4 R12, [R202+0xc000] ;  /* 0x00c00000ca0c783b */ /* 0x000e620000004200 */
[----:B------:R-:W-:Y:S01]  /*a0a0*/  FADD.FTZ R5, R132, -R5 ;  /* 0x8000000584057221 */ /* 0x000fe20000010000 */
[----:B------:R-:W-:Y:S01]  /*a0b0*/  MUFU.EX2 R144, R144 ;  /* 0x0000009000907308 */ /* 0x000fe20000000800 */
[----:B------:R-:W-:Y:S02]  /*a0c0*/  FADD.FTZ R4, R133, -R4 ;  /* 0x8000000485047221 */ /* 0x000fe40000010000 */
[----:B------:R-:W-:Y:S01]  /*a0d0*/  FFMA.FTZ R140, R3, c[0x0][0x23c], -R151 ;  /* 0x00008f00038c7a23 */ /* 0x000fe20000010897 */
[----:B------:R-:W-:Y:S01]  /*a0e0*/  LDSM.16.MT88.4 R132, [R202+0xc800] ;  /* 0x00c80000ca84783b */ /* 0x000fe20000004200 */
[----:B------:R-:W-:-:S02]  /*a0f0*/  FFMA.FTZ R142, R19, c[0x0][0x23c], -R154 ;  /* 0x00008f00138e7a23 */ /* 0x000fc4000001089a */
[--C-:B------:R-:W-:Y:S01]  /*a100*/  FFMA.FTZ R141, R9, c[0x0][0x23c], -R154.reuse ;  /* 0x00008f00098d7a23 */ /* 0x100fe2000001089a */
[----:B------:R-:W2:Y:S01]  /*a110*/  MUFU.EX2 R143, R143 ;  /* 0x0000008f008f7308 */ /* 0x000ea20000000800 */
[--C-:B------:R-:W-:Y:S01]  /*a120*/  FFMA.FTZ R3, R6, c[0x0][0x23c], -R151.reuse ;  /* 0x00008f0006037a23 */ /* 0x100fe20000010897 */
[----:B------:R-:W3:Y:S01]  /*a130*/  LDSM.16.MT88.4 R16, [R204+0xc000] ;  /* 0x00c00000cc10783b */ /* 0x000ee20000004200 */
[----:B------:R-:W-:Y:S02]  /*a140*/  FFMA.FTZ R2, R8, c[0x0][0x23c], -R151 ;  /* 0x00008f0008027a23 */ /* 0x000fe40000010897 */
[----:B------:R-:W-:Y:S01]  /*a150*/  FMUL.FTZ R149, R4, c[0x0][0x23c] ;  /* 0x00008f0004957a20 */ /* 0x000fe20000410000 */
[----:B------:R-:W4:Y:S01]  /*a160*/  LDSM.16.MT88.4 R8, [R201+0xc000] ;  /* 0x00c00000c908783b */ /* 0x000f220000004200 */
[----:B------:R-:W-:Y:S01]  /*a170*/  FMUL.FTZ R148, R5, c[0x0][0x23c] ;  /* 0x00008f0005947a20 */ /* 0x000fe20000410000 */
[----:B------:R-:W-:Y:S01]  /*a180*/  MUFU.EX2 R142, R142 ;  /* 0x0000008e008e7308 */ /* 0x000fe20000000800 */
[----:B------:R-:W-:-:S02]  /*a190*/  FFMA.FTZ R156, R27, c[0x0][0x23c], -R154 ;  /* 0x00008f001b9c7a23 */ /* 0x000fc4000001089a */
[--C-:B------:R-:W-:Y:S02]  /*a1a0*/  FFMA.FTZ R157, R25, c[0x0][0x23c], -R154.reuse ;  /* 0x00008f00199d7a23 */ /* 0x100fe4000001089a */
[--C-:B------:R-:W-:Y:S02]  /*a1b0*/  FFMA.FTZ R158, R23, c[0x0][0x23c], -R154.reuse ;  /* 0x00008f00179e7a23 */ /* 0x100fe4000001089a */
[----:B------:R-:W-:Y:S01]  /*a1c0*/  FFMA.FTZ R159, R21, c[0x0][0x23c], -R154 ;  /* 0x00008f00159f7a23 */ /* 0x000fe2000001089a */
[----:B------:R-:W5:Y:S01]  /*a1d0*/  MUFU.EX2 R141, R141 ;  /* 0x0000008d008d7308 */ /* 0x000f620000000800 */
        /* <DEDUP_REMOVED lines=9> */
[--C-:B------:R-:W-:Y:S02]  /*a270*/  FFMA.FTZ R174, R165, c[0x0][0x23c], -R154.reuse ;  /* 0x00008f00a5ae7a23 */ /* 0x100fe4000001089a */
[----:B------:R-:W2:Y:S01]  /*a280*/  MUFU.EX2 R3, R3 ;  /* 0x0000000300037308 */ /* 0x000ea20000000800 */
[----:B-----5:R-:W-:Y:S01]  /*a290*/  F2FP.PACK_AB R6, R141, R142 ;  /* 0x0000008e8d06723e */ /* 0x020fe200000000ff */
        /* <DEDUP_REMOVED lines=8> */
[----:B------:R-:W5:Y:S01]  /*a320*/  MUFU.EX2 R147, R147 ;  /* 0x0000009300937308 */ /* 0x000f620000000800 */
        /* <DEDUP_REMOVED lines=9> */
[----:B------:R-:W1:Y:S01]  /*a3c0*/  MUFU.EX2 R148, R148 ;  /* 0x0000009400947308 */ /* 0x000e620000000800 */
[----:B-----5:R-:W-:Y:S01]  /*a3d0*/  F2FP.PACK_AB R7, R147, R2 ;  /* 0x000000029307723e */ /* 0x020fe200000000ff */
[----:B------:R-:W-:Y:S01]  /*a3e0*/  LDSM.16.MT88.4 R136, [R202+0xd800] ;  /* 0x00d80000ca88783b */ /* 0x000fe20000004200 */
[----:B--2---:R-:W-:-:S05]  /*a3f0*/  FMUL.FTZ R120, R120, R149 ;  /* 0x0000009578787220 */ /* 0x004fca0000410000 */
        /* <DEDUP_REMOVED lines=299> */
[----:B------:R-:W-:-:S10]  /*b6b0*/  MOV R133, R146 ;  /* 0x0000009200857202 */ /* 0x000fd40000000f00 */
.L_x_3228:
        /* <DEDUP_REMOVED lines=12> */
.L_x_3240:
        /* <DEDUP_REMOVED lines=65> */
.L_x_3237:
[C---:B------:R-:W-:Y:S02]  /*bb90*/  ISETP.GE.AND P5, PT, R218.reuse, c[0x0][0x220], PT ;  /* 0x00008800da007a0c */ /* 0x040fe40003fa6270 */
[C---:B------:R-:W-:Y:S02]  /*bba0*/  IADD3 R132, R218.reuse, 0x40, RZ ;  /* 0x00000040da847810 */ /* 0x040fe40007ffe0ff */
[----:B------:R-:W-:Y:S02]  /*bbb0*/  IADD3 R133, R218, 0x80, RZ ;  /* 0x00000080da857810 */ /* 0x000fe40007ffe0ff */
[----:B------:R-:W-:Y:S02]  /*bbc0*/  ISETP.GE.AND P4, PT, R132, c[0x0][0x220], PT ;  /* 0x0000880084007a0c */ /* 0x000fe40003f86270 */
[C---:B------:R-:W-:Y:S02]  /*bbd0*/  LEA R132, P1, R138.reuse, R230, 0x1 ;  /* 0x000000e68a847211 */ /* 0x040fe400078208ff */
[----:B------:R-:W-:Y:S02]  /*bbe0*/  ISETP.GE.AND P3, PT, R133, c[0x0][0x220], PT ;  /* 0x0000880085007a0c */ /* 0x000fe40003f66270 */
[-C--:B------:R-:W-:Y:S01]  /*bbf0*/  LEA.HI.X R133, R138, R231.reuse, R2, 0x1, P1 ;  /* 0x000000e78a857211 */ /* 0x080fe200008f0c02 */
[----:B------:R-:W-:Y:S01]  /*bc00*/  @P5 STS.128 [R216+0xc000], RZ ;  /* 0x00c000ffd8005388 */ /* 0x000fe20000000c00 */
[----:B------:R-:W-:Y:S04]  /*bc10*/  IADD3 R137, P2, R223, R138, RZ ;  /* 0x0000008adf897210 */ /* 0x000fe80007f5e0ff */
[C---:B------:R-:W-:Y:S01]  /*bc20*/  @!P5 LEA R234, P6, R137.reuse, R230, 0x1 ;  /* 0x000000e689ead211 */ /* 0x040fe200078c08ff */
[----:B------:R-:W-:Y:S01]  /*bc30*/  @!PT LDS RZ, [RZ] ;  /* 0x00000000fffff984 */ /* 0x000fe20000000800 */
[----:B------:R-:W-:Y:S01]  /*bc40*/  @!PT LDS RZ, [RZ] ;  /* 0x00000000fffff984 */ /* 0x000fe20000000800 */
[----:B------:R-:W-:Y:S01]  /*bc50*/  @!PT LDS RZ, [RZ] ;  /* 0x00000000fffff984 */ /* 0x000fe20000000800 */
[----:B------:R1:W-:Y:S01]  /*bc60*/  @!P5 LDGSTS.E.BYPASS.LTC128B.128 [R216+0xc000], [R132.64] ;  /* 0x0c00000084d8dfae */ /* 0x0003e2000b901d48 */
        /* <DEDUP_REMOVED lines=12> */
[C---:B------:R-:W-:Y:S02]  /*bd30*/  IADD3.X R136, R222.reuse, R136, RZ, P6, !PT ;  /* 0x00000088de887210 */ /* 0x040fe400037fe4ff */
[CC--:B------:R-:W-:Y:S01]  /*bd40*/  @!P5 LEA R240, P6, R135.reuse, R230.reuse, 0x1 ;  /* 0x000000e687f0d211 */ /* 0x0c0fe200078c08ff */
[----:B------:R-:W-:Y:S01]  /*bd50*/  @P3 STS.128 [R216+0x10000], RZ ;  /* 0x010000ffd8003388 */ /* 0x000fe20000000c00 */
[CC--:B------:R-:W-:Y:S02]  /*bd60*/  @!P4 LEA R238, P2, R135.reuse, R230.reuse, 0x1 ;  /* 0x000000e687eec211 */ /* 0x0c0fe400078408ff */
[CCC-:B------:R-:W-:Y:S02]  /*bd70*/  @!P5 LEA.HI.X R241, R135.reuse, R231.reuse, R136.reuse, 0x1, P6 ;  /* 0x000000e787f1d211 */ /* 0x1c0fe400030f0c88 */
[C-C-:B------:R-:W-:Y:S01]  /*bd80*/  @!P4 LEA.HI.X R239, R135.reuse, R231, R136.reuse, 0x1, P2 ;  /* 0x000000e787efc211 */ /* 0x140fe200010f0c88 */
[----:B------:R-:W-:Y:S01]  /*bd90*/  @!PT LDS RZ, [RZ] ;  /* 0x00000000fffff984 */ /* 0x000fe20000000800 */
[----:B------:R-:W-:Y:S01]  /*bda0*/  @!PT LDS RZ, [RZ] ;  /* 0x00000000fffff984 */ /* 0x000fe20000000800 */
[----:B------:R-:W-:Y:S01]  /*bdb0*/  @!PT LDS RZ, [RZ] ;  /* 0x00000000fffff984 */ /* 0x000fe20000000800 */
[----:B------:R1:W-:Y:S01]  /*bdc0*/  @!P3 LDGSTS.E.BYPASS.LTC128B.128 [R216+0x10000], [R132.64+0x100] ;  /* 0x1000010084d8bfae */ /* 0x0003e2000b901d48 */
[----:B------:R-:W-:Y:S02]  /*bdd0*/  @!P3 LEA R236, P1, R135, R230, 0x1 ;  /* 0x000000e687ecb211 */ /* 0x000fe400078208ff */
[----:B------:R-:W-:Y:S02]  /*bde0*/  IADD3 R2, P6, R223, R135, RZ ;  /* 0x00000087df027210 */ /* 0x000fe40007fde0ff */
[-C--:B------:R-:W-:Y:S01]  /*bdf0*/  @!P3 LEA.HI.X R237, R135, R231.reuse, R136, 0x1, P1 ;  /* 0x000000e787edb211 */ /* 0x080fe200008f0c88 */
[----:B------:R-:W-:Y:S01]  /*be00*/  @P5 STS.128 [R216+0xc800], RZ ;  /* 0x00c800ffd8005388 */ /* 0x000fe20000000c00 */
[----:B------:R-:W-:Y:S02]  /*be10*/  IADD3.X R136, R222, R136, RZ, P6, !PT ;  /* 0x00000088de887210 */ /* 0x000fe400037fe4ff */
[CC--:B------:R-:W-:Y:S02]  /*be20*/  @!P5 LEA R244, P6, R2.reuse, R230.reuse, 0x1 ;  /* 0x000000e602f4d211 */ /* 0x0c0fe400078c08ff */
[CC--:B------:R-:W-:Y:S01]  /*be30*/  @!P4 LEA R242, P2, R2.reuse, R230.reuse, 0x1 ;  /* 0x000000e602f2c211 */ /* 0x0c0fe200078408ff */
[----:B------:R-:W-:Y:S01]  /*be40*/  @!PT LDS RZ, [RZ] ;  /* 0x00000000fffff984 */ /* 0x000fe20000000800 */
[----:B------:R-:W-:Y:S01]  /*be50*/  @!PT LDS RZ, [RZ] ;  /* 0x00000000fffff984 */ /* 0x000fe20000000800 */
[----:B------:R-:W-:Y:S01]  /*be60*/  @!PT LDS RZ, [RZ] ;  /* 0x00000000fffff984 */ /* 0x000fe20000000800 */
[----:B------:R2:W-:Y:S01]  /*be70*/  @!P5 LDGSTS.E.BYPASS.LTC128B.128 [R216+0xc800], [R234.64] ;  /* 0x0c800000ead8dfae */ /* 0x0005e2000b901d48 */
[CCC-:B------:R-:W-:Y:S02]  /*be80*/  @!P5 LEA.HI.X R245, R2.reuse, R231.reuse, R136.reuse, 0x1, P6 ;  /* 0x000000e702f5d211 */ /* 0x1c0fe400030f0c88 */
[CCC-:B------:R-:W-:Y:S02]  /*be90*/  @!P4 LEA.HI.X R243, R2.reuse, R231.reuse, R136.reuse, 0x1, P2 ;  /* 0x000000e702f3c211 */ /* 0x1c0fe400010f0c88 */
[C---:B------:R-:W-:Y:S01]  /*bea0*/  @!P3 LEA R230, P1, R2.reuse, R230, 0x1 ;  /* 0x000000e602e6b211 */ /* 0x040fe200078208ff */
[----:B------:R-:W-:Y:S03]  /*beb0*/  @P4 STS.128 [R216+0xe800], RZ ;  /* 0x00e800ffd8004388 */ /* 0x000fe60000000c00 */
[----:B------:R-:W-:Y:S02]  /*bec0*/  @!P3 LEA.HI.X R231, R2, R231, R136, 0x1, P1 ;  /* 0x000000e702e7b211 */ /* 0x000fe400008f0c88 */
[----:B------:R-:W-:Y:S01]  /*bed0*/  ISETP.GT.AND P1, PT, R217, R212, PT ;  /* 0x000000d4d900720c */ /* 0x000fe20003f24270 */
        /* <DEDUP_REMOVED lines=201> */
[----:B------:R-:W-:Y:S02]  /*cb70*/  FMUL.FTZ R2, R13, c[0x0][0x2ec] ;  /* 0x0000bb000d027a20 */ /* 0x000fe40000410000 */
[----:B------:R-:W-:Y:S04]  /*cb80*/  FMUL.FTZ R231, R17, c[0x0][0x2ec] ;  /* 0x0000bb0011e77a20 */ /* 0x000fe80000410000 */
[----:B------:R-:W-:Y:S01]  /*cb90*/  FMUL.FTZ R230, R19, c[0x0][0x2ec] ;  /* 0x0000bb0013e67a20 */ /* 0x000fe20000410000 */
[----:B------:R4:W1:Y:S01]  /*cba0*/  MUFU.TANH R173, R135 ;  /* 0x0000008700ad7308 */ /* 0x0008620000002400 */
[----:B-----5:R-:W-:Y:S02]  /*cbb0*/  FMUL.FTZ R241, R8, c[0x0][0x2ec] ;  /* 0x0000bb0008f17a20 */ /* 0x020fe40000410000 */
        /* <DEDUP_REMOVED lines=10> */
[----:B------:R1:W1:Y:S01]  /*cc60*/  MUFU.TANH R175, R230 ;  /* 0x000000e600af7308 */ /* 0x0002620000002400 */
[----:B------:R-:W-:Y:S01]  /*cc70*/  BAR.SYNC.DEFER_BLOCKING 0x0 ;  /* 0x0000000000007b1d */ /* 0x000fe20000010000 */
[----:B------:R-:W-:Y:S02]  /*cc80*/  FMUL.FTZ R236, R24, c[0x0][0x2ec] ;  /* 0x0000bb0018ec7a20 */ /* 0x000fe40000410000 */
[----:B----4-:R-:W-:Y:S06]  /*cc90*/  FMUL.FTZ R135, R20, c[0x0][0x2ec] ;  /* 0x0000bb0014877a20 */ /* 0x010fec0000410000 */
[----:B------:R4:W2:Y:S01]  /*cca0*/  MUFU.TANH R161, R135 ;  /* 0x0000008700a17308 */ /* 0x0008a20000002400 */
[----:B-----5:R-:W-:Y:S09]  /*ccb0*/  FMUL.FTZ R231, R23, c[0x0][0x2ec] ;  /* 0x0000bb0017e77a20 */ /* 0x020ff20000410000 */
[----:B------:R5:W3:Y:S01]  /*ccc0*/  MUFU.TANH R183, R231 ;  /* 0x000000e700b77308 */ /* 0x000ae20000002400 */
[----:B-1----:R-:W-:Y:S09]  /*ccd0*/  FMUL.FTZ R230, R25, c[0x0][0x2ec] ;  /* 0x0000bb0019e67a20 */ /* 0x002ff20000410000 */
[----:B------:R1:W1:Y:S01]  /*cce0*/  MUFU.TANH R155, R230 ;  /* 0x000000e6009b7308 */ /* 0x0002620000002400 */
[C---:B--2---:R-:W-:Y:S09]  /*ccf0*/  HMMA.16816.F32 R28, R176.reuse, R136, R28 ;  /* 0x00000088b01c723c */ /* 0x044ff2000000181c */
[----:B------:R2:W2:Y:S03]  /*cd00*/  MUFU.TANH R145, R2 ;  /* 0x0000000200917308 */ /* 0x0004a60000002400 */
[----:B------:R-:W-:Y:S01]  /*cd10*/  FMUL.FTZ R137, R26, c[0x0][0x2ec] ;  /* 0x0000bb001a897a20 */ /* 0x000fe20000410000 */
[----:B------:R-:W-:Y:S03]  /*cd20*/  HMMA.16816.F32 R32, R176, R138, R32 ;  /* 0x0000008ab020723c */ /* 0x000fe60000001820 */
[----:B------:R-:W-:Y:S03]  /*cd30*/  FMUL.FTZ R136, R27, c[0x0][0x2ec] ;  /* 0x0000bb001b887a20 */ /* 0x000fe60000410000 */
[----:B------:R3:W3:Y:S06]  /*cd40*/  MUFU.TANH R181, R137 ;  /* 0x0000008900b57308 */ /* 0x0006ec0000002400 */
[----:B----4-:R-:W-:Y:S04]  /*cd50*/  FMUL.FTZ R135, R28, c[0x0][0x2ec] ;  /* 0x0000bb001c877a20 */ /* 0x010fe80000410000 */
[----:B------:R4:W4:Y:S01]  /*cd60*/  MUFU.TANH R163, R136 ;  /* 0x0000008800a37308 */ /* 0x0009220000002400 */
[----:B-----5:R-:W-:Y:S02]  /*cd70*/  FMUL.FTZ R231, R30, c[0x0][0x2ec] ;  /* 0x0000bb001ee77a20 */ /* 0x020fe40000410000 */
[----:B-1----:R-:W-:Y:S02]  /*cd80*/  FMUL.FTZ R230, R31, c[0x0][0x2ec] ;  /* 0x0000bb001fe67a20 */ /* 0x002fe40000410000 */
[----:B--2---:R-:W-:Y:S02]  /*cd90*/  FMUL.FTZ R2, R18, c[0x0][0x2ec] ;  /* 0x0000bb0012027a20 */ /* 0x004fe40000410000 */
[----:B------:R-:W-:Y:S02]  /*cda0*/  FMUL.FTZ R139, R29, c[0x0][0x2ec] ;  /* 0x0000bb001d8b7a20 */ /* 0x000fe40000410000 */
[----:B------:R-:W-:Y:S01]  /*cdb0*/  FMUL.FTZ R138, R32, c[0x0][0x2ec] ;  /* 0x0000bb00208a7a20 */ /* 0x000fe20000410000 */
[----:B------:R1:W2:Y:S01]  /*cdc0*/  MUFU.TANH R149, R135 ;  /* 0x0000008700957308 */ /* 0x0002a20000002400 */
[----:B---3--:R-:W-:Y:S09]  /*cdd0*/  FMUL.FTZ R137, R33, c[0x0][0x2ec] ;  /* 0x0000bb0021897a20 */ /* 0x008ff20000410000 */
[----:B------:R3:W2:Y:S01]  /*cde0*/  MUFU.TANH R153, R231 ;  /* 0x000000e700997308 */ /* 0x0006a20000002400 */
[----:B----4-:R-:W-:Y:S09]  /*cdf0*/  FMUL.FTZ R136, R34, c[0x0][0x2ec] ;  /* 0x0000bb0022887a20 */ /* 0x010ff20000410000 */
[----:B------:R4:W2:Y:S01]  /*ce00*/  MUFU.TANH R151, R230 ;  /* 0x000000e600977308 */ /* 0x0008a20000002400 */
[----:B-1----:R-:W-:Y:S09]  /*ce10*/  FMUL.FTZ R135, R35, c[0x0][0x2ec] ;  /* 0x0000bb0023877a20 */ /* 0x002ff20000410000 */
[----:B------:R-:W1:Y:S01]  /*ce20*/  MUFU.TANH R235, R235 ;  /* 0x000000eb00eb7308 */ /* 0x000e620000002400 */
[----:B---3--:R-:W-:Y:S09]  /*ce30*/  MOV R231, R133 ;  /* 0x0000008500e77202 */ /* 0x008ff20000000f00 */
[----:B------:R-:W3:Y:S01]  /*ce40*/  MUFU.TANH R237, R237 ;  /* 0x000000ed00ed7308 */ /* 0x000ee20000002400 */
[----:B----4-:R-:W-:Y:S09]  /*ce50*/  MOV R230, R132 ;  /* 0x0000008400e67202 */ /* 0x010ff20000000f00 */
[----:B------:R-:W4:Y:S10]  /*ce60*/  MUFU.TANH R239, R239 ;  /* 0x000000ef00ef7308 */ /* 0x000f340000002400 */
        /* <DEDUP_REMOVED lines=10> */
[----:B------:R-:W1:Y:S10]  /*cf10*/  MUFU.TANH R139, R139 ;  /* 0x0000008b008b7308 */ /* 0x000e740000002400 */
[----:B------:R-:W1:Y:S10]  /*cf20*/  MUFU.TANH R138, R138 ;  /* 0x0000008a008a7308 */ /* 0x000e740000002400 */
[----:B------:R-:W1:Y:S10]  /*cf30*/  MUFU.TANH R137, R137 ;  /* 0x0000008900897308 */ /* 0x000e740000002400 */
        /* <DEDUP_REMOVED lines=66> */
.L_x_3239:
        /* <DEDUP_REMOVED lines=89> */
.L_x_3238:
[----:B--234-:R-:W-:Y:S01]  /*d8f0*/  LEA R5, R217, R215, 0x6 ;  /* 0x000000d7d9057211 */ /* 0x01cfe200078e30ff */
[----:B------:R-:W-:Y:S03]  /*d900*/  LDSM.16.MT88.4 R20, [R202+0xc000] ;  /* 0x00c00000ca14783b */ /* 0x000fe60000004200 */
        /* <DEDUP_REMOVED lines=26> */
[C---:B--2---:R-:W-:Y:S02]  /*dab0*/  FFMA.FTZ R153, R0.reuse, R6, R153 ;  /* 0x0000000600997223 */ /* 0x044fe40000010099 */
[CC--:B------:R-:W-:Y:S02]  /*dac0*/  FFMA.FTZ R237, R0.reuse, R16.reuse, R237 ;  /* 0x0000001000ed7223 */ /* 0x0c0fe400000100ed */
[C---:B------:R-:W-:Y:S02]  /*dad0*/  FFMA.FTZ R239, R0.reuse, R15, R239 ;  /* 0x0000000f00ef7223 */ /* 0x040fe400000100ef */
[C---:B------:R-:W-:Y:S02]  /*dae0*/  FFMA.FTZ R233, R0.reuse, R16, R233 ;  /* 0x0000001000e97223 */ /* 0x040fe400000100e9 */
[CC--:B-1----:R-:W-:Y:S02]  /*daf0*/  FFMA.FTZ R245, R0.reuse, R14.reuse, R245 ;  /* 0x0000000e00f57223 */ /* 0x0c2fe400000100f5 */
        /* <DEDUP_REMOVED lines=10> */
[C---:B------:R-:W-:Y:S01]  /*dba0*/  FFMA.FTZ R147, R0.reuse, R9, R147 ;  /* 0x0000000900937223 */ /* 0x040fe20000010093 */
[----:B------:R-:W-:Y:S01]  /*dbb0*/  IADD3 R13, R5, 0x31, RZ ;  /* 0x00000031050d7810 */ /* 0x000fe20007ffe0ff */
[C---:B------:R-:W-:Y:S01]  /*dbc0*/  FFMA.FTZ R173, R0.reuse, R11, R173 ;  /* 0x0000000b00ad7223 */ /* 0x040fe200000100ad */
[----:B------:R-:W-:Y:S01]  /*dbd0*/  FMNMX.FTZ R16, R247, R14, !PT ;  /* 0x0000000ef7107209 */ /* 0x000fe20007810000 */
[C---:B------:R-:W-:Y:S01]  /*dbe0*/  FFMA.FTZ R177, R0.reuse, R143, R2 ;  /* 0x0000008f00b17223 */ /* 0x040fe20000010002 */
[----:B------:R-:W-:Y:S01]  /*dbf0*/  FMNMX.FTZ R14, R241, R18, !PT ;  /* 0x00000012f10e7209 */ /* 0x000fe20007810000 */
[C---:B------:R-:W-:Y:S01]  /*dc00*/  FFMA.FTZ R145, R0.reuse, R11, R145 ;  /* 0x0000000b00917223 */ /* 0x040fe20000010091 */
[----:B------:R-:W-:Y:S01]  /*dc10*/  FMNMX.FTZ R2, R179, R16, !PT ;  /* 0x00000010b3027209 */ /* 0x000fe20007810000 */
[----:B------:R-:W1:Y:S01]  /*dc20*/  I2F R9, R13 ;  /* 0x0000000d00097306 */ /* 0x000e620000201400 */
[----:B------:R-:W-:Y:S01]  /*dc30*/  FMNMX.FTZ R14, R243, R14, !PT ;  /* 0x0000000ef30e7209 */ /* 0x000fe20007810000 */
[C---:B------:R-:W-:Y:S01]  /*dc40*/  FFMA.FTZ R143, R0.reuse, R143, R249 ;  /* 0x0000008f008f7223 */ /* 0x040fe200000100f9 */
[----:B------:R-:W-:Y:S01]  /*dc50*/  FMNMX.FTZ R2, R173, R2, !PT ;  /* 0x00000002ad027209 */ /* 0x000fe20007810000 */
[C---:B------:R-:W-:Y:S01]  /*dc60*/  FFMA.FTZ R175, R0.reuse, R12, R175 ;  /* 0x0000000c00af7223 */ /* 0x040fe200000100af */
        /* <DEDUP_REMOVED lines=8> */
[----:B------:R-:W-:Y:S01]  /*dcf0*/  IADD3 R5, R5, 0x39, RZ ;  /* 0x0000003905057810 */ /* 0x000fe20007ffe0ff */
[----:B------:R-:W2:Y:S01]  /*dd00*/  I2F R11, R11 ;  /* 0x0000000b000b7306 */ /* 0x000ea20000201400 */
        /* <DEDUP_REMOVED lines=9> */
[----:B------:R-:W3:Y:S01]  /*dda0*/  I2F R5, R5 ;  /* 0x0000000500057306 */ /* 0x000ee20000201400 */
[----:B------:R-:W-:Y:S01]  /*ddb0*/  FMNMX.FTZ R2, R183, R2, !PT ;  /* 0x00000002b7027209 */ /* 0x000fe20007810000 */
[C---:B------:R-:W-:Y:S01]  /*ddc0*/  FFMA.FTZ R155, R0.reuse, R4, R155 ;  /* 0x00000004009b7223 */ /* 0x040fe2000001009b */
[----:B------:R-:W-:Y:S01]  /*ddd0*/  FMNMX.FTZ R14, R159, R14, !PT ;  /* 0x0000000e9f0e7209 */ /* 0x000fe20007810000 */
[CC--:B-1----:R-:W-:Y:S01]  /*dde0*/  FFMA.FTZ R151, R0.reuse, R9.reuse, R151 ;  /* 0x0000000900977223 */ /* 0x0c2fe20000010097 */
[----:B------:R-:W-:Y:S01]  /*ddf0*/  FMNMX.FTZ R2, R181, R2, !PT ;  /* 0x00000002b5027209 */ /* 0x000fe20007810000 */
[C---:B------:R-:W-:Y:S01]  /*de00*/  FFMA.FTZ R149, R0.reuse, R6, R149 ;  /* 0x0000000600957223 */ /* 0x040fe20000010095 */
[----:B------:R-:W-:Y:S01]  /*de10*/  FMNMX.FTZ R14, R157, R14, !PT ;  /* 0x0000000e9d0e7209 */ /* 0x000fe20007810000 */
[C---:B------:R-:W-:Y:S01]  /*de20*/  FFMA.FTZ R139, R0.reuse, R9, R139 ;  /* 0x00000009008b7223 */ /* 0x040fe2000001008b */
[----:B------:R-:W-:Y:S02]  /*de30*/  FMNMX.FTZ R2, R163, R2, !PT ;  /* 0x00000002a3027209 */ /* 0x000fe40007810000 */
[----:B------:R-:W-:Y:S02]  /*de40*/  FMNMX.FTZ R14, R155, R14, !PT ;  /* 0x0000000e9b0e7209 */ /* 0x000fe40007810000 */
[----:B------:R-:W-:Y:S01]  /*de50*/  FMNMX.FTZ R2, R153, R2, !PT ;  /* 0x0000000299027209 */ /* 0x000fe20007810000 */
[CC--:B--2---:R-:W-:Y:S01]  /*de60*/  FFMA.FTZ R136, R0.reuse, R11.reuse, R136 ;  /* 0x0000000b00887223 */ /* 0x0c4fe20000010088 */
[----:B------:R-:W-:Y:S01]  /*de70*/  FMNMX.FTZ R14, R149, R14, !PT ;  /* 0x0000000e950e7209 */ /* 0x000fe20007810000 */
[----:B------:R-:W-:Y:S01]  /*de80*/  FFMA.FTZ R138, R0, R11, R138 ;  /* 0x0000000b008a7223 */ /* 0x000fe2000001008a */
[----:B------:R-:W-:Y:S04]  /*de90*/  FMNMX.FTZ R7, R151, R2, !PT ;  /* 0x0000000297077209 */ /* 0x000fe80007810000 */
[----:B------:R-:W-:Y:S02]  /*dea0*/  FMNMX.FTZ R2, R136, R7, !PT ;  /* 0x0000000788027209 */ /* 0x000fe40007810000 */
[----:B------:R-:W-:Y:S01]  /*deb0*/  FMNMX.FTZ R7, R139, R14, !PT ;  /* 0x0000000e8b077209 */ /* 0x000fe20007810000 */
[CC--:B---3--:R-:W-:Y:S01]  /*dec0*/  FFMA.FTZ R135, R0.reuse, R5.reuse, R135 ;  /* 0x0000000500877223 */ /* 0x0c8fe20000010087 */
[----:B------:R-:W-:Y:S01]  /*ded0*/  LDSM.16.MT88.4 R12, [R204+0xc000] ;  /* 0x00c00000cc0c783b */ /* 0x000fe20000004200 */
[----:B------:R-:W-:Y:S03]  /*dee0*/  FFMA.FTZ R137, R0, R5, R137 ;  /* 0x0000000500897223 */ /* 0x000fe60000010089 */
        /* <DEDUP_REMOVED lines=24> */
[----:B------:R-:W-:Y:S01]  /*e070*/  ISETP.GT.AND P1, PT, R217, R212, PT ;  /* 0x000000d4d900720c */ /* 0x000fe20003f24270 */
[----:B------:R-:W-:Y:S02]  /*e080*/  FFMA.FTZ R134, R247, c[0x0][0x23c], -R150 ;  /* 0x00008f00f7867a23 */ /* 0x000fe40000010896 */
        /* <DEDUP_REMOVED lines=11> */
[----:B------:R-:W-:Y:S02]  /*e140*/  FFMA.FTZ R187, R155, c[0x0][0x23c], -R148 ;  /* 0x00008f009bbb7a23 */ /* 0x000fe40000010894 */
        /* <DEDUP_REMOVED lines=28> */
[----:B------:R-:W-:Y:S02]  /*e310*/  FFMA.FTZ R233, R151, c[0x0][0x23c], -R150 ;  /* 0x00008f0097e97a23 */ /* 0x000fe40000010896 */
[----:B------:R-:W-:Y:S01]  /*e320*/  FFMA.FTZ R234, R149, c[0x0][0x23c], -R148 ;  /* 0x00008f0095ea7a23 */ /* 0x000fe20000010894 */
        /* <DEDUP_REMOVED lines=10> */
[C---:B------:R-:W-:Y:S02]  /*e3d0*/  FMUL.FTZ R43, R2.reuse, R43 ;  /* 0x0000002b022b7220 */ /* 0x040fe40000410000 */
[C---:B------:R-:W-:Y:S02]  /*e3e0*/  FMUL.FTZ R40, R3.reuse, R40 ;  /* 0x0000002803287220 */ /* 0x040fe40000410000 */
[C---:B------:R-:W-:Y:S02]  /*e3f0*/  FMUL.FTZ R41, R3.reuse, R41 ;  /* 0x0000002903297220 */ /* 0x040fe40000410000 */
[C---:B------:R-:W-:Y:S01]  /*e400*/  FMUL.FTZ R46, R2.reuse, R46 ;  /* 0x0000002e022e7220 */ /* 0x040fe20000410000 */
[----:B------:R-:W-:Y:S01]  /*e410*/  LDSM.16.MT88.4 R152, [R201+0xf800] ;  /* 0x00f80000c998783b */ /* 0x000fe20000004200 */
[----:B------:R-:W2:Y:S01]  /*e420*/  MUFU.EX2 R166, R166 ;  /* 0x000000a600a67308 */ /* 0x000ea20000000800 */
[----:B------:R-:W-:Y:S02]  /*e430*/  FMUL.FTZ R47, R2, R47 ;  /* 0x0000002f022f7220 */ /* 0x000fe40000410000 */
[C---:B------:R-:W-:Y:S01]  /*e440*/  FMUL.FTZ R44, R3.reuse, R44 ;  /* 0x0000002c032c7220 */ /* 0x040fe20000410000 */
[----:B-1----:R-:W-:Y:S01]  /*e450*/  F2FP.PACK_AB R128, R168, R171 ;  /* 0x000000aba880723e */ /* 0x002fe200000000ff */
        /* <DEDUP_REMOVED lines=16> */
[----:B------:R-:W-:Y:S01]  /*e560*/  MUFU.EX2 R182, R182 ;  /* 0x000000b600b67308 */ /* 0x000fe20000000800 */
[C---:B------:R-:W-:Y:S05]  /*e570*/  HMMA.16816.F32 R4, R128.reuse, R12, R4 ;  /* 0x0000000c8004723c */ /* 0x040fea0000001804 */
[C---:B------:R-:W-:Y:S02]  /*e580*/  FMUL.FTZ R62, R2.reuse, R62 ;  /* 0x0000003e023e7220 */ /* 0x040fe40000410000 */
[C---:B------:R-:W-:Y:S01]  /*e590*/  FMUL.FTZ R12, R3.reuse, R120 ;  /* 0x00000078030c7220 */ /* 0x040fe20000410000 */
[C---:B------:R-:W-:Y:S01]  /*e5a0*/  HMMA.16816.F32 R8, R128.reuse, R14, R8 ;  /* 0x0000000e8008723c */ /* 0x040fe20000001808 */
[----:B------:R-:W-:Y:S03]  /*e5b0*/  MUFU.EX2 R184, R184 ;  /* 0x000000b800b87308 */ /* 0x000fe60000000800 */
[C---:B------:R-:W-:Y:S02]  /*e5c0*/  FMUL.FTZ R13, R3.reuse, R121 ;  /* 0x00000079030d7220 */ /* 0x040fe40000410000 */
[C---:B------:R-:W-:Y:S02]  /*e5d0*/  FMUL.FTZ R63, R2.reuse, R63 ;  /* 0x0000003f023f7220 */ /* 0x040fe40000410000 */
[C---:B------:R-:W-:Y:S03]  /*e5e0*/  FMUL.FTZ R14, R2.reuse, R122 ;  /* 0x0000007a020e7220 */ /* 0x040fe60000410000 */
[----:B------:R-:W-:Y:S01]  /*e5f0*/  MUFU.EX2 R187, R187 ;  /* 0x000000bb00bb7308 */ /* 0x000fe20000000800 */
[C---:B------:R-:W-:Y:S02]  /*e600*/  FMUL.FTZ R15, R2.reuse, R123 ;  /* 0x0000007b020f7220 */ /* 0x040fe40000410000 */
[----:B------:R-:W1:Y:S01]  /*e610*/  LDSM.16.MT88.4 R120, [R200+0xc000] ;  /* 0x00c00000c878783b */ /* 0x000e620000004200 */
[C---:B------:R-:W-:Y:S02]  /*e620*/  FMUL.FTZ R60, R3.reuse, R60 ;  /* 0x0000003c033c7220 */ /* 0x040fe40000410000 */
[C---:B------:R-:W-:Y:S02]  /*e630*/  FMUL.FTZ R61, R3.reuse, R61 ;  /* 0x0000003d033d7220 */ /* 0x040fe40000410000 */
[C---:B------:R-:W-:Y:S02]  /*e640*/  HMMA.16816.F32 R12, R128.reuse, R20, R12 ;  /* 0x00000014800c723c */ /* 0x040fe4000000180c */
[----:B------:R-:W-:Y:S01]  /*e650*/  MUFU.EX2 R186, R186 ;  /* 0x000000ba00ba7308 */ /* 0x000fe20000000800 */
[C---:B------:R-:W-:Y:S02]  /*e660*/  FMUL.FTZ R66, R2.reuse, R66 ;  /* 0x0000004202427220 */ /* 0x040fe40000410000 */
[C---:B------:R-:W-:Y:S02]  /*e670*/  FMUL.FTZ R67, R2.reuse, R67 ;  /* 0x0000004302437220 */ /* 0x040fe40000410000 */
[C---:B------:R-:W-:Y:S01]  /*e680*/  FMUL.FTZ R20, R3.reuse, R112 ;  /* 0x0000007003147220 */ /* 0x040fe20000410000 */
[C---:B------:R-:W-:Y:S04]  /*e690*/  HMMA.16816.F32 R16, R128.reuse, R22, R16 ;  /* 0x000000168010723c */ /* 0x040fe80000001810 */
[C---:B------:R-:W-:Y:S01]  /*e6a0*/  FMUL.FTZ R21, R3.reuse, R113 ;  /* 0x0000007103157220 */ /* 0x040fe20000410000 */
[----:B------:R-:W-:Y:S01]  /*e6b0*/  MUFU.EX2 R233, R233 ;  /* 0x000000e900e97308 */ /* 0x000fe20000000800 */
[C---:B------:R-:W-:Y:S02]  /*e6c0*/  FMUL.FTZ R64, R3.reuse, R64 ;  /* 0x0000004003407220 */ /* 0x040fe40000410000 */
[C---:B------:R-:W-:Y:S04]  /*e6d0*/  FMUL.FTZ R22, R2.reuse, R114 ;  /* 0x0000007202167220 */ /* 0x040fe80000410000 */
[C---:B------:R-:W-:Y:S02]  /*e6e0*/  FMUL.FTZ R23, R2.reuse, R115 ;  /* 0x0000007302177220 */ /* 0x040fe40000410000 */
[----:B------:R-:W2:Y:S01]  /*e6f0*/  LDSM.16.MT88.4 R112, [R204+0xe000] ;  /* 0x00e00000cc70783b */ /* 0x000ea20000004200 */
[C---:B------:R-:W-:Y:S01]  /*e700*/  FMUL.FTZ R65, R3.reuse, R65 ;  /* 0x0000004103417220 */ /* 0x040fe20000410000 */
[----:B------:R-:W-:Y:S01]  /*e710*/  MUFU.EX2 R234, R234 ;  /* 0x000000ea00ea7308 */ /* 0x000fe20000000800 */
[C---:B------:R-:W-:Y:S02]  /*e720*/  FMUL.FTZ R70, R2.reuse, R70 ;  /* 0x0000004602467220 */ /* 0x040fe40000410000 */
[C---:B------:R-:W-:Y:S03]  /*e730*/  HMMA.16816.F32 R20, R128.reuse, R28, R20 ;  /* 0x0000001c8014723c */ /* 0x040fe60000001814 */
[C---:B------:R-:W-:Y:S02]  /*e740*/  FMUL.FTZ R71, R2.reuse, R71 ;  /* 0x0000004702477220 */ /* 0x040fe40000410000 */
[C---:B------:R-:W-:Y:S02]  /*e750*/  FMUL.FTZ R68, R3.reuse, R68 ;  /* 0x0000004403447220 */ /* 0x040fe40000410000 */
[C---:B------:R-:W-:Y:S01]  /*e760*/  FMUL.FTZ R28, R3.reuse, R104 ;  /* 0x00000068031c7220 */ /* 0x040fe20000410000 */
[C---:B------:R-:W-:Y:S04]  /*e770*/  HMMA.16816.F32 R24, R128.reuse, R30, R24 ;  /* 0x0000001e8018723c */ /* 0x040fe80000001818 */
[C---:B------:R-:W-:Y:S02]  /*e780*/  FMUL.FTZ R29, R3.reuse, R105 ;  /* 0x00000069031d7220 */ /* 0x040fe40000410000 */
[C---:B------:R-:W-:Y:S02]  /*e790*/  FMUL.FTZ R69, R3.reuse, R69 ;  /* 0x0000004503457220 */ /* 0x040fe40000410000 */
[C---:B------:R-:W-:Y:S04]  /*e7a0*/  FMUL.FTZ R30, R2.reuse, R106 ;  /* 0x0000006a021e7220 */ /* 0x040fe80000410000 */
[C---:B------:R-:W-:Y:S02]  /*e7b0*/  FMUL.FTZ R31, R2.reuse, R107 ;  /* 0x0000006b021f7220 */ /* 0x040fe40000410000 */
[----:B------:R-:W3:Y:S01]  /*e7c0*/  LDSM.16.MT88.4 R104, [R202+0xe000] ;  /* 0x00e00000ca68783b */ /* 0x000ee20000004200 */
[C---:B------:R-:W-:Y:S02]  /*e7d0*/  FMUL.FTZ R74, R2.reuse, R74 ;  /* 0x0000004a024a7220 */ /* 0x040fe40000410000 */
[C---:B------:R-:W-:Y:S02]  /*e7e0*/  FMUL.FTZ R75, R2.reuse, R75 ;  /* 0x0000004b024b7220 */ /* 0x040fe40000410000 */
[C---:B-1----:R-:W-:Y:S03]  /*e7f0*/  HMMA.16816.F32 R28, R128.reuse, R120, R28 ;  /* 0x00000078801c723c */ /* 0x042fe6000000181c */
[C---:B------:R-:W-:Y:S02]  /*e800*/  FMUL.FTZ R72, R3.reuse, R72 ;  /* 0x0000004803487220 */ /* 0x040fe40000410000 */
[C---:B------:R-:W-:Y:S02]  /*e810*/  FMUL.FTZ R73, R3.reuse, R73 ;  /* 0x0000004903497220 */ /* 0x040fe40000410000 */
[C---:B------:R-:W-:Y:S01]  /*e820*/  FMUL.FTZ R86, R2.reuse, R86 ;  /* 0x0000005602567220 */ /* 0x040fe20000410000 */
[C---:B------:R-:W-:Y:S01]  /*e830*/  HMMA.16816.F32 R32, R128.reuse, R122, R32 ;  /* 0x0000007a8020723c */ /* 0x040fe20000001820 */
[----:B------:R-:W-:Y:S03]  /*e840*/  LDSM.16.MT88.4 R120, [R200+0xc800] ;  /* 0x00c80000c878783b */ /* 0x000fe60000004200 */
[C---:B------:R-:W-:Y:S02]  /*e850*/  FMUL.FTZ R87, R2.reuse, R87 ;  /* 0x0000005702577220 */ /* 0x040fe40000410000 */
[C---:B------:R-:W-:Y:S02]  /*e860*/  FMUL.FTZ R84, R3.reuse, R84 ;  /* 0x0000005403547220 */ /* 0x040fe40000410000 */
[C---:B--2---:R-:W-:Y:S04]  /*e870*/  HMMA.16816.F32 R36, R128.reuse, R112, R36 ;  /* 0x000000708024723c */ /* 0x044fe80000001824 */
[----:B------:R-:W-:Y:S02]  /*e880*/  FMUL.FTZ R85, R3, R85 ;  /* 0x0000005503557220 */ /* 0x000fe40000410000 */
[----:B------:R-:W-:Y:S02]  /*e890*/  FFMA.FTZ R170, R179, c[0x0][0x23c], -R150 ;  /* 0x00008f00b3aa7a23 */ /* 0x000fe40000010896 */
[C---:B------:R-:W-:Y:S01]  /*e8a0*/  HMMA.16816.F32 R40, R128.reuse, R114, R40 ;  /* 0x000000728028723c */ /* 0x040fe20000001828 */
[----:B------:R-:W-:Y:S03]  /*e8b0*/  LDSM.16.MT88.4 R112, [R204+0xc800] ;  /* 0x00c80000cc70783b */ /* 0x000fe60000004200 */
[----:B------:R-:W-:Y:S01]  /*e8c0*/  FFMA.FTZ R179, R141, c[0x0][0x23c], -R148 ;  /* 0x00008f008db37a23 */ /* 0x000fe20000010894 */
[----:B------:R-:W-:Y:S01]  /*e8d0*/  MUFU.EX2 R170, R170 ;  /* 0x000000aa00aa7308 */ /* 0x000fe20000000800 */
[--C-:B------:R-:W-:Y:S02]  /*e8e0*/  FFMA.FTZ R173, R173, c[0x0][0x23c], -R150.reuse ;  /* 0x00008f00adad7a23 */ /* 0x100fe40000010896 */
[----:B------:R-:W-:Y:S01]  /*e8f0*/  FFMA.FTZ R172, R177, c[0x0][0x23c], -R150 ;  /* 0x00008f00b1ac7a23 */ /* 0x000fe20000010896 */
[----:B------:R-:W-:Y:S01]  /*e900*/  LDSM.16.MT88.4 R140, [R202+0xe800] ;  /* 0x00e80000ca8c783b */ /* 0x000fe20000004200 */
[C---:B---3--:R-:W-:Y:S03]  /*e910*/  HMMA.16816.F32 R44, R128.reuse, R104, R44 ;  /* 0x00000068802c723c */ /* 0x048fe6000000182c */
[----:B------:R-:W-:Y:S02]  /*e920*/  FFMA.FTZ R177, R145, c[0x0][0x23c], -R148 ;  /* 0x00008f0091b17a23 */ /* 0x000fe40000010894 */
[----:B------:R-:W1:Y:S01]  /*e930*/  MUFU.EX2 R173, R173 ;  /* 0x000000ad00ad7308 */ /* 0x000e620000000800 */
[--C-:B------:R-:W-:Y:S01]  /*e940*/  FFMA.FTZ R175, R175, c[0x0][0x23c], -R150.reuse ;  /* 0x00008f00afaf7a23 */ /* 0x100fe20000010896 */
[----:B------:R-:W-:Y:S01]  /*e950*/  LDSM.16.MT88.4 R144, [R201+0xe800] ;  /* 0x00e80000c990783b */ /* 0x000fe20000004200 */
[C---:B------:R-:W-:Y:S01]  /*e960*/  FMUL.FTZ R90, R2.reuse, R90 ;  /* 0x0000005a025a7220 */ /* 0x040fe20000410000 */
[C---:B------:R-:W-:Y:S03]  /*e970*/  HMMA.16816.F32 R48, R128.reuse, R106, R48 ;  /* 0x0000006a8030723c */ /* 0x040fe60000001830 */
[C---:B------:R-:W-:Y:S03]  /*e980*/  FMUL.FTZ R91, R2.reuse, R91 ;  /* 0x0000005b025b7220 */ /* 0x040fe60000410000 */
[----:B------:R-:W2:Y:S01]  /*e990*/  LDSM.16.MT88.4 R104, [R204+0x10000] ;  /* 0x01000000cc68783b */ /* 0x000ea20000004200 */
[C---:B------:R-:W-:Y:S01]  /*e9a0*/  FMUL.FTZ R88, R3.reuse, R88 ;  /* 0x0000005803587220 */ /* 0x040fe20000410000 */
[C---:B------:R-:W-:Y:S01]  /*e9b0*/  HMMA.16816.F32 R52, R128.reuse, R100, R52 ;  /* 0x000000648034723c */ /* 0x040fe20000001834 */
[----:B------:R-:W-:Y:S03]  /*e9c0*/  MUFU.EX2 R172, R172 ;  /* 0x000000ac00ac7308 */ /* 0x000fe60000000800 */
[C---:B------:R-:W-:Y:S02]  /*e9d0*/  FMUL.FTZ R89, R3.reuse, R89 ;  /* 0x0000005903597220 */ /* 0x040fe40000410000 */
[C---:B------:R-:W-:Y:S02]  /*e9e0*/  FMUL.FTZ R94, R2.reuse, R94 ;  /* 0x0000005e025e7220 */ /* 0x040fe40000410000 */
[C---:B------:R-:W-:Y:S01]  /*e9f0*/  HMMA.16816.F32 R56, R128.reuse, R102, R56 ;  /* 0x000000668038723c */ /* 0x040fe20000001838 */
[----:B------:R-:W3:Y:S02]  /*ea00*/  LDSM.16.MT88.4 R100, [R202+0x10000] ;  /* 0x01000000ca64783b */ /* 0x000ee40000004200 */
[----:B------:R-:W-:Y:S01]  /*ea10*/  MUFU.EX2 R175, R175 ;  /* 0x000000af00af7308 */ /* 0x000fe20000000800 */
[C---:B------:R-:W-:Y:S02]  /*ea20*/  FMUL.FTZ R95, R2.reuse, R95 ;  /* 0x0000005f025f7220 */ /* 0x040fe40000410000 */
[C---:B------:R-:W-:Y:S02]  /*ea30*/  FMUL.FTZ R92, R3.reuse, R92 ;  /* 0x0000005c035c7220 */ /* 0x040fe40000410000 */
[C---:B------:R-:W-:Y:S04]  /*ea40*/  HMMA.16816.F32 R60, R128.reuse, R108, R60 ;  /* 0x0000006c803c723c */ /* 0x040fe8000000183c */
[C---:B------:R-:W-:Y:S01]  /*ea50*/  FMUL.FTZ R93, R3.reuse, R93 ;  /* 0x0000005d035d7220 */ /* 0x040fe20000410000 */
[----:B------:R-:W4:Y:S01]  /*ea60*/  MUFU.EX2 R177, R177 ;  /* 0x000000b100b17308 */ /* 0x000f220000000800 */
[C---:B------:R-:W-:Y:S02]  /*ea70*/  FMUL.FTZ R98, R2.reuse, R98 ;  /* 0x0000006202627220 */ /* 0x040fe40000410000 */
[C---:B------:R-:W-:Y:S01]  /*ea80*/  HMMA.16816.F32 R64, R128.reuse, R110, R64 ;  /* 0x0000006e8040723c */ /* 0x040fe20000001840 */
[----:B------:R-:W5:Y:S03]  /*ea90*/  LDSM.16.MT88.4 R108, [R201+0x10000] ;  /* 0x01000000c96c783b */ /* 0x000f660000004200 */
[C---:B------:R-:W-:Y:S02]  /*eaa0*/  FMUL.FTZ R99, R2.reuse, R99 ;  /* 0x0000006302637220 */ /* 0x040fe40000410000 */
[C---:B------:R-:W-:Y:S01]  /*eab0*/  FMUL.FTZ R96, R3.reuse, R96 ;  /* 0x0000006003607220 */ /* 0x040fe20000410000 */
[----:B------:R-:W1:Y:S01]  /*eac0*/  MUFU.EX2 R179, R179 ;  /* 0x000000b300b37308 */ /* 0x000e620000000800 */
[----:B------:R-:W-:Y:S04]  /*ead0*/  FMUL.FTZ R97, R3, R97 ;  /* 0x0000006103617220 */ /* 0x000fe80000410000 */
[----:B------:R-:W-:Y:S01]  /*eae0*/  FFMA.FTZ R178, R185, c[0x0][0x23c], -R150 ;  /* 0x00008f00b9b27a23 */ /* 0x000fe20000010896 */
[C---:B--2---:R-:W-:Y:S03]  /*eaf0*/  HMMA.16816.F32 R68, R128.reuse, R104, R68 ;  /* 0x000000688044723c */ /* 0x044fe60000001844 */
[----:B------:R-:W-:Y:S02]  /*eb00*/  FFMA.FTZ R185, R159, c[0x0][0x23c], -R148 ;  /* 0x00008f009fb97a23 */ /* 0x000fe40000010894 */
[----:B------:R-:W-:Y:S01]  /*eb10*/  MUFU.EX2 R178, R178 ;  /* 0x000000b200b27308 */ /* 0x000fe20000000800 */
[----:B------:R-:W-:Y:S01]  /*eb20*/  LDSM.16.MT88.4 R156, [R200+0xf800] ;  /* 0x00f80000c89c783b */ /* 0x000fe20000004200 */
[--C-:B------:R-:W-:Y:S01]  /*eb30*/  FFMA.FTZ R183, R183, c[0x0][0x23c], -R150.reuse ;  /* 0x00008f00b7b77a23 */ /* 0x100fe20000010896 */
[C---:B------:R-:W-:Y:S04]  /*eb40*/  HMMA.16816.F32 R72, R128.reuse, R106, R72 ;  /* 0x0000006a8048723c */ /* 0x040fe80000001848 */
[C---:B------:R-:W-:Y:S02]  /*eb50*/  FMUL.FTZ R78, R2.reuse, R78 ;  /* 0x0000004e024e7220 */ /* 0x040fe40000410000 */
[----:B------:R-:W2:Y:S01]  /*eb60*/  LDSM.16.MT88.4 R104, [R200+0x10000] ;  /* 0x01000000c868783b */ /* 0x000ea20000004200 */
[C---:B------:R-:W-:Y:S01]  /*eb70*/  FMUL.FTZ R79, R2.reuse, R79 ;  /* 0x0000004f024f7220 */ /* 0x040fe20000410000 */
[----:B------:R-:W-:Y:S01]  /*eb80*/  MUFU.EX2 R183, R183 ;  /* 0x000000b700b77308 */ /* 0x000fe20000000800 */
[C---:B------:R-:W-:Y:S03]  /*eb90*/  FMUL.FTZ R76, R3.reuse, R76 ;  /* 0x0000004c034c7220 */ /* 0x040fe60000410000 */
[----:B------:R-:W-:Y:S02]  /*eba0*/  FMUL.FTZ R77, R3, R77 ;  /* 0x0000004d034d7220 */ /* 0x000fe40000410000 */
[--C-:B------:R-:W-:Y:S02]  /*ebb0*/  FFMA.FTZ R180, R181, c[0x0][0x23c], -R150.reuse ;  /* 0x00008f00b5b47a23 */ /* 0x100fe40000010896 */
[--C-:B------:R-:W-:Y:S02]  /*ebc0*/  FFMA.FTZ R181, R163, c[0x0][0x23c], -R150.reuse ;  /* 0x00008f00a3b57a23 */ /* 0x100fe40000010896 */
[----:B------:R-:W-:Y:S01]  /*ebd0*/  MUFU.EX2 R185, R185 ;  /* 0x000000b900b97308 */ /* 0x000fe20000000800 */
[----:B------:R-:W-:Y:S01]  /*ebe0*/  LDSM.16.MT88.4 R160, [R204+0x11800] ;  /* 0x01180000cca0783b */ /* 0x000fe20000004200 */
[C---:B---3--:R-:W-:Y:S03]  /*ebf0*/  HMMA.16816.F32 R76, R128.reuse, R100, R76 ;  /* 0x00000064804c723c */ /* 0x048fe6000000184c */
[C---:B------:R-:W-:Y:S02]  /*ec00*/  FMUL.FTZ R82, R2.reuse, R82 ;  /* 0x0000005202527220 */ /* 0x040fe40000410000 */
[----:B------:R-:W-:Y:S02]  /*ec10*/  FMUL.FTZ R83, R2, R83 ;  /* 0x0000005302537220 */ /* 0x000fe40000410000 */
[----:B------:R-:W-:Y:S01]  /*ec20*/  FMUL.FTZ R80, R3, R80 ;  /* 0x0000005003507220 */ /* 0x000fe20000410000 */
[----:B-1----:R-:W-:Y:S01]  /*ec30*/  F2FP.PACK_AB R101, R173, R170 ;  /* 0x000000aaad65723e */ /* 0x002fe200000000ff */
[----:B------:R-:W-:Y:S01]  /*ec40*/  FMUL.FTZ R81, R3, R81 ;  /* 0x0000005103517220 */ /* 0x000fe20000410000 */
[----:B------:R-:W-:Y:S02]  /*ec50*/  MUFU.EX2 R180, R180 ;  /* 0x000000b400b47308 */ /* 0x000fe40000000800 */
[----:B----4-:R-:W-:Y:S01]  /*ec60*/  F2FP.PACK_AB R100, R177, R174 ;  /* 0x000000aeb164723e */ /* 0x010fe200000000ff */
[--C-:B------:R-:W-:Y:S02]  /*ec70*/  FFMA.FTZ R232, R136, c[0x0][0x23c], -R150.reuse ;  /* 0x00008f0088e87a23 */ /* 0x100fe40000010896 */
[----:B------:R-:W-:Y:S01]  /*ec80*/  FFMA.FTZ R150, R135, c[0x0][0x23c], -R150 ;  /* 0x00008f0087967a23 */ /* 0x000fe20000010896 */
[C---:B------:R-:W-:Y:S03]  /*ec90*/  HMMA.16816.F32 R80, R128.reuse, R102, R80 ;  /* 0x000000668050723c */ /* 0x040fe60000001850 */
[--C-:B------:R-:W-:Y:S01]  /*eca0*/  FFMA.FTZ R235, R139, c[0x0][0x23c], -R148.reuse ;  /* 0x00008f008beb7a23 */ /* 0x100fe20000010894 */
[----:B------:R-:W-:Y:S01]  /*ecb0*/  MUFU.EX2 R135, R150 ;  /* 0x0000009600877308 */ /* 0x000fe20000000800 */
[--C-:B------:R-:W-:Y:S02]  /*ecc0*/  FFMA.FTZ R236, R138, c[0x0][0x23c], -R148.reuse ;  /* 0x00008f008aec7a23 */ /* 0x100fe40000010894 */
[----:B------:R-:W-:Y:S01]  /*ecd0*/  FFMA.FTZ R148, R137, c[0x0][0x23c], -R148 ;  /* 0x00008f0089947a23 */ /* 0x000fe20000010894 */
[C---:B-----5:R-:W-:Y:S04]  /*ece0*/  HMMA.16816.F32 R84, R128.reuse, R108, R84 ;  /* 0x0000006c8054723c */ /* 0x060fe80000001854 */
[----:B------:R-:W-:Y:S01]  /*ecf0*/  F2FP.PACK_AB R103, R175, R172 ;  /* 0x000000acaf67723e */ /* 0x000fe200000000ff */
[----:B------:R-:W-:Y:S01]  /*ed00*/  FFMA.FTZ R167, R2, R229, R167 ;  /* 0x000000e502a77223 */ /* 0x000fe200000100a7 */
[----:B------:R1:W-:Y:S01]  /*ed10*/  MUFU.EX2 R237, R148 ;  /* 0x0000009400ed7308 */ /* 0x0003e20000000800 */
[----:B------:R-:W-:Y:S01]  /*ed20*/  F2FP.PACK_AB R102, R179, R176 ;  /* 0x000000b0b366723e */ /* 0x000fe200000000ff */
[C---:B------:R-:W-:Y:S01]  /*ed30*/  HMMA.16816.F32 R88, R128.reuse, R110, R88 ;  /* 0x0000006e8058723c */ /* 0x040fe20000001858 */
[----:B------:R-:W3:Y:S03]  /*ed40*/  LDSM.16.MT88.4 R108, [R202+0xc800] ;  /* 0x00c80000ca6c783b */ /* 0x000ee60000004200 */
[----:B------:R-:W-:Y:S01]  /*ed50*/  F2FP.PACK_AB R137, R233, R186 ;  /* 0x000000bae989723e */ /* 0x000fe200000000ff */
[----:B------:R-:W-:Y:S02]  /*ed60*/  FFMA.FTZ R171, R3, R228, R171 ;  /* 0x000000e403ab7223 */ /* 0x000fe400000100ab */
[----:B------:R-:W-:Y:S01]  /*ed70*/  FADD.FTZ R164, R164, R167 ;  /* 0x000000a7a4a47221 */ /* 0x000fe20000010000 */
[C---:B--2---:R-:W-:Y:S01]  /*ed80*/  HMMA.16816.F32 R92, R128.reuse, R104, R92 ;  /* 0x00000068805c723c */ /* 0x044fe2000000185c */
[----:B------:R-:W-:Y:S03]  /*ed90*/  MUFU.EX2 R181, R181 ;  /* 0x000000b500b57308 */ /* 0x000fe60000000800 */
[----:B------:R-:W-:Y:S02]  /*eda0*/  FADD.FTZ R168, R168, R171 ;  /* 0x000000aba8a87221 */ /* 0x000fe40000010000 */
[----:B------:R-:W-:Y:S02]  /*edb0*/  FADD.FTZ R3, R165, R164 ;  /* 0x000000a4a5037221 */ /* 0x000fe40000010000 */
[----:B------:R-:W-:Y:S01]  /*edc0*/  HMMA.16816.F32 R96, R128, R106, R96 ;  /* 0x0000006a8060723c */ /* 0x000fe20000001860 */
[----:B------:R-:W2:Y:S02]  /*edd0*/  LDSM.16.MT88.4 R104, [R200+0xe800] ;  /* 0x00e80000c868783b */ /* 0x000ea40000004200 */
[----:B------:R-:W4:Y:S01]  /*ede0*/  MUFU.EX2 R232, R232 ;  /* 0x000000e800e87308 */ /* 0x000f220000000800 */
[----:B------:R-:W-:Y:S01]  /*edf0*/  FADD.FTZ R3, R134, R3 ;  /* 0x0000000386037221 */ /* 0x000fe20000010000 */
[----:B------:R-:W-:Y:S03]  /*ee00*/  MOV R134, R133 ;  /* 0x0000008500867202 */ /* 0x000fe60000000f00 */
[C---:B------:R-:W-:Y:S01]  /*ee10*/  HMMA.16816.F32 R4, R100.reuse, R112, R4 ;  /* 0x000000706404723c */ /* 0x040fe20000001804 */
[----:B-1----:R-:W-:Y:S04]  /*ee20*/  LDSM.16.MT88.4 R148, [R202+0xf800] ;  /* 0x00f80000ca94783b */ /* 0x002fe80000004200 */
[----:B------:R-:W1:Y:S01]  /*ee30*/  MUFU.EX2 R235, R235 ;  /* 0x000000eb00eb7308 */ /* 0x000e620000000800 */
[----:B------:R-:W-:Y:S01]  /*ee40*/  FADD.FTZ R170, R170, R3 ;  /* 0x00000003aaaa7221 */ /* 0x000fe20000010000 */
[----:B------:R-:W-:Y:S01]  /*ee50*/  MOV R3, R132 ;  /* 0x0000008400037202 */ /* 0x000fe20000000f00 */
[C---:B------:R-:W-:Y:S01]  /*ee60*/  HMMA.16816.F32 R8, R100.reuse, R114, R8 ;  /* 0x000000726408723c */ /* 0x040fe20000001808 */
[----:B------:R-:W-:Y:S03]  /*ee70*/  LDSM.16.MT88.4 R112, [R202+0x10800] ;  /* 0x01080000ca70783b */ /* 0x000fe60000004200 */
[----:B------:R-:W-:Y:S03]  /*ee80*/  FADD.FTZ R173, R173, R170 ;  /* 0x000000aaadad7221 */ /* 0x000fe60000010000 */
[----:B------:R-:W5:Y:S01]  /*ee90*/  MUFU.EX2 R236, R236 ;  /* 0x000000ec00ec7308 */ /* 0x000f620000000800 */
[----:B------:R-:W-:Y:S01]  /*eea0*/  FADD.FTZ R172, R172, R173 ;  /* 0x000000adacac7221 */ /* 0x000fe20000010000 */
[C---:B---3--:R-:W-:Y:S03]  /*eeb0*/  HMMA.16816.F32 R12, R100.reuse, R108, R12 ;  /* 0x0000006c640c723c */ /* 0x048fe6000000180c */
[----:B----4-:R-:W-:Y:S01]  /*eec0*/  F2FP.PACK_AB R139, R135, R232 ;  /* 0x000000e8878b723e */ /* 0x010fe200000000ff */
[----:B------:R-:W-:Y:S04]  /*eed0*/  FADD.FTZ R175, R175, R172 ;  /* 0x000000acafaf7221 */ /* 0x000fe80000010000 */
[C---:B------:R-:W-:Y:S01]  /*eee0*/  HMMA.16816.F32 R16, R100.reuse, R110, R16 ;  /* 0x0000006e6410723c */ /* 0x040fe20000001810 */
[----:B------:R-:W3:Y:S03]  /*eef0*/  LDSM.16.MT88.4 R108, [R204+0x10800] ;  /* 0x01080000cc6c783b */ /* 0x000ee60000004200 */
[----:B-1----:R-:W-:Y:S04]  /*ef00*/  F2FP.PACK_AB R136, R235, R234 ;  /* 0x000000eaeb88723e */ /* 0x002fe800000000ff */
[C---:B------:R-:W-:Y:S04]  /*ef10*/  HMMA.16816.F32 R20, R100.reuse, R116, R20 ;  /* 0x000000746414723c */ /* 0x040fe80000001814 */
[----:B-----5:R-:W-:Y:S04]  /*ef20*/  F2FP.PACK_AB R138, R237, R236 ;  /* 0x000000eced8a723e */ /* 0x020fe800000000ff */
        /* <DEDUP_REMOVED lines=16> */
[----:B------:R-:W1:Y:S07]  /*f030*/  LDSM.16.MT88.4 R104, [R201+0x10800] ;  /* 0x01080000c968783b */ /* 0x000e6e0000004200 */
[C---:B---3--:R-:W-:Y:S08]  /*f040*/  HMMA.16816.F32 R68, R100.reuse, R108, R68 ;  /* 0x0000006c6444723c */ /* 0x048ff00000001844 */
        /* <DEDUP_REMOVED lines=11> */
[----:B------:R-:W-:Y:S01]  /*f100*/  F2FP.PACK_AB R101, R183, R178 ;  /* 0x000000b2b765723e */ /* 0x000fe200000000ff */
[----:B------:R-:W-:Y:S01]  /*f110*/  FADD.FTZ R178, R178, R175 ;  /* 0x000000afb2b27221 */ /* 0x000fe20000010000 */
[----:B------:R-:W-:Y:S03]  /*f120*/  F2FP.PACK_AB R103, R181, R180 ;  /* 0x000000b4b567723e */ /* 0x000fe600000000ff */
[----:B------:R-:W-:Y:S01]  /*f130*/  F2FP.PACK_AB R100, R185, R182 ;  /* 0x000000b6b964723e */ /* 0x000fe200000000ff */
[----:B------:R-:W-:Y:S01]  /*f140*/  FADD.FTZ R183, R183, R178 ;  /* 0x000000b2b7b77221 */ /* 0x000fe20000010000 */
[----:B------:R-:W-:Y:S03]  /*f150*/  F2FP.PACK_AB R102, R187, R184 ;  /* 0x000000b8bb66723e */ /* 0x000fe600000000ff */
[----:B------:R-:W-:Y:S04]  /*f160*/  FADD.FTZ R180, R180, R183 ;  /* 0x000000b7b4b47221 */ /* 0x000fe80000010000 */
[C---:B--2---:R-:W-:Y:S03]  /*f170*/  HMMA.16816.F32 R4, R100.reuse, R108, R4 ;  /* 0x0000006c6404723c */ /* 0x044fe60000001804 */
[----:B------:R-:W-:Y:S04]  /*f180*/  FADD.FTZ R181, R181, R180 ;  /* 0x000000b4b5b57221 */ /* 0x000fe80000010000 */
[----:B------:R-:W-:Y:S01]  /*f190*/  FADD.FTZ R186, R186, R181 ;  /* 0x000000b5baba7221 */ /* 0x000fe20000010000 */
[C---:B------:R-:W-:Y:S01]  /*f1a0*/  HMMA.16816.F32 R8, R100.reuse, R110, R8 ;  /* 0x0000006e6408723c */ /* 0x040fe20000001808 */
[----:B------:R-:W2:Y:S03]  /*f1b0*/  LDSM.16.MT88.4 R108, [R201+0xf000] ;  /* 0x00f00000c96c783b */ /* 0x000ea60000004200 */
[----:B------:R-:W-:Y:S04]  /*f1c0*/  FADD.FTZ R233, R233, R186 ;  /* 0x000000bae9e97221 */ /* 0x000fe80000010000 */
[C---:B------:R-:W-:Y:S04]  /*f1d0*/  HMMA.16816.F32 R12, R100.reuse, R120, R12 ;  /* 0x00000078640c723c */ /* 0x040fe8000000180c */
[----:B------:R-:W-:Y:S04]  /*f1e0*/  FADD.FTZ R232, R232, R233 ;  /* 0x000000e9e8e87221 */ /* 0x000fe80000010000 */
[C---:B------:R-:W-:Y:S04]  /*f1f0*/  HMMA.16816.F32 R16, R100.reuse, R122, R16 ;  /* 0x0000007a6410723c */ /* 0x040fe80000001810 */
[----:B------:R-:W-:Y:S04]  /*f200*/  FADD.FTZ R229, R135, R232 ;  /* 0x000000e887e57221 */ /* 0x000fe80000010000 */
        /* <DEDUP_REMOVED lines=70> */
.L_x_3236:
        /* <DEDUP_REMOVED lines=280> */
.L_x_3242:
[----:B--234-:R-:W-:Y:S05]  /*107f0*/  BSYNC B0 ;  /* 0x0000000000007941 */ /* 0x01cfea0003800000 */
.L_x_3241:
        /* <DEDUP_REMOVED lines=18> */
.L_x_3244:
[----:B------:R-:W-:Y:S05]  /*10920*/  BSYNC B0 ;  /* 0x0000000000007941 */ /* 0x000fea0003800000 */
.L_x_3243:
        /* <DEDUP_REMOVED lines=11> */
.L_x_3246:
[----:B------:R-:W-:Y:S05]  /*109e0*/  BSYNC B0 ;  /* 0x0000000000007941 */ /* 0x000fea0003800000 */
.L_x_3245:
        /* <DEDUP_REMOVED lines=11> */
.L_x_3248:
[----:B------:R-:W-:Y:S05]  /*10aa0*/  BSYNC B0 ;  /* 0x0000000000007941 */ /* 0x000fea0003800000 */
.L_x_3247:
        /* <DEDUP_REMOVED lines=11> */
.L_x_3250:
[----:B------:R-:W-:Y:S05]  /*10b60*/  BSYNC B0 ;  /* 0x0000000000007941 */ /* 0x000fea0003800000 */
.L_x_3249:
        /* <DEDUP_REMOVED lines=11> */
.L_x_3252:
[----:B------:R-:W-:Y:S05]  /*10c20*/  BSYNC B0 ;  /* 0x0000000000007941 */ /* 0x000fea0003800000 */
.L_x_3251:
        /* <DEDUP_REMOVED lines=11> */
.L_x_3254:
[----:B------:R-:W-:Y:S05]  /*10ce0*/  BSYNC B0 ;  /* 0x0000000000007941 */ /* 0x000fea0003800000 */
.L_x_3253:
        /* <DEDUP_REMOVED lines=11> */
.L_x_3256:
[----:B------:R-:W-:Y:S05]  /*10da0*/  BSYNC B0 ;  /* 0x0000000000007941 */ /* 0x000fea0003800000 */
.L_x_3255:
        /* <DEDUP_REMOVED lines=12> */
.L_x_3257:
        /* <DEDUP_REMOVED lines=9> */
.L_x_4117:


//--------------------- .text._ZN5flash24flash_fwd_splitkv_kernelI23Flash_fwd_kernel_traitsILi192ELi64ELi64ELi4ELb0ELb0EN7cutlass6half_tE19Flash_kernel_traitsILi192ELi64ELi64ELi4ES3_EELb1ELb0ELb0ELb0ELb1ELb0ELb1ELb1EEEvNS_16Flash_fwd_paramsE --------------------------
	.section	.text._ZN5flash24flash_fwd_splitkv_kernelI23Flash_fwd_kernel_traitsILi192ELi64ELi64ELi4ELb0ELb0EN7cutlass6half_tE19Flash_kernel_traitsILi192ELi64ELi64ELi4ES3_EELb1ELb0ELb0ELb0ELb1ELb0ELb1ELb1EEEvNS_16Flash_fwd_paramsE,"ax",@progbits
	.sectioninfo	@"SHI_REGISTERS=230"
	.align	128
        .global         _ZN5flash24flash_fwd_splitkv_kernelI23Flash_fwd_kernel_traitsILi192ELi64ELi64ELi4ELb0ELb0EN7cutlass6half_tE19Flash_kernel_traitsILi192ELi64ELi64ELi4ES3_EELb1ELb0ELb0ELb0ELb1ELb0ELb1ELb1EEEvNS_16Flash_fwd_paramsE
        .type           _ZN5flash24flash_fwd_splitkv_kernelI23Flash_fwd_kernel_traitsILi192ELi64ELi64ELi4ELb0ELb0EN7cutlass6half_tE19Flash_kernel_traitsILi192ELi64ELi64ELi4ES3_EELb1ELb0ELb0ELb0ELb1ELb0ELb1ELb1EEEvNS_16Flash_fwd_paramsE,@function
        .size           _ZN5flash24flash_fwd_splitkv_kernelI23Flash_fwd_kernel_traitsILi192ELi64ELi64ELi4ELb0ELb0EN7cutlass6half_tE19Flash_kernel_traitsILi192ELi64ELi64ELi4ES3_EELb1ELb0ELb0ELb0ELb1ELb0ELb1ELb1EEEvNS_16Flash_fwd_paramsE,(.L_x_4118 - _ZN5flash24flash_fwd_splitkv_kernelI23Flash_fwd_kernel_traitsILi192ELi64ELi64ELi4ELb0ELb0EN7cutlass6half_tE19Flash_kernel_traitsILi192ELi64ELi64ELi4ES3_EELb1ELb0ELb0ELb0ELb1ELb0ELb1ELb1EEEvNS_16Flash_fwd_paramsE)
        .other          _ZN5flash24flash_fwd_splitkv_kernelI23Flash_fwd_kernel_traitsILi192ELi64ELi64ELi4ELb0ELb0EN7cutlass6half_tE19Flash_kernel_traitsILi192ELi64ELi64ELi4ES3_EELb1ELb0ELb0ELb0ELb1ELb0ELb1ELb1EEEvNS_16Flash_fwd_paramsE,@"STO_CUDA_ENTRY STV_DEFAULT"
_ZN5flash24flash_fwd_splitkv_kernelI23Flash_fwd_kernel_traitsILi192ELi64ELi64ELi4ELb0ELb0EN7cutlass6half_tE19Flash_kernel_traitsILi192ELi64ELi64ELi4ES3_EELb1ELb0ELb0ELb0ELb1ELb0ELb1ELb1EEEvNS_16Flash_fwd_paramsE:
.text._ZN5flash24flash_fwd_splitkv_kernelI23Flash_fwd_kernel_traitsILi192ELi64ELi64ELi4ELb0ELb0EN7cutlass6half_tE19Flash_kernel_traitsILi192ELi64ELi64ELi4ES3_EELb1ELb0ELb0ELb0ELb1ELb0ELb1ELb1EEEvNS_16Flash_fwd_paramsE:
[----:B------:R-:W-:Y:S02]  /*0000*/  MOV R1, c[0x0][0x28] ;  /* 0x00000a0000017a02 */ /* 0x000fe40000000f00 */
[----:B------:R-:W1:Y:S01]  /*0010*/  I2F.U32.RP R4, c[0x0][0x1c0] ;  /* 0x0000700000047b06 */ /* 0x000e620000209000 */
[----:B------:R-:W2:Y:S01]  /*0020*/  S2R R5, SR_CTAID.Z ;  /* 0x0000000000057919 */ /* 0x000ea20000002700 */
[----:B------:R-:W-:Y:S01]  /*0030*/  IMAD.MOV.U32 R2, RZ, RZ, RZ ;  /* 0x000000ffff027224 */ /* 0x000fe200078e00ff */
[----:B------:R-:W-:Y:S01]  /*0040*/  ISETP.NE.U32.AND P0, PT, RZ, c[0x0][0x1c0], PT ;  /* 0x00007000ff007a0c */ /* 0x000fe20003f05070 */
[----:B------:R-:W-:Y:S01]  /*0050*/  ULDC.64 UR6, c[0x0][0x118] ;  /* 0x0000460000067ab9 */ /* 0x000fe20000000a00 */
[----:B------:R-:W-:-:S04]  /*0060*/  ISETP.NE.U32.AND P5, PT, RZ, c[0x0][0x250], PT ;  /* 0x00009400ff007a0c */ /* 0x000fc80003fa5070 */
[----:B------:R-:W-:Y:S01]  /*0070*/  ISETP.NE.AND.EX P5, PT, RZ, c[0x0][0x254], PT, P5 ;  /* 0x00009500ff007a0c */ /* 0x000fe20003fa5350 */
[----:B-1----:R-:W1:Y:S02]  /*0080*/  MUFU.RCP R3, R4 ;  /* 0x0000000400037308 */ /* 0x002e640000001000 */
[----:B-1----:R-:W-:-:S06]  /*0090*/  IADD3 R3, R3, 0xffffffe, RZ ;  /* 0x0ffffffe03037810 */ /* 0x002fcc0007ffe0ff */
[----:B------:R-:W1:Y:S02]  /*00a0*/  F2I.FTZ.U32.TRUNC.NTZ R3, R3 ;  /* 0x0000000300037305 */ /* 0x000e64000021f000 */
[----:B-1----:R-:W-:-:S04]  /*00b0*/  IMAD.MOV R0, RZ, RZ, -R3 ;  /* 0x000000ffff007224 */ /* 0x002fc800078e0a03 */
[----:B------:R-:W-:-:S04]  /*00c0*/  IMAD R7, R0, c[0x0][0x1c0], RZ ;  /* 0x0000700000077a24 */ /* 0x000fc800078e02ff */
[----:B------:R-:W-:-:S04]  /*00d0*/  IMAD.HI.U32 R2, R3, R7, R2 ;  /* 0x0000000703027227 */ /* 0x000fc800078e0002 */
[----:B------:R-:W-:Y:S02]  /*00e0*/  IMAD.MOV.U32 R3, RZ, RZ, -0x1 ;  /* 0xffffffffff037424 */ /* 0x000fe400078e00ff */
[----:B--2---:R-:W-:Y:S02]  /*00f0*/  IMAD.HI.U32 R201, R2, R5, RZ ;  /* 0x0000000502c97227 */ /* 0x004fe400078e00ff */
[----:B------:R-:W1:Y:S02]  /*0100*/  LDC.U8 R2, c[0x0][0x312] ;  /* 0x0000c480ff027b82 */ /* 0x000e640000000000 */
        /* <DEDUP_REMOVED lines=10> */
[----:B------:R-:W-:Y:S01]  /*01b0*/  @!P0 LOP3.LUT R201, RZ, c[0x0][0x1c0], RZ, 0x33, !PT ;  /* 0x00007000ffc98a12 */ /* 0x000fe200078e33ff */
[----:B------:R-:W-:Y:S01]  /*01c0*/  IMAD.MOV.U32 R8, RZ, RZ, RZ ;  /* 0x000000ffff087224 */ /* 0x000fe200078e00ff */
        /* <DEDUP_REMOVED lines=16> */
[----:B------:R-:W4:Y:S04]  /*02d0*/  S2R R2, SR_CTAID.Y ;  /* 0x0000000000027919 */ /* 0x000f280000002600 */
[----:B------:R-:W1:Y:S01]  /*02e0*/  S2R R56, SR_TID.X ;  /* 0x0000000000387919 */ /* 0x000e620000002100 */
[----:B--2---:R-:W-:Y:S01]  /*02f0*/  @P1 IADD3 R200, R200, -R3, RZ ;  /* 0x80000003c8c81210 */ /* 0x004fe20007ffe0ff */
[----:B------:R-:W-:-:S04]  /*0300*/  @!P1 IMAD.MOV.U32 R200, RZ, RZ, c[0x0][0x214] ;  /* 0x00008500ffc89624 */ /* 0x000fc800078e00ff */
[----:B------:R-:W-:Y:S05]  /*0310*/  @!P0 BRA `(.L_x_3258) ;  /* 0x0000004000008947 */ /* 0x000fea0003800000 */
[----:B-1-34-:R-:W2:Y:S02]  /*0320*/  @P2 LDG.E R4, [R6.64+0x4] ;  /* 0x0000040606042981 */ /* 0x01aea4000c1e1900 */
[----:B--2--5:R-:W-:-:S06]  /*0330*/  @P2 IADD3 R5, R4, -R15, RZ ;  /* 0x8000000f04052210 */ /* 0x024fcc0007ffe0ff */
[----:B------:R1:W5:Y:S01]  /*0340*/  @!P2 LDG.E R5, [R6.64] ;  /* 0x000000060605a981 */ /* 0x000362000c1e1900 */
[----:B------:R-:W-:Y:S05]  /*0350*/  BRA `(.L_x_3259) ;  /* 0x0000001000007947 */ /* 0x000fea0003800000 */
.L_x_3258:
[----:B-1-34-:R-:W-:Y:S02]  /*0360*/  MOV R5, c[0x0][0x218] ;  /* 0x0000860000057a02 */ /* 0x01afe40000000f00 */
.L_x_3259:
        /* <DEDUP_REMOVED lines=25> */
[----:B-1----:R-:W-:-:S04]  /*0500*/  IADD3 R10, R10, 0xffffffe, RZ ;  /* 0x0ffffffe0a0a7810 */ /* 0x002fc80007ffe0ff */
[----:B------:R-:W1:Y:S02]  /*0510*/  F2I.FTZ.U32.TRUNC.NTZ R11, R10 ;  /* 0x0000000a000b7305 */ /* 0x000e64000021f000 */
[----:B-1----:R-:W-:Y:S02]  /*0520*/  IMAD.MOV R5, RZ, RZ, -R11 ;  /* 0x000000ffff057224 */ /* 0x002fe400078e0a0b */
[----:B------:R-:W-:Y:S02]  /*0530*/  IMAD.MOV.U32 R10, RZ, RZ, RZ ;  /* 0x000000ffff0a7224 */ /* 0x000fe400078e00ff */
[----:B------:R-:W-:-:S04]  /*0540*/  IMAD R5, R5, R6, RZ ;  /* 0x0000000605057224 */ /* 0x000fc800078e02ff */
[----:B------:R-:W-:-:S06]  /*0550*/  IMAD.HI.U32 R5, R11, R5, R10 ;  /* 0x000000050b057227 */ /* 0x000fcc00078e000a */
[----:B------:R-:W-:-:S04]  /*0560*/  IMAD.HI.U32 R9, R5, R4, RZ ;  /* 0x0000000405097227 */ /* 0x000fc800078e00ff */
[----:B------:R-:W-:-:S04]  /*0570*/  IMAD.MOV R5, RZ, RZ, -R9 ;  /* 0x000000ffff057224 */ /* 0x000fc800078e0a09 */
[----:B------:R-:W-:Y:S01]  /*0580*/  IMAD R5, R6, R5, R4 ;  /* 0x0000000506057224 */ /* 0x000fe200078e0204 */
[----:B------:R-:W-:-:S04]  /*0590*/  IADD3 R4, -R200, 0x7f, R59 ;  /* 0x0000007fc8047810 */ /* 0x000fc80007ffe13b */
[----:B------:R-:W-:-:S13]  /*05a0*/  ISETP.GT.U32.AND P1, PT, R6, R5, PT ;  /* 0x000000050600720c */ /* 0x000fda0003f24070 */
[----:B------:R-:W-:Y:S01]  /*05b0*/  @!P1 IMAD.IADD R5, R5, 0x1, -R6 ;  /* 0x0000000105059824 */ /* 0x000fe200078e0a06 */
[----:B------:R-:W-:Y:S02]  /*05c0*/  @!P1 IADD3 R9, R9, 0x1, RZ ;  /* 0x0000000109099810 */ /* 0x000fe40007ffe0ff */
[----:B------:R-:W-:Y:S02]  /*05d0*/  ISETP.NE.AND P1, PT, RZ, c[0x0][0x10], PT ;  /* 0x00000400ff007a0c */ /* 0x000fe40003f25270 */
[----:B------:R-:W-:Y:S02]  /*05e0*/  ISETP.GE.U32.AND P2, PT, R5, R6, PT ;  /* 0x000000060500720c */ /* 0x000fe40003f46070 */
[----:B------:R-:W-:-:S04]  /*05f0*/  IADD3 R5, R4, c[0x0][0x2e8], R55 ;  /* 0x0000ba0004057a10 */ /* 0x000fc80007ffe037 */
[----:B------:R-:W-:-:S04]  /*0600*/  SHF.R.S32.HI R4, RZ, 0x1f, R5 ;  /* 0x0000001fff047819 */ /* 0x000fc80000011405 */
[----:B------:R-:W-:-:S03]  /*0610*/  LEA.HI R4, R4, R5, RZ, 0x6 ;  /* 0x0000000504047211 */ /* 0x000fc600078f30ff */
[----:B------:R-:W-:Y:S02]  /*0620*/  @P2 IADD3 R9, R9, 0x1, RZ ;  /* 0x0000000109092810 */ /* 0x000fe40007ffe0ff */
[----:B------:R-:W-:-:S03]  /*0630*/  SHF.R.S32.HI R4, RZ, 0x6, R4 ;  /* 0x00000006ff047819 */ /* 0x000fc60000011404 */
[----:B------:R-:W-:Y:S01]  /*0640*/  IMAD.MOV.U32 R7, RZ, RZ, R9 ;  /* 0x000000ffff077224 */ /* 0x000fe200078e0009 */
[----:B------:R-:W-:-:S03]  /*0650*/  IADD3 R9, R55, 0x3f, RZ ;  /* 0x0000003f37097810 */ /* 0x000fc60007ffe0ff */
        /* <DEDUP_REMOVED lines=20> */
[----:B------:R-:W-:Y:S01]  /*07a0*/  IADD3 R10, R0, 0x38, RZ ;  /* 0x00000038000a7810 */ /* 0x000fe20007ffe0ff */
[----:B------:R-:W-:Y:S02]  /*07b0*/  IMAD.SHL.U32 R6, R3, 0x4, RZ ;  /* 0x0000000403067824 */ /* 0x000fe400078e00ff */
[--C-:B------:R-:W-:Y:S02]  /*07c0*/  IMAD R3, R144, c[0x0][0x214], R59.reuse ;  /* 0x0000850090037a24 */ /* 0x100fe400078e023b */
[----:B------:R-:W-:Y:S01]  /*07d0*/  IMAD.IADD R59, R200, 0x1, -R59 ;  /* 0x00000001c83b7824 */ /* 0x000fe200078e0a3b */
[----:B------:R-:W-:Y:S01]  /*07e0*/  SHF.R.S32.HI R7, RZ, 0x1f, R6 ;  /* 0x0000001fff077819 */ /* 0x000fe20000011406 */
[----:B------:R-:W-:Y:S01]  /*07f0*/  IMAD R4, R3, c[0x0][0x22c], RZ ;  /* 0x00008b0003047a24 */ /* 0x000fe200078e02ff */
[----:B------:R-:W-:-:S02]  /*0800*/  SHF.R.S32.HI R5, RZ, 0x1f, R3 ;  /* 0x0000001fff057819 */ /* 0x000fc40000011403 */
[C---:B------:R-:W-:Y:S01]  /*0810*/  ISETP.GE.AND P3, PT, R0.reuse, R59, PT ;  /* 0x0000003b0000720c */ /* 0x040fe20003f66270 */
[----:B------:R-:W-:-:S05]  /*0820*/  IMAD.WIDE R6, R0, 0xc0, R6 ;  /* 0x000000c000067825 */ /* 0x000fca00078e0206 */
[----:B------:R-:W-:Y:S02]  /*0830*/  IADD3 R2, P0, R4, R6, RZ ;  /* 0x0000000604027210 */ /* 0x000fe40007f1e0ff */
[----:B------:R-:W-:Y:S02]  /*0840*/  IADD3 R6, R0, 0x8, RZ ;  /* 0x0000000800067810 */ /* 0x000fe40007ffe0ff */
[----:B------:R-:W-:Y:S02]  /*0850*/  LEA.HI.X.SX32 R7, R4, R7, 0x1, P0 ;  /* 0x0000000704077211 */ /* 0x000fe400000f0eff */
[----:B------:R-:W-:Y:S02]  /*0860*/  LEA R12, P0, R2, c[0x0][0x1d8], 0x2 ;  /* 0x00007600020c7a11 */ /* 0x000fe400078010ff */
[----:B------:R-:W-:Y:S02]  /*0870*/  ISETP.GE.AND P2, PT, R6, R59, PT ;  /* 0x0000003b0600720c */ /* 0x000fe40003f46270 */
[----:B------:R-:W-:-:S02]  /*0880*/  LEA.HI.X R13, R2, c[0x0][0x1dc], R7, 0x2, P0 ;  /* 0x00007700020d7a11 */ /* 0x000fc400000f1407 */
[-C--:B------:R-:W-:Y:S02]  /*0890*/  ISETP.GE.OR P5, PT, R6, R59.reuse, P6 ;  /* 0x0000003b0600720c */ /* 0x080fe400037a6670 */
[C---:B------:R-:W-:Y:S01]  /*08a0*/  IADD3 R4, R0.reuse, 0x10, RZ ;  /* 0x0000001000047810 */ /* 0x040fe20007ffe0ff */
[----:B------:R-:W-:Y:S01]  /*08b0*/  @!P3 STG.E.128 [R12.64], RZ ;  /* 0x000000ff0c00b986 */ /* 0x000fe2000c101d06 */
[----:B------:R-:W-:Y:S02]  /*08c0*/  IADD3 R6, R0, 0x20, RZ ;  /* 0x0000002000067810 */ /* 0x000fe40007ffe0ff */
[-C--:B------:R-:W-:Y:S01]  /*08d0*/  ISETP.GE.AND P0, PT, R8, R59.reuse, PT ;  /* 0x0000003b0800720c */ /* 0x080fe20003f06270 */
[----:B------:R-:W-:Y:S01]  /*08e0*/  @!P3 STG.E.128 [R12.64+0x100], RZ ;  /* 0x000100ff0c00b986 */ /* 0x000fe2000c101d06 */
[CC--:B------:R-:W-:Y:S02]  /*08f0*/  ISETP.GE.AND P1, PT, R4.reuse, R59.reuse, PT ;  /* 0x0000003b0400720c */ /* 0x0c0fe40003f26270 */
[-C--:B------:R-:W-:Y:S01]  /*0900*/  ISETP.GE.OR P4, PT, R4, R59.reuse, P6 ;  /* 0x0000003b0400720c */ /* 0x080fe20003786670 */
[----:B------:R-:W-:Y:S01]  /*0910*/  @!P3 STG.E.128 [R12.64+0x200], RZ ;  /* 0x000200ff0c00b986 */ /* 0x000fe2000c101d06 */
[----:B------:R-:W-:-:S02]  /*0920*/  ISETP.GE.AND P3, PT, R6, R59, PT ;  /* 0x0000003b0600720c */ /* 0x000fc40003f66270 */
[C---:B------:R-:W-:Y:S01]  /*0930*/  IADD3 R4, R0.reuse, 0x28, RZ ;  /* 0x0000002800047810 */ /* 0x040fe20007ffe0ff */
[----:B------:R-:W-:Y:S01]  /*0940*/  @!P2 STG.E.128 [R12.64+0x1800], RZ ;  /* 0x001800ff0c00a986 */ /* 0x000fe2000c101d06 */
[----:B------:R-:W-:-:S03]  /*0950*/  IADD3 R2, R0, 0x30, RZ ;  /* 0x0000003000027810 */ /* 0x000fc60007ffe0ff */
[----:B------:R-:W-:Y:S04]  /*0960*/  @!P0 STG.E.128 [R12.64+0x4800], RZ ;  /* 0x004800ff0c008986 */ /* 0x000fe8000c101d06 */
[----:B------:R-:W-:Y:S01]  /*0970*/  @!P0 STG.E.128 [R12.64+0x4900], RZ ;  /* 0x004900ff0c008986 */ /* 0x000fe2000c101d06 */
[----:B------:R-:W-:-:S03]  /*0980*/  @!P4 IMAD.MOV.U32 R15, RZ, RZ, -0x800000 ;  /* 0xff800000ff0fc424 */ /* 0x000fc600078e00ff */
        /* <DEDUP_REMOVED lines=48> */
.L_x_3260:
[----:B------:R-:W-:Y:S01]  /*0c90*/  ISETP.NE.U32.AND P1, PT, RZ, c[0x0][0x2c0], PT ;  /* 0x0000b000ff007a0c */ /* 0x000fe20003f25070 */
        /* <DEDUP_REMOVED lines=58> */
[----:B------:R-:W-:Y:S01]  /*1040*/  IMAD R11, R2, R11, R6 ;  /* 0x0000000b020b7224 */ /* 0x000fe200078e0206 */
[----:B------:R-:W-:-:S04]  /*1050*/  LOP3.LUT R6, R144, c[0x0][0x1c8], RZ, 0x3c, !PT ;  /* 0x0000720090067a12 */ /* 0x000fc800078e3cff */
[----:B------:R-:W-:-:S13]  /*1060*/  ISETP.GT.U32.AND P0, PT, R2, R11, PT ;  /* 0x0000000b0200720c */ /* 0x000fda0003f04070 */
[-C--:B------:R-:W-:Y:S02]  /*1070*/  @!P0 IADD3 R11, R11, -R2.reuse, RZ ;  /* 0x800000020b0b8210 */ /* 0x080fe40007ffe0ff */
[----:B------:R-:W-:Y:S02]  /*1080*/  @!P0 IADD3 R4, R4, 0x1, RZ ;  /* 0x0000000104048810 */ /* 0x000fe40007ffe0ff */
[----:B------:R-:W-:Y:S01]  /*1090*/  ISETP.GE.U32.AND P1, PT, R11, R2, PT ;  /* 0x000000020b00720c */ /* 0x000fe20003f26070 */
[----:B------:R-:W-:Y:S01]  /*10a0*/  IMAD.MOV R2, RZ, RZ, -R9 ;  /* 0x000000ffff027224 */ /* 0x000fe200078e0a09 */
[----:B------:R-:W-:-:S03]  /*10b0*/  ISETP.GE.AND P0, PT, R6, RZ, PT ;  /* 0x000000ff0600720c */ /* 0x000fc60003f06270 */
[----:B------:R-:W-:-:S05]  /*10c0*/  IMAD R13, R2, c[0x0][0x2d0], R7 ;  /* 0x0000b400020d7a24 */ /* 0x000fca00078e0207 */
[----:B------:R-:W-:-:S03]  /*10d0*/  SHF.R.S32.HI R11, RZ, 0x1f, R13 ;  /* 0x0000001fff0b7819 */ /* 0x000fc6000001140d */
[----:B------:R-:W-:Y:S02]  /*10e0*/  @P1 IADD3 R4, R4, 0x1, RZ ;  /* 0x0000000104041810 */ /* 0x000fe40007ffe0ff */
[----:B------:R-:W-:Y:S01]  /*10f0*/  ISETP.NE.AND P1, PT, RZ, c[0x0][0x1c8], PT ;  /* 0x00007200ff007a0c */ /* 0x000fe20003f25270 */
[----:B------:R-:W-:Y:S01]  /*1100*/  IMAD R8, R11, c[0x0][0x198], RZ ;  /* 0x000066000b087a24 */ /* 0x000fe200078e02ff */
[----:B------:R-:W-:-:S03]  /*1110*/  @!P0 IADD3 R4, -R4, RZ, RZ ;  /* 0x000000ff04048210 */ /* 0x000fc60007ffe1ff */
[----:B------:R-:W-:-:S08]  /*1120*/  IMAD R8, R13, c[0x0][0x19c], R8 ;  /* 0x000067000d087a24 */ /* 0x000fd000078e0208 */
[----:B------:R-:W-:Y:S02]  /*1130*/  @!P1 LOP3.LUT R4, RZ, c[0x0][0x1c8], RZ, 0x33, !PT ;  /* 0x00007200ff049a12 */ /* 0x000fe400078e33ff */
[----:B--2---:R-:W-:Y:S01]  /*1140*/  SHF.R.S32.HI R6, RZ, 0x1f, R5 ;  /* 0x0000001fff067819 */ /* 0x004fe20000011405 */
[----:B------:R-:W-:-:S04]  /*1150*/  IMAD.WIDE.U32 R14, R5, c[0x0][0x180], RZ ;  /* 0x00006000050e7a25 */ /* 0x000fc800078e00ff */
[C---:B------:R-:W-:Y:S02]  /*1160*/  IMAD R2, R6.reuse, c[0x0][0x180], RZ ;  /* 0x0000600006027a24 */ /* 0x040fe400078e02ff */
[----:B------:R-:W-:Y:S02]  /*1170*/  IMAD R6, R6, c[0x0][0x188], RZ ;  /* 0x0000620006067a24 */ /* 0x000fe400078e02ff */
[C---:B------:R-:W-:Y:S02]  /*1180*/  IMAD R2, R5.reuse, c[0x0][0x184], R2 ;  /* 0x0000610005027a24 */ /* 0x040fe400078e0202 */
[----:B------:R-:W-:-:S04]  /*1190*/  IMAD.WIDE.U32 R18, R5, c[0x0][0x188], RZ ;  /* 0x0000620005127a25 */ /* 0x000fc800078e00ff */
[----:B------:R-:W-:Y:S01]  /*11a0*/  IMAD.IADD R15, R15, 0x1, R2 ;  /* 0x000000010f0f7824 */ /* 0x000fe200078e0202 */
[----:B------:R-:W-:-:S03]  /*11b0*/  SHF.R.S32.HI R2, RZ, 0x1f, R4 ;  /* 0x0000001fff027819 */ /* 0x000fc60000011404 */
[----:B------:R-:W-:-:S04]  /*11c0*/  IMAD.WIDE.U32 R14, R13, c[0x0][0x198], R14 ;  /* 0x000066000d0e7a25 */ /* 0x000fc800078e000e */
[----:B------:R-:W-:Y:S01]  /*11d0*/  IMAD R9, R2, c[0x0][0x1b0], RZ ;  /* 0x00006c0002097a24 */ /* 0x000fe200078e02ff */
[----:B------:R-:W-:Y:S01]  /*11e0*/  IADD3 R17, R15, R8, RZ ;  /* 0x000000080f117210 */ /* 0x000fe20007ffe0ff */
[----:B------:R-:W-:Y:S02]  /*11f0*/  IMAD.MOV.U32 R16, RZ, RZ, R14 ;  /* 0x000000ffff107224 */ /* 0x000fe400078e000e */
[C---:B------:R-:W-:Y:S02]  /*1200*/  IMAD R9, R4.reuse, c[0x0][0x1b4], R9 ;  /* 0x00006d0004097a24 */ /* 0x040fe400078e0209 */
[----:B------:R-:W-:-:S04]  /*1210*/  IMAD.WIDE.U32 R140, R4, c[0x0][0x1b0], R16 ;  /* 0x00006c00048c7a25 */ /* 0x000fc800078e0010 */
[----:B------:R-:W-:Y:S01]  /*1220*/  IMAD R15, R5, c[0x0][0x18c], R6 ;  /* 0x00006300050f7a24 */ /* 0x000fe200078e0206 */
[----:B------:R-:W-:Y:S02]  /*1230*/  MOV R6, R18 ;  /* 0x0000001200067202 */ /* 0x000fe40000000f00 */
[----:B------:R-:W-:Y:S01]  /*1240*/  IADD3 R9, R141, R9, RZ ;  /* 0x000000098d097210 */ /* 0x000fe20007ffe0ff */
[----:B------:R-:W-:Y:S01]  /*1250*/  IMAD.IADD R15, R19, 0x1, R15 ;  /* 0x00000001130f7824 */ /* 0x000fe200078e020f */
[----:B------:R-:W-:Y:S05]  /*1260*/  BRA `(.L_x_3262) ;  /* 0x0000047000007947 */ /* 0x000fea0003800000 */
.L_x_3261:
        /* <DEDUP_REMOVED lines=16> */
[----:B------:R-:W-:-:S04]  /*1370*/  MOV R2, R12 ;  /* 0x0000000c00027202 */ /* 0x000fc80000000f00 */
.L_x_3263:
[----:B------:R-:W-:Y:S01]  /*1380*/  IABS R7, c[0x0][0x1c8] ;  /* 0x0000720000077a13 */ /* 0x000fe20000000000 */
[----:B------:R-:W-:Y:S01]  /*1390*/  IMAD.MOV.U32 R16, RZ, RZ, R2 ;  /* 0x000000ffff107224 */ /* 0x000fe200078e0002 */
[----:B------:R-:W-:Y:S01]  /*13a0*/  MOV R17, R9 ;  /* 0x0000000900117202 */ /* 0x000fe20000000f00 */
[----:B------:R-:W-:Y:S01]  /*13b0*/  @P4 IMAD.IADD R15, R8, 0x1, R15 ;  /* 0x00000001080f4824 */ /* 0x000fe200078e020f */
        /* <DEDUP_REMOVED lines=10> */
[----:B------:R-:W-:-:S04]  /*1460*/  @P4 IMAD.WIDE.U32 R12, R15, c[0x0][0x1a0], RZ ;  /* 0x000068000f0c4a25 */ /* 0x000fc800078e00ff */
[----:B------:R-:W-:-:S04]  /*1470*/  IMAD.HI.U32 R4, R6, R11, RZ ;  /* 0x0000000b06047227 */ /* 0x000fc800078e00ff */
[----:B------:R-:W-:Y:S01]  /*1480*/  @P4 IMAD R15, R15, c[0x0][0x1a4], R13 ;  /* 0x000069000f0f4a24 */ /* 0x000fe200078e020d */
[----:B------:R-:W-:-:S05]  /*1490*/  IADD3 R6, -R4, RZ, RZ ;  /* 0x000000ff04067210 */ /* 0x000fca0007ffe1ff */
[----:B------:R-:W-:-:S05]  /*14a0*/  IMAD R6, R7, R6, R11 ;  /* 0x0000000607067224 */ /* 0x000fca00078e020b */
[----:B------:R-:W-:-:S13]  /*14b0*/  ISETP.GT.U32.AND P0, PT, R7, R6, PT ;  /* 0x000000060700720c */ /* 0x000fda0003f04070 */
[----:B------:R-:W-:Y:S01]  /*14c0*/  @!P0 IMAD.IADD R6, R6, 0x1, -R7 ;  /* 0x0000000106068824 */ /* 0x000fe200078e0a07 */
[----:B------:R-:W-:Y:S02]  /*14d0*/  @!P0 IADD3 R4, R4, 0x1, RZ ;  /* 0x0000000104048810 */ /* 0x000fe40007ffe0ff */
[----:B------:R-:W-:Y:S02]  /*14e0*/  ISETP.NE.AND P0, PT, RZ, c[0x0][0x1c8], PT ;  /* 0x00007200ff007a0c */ /* 0x000fe40003f05270 */
[----:B------:R-:W-:Y:S02]  /*14f0*/  ISETP.GE.U32.AND P2, PT, R6, R7, PT ;  /* 0x000000070600720c */ /* 0x000fe40003f46070 */
[----:B------:R-:W-:Y:S02]  /*1500*/  LOP3.LUT R6, R144, c[0x0][0x1c8], RZ, 0x3c, !PT ;  /* 0x0000720090067a12 */ /* 0x000fe400078e3cff */
[----:B------:R-:W-:Y:S02]  /*1510*/  LEA R7, R134, 0xffffffc0, 0x6 ;  /* 0xffffffc086077811 */ /* 0x000fe400078e30ff */
[----:B------:R-:W-:-:S02]  /*1520*/  ISETP.GE.AND P1, PT, R6, RZ, PT ;  /* 0x000000ff0600720c */ /* 0x000fc40003f26270 */
[----:B------:R-:W-:Y:S01]  /*1530*/  SHF.R.S32.HI R11, RZ, 0x1f, R7 ;  /* 0x0000001fff0b7819 */ /* 0x000fe20000011407 */
[----:B------:R-:W-:-:S04]  /*1540*/  IMAD.WIDE.U32 R16, R7, c[0x0][0x198], R16 ;  /* 0x0000660007107a25 */ /* 0x000fc800078e0010 */
[----:B------:R-:W-:Y:S01]  /*1550*/  @P2 IADD3 R4, R4, 0x1, RZ ;  /* 0x0000000104042810 */ /* 0x000fe20007ffe0ff */
[----:B------:R-:W-:Y:S02]  /*1560*/  IMAD R6, R11, c[0x0][0x198], RZ ;  /* 0x000066000b067a24 */ /* 0x000fe400078e02ff */
[----:B------:R-:W-:Y:S02]  /*1570*/  IMAD.MOV.U32 R13, RZ, RZ, R7 ;  /* 0x000000ffff0d7224 */ /* 0x000fe400078e0007 */
[----:B------:R-:W-:Y:S01]  /*1580*/  IMAD R6, R7, c[0x0][0x19c], R6 ;  /* 0x0000670007067a24 */ /* 0x000fe200078e0206 */
        /* <DEDUP_REMOVED lines=21> */
.L_x_3262:
[----:B------:R1:W5:Y:S01]  /*16e0*/  @P5 LDG.E R102, [R146.64] ;  /* 0x0000000692665981 */ /* 0x000362000c1e1900 */
[----:B------:R-:W-:Y:S01]  /*16f0*/  ISETP.NE.AND P0, PT, R3, -0x1, PT ;  /* 0xffffffff0300780c */ /* 0x000fe20003f05270 */
[----:B------:R-:W-:Y:S01]  /*1700*/  IMAD.MOV.U32 R17, RZ, RZ, 0x2 ;  /* 0x00000002ff117424 */ /* 0x000fe200078e00ff */
[----:B-----5:R-:W-:Y:S01]  /*1710*/  SHF.R.S32.HI R5, RZ, 0x1f, R56 ;  /* 0x0000001fff057819 */ /* 0x020fe20000011438 */
[----:B------:R-:W-:Y:S01]  /*1720*/  IMAD.MOV.U32 R132, RZ, RZ, c[0x0][0x230] ;  /* 0x00008c00ff847624 */ /* 0x000fe200078e00ff */
[----:B------:R-:W-:Y:S01]  /*1730*/  MOV R18, RZ ;  /* 0x000000ff00127202 */ /* 0x000fe20000000f00 */
[----:B------:R-:W-:Y:S01]  /*1740*/  IMAD.MOV.U32 R19, RZ, RZ, c[0x0][0x230] ;  /* 0x00008c00ff137624 */ /* 0x000fe200078e00ff */
[CC--:B------:R-:W-:Y:S01]  /*1750*/  LEA.HI R142, R5.reuse, R56.reuse, RZ, 0x3 ;  /* 0x00000038058e7211 */ /* 0x0c0fe200078f18ff */
[----:B------:R-:W-:Y:S01]  /*1760*/  IMAD.MOV.U32 R151, RZ, RZ, c[0x0][0x198] ;  /* 0x00006600ff977624 */ /* 0x000fe200078e00ff */
[----:B------:R-:W-:Y:S01]  /*1770*/  LEA.HI R57, R5, R56, RZ, 0x5 ;  /* 0x0000003805397211 */ /* 0x000fe200078f28ff */
[----:B------:R-:W-:Y:S01]  /*1780*/  IMAD.HI.U32 R132, R17, R132, R18 ;  /* 0x0000008411847227 */ /* 0x000fe200078e0012 */
[----:B------:R-:W-:-:S02]  /*1790*/  LOP3.LUT R19, R142, 0xfffffff8, RZ, 0xc0, !PT ;  /* 0xfffffff88e137812 */ /* 0x000fc400078ec0ff */
[----:B------:R-:W-:Y:S01]  /*17a0*/  SHF.R.S32.HI R142, RZ, 0x3, R142 ;  /* 0x00000003ff8e7819 */ /* 0x000fe2000001148e */
[----:B------:R-:W-:Y:S01]  /*17b0*/  @P0 IMAD.WIDE.U32 R16, R3, c[0x0][0x190], RZ ;  /* 0x0000640003100a25 */ /* 0x000fe200078e00ff */
[----:B------:R-:W-:Y:S02]  /*17c0*/  SHF.R.S32.HI R131, RZ, 0x1, R132 ;  /* 0x00000001ff837819 */ /* 0x000fe40000011484 */
[----:B------:R-:W-:Y:S01]  /*17d0*/  SHF.R.S32.HI R143, RZ, 0x1f, R142 ;  /* 0x0000001fff8f7819 */ /* 0x000fe2000001148e */
[----:B------:R-:W-:Y:S01]  /*17e0*/  @!P0 IMAD R8, R10, c[0x0][0x178], RZ ;  /* 0x00005e000a088a24 */ /* 0x000fe200078e02ff */
[----:B------:R-:W-:Y:S01]  /*17f0*/  LEA.HI R60, R5, R56, RZ, 0x4 ;  /* 0x00000038053c7211 */ /* 0x000fe200078f20ff */
[----:B------:R-:W-:Y:S01]  /*1800*/  IMAD.IADD R58, R56, 0x1, -R19 ;  /* 0x00000001383a7824 */ /* 0x000fe200078e0a13 */
[----:B------:R-:W-:Y:S01]  /*1810*/  SHF.L.U32 R19, R142, 0x6, RZ ;  /* 0x000000068e137819 */ /* 0x000fe200000006ff */
[----:B------:R-:W-:Y:S01]  /*1820*/  @P0 IMAD R17, R3, c[0x0][0x194], R17 ;  /* 0x0000650003110a24 */ /* 0x000fe200078e0211 */
[----:B------:R-:W-:Y:S01]  /*1830*/  LOP3.LUT R135, R60, 0xfffffff0, RZ, 0xc0, !PT ;  /* 0xfffffff03c877812 */ /* 0x000fe200078ec0ff */
[----:B------:R-:W-:Y:S01]  /*1840*/  @!P0 IMAD.WIDE.U32 R20, R201, c[0x0][0x178], RZ ;  /* 0x00005e00c9148a25 */ /* 0x000fe200078e00ff */
[----:B------:R-:W-:-:S02]  /*1850*/  LOP3.LUT R19, R19, 0x1c0, RZ, 0xc0, !PT ;  /* 0x000001c013137812 */ /* 0x000fc400078ec0ff */
[C---:B------:R-:W-:Y:S01]  /*1860*/  SHF.L.U32 R18, R58.reuse, 0x3, RZ ;  /* 0x000000033a127819 */ /* 0x040fe200000006ff */
[----:B------:R-:W-:Y:S01]  /*1870*/  @!P0 IMAD R3, R201, c[0x0][0x17c], R8 ;  /* 0x00005f00c9038a24 */ /* 0x000fe200078e0208 */
[----:B------:R-:W-:Y:S01]  /*1880*/  SHF.R.U32.HI R8, RZ, 0x3, R19 ;  /* 0x00000003ff087819 */ /* 0x000fe20000011613 */
[----:B------:R-:W-:Y:S01]  /*1890*/  @!P0 IMAD.MOV.U32 R16, RZ, RZ, R20 ;  /* 0x000000ffff108224 */ /* 0x000fe200078e0014 */
[----:B------:R-:W-:Y:S01]  /*18a0*/  SHF.L.U32 R128, R58, 0x2, RZ ;  /* 0x000000023a807819 */ /* 0x000fe200000006ff */
[----:B------:R-:W-:Y:S01]  /*18b0*/  @!P0 IMAD.IADD R17, R21, 0x1, R3 ;  /* 0x0000000115118824 */ /* 0x000fe200078e0203 */
[----:B------:R-:W-:Y:S01]  /*18c0*/  LOP3.LUT R21, R19, 0x38, R18, 0xf8, !PT ;  /* 0x0000003813157812 */ /* 0x000fe200078ef812 */
[----:B------:R-:W-:Y:S01]  /*18d0*/  IMAD.WIDE R22, R23, 0x40, R142 ;  /* 0x0000004017167825 */ /* 0x000fe200078e028e */
[----:B------:R-:W-:Y:S02]  /*18e0*/  SHF.R.S32.HI R19, RZ, 0x1f, R18 ;  /* 0x0000001fff137819 */ /* 0x000fe40000011412 */
[----:B------:R-:W-:Y:S01]  /*18f0*/  IADD3 R14, P0, R18, R6, RZ ;  /* 0x00000006120e7210 */ /* 0x000fe20007f1e0ff */
[----:B------:R-:W-:Y:S01]  /*1900*/  IMAD R3, R2, c[0x0][0x1b8], RZ ;  /* 0x00006e0002037a24 */ /* 0x000fe200078e02ff */
[----:B------:R-:W-:Y:S01]  /*1910*/  IADD3 R16, P1, R18, R16, RZ ;  /* 0x0000001012107210 */ /* 0x000fe20007f3e0ff */
[C---:B------:R-:W-:Y:S01]  /*1920*/  IMAD R129, R142.reuse, R131, R128 ;  /* 0x000000838e817224 */ /* 0x040fe200078e0280 */
[----:B------:R-:W-:Y:S01]  /*1930*/  LEA.HI R6, R5, R56, RZ, 0x6 ;  /* 0x0000003805067211 */ /* 0x000fe200078f30ff */
[----:B------:R-:W-:Y:S01]  /*1940*/  IMAD.X R15, R19, 0x1, R15, P0 ;  /* 0x00000001130f7824 */ /* 0x000fe200000e060f */
[----:B------:R-:W-:Y:S01]  /*1950*/  IADD3 R136, P0, R142, R13, RZ ;  /* 0x0000000d8e887210 */ /* 0x000fe20007f1e0ff */
[----:B------:R-:W-:Y:S01]  /*1960*/  IMAD R13, R23, c[0x0][0x190], RZ ;  /* 0x00006400170d7a24 */ /* 0x000fe200078e02ff */
[----:B------:R-:W-:Y:S01]  /*1970*/  LOP3.LUT R8, R21, R8, RZ, 0x3c, !PT ;  /* 0x0000000815087212 */ /* 0x000fe200078e3cff */
[----:B------:R-:W-:Y:S01]  /*1980*/  IMAD.X R17, R19, 0x1, R17, P1 ;  /* 0x0000000113117824 */ /* 0x000fe200008e0611 */
[----:B------:R-:W-:Y:S01]  /*1990*/  IADD3 R128, R128, R129, RZ ;  /* 0x0000008180807210 */ /* 0x000fe20007ffe0ff */
[----:B------:R-:W-:Y:S01]  /*19a0*/  IMAD.X R11, R143, 0x1, R11, P0 ;  /* 0x000000018f0b7824 */ /* 0x000fe200000e060b */
[----:B------:R-:W-:Y:S01]  /*19b0*/  IADD3 R140, P0, R18, R140, RZ ;  /* 0x0000008c128c7210 */ /* 0x000fe20007f1e0ff */
[C---:B------:R-:W-:Y:S01]  /*19c0*/  IMAD R13, R22.reuse, c[0x0][0x194], R13 ;  /* 0x00006500160d7a24 */ /* 0x040fe200078e020d */
[----:B------:R-:W-:Y:S01]  /*19d0*/  SHF.L.U64.HI R53, R151, R0, c[0x0][0x19c] ;  /* 0x0000670097357619 */ /* 0x000fe20000010200 */
[----:B------:R-:W-:Y:S01]  /*19e0*/  IMAD R11, R11, c[0x0][0x1a0], RZ ;  /* 0x000068000b0b7a24 */ /* 0x000fe200078e02ff */
[----:B------:R-:W-:Y:S01]  /*19f0*/  SHF.L.U32 R54, R151, 0x4, RZ ;  /* 0x0000000497367819 */ /* 0x000fe200000006ff */
[----:B------:R-:W-:Y:S01]  /*1a00*/  IMAD.WIDE.U32 R22, R22, c[0x0][0x190], R16 ;  /* 0x0000640016167a25 */ /* 0x000fe200078e0010 */
[----:B------:R-:W-:-:S02]  /*1a10*/  SHF.L.U32 R17, R6, 0x3, RZ ;  /* 0x0000000306117819 */ /* 0x000fc400000006ff */
[----:B------:R-:W-:Y:S01]  /*1a20*/  SHF.R.S32.HI R57, RZ, 0x5, R57 ;  /* 0x00000005ff397819 */ /* 0x000fe20000011439 */
[----:B------:R-:W-:Y:S01]  /*1a30*/  IMAD R133, R136, c[0x0][0x1a4], R11 ;  /* 0x0000690088857a24 */ /* 0x000fe200078e020b */
[----:B------:R-:W-:Y:S01]  /*1a40*/  SHF.R.S32.HI R11, RZ, 0x1f, R62 ;  /* 0x0000001fff0b7819 */ /* 0x000fe2000001143e */
[C---:B------:R-:W-:Y:S01]  /*1a50*/  IMAD R3, R4.reuse, c[0x0][0x1bc], R3 ;  /* 0x00006f0004037a24 */ /* 0x040fe200078e0203 */
[----:B------:R-:W-:Y:S01]  /*1a60*/  IADD3 R23, R23, R13, RZ ;  /* 0x0000000d17177210 */ /* 0x000fe20007ffe0ff */
[----:B------:R-:W-:Y:S01]  /*1a70*/  IMAD.WIDE.U32 R14, R4, c[0x0][0x1b8], R14 ;  /* 0x00006e00040e7a25 */ /* 0x000fe200078e000e */
[----:B------:R-:W-:Y:S02]  /*1a80*/  LEA.HI R6, R11, R62, RZ, 0x6 ;  /* 0x0000003e0b067211 */ /* 0x000fe400078f30ff */
[----:B------:R-:W-:Y:S01]  /*1a90*/  LOP3.LUT R138, R8, 0xfffffe00, R17, 0xf8, !PT ;  /* 0xfffffe00088a7812 */ /* 0x000fe200078ef811 */
[----:B------:R-:W-:Y:S01]  /*1aa0*/  IMAD.IADD R15, R15, 0x1, R3 ;  /* 0x000000010f0f7824 */ /* 0x000fe200078e0203 */
[----:B------:R-:W-:Y:S01]  /*1ab0*/  SHF.R.S32.HI R6, RZ, 0x6, R6 ;  /* 0x00000006ff067819 */ /* 0x000fe20000011406 */
[----:B------:R-:W-:Y:S01]  /*1ac0*/  IMAD.X R141, R19, 0x1, R9, P0 ;  /* 0x00000001138d7824 */ /* 0x000fe200000e0609 */
[----:B------:R-:W-:Y:S01]  /*1ad0*/  SHF.R.S32.HI R3, RZ, 0x1f, R144 ;  /* 0x0000001fff037819 */ /* 0x000fe20000011490 */
[----:B------:R-:W-:Y:S01]  /*1ae0*/  IMAD R5, R143, c[0x0][0x198], RZ ;  /* 0x000066008f057a24 */ /* 0x000fe200078e02ff */
[----:B------:R-:W-:Y:S01]  /*1af0*/  IMNMX R61, R199, R6, !PT ;  /* 0x00000006c73d7217 */ /* 0x000fe20007800200 */
[----:B------:R-:W-:Y:S01]  /*1b00*/  IMAD.WIDE.U32 R140, R142, c[0x0][0x198], R140 ;  /* 0x000066008e8c7a25 */ /* 0x000fe200078e008c */
[----:B------:R-:W-:-:S02]  /*1b10*/  SHF.R.S32.HI R60, RZ, 0x4, R60 ;  /* 0x00000004ff3c7819 */ /* 0x000fc4000001143c */
[----:B------:R-:W-:Y:S01]  /*1b20*/  ISETP.GT.AND P0, PT, R134, R61, PT ;  /* 0x0000003d8600720c */ /* 0x000fe20003f04270 */
[----:B------:R-:W-:Y:S01]  /*1b30*/  IMAD R3, R3, c[0x0][0x1a8], RZ ;  /* 0x00006a0003037a24 */ /* 0x000fe200078e02ff */
[----:B------:R-:W-:Y:S01]  /*1b40*/  SHF.R.S32.HI R116, RZ, 0x1f, R129 ;  /* 0x0000001fff747819 */ /* 0x000fe20000011481 */
[----:B------:R-:W-:Y:S01]  /*1b50*/  IMAD R5, R142, c[0x0][0x19c], R5 ;  /* 0x000067008e057a24 */ /* 0x000fe200078e0205 */
[----:B------:R-:W-:Y:S01]  /*1b60*/  SHF.R.S32.HI R115, RZ, 0x1f, R128 ;  /* 0x0000001fff737819 */ /* 0x000fe20000011480 */
[C---:B------:R-:W-:Y:S02]  /*1b70*/  IMAD R139, R144.reuse, c[0x0][0x1ac], R3 ;  /* 0x00006b00908b7a24 */ /* 0x040fe400078e0203 */
[----:B------:R-:W-:Y:S01]  /*1b80*/  IMAD.WIDE.U32 R144, R144, c[0x0][0x1a8], R22 ;  /* 0x00006a0090907a25 */ /* 0x000fe200078e0016 */
[----:B------:R-:W-:-:S03]  /*1b90*/  IADD3 R52, R141, R5, RZ ;  /* 0x000000058d347210 */ /* 0x000fc60007ffe0ff */
[----:B------:R-:W-:Y:S01]  /*1ba0*/  IMAD.MOV.U32 R3, RZ, RZ, c[0x0][0x1a0] ;  /* 0x00006800ff037624 */ /* 0x000fe200078e00ff */
[----:B------:R-:W-:Y:S01]  /*1bb0*/  IADD3 R139, R145, R139, RZ ;  /* 0x0000008b918b7210 */ /* 0x000fe20007ffe0ff */
[----:B------:R-:W-:-:S03]  /*1bc0*/  IMAD.WIDE.U32 R136, R136, c[0x0][0x1a0], R14 ;  /* 0x0000680088887a25 */ /* 0x000fc600078e000e */
[C---:B------:R-:W-:Y:S01]  /*1bd0*/  SHF.L.U64.HI R104, R3.reuse, R0, c[0x0][0x1a4] ;  /* 0x0000690003687619 */ /* 0x040fe20000010200 */
[----:B------:R-:W-:Y:S02]  /*1be0*/  IMAD.SHL.U32 R105, R3, 0x10, RZ ;  /* 0x0000001003697824 */ /* 0x000fe400078e00ff */
[----:B------:R-:W-:Y:S02]  /*1bf0*/  IMAD.IADD R135, R56, 0x1, -R135 ;  /* 0x0000000138877824 */ /* 0x000fe400078e0a87 */
[----:B------:R-:W-:Y:S02]  /*1c00*/  IMAD.SHL.U32 R130, R131, 0x10, RZ ;  /* 0x0000001083827824 */ /* 0x000fe400078e00ff */
[----:B------:R-:W-:Y:S02]  /*1c10*/  IMAD.IADD R133, R137, 0x1, R133 ;  /* 0x0000000189857824 */ /* 0x000fe400078e0285 */
[----:B------:R-:W-:Y:S01]  /*1c20*/  @!P5 IMAD.MOV.U32 R102, RZ, RZ, RZ ;  /* 0x000000ffff66d224 */ /* 0x000fe200078e00ff */
[----:B------:R-:W-:Y:S05]  /*1c30*/  @!P0 BRA `(.L_x_3264) ;  /* 0x0000882000008947 */ /* 0x000fea0003800000 */
[----:B-1----:R-:W-:Y:S01]  /*1c40*/  SHF.R.S32.HI R5, RZ, 0x1f, R7 ;  /* 0x0000001fff057819 */ /* 0x002fe20000011407 */
[C---:B------:R-:W-:Y:S01]  /*1c50*/  IMAD R6, R10.reuse, c[0x0][0x280], RZ ;  /* 0x0000a0000a067a24 */ /* 0x040fe200078e02ff */
[--C-:B------:R-:W-:Y:S01]  /*1c60*/  SHF.R.S32.HI R9, RZ, 0x1f, R62.reuse ;  /* 0x0000001fff097819 */ /* 0x100fe2000001143e */
[----:B------:R-:W-:Y:S01]  /*1c70*/  IMAD R10, R10, c[0x0][0x278], RZ ;  /* 0x00009e000a0a7a24 */ /* 0x000fe200078e02ff */
[----:B------:R-:W-:Y:S01]  /*1c80*/  IADD3 R8, P1, P0, R7, R142, -R62 ;  /* 0x0000008e07087210 */ /* 0x000fe2000783e83e */
[C---:B------:R-:W-:Y:S01]  /*1c90*/  IMAD R6, R201.reuse, c[0x0][0x284], R6 ;  /* 0x0000a100c9067a24 */ /* 0x040fe200078e0206 */
[----:B------:R-:W-:Y:S01]  /*1ca0*/  UMOV UR9, 0x20 ;  /* 0x0000002000097882 */ /* 0x000fe20000000000 */
[----:B------:R-:W-:Y:S01]  /*1cb0*/  IMAD.WIDE.U32 R12, R201, c[0x0][0x280], R18 ;  /* 0x0000a000c90c7a25 */ /* 0x000fe200078e0012 */
[----:B------:R-:W-:Y:S01]  /*1cc0*/  IADD3.X R5, R5, R143, ~R9, P1, P0 ;  /* 0x0000008f05057210 */ /* 0x000fe20000fe0c09 */
[----:B------:R-:W-:Y:S01]  /*1cd0*/  ULDC.64 UR4, c[0x0][0x1a0] ;  /* 0x0000680000047ab9 */ /* 0x000fe20000000a00 */
[----:B------:R-:W-:Y:S01]  /*1ce0*/  IADD3 R75, P5, R54, R54, RZ ;  /* 0x00000036364b7210 */ /* 0x000fe20007fbe0ff */
[C---:B------:R-:W-:Y:S01]  /*1cf0*/  IMAD.WIDE.U32 R14, R201.reuse, c[0x0][0x278], R18 ;  /* 0x00009e00c90e7a25 */ /* 0x040fe200078e0012 */
[----:B------:R-:W-:Y:S01]  /*1d00*/  UIMAD UR10, UR9, UR5, URZ ;  /* 0x00000005090a72a4 */ /* 0x000fe2000f8e023f */
[C---:B------:R-:W-:Y:S01]  /*1d10*/  IADD3 R123, R130.reuse, 0x40, RZ ;  /* 0x00000040827b7810 */ /* 0x040fe20007ffe0ff */
[----:B------:R-:W-:Y:S01]  /*1d20*/  UMOV UR8, 0x60 ;  /* 0x0000006000087882 */ /* 0x000fe20000000000 */
[----:B------:R-:W-:Y:S01]  /*1d30*/  IMAD R10, R201, c[0x0][0x27c], R10 ;  /* 0x00009f00c90a7a24 */ /* 0x000fe200078e020a */
[----:B------:R-:W-:Y:S01]  /*1d40*/  IADD3 R71, P4, R75, 0x40, RZ ;  /* 0x000000404b477810 */ /* 0x000fe20007f9e0ff */
[----:B------:R-:W-:Y:S01]  /*1d50*/  IMAD.IADD R13, R13, 0x1, R6 ;  /* 0x000000010d0d7824 */ /* 0x000fe200078e0206 */
[----:B------:R-:W-:Y:S01]  /*1d60*/  IADD3 R75, P2, R75, 0x80, RZ ;  /* 0x000000804b4b7810 */ /* 0x000fe20007f5e0ff */
[----:B------:R-:W-:Y:S01]  /*1d70*/  IMAD R9, R5, c[0x0][0x290], RZ ;  /* 0x0000a40005097a24 */ /* 0x000fe200078e02ff */
[----:B------:R-:W-:Y:S01]  /*1d80*/  IADD3 R121, R130, 0x80, RZ ;  /* 0x0000008082797810 */ /* 0x000fe20007ffe0ff */
[----:B------:R-:W-:Y:S01]  /*1d90*/  IMAD.IADD R15, R15, 0x1, R10 ;  /* 0x000000010f0f7824 */ /* 0x000fe200078e020a */
[----:B------:R-:W-:Y:S01]  /*1da0*/  UIMAD UR11, UR8, UR5, URZ ;  /* 0x00000005080b72a4 */ /* 0x000fe2000f8e023f */
[----:B------:R-:W-:Y:S01]  /*1db0*/  IMAD R5, R5, c[0x0][0x288], RZ ;  /* 0x0000a20005057a24 */ /* 0x000fe200078e02ff */
[----:B------:R-:W-:Y:S01]  /*1dc0*/  SHF.L.U32 R124, R131, 0x5, RZ ;  /* 0x00000005837c7819 */ /* 0x000fe200000006ff */
[C---:B------:R-:W-:Y:S01]  /*1dd0*/  IMAD R9, R8.reuse, c[0x0][0x294], R9 ;  /* 0x0000a50008097a24 */ /* 0x040fe200078e0209 */
[----:B------:R-:W-:Y:S01]  /*1de0*/  ULDC UR5, c[0x0][0x294] ;  /* 0x0000a50000057ab9 */ /* 0x000fe20000000800 */
[----:B------:R-:W-:Y:S01]  /*1df0*/  IMAD.WIDE.U32 R12, R8, c[0x0][0x290], R12 ;  /* 0x0000a400080c7a25 */ /* 0x000fe200078e000c */
[----:B------:R-:W-:Y:S01]  /*1e00*/  UIMAD UR5, UR8, UR5, URZ ;  /* 0x00000005080572a4 */ /* 0x000fe2000f8e023f */
[----:B------:R-:W-:Y:S01]  /*1e10*/  IADD3 R127, R142, 0x10, RZ ;  /* 0x000000108e7f7810 */ /* 0x000fe20007ffe0ff */
[----:B------:R-:W-:Y:S01]  /*1e20*/  UIMAD.WIDE.U32 UR12, UR8, UR4, URZ ;  /* 0x00000004080c72a5 */ /* 0x000fe2000f8e003f */
[----:B------:R-:W-:Y:S01]  /*1e30*/  IMAD R5, R8, c[0x0][0x28c], R5 ;  /* 0x0000a30008057a24 */ /* 0x000fe200078e0205 */
[----:B------:R-:W-:Y:S01]  /*1e40*/  IADD3 R126, R142, 0x20, RZ ;  /* 0x000000208e7e7810 */ /* 0x000fe20007ffe0ff */
[----:B------:R-:W-:Y:S01]  /*1e50*/  IMAD.WIDE.U32 R14, R8, c[0x0][0x288], R14 ;  /* 0x0000a200080e7a25 */ /* 0x000fe200078e000e */
[----:B------:R-:W-:Y:S01]  /*1e60*/  IADD3 R125, R142, 0x30, RZ ;  /* 0x000000308e7d7810 */ /* 0x000fe20007ffe0ff */
[----:B------:R-:W-:Y:S01]  /*1e70*/  ULDC UR4, c[0x0][0x230] ;  /* 0x00008c0000047ab9 */ /* 0x000fe20000000800 */
[----:B------:R-:W-:Y:S01]  /*1e80*/  SHF.R.S32.HI R114, RZ, 0x1f, R130 ;  /* 0x0000001fff727819 */ /* 0x000fe20000011482 */
[----:B------:R-:W-:Y:S01]  /*1e90*/  IMAD.IADD R9, R13, 0x1, R9 ;  /* 0x000000010d097824 */ /* 0x000fe200078e0209 */
[----:B------:R-:W-:Y:S01]  /*1ea0*/  SHF.R.S32.HI R113, RZ, 0x1f, R124 ;  /* 0x0000001fff717819 */ /* 0x000fe2000001147c */
[----:B------:R-:W-:Y:S01]  /*1eb0*/  IMAD.IADD R102, R102, 0x1, R7 ;  /* 0x0000000166667824 */ /* 0x000fe200078e0207 */
[----:B------:R-:W-:Y:S01]  /*1ec0*/  SHF.R.S32.HI R112, RZ, 0x1f, R123 ;  /* 0x0000001fff707819 */ /* 0x000fe2000001147b */
[----:B------:R-:W-:Y:S01]  /*1ed0*/  IMAD.MOV.U32 R8, RZ, RZ, R12 ;  /* 0x000000ffff087224 */ /* 0x000fe200078e000c */
[----:B------:R-:W-:Y:S01]  /*1ee0*/  SHF.R.S32.HI R110, RZ, 0x1f, R121 ;  /* 0x0000001fff6e7819 */ /* 0x000fe20000011479 */
[C---:B------:R-:W-:Y:S01]  /*1ef0*/  IMAD R97, R2.reuse, c[0x0][0x2a0], RZ ;  /* 0x0000a80002617a24 */ /* 0x040fe200078e02ff */
[----:B------:R-:W-:Y:S01]  /*1f00*/  UIADD3 UR11, UR13, UR11, URZ ;  /* 0x0000000b0d0b7290 */ /* 0x000fe2000fffe03f */
[----:B------:R-:W-:Y:S01]  /*1f10*/  IMAD R99, R2, c[0x0][0x298], RZ ;  /* 0x0000a60002637a24 */ /* 0x000fe200078e02ff */
[----:B------:R-:W-:Y:S01]  /*1f20*/  ULDC.U8 UR8, c[0x0][0x313] ;  /* 0x0000c4c000087ab9 */ /* 0x000fe20000000000 */
[----:B------:R-:W-:Y:S01]  /*1f30*/  IMAD.IADD R7, R15, 0x1, R5 ;  /* 0x000000010f077824 */ /* 0x000fe200078e0205 */
[C---:B------:R-:W-:Y:S01]  /*1f40*/  IADD3 R15, R18.reuse, 0x40, RZ ;  /* 0x00000040120f7810 */ /* 0x040fe20007ffe0ff */
[----:B------:R-:W-:Y:S01]  /*1f50*/  IMAD.MOV.U32 R6, RZ, RZ, R14 ;  /* 0x000000ffff067224 */ /* 0x000fe200078e000e */
[----:B------:R-:W-:Y:S01]  /*1f60*/  IADD3 R14, R18, 0x80, RZ ;  /* 0x00000080120e7810 */ /* 0x000fe20007ffe0ff */
[----:B------:R-:W-:-:S02]  /*1f70*/  IMAD R97, R4, c[0x0][0x2a4], R97 ;  /* 0x0000a90004617a24 */ /* 0x000fc400078e0261 */
[C---:B------:R-:W-:Y:S02]  /*1f80*/  IMAD R99, R4.reuse, c[0x0][0x29c], R99 ;  /* 0x0000a70004637a24 */ /* 0x040fe400078e0263 */
[----:B------:R-:W-:-:S04]  /*1f90*/  IMAD.WIDE.U32 R8, R4, c[0x0][0x2a0], R8 ;  /* 0x0000a80004087a25 */ /* 0x000fc800078e0008 */
[----:B------:R-:W-:Y:S01]  /*1fa0*/  IMAD.WIDE.U32 R4, R4, c[0x0][0x298], R6 ;  /* 0x0000a60004047a25 */ /* 0x000fe200078e0006 */
[----:B------:R-:W-:-:S03]  /*1fb0*/  LEA R96, P1, R8, c[0x0][0x270], 0x1 ;  /* 0x00009c0008607a11 */ /* 0x000fc600078208ff */
[----:B------:R-:W-:Y:S01]  /*1fc0*/  IMAD.IADD R97, R9, 0x1, R97 ;  /* 0x0000000109617824 */ /* 0x000fe200078e0261 */
[----:B------:R-:W-:Y:S01]  /*1fd0*/  LEA R98, P0, R4, c[0x0][0x268], 0x1 ;  /* 0x00009a0004627a11 */ /* 0x000fe200078008ff */
[----:B------:R-:W-:Y:S02]  /*1fe0*/  IMAD.IADD R99, R5, 0x1, R99 ;  /* 0x0000000105637824 */ /* 0x000fe400078e0263 */
[----:B------:R-:W-:Y:S01]  /*1ff0*/  IMAD R102, R131, R102, RZ ;  /* 0x0000006683667224 */ /* 0x000fe200078e02ff */
[----:B------:R-:W-:Y:S01]  /*2000*/  LEA.HI.X R97, R8, c[0x0][0x274], R97, 0x1, P1 ;  /* 0x00009d0008617a11 */ /* 0x000fe200008f0c61 */
[----:B------:R-:W-:Y:S01]  /*2010*/  IMAD.WIDE.U32 R2, R3, 0x20, RZ ;  /* 0x0000002003027825 */ /* 0x000fe200078e00ff */
[----:B------:R-:W-:Y:S02]  /*2020*/  LEA.HI.X R99, R4, c[0x0][0x26c], R99, 0x1, P0 ;  /* 0x00009b0004637a11 */ /* 0x000fe400000f0c63 */
[----:B------:R-:W-:Y:S01]  /*2030*/  LEA R92, P1, R140, c[0x0][0x168], 0x1 ;  /* 0x00005a008c5c7a11 */ /* 0x000fe200078208ff */
[----:B------:R-:W-:Y:S01]  /*2040*/  IMAD.MOV.U32 R67, RZ, RZ, c[0x0][0x288] ;  /* 0x0000a200ff437624 */ /* 0x000fe200078e00ff */
[----:B------:R-:W-:Y:S01]  /*2050*/  LEA R94, P0, R136, c[0x0][0x170], 0x1 ;  /* 0x00005c00885e7a11 */ /* 0x000fe200078008ff */
[----:B------:R-:W-:Y:S01]  /*2060*/  IMAD.X R76, R53, 0x1, R53, P5 ;  /* 0x00000001354c7824 */ /* 0x000fe200028e0635 */
[----:B------:R-:W-:Y:S01]  /*2070*/  LEA.HI.X R93, R140, c[0x0][0x16c], R52, 0x1, P1 ;  /* 0x00005b008c5d7a11 */ /* 0x000fe200008f0c34 */
[----:B------:R-:W-:Y:S01]  /*2080*/  IMAD.SHL.U32 R65, R67, 0x10, RZ ;  /* 0x0000001043417824 */ /* 0x000fe200078e00ff */
[----:B------:R-:W-:Y:S01]  /*2090*/  LEA.HI.X R95, R136, c[0x0][0x174], R133, 0x1, P0 ;  /* 0x00005d00885f7a11 */ /* 0x000fe200000f0c85 */
[----:B------:R-:W-:Y:S01]  /*20a0*/  IMAD.MOV.U32 R148, RZ, RZ, c[0x0][0x290] ;  /* 0x0000a400ff947624 */ /* 0x000fe200078e00ff */
[----:B------:R-:W-:Y:S01]  /*20b0*/  SHF.R.S32.HI R103, RZ, 0x1f, R102 ;  /* 0x0000001fff677819 */ /* 0x000fe20000011466 */
[----:B------:R-:W-:Y:S01]  /*20c0*/  IMAD.X R72, RZ, RZ, R76, P4 ;  /* 0x000000ffff487224 */ /* 0x000fe200020e064c */
[-C--:B------:R-:W-:Y:S01]  /*20d0*/  IADD3 R44, P1, R129, R102.reuse, RZ ;  /* 0x00000066812c7210 */ /* 0x080fe20007f3e0ff */
[----:B------:R-:W-:Y:S01]  /*20e0*/  IMAD.MOV.U32 R66, RZ, RZ, 0x5 ;  /* 0x00000005ff427424 */ /* 0x000fe200078e00ff */
[----:B------:R-:W-:Y:S01]  /*20f0*/  IADD3 R102, P0, R128, R102, RZ ;  /* 0x0000006680667210 */ /* 0x000fe20007f1e0ff */
[----:B------:R-:W-:Y:S01]  /*2100*/  IMAD.IADD R120, R130, 0x1, R123 ;  /* 0x0000000182787824 */ /* 0x000fe200078e027b */
[----:B------:R-:W-:Y:S01]  /*2110*/  IADD3 R89, R3, UR10, RZ ;  /* 0x0000000a03597c10 */ /* 0x000fe2000fffe0ff */
[--C-:B------:R-:W-:Y:S01]  /*2120*/  IMAD.X R3, R116, 0x1, R103.reuse, P1 ;  /* 0x0000000174037824 */ /* 0x100fe200008e0667 */
[-C--:B------:R-:W-:Y:S01]  /*2130*/  SHF.L.U64.HI R64, R67, R0.reuse, c[0x0][0x28c] ;  /* 0x0000a30043407619 */ /* 0x080fe20000010200 */
[----:B------:R-:W-:Y:S01]  /*2140*/  IMAD.X R103, R115, 0x1, R103, P0 ;  /* 0x0000000173677824 */ /* 0x000fe200000e0667 */
[----:B------:R-:W-:Y:S01]  /*2150*/  IADD3 R74, P5, R65, R65, RZ ;  /* 0x00000041414a7210 */ /* 0x000fe20007fbe0ff */
[----:B------:R-:W-:Y:S01]  /*2160*/  IMAD.IADD R119, R130, 0x1, R121 ;  /* 0x0000000182777824 */ /* 0x000fe200078e0279 */
[----:B------:R-:W-:Y:S01]  /*2170*/  IADD3 R80, P4, R54, R71, RZ ;  /* 0x0000004736507210 */ /* 0x000fe20007f9e0ff */
[----:B------:R-:W-:Y:S01]  /*2180*/  ULDC UR10, c[0x0][0x19c] ;  /* 0x00006700000a7ab9 */ /* 0x000fe20000000800 */
[C---:B------:R-:W-:Y:S01]  /*2190*/  SHF.L.U64.HI R103, R102.reuse, 0x1, R103 ;  /* 0x0000000166677819 */ /* 0x040fe20000010267 */
[----:B------:R-:W-:Y:S01]  /*21a0*/  IMAD.SHL.U32 R102, R102, 0x2, RZ ;  /* 0x0000000266667824 */ /* 0x000fe200078e00ff */
[----:B------:R-:W-:Y:S01]  /*21b0*/  SHF.L.U64.HI R85, R148, R0, c[0x0][0x294] ;  /* 0x0000a50094557619 */ /* 0x000fe20000010200 */
[----:B------:R-:W-:Y:S01]  /*21c0*/  IMAD.X R73, R64, 0x1, R64, P5 ;  /* 0x0000000140497824 */ /* 0x000fe200028e0640 */
[----:B------:R-:W-:Y:S01]  /*21d0*/  IADD3.X R76, RZ, R76, RZ, P2, !PT ;  /* 0x0000004cff4c7210 */ /* 0x000fe200017fe4ff */
[----:B------:R-:W-:Y:S01]  /*21e0*/  UIMAD UR10, UR9, UR10, URZ ;  /* 0x0000000a090a72a4 */ /* 0x000fe2000f8e023f */
[C---:B------:R-:W-:Y:S01]  /*21f0*/  SHF.L.U64.HI R0, R44.reuse, 0x1, R3 ;  /* 0x000000012c007819 */ /* 0x040fe20000010203 */
[----:B------:R-:W-:Y:S01]  /*2200*/  IMAD.SHL.U32 R44, R44, 0x2, RZ ;  /* 0x000000022c2c7824 */ /* 0x000fe200078e00ff */
[----:B------:R-:W-:Y:S01]  /*2210*/  IADD3 R70, P1, R74, 0x40, RZ ;  /* 0x000000404a467810 */ /* 0x000fe20007f3e0ff */
[C---:B------:R-:W-:Y:S01]  /*2220*/  IMAD.SHL.U32 R88, R148.reuse, 0x20, RZ ;  /* 0x0000002094587824 */ /* 0x040fe200078e00ff */
[----:B------:R-:W-:Y:S01]  /*2230*/  IADD3.X R79, R53, R72, RZ, P4, !PT ;  /* 0x00000048354f7210 */ /* 0x000fe200027fe4ff */
[----:B------:R-:W-:Y:S01]  /*2240*/  IMAD.SHL.U32 R86, R148, 0x10, RZ ;  /* 0x0000001094567824 */ /* 0x000fe200078e00ff */
[----:B------:R-:W-:Y:S01]  /*2250*/  IADD3 R84, P2, R54, R75, RZ ;  /* 0x0000004b36547210 */ /* 0x000fe20007f5e0ff */
[----:B------:R-:W-:Y:S01]  /*2260*/  IMAD.X R69, RZ, RZ, R73, P1 ;  /* 0x000000ffff457224 */ /* 0x000fe200008e0649 */
[----:B------:R-:W-:Y:S01]  /*2270*/  IADD3 R74, P0, R74, 0x80, RZ ;  /* 0x000000804a4a7810 */ /* 0x000fe20007f1e0ff */
[----:B------:R-:W-:Y:S01]  /*2280*/  IMAD.WIDE.U32 R150, R151, 0x20, RZ ;  /* 0x0000002097967825 */ /* 0x000fe200078e00ff */
[----:B------:R-:W-:-:S02]  /*2290*/  IADD3 R100, P4, R102, c[0x0][0x2b0], RZ ;  /* 0x0000ac0066647a10 */ /* 0x000fc40007f9e0ff */
[CC--:B------:R-:W-:Y:S01]  /*22a0*/  SHF.L.U64.HI R87, R148.reuse, R66.reuse, c[0x0][0x294] ;  /* 0x0000a50094577619 */ /* 0x0c0fe20000010242 */
[----:B------:R-:W-:Y:S01]  /*22b0*/  IMAD R122, R131, 0x30, RZ ;  /* 0x00000030837a7824 */ /* 0x000fe200078e02ff */
[----:B------:R-:W-:Y:S01]  /*22c0*/  IADD3.X R101, R103, c[0x0][0x2b4], RZ, P4, !PT ;  /* 0x0000ad0067657a10 */ /* 0x000fe200027fe4ff */
[----:B------:R-:W-:Y:S01]  /*22d0*/  IMAD.WIDE.U32 R148, R148, 0x60, RZ ;  /* 0x0000006094947825 */ /* 0x000fe200078e00ff */
[----:B------:R-:W-:Y:S02]  /*22e0*/  IADD3 R20, P1, R44, c[0x0][0x2b0], RZ ;  /* 0x0000ac002c147a10 */ /* 0x000fe40007f3e0ff */
[-C--:B------:R-:W-:Y:S01]  /*22f0*/  IADD3 R78, P5, R70, R65.reuse, RZ ;  /* 0x00000041464e7210 */ /* 0x080fe20007fbe0ff */
[----:B------:R-:W-:Y:S01]  /*2300*/  IMAD.IADD R118, R130, 0x1, R120 ;  /* 0x0000000182767824 */ /* 0x000fe200078e0278 */
[----:B------:R-:W-:Y:S01]  /*2310*/  IADD3 R82, P4, R74, R65, RZ ;  /* 0x000000414a527210 */ /* 0x000fe20007f9e0ff */
[----:B------:R-:W-:Y:S01]  /*2320*/  IMAD.IADD R117, R130, 0x1, R119 ;  /* 0x0000000182757824 */ /* 0x000fe200078e0277 */
[----:B------:R-:W-:Y:S01]  /*2330*/  SHF.L.U64.HI R66, R67, R66, c[0x0][0x28c] ;  /* 0x0000a30043427619 */ /* 0x000fe20000010242 */
[----:B------:R-:W-:Y:S01]  /*2340*/  IMAD.X R83, R53, 0x1, R76, P2 ;  /* 0x0000000135537824 */ /* 0x000fe200010e064c */
[----:B------:R-:W-:Y:S01]  /*2350*/  IADD3 R102, P2, R102, c[0x0][0x2a8], RZ ;  /* 0x0000aa0066667a10 */ /* 0x000fe20007f5e0ff */
[----:B------:R-:W-:Y:S01]  /*2360*/  IMAD.X R73, RZ, RZ, R73, P0 ;  /* 0x000000ffff497224 */ /* 0x000fe200000e0649 */
[----:B------:R-:W-:Y:S01]  /*2370*/  IADD3 R44, P0, R44, c[0x0][0x2a8], RZ ;  /* 0x0000aa002c2c7a10 */ /* 0x000fe20007f1e0ff */
[----:B------:R-:W-:Y:S01]  /*2380*/  IMAD.MOV.U32 R63, RZ, RZ, c[0x0][0x290] ;  /* 0x0000a400ff3f7624 */ /* 0x000fe200078e00ff */
[----:B------:R-:W-:Y:S01]  /*2390*/  SHF.L.U64.HI R87, R88, 0x1, R87 ;  /* 0x0000000158577819 */ /* 0x000fe20000010257 */
[----:B------:R-:W-:Y:S01]  /*23a0*/  IMAD.SHL.U32 R90, R2, 0x2, RZ ;  /* 0x00000002025a7824 */ /* 0x000fe200078e00ff */
[----:B------:R-:W-:Y:S01]  /*23b0*/  SHF.L.U64.HI R85, R86, 0x1, R85 ;  /* 0x0000000156557819 */ /* 0x000fe20000010255 */
[----:B------:R-:W-:Y:S01]  /*23c0*/  IMAD.MOV.U32 R13, RZ, RZ, R134 ;  /* 0x000000ffff0d7224 */ /* 0x000fe200078e0086 */
[----:B------:R-:W-:Y:S01]  /*23d0*/  SHF.L.U64.HI R89, R2, 0x1, R89 ;  /* 0x0000000102597819 */ /* 0x000fe20000010259 */
[----:B------:R-:W-:Y:S01]  /*23e0*/  IMAD.SHL.U32 R67, R67, 0x20, RZ ;  /* 0x0000002043437824 */ /* 0x000fe200078e00ff */
[----:B------:R-:W-:Y:S01]  /*23f0*/  SHF.R.S32.HI R111, RZ, 0x1f, R122 ;  /* 0x0000001fff6f7819 */ /* 0x000fe2000001147a */
[----:B------:R-:W-:Y:S01]  /*2400*/  IMAD.SHL.U32 R88, R88, 0x2, RZ ;  /* 0x0000000258587824 */ /* 0x000fe200078e00ff */
[----:B------:R-:W-:Y:S01]  /*2410*/  IADD3 R68, R151, UR10, RZ ;  /* 0x0000000a97447c10 */ /* 0x000fe2000fffe0ff */
[----:B------:R-:W-:Y:S01]  /*2420*/  IMAD.SHL.U32 R86, R86, 0x2, RZ ;  /* 0x0000000256567824 */ /* 0x000fe200078e00ff */
[----:B------:R-:W-:Y:S01]  /*2430*/  SHF.R.S32.HI R109, RZ, 0x1f, R120 ;  /* 0x0000001fff6d7819 */ /* 0x000fe20000011478 */
[--C-:B------:R-:W-:Y:S01]  /*2440*/  IMAD.X R77, R69, 0x1, R64.reuse, P5 ;  /* 0x00000001454d7824 */ /* 0x100fe200028e0640 */
[----:B------:R-:W-:Y:S01]  /*2450*/  SHF.R.S32.HI R108, RZ, 0x1f, R119 ;  /* 0x0000001fff6c7819 */ /* 0x000fe20000011477 */
[----:B------:R-:W-:Y:S01]  /*2460*/  IMAD.X R81, R73, 0x1, R64, P4 ;  /* 0x0000000149517824 */ /* 0x000fe200020e0640 */
[----:B------:R-:W-:Y:S01]  /*2470*/  IADD3 R91, R149, UR5, RZ ;  /* 0x00000005955b7c10 */ /* 0x000fe2000fffe0ff */
[----:B------:R-:W-:Y:S01]  /*2480*/  IMAD.U32 R63, R63, -0x40, RZ ;  /* 0xffffffc03f3f7824 */ /* 0x000fe200078e00ff */
[----:B------:R-:W-:-:S02]  /*2490*/  SHF.R.S32.HI R107, RZ, 0x1f, R118 ;  /* 0x0000001fff6b7819 */ /* 0x000fc40000011476 */
[----:B------:R-:W-:Y:S02]  /*24a0*/  SHF.R.S32.HI R106, RZ, 0x1f, R117 ;  /* 0x0000001fff6a7819 */ /* 0x000fe40000011475 */
[----:B------:R-:W-:Y:S02]  /*24b0*/  IADD3.X R103, R103, c[0x0][0x2ac], RZ, P2, !PT ;  /* 0x0000ab0067677a10 */ /* 0x000fe400017fe4ff */
[C---:B------:R-:W-:Y:S02]  /*24c0*/  IADD3.X R21, R0.reuse, c[0x0][0x2b4], RZ, P1, !PT ;  /* 0x0000ad0000157a10 */ /* 0x040fe40000ffe4ff */
[----:B------:R-:W-:Y:S02]  /*24d0*/  IADD3.X R45, R0, c[0x0][0x2ac], RZ, P0, !PT ;  /* 0x0000ab00002d7a10 */ /* 0x000fe400007fe4ff */
.L_x_3310:
        /* <DEDUP_REMOVED lines=59> */
[----:B------:R-:W-:Y:S11]  /*2890*/  ISETP.GE.AND P1, PT, R15, UR4, PT ;  /* 0x000000040f007c0c */ /* 0x000ff6000bf26270 */
        /* <DEDUP_REMOVED lines=144> */
.L_x_3268:
[----:B------:R-:W-:Y:S05]  /*31a0*/  BSYNC B0 ;  /* 0x0000000000007941 */ /* 0x000fea0003800000 */
.L_x_3267:
[----:B------:R-:W-:Y:S01]  /*31b0*/  BSSY B0, `(.L_x_3269) ;  /* 0x000009f000007945 */ /* 0x000fe20003800000 */
[----:B------:R-:W-:-:S05]  /*31c0*/  @!P5 BRA `(.L_x_3270) ;  /* 0x000009d00000d947 */ /* 0x000fca0003800000 */
[C---:B------:R-:W-:Y:S02]  /*31d0*/  LEA R48, P1, R65.reuse, R98, 0x1 ;  /* 0x0000006241307211 */ /* 0x040fe400078208ff */
        /* <DEDUP_REMOVED lines=156> */
.L_x_3270:
[----:B------:R-:W-:Y:S05]  /*3ba0*/  BSYNC B0 ;  /* 0x0000000000007941 */ /* 0x000fea0003800000 */
.L_x_3269:
[----:B------:R-:W-:Y:S01]  /*3bb0*/  BSSY B0, `(.L_x_3271) ;  /* 0x00000a7000007945 */ /* 0x000fe20003800000 */
[----:B------:R-:W-:-:S05]  /*3bc0*/  @!P4 BRA `(.L_x_3272) ;  /* 0x00000a500000c947 */ /* 0x000fca0003800000 */
[C---:B------:R-:W-:Y:S02]  /*3bd0*/  LEA R50, P1, R67.reuse, R98, 0x1 ;  /* 0x0000006243327211 */ /* 0x040fe400078208ff */
[----:B------:R-:W-:Y:S02]  /*3be0*/  SHF.L.U32 R49, R124, 0x1, RZ ;  /* 0x000000017c317819 */ /* 0x000fe400000006ff */
[----:B------:R-:W-:Y:S02]  /*3bf0*/  ISETP.GE.AND P0, PT, R18, UR4, PT ;  /* 0x0000000412007c0c */ /* 0x000fe4000bf06270 */
[----:B------:R-:W-:Y:S02]  /*3c00*/  LEA.HI.X R51, R67, R99, R66, 0x1, P1 ;  /* 0x0000006343337211 */ /* 0x000fe400008f0c42 */
[-C--:B------:R-:W-:Y:S02]  /*3c10*/  IADD3 R32, P1, R20, R49.reuse, RZ ;  /* 0x0000003114207210 */ /* 0x080fe40007f3e0ff */
[----:B-1----:R-:W-:Y:S01]  /*3c20*/  SHF.L.U64.HI R47, R124, 0x1, R113 ;  /* 0x000000017c2f7819 */ /* 0x002fe20000010271 */
[----:B----4-:R-:W2:Y:S01]  /*3c30*/  LDG.E.128 R24, [R50.64] ;  /* 0x0000000632187981 */ /* 0x010ea2000c1e1d00 */
[----:B------:R-:W-:Y:S02]  /*3c40*/  IADD3 R42, P4, R44, R49, RZ ;  /* 0x000000312c2a7210 */ /* 0x000fe40007f9e0ff */
[-C--:B------:R-:W-:Y:S02]  /*3c50*/  IADD3.X R33, R21, R47.reuse, RZ, P1, !PT ;  /* 0x0000002f15217210 */ /* 0x080fe40000ffe4ff */
[----:B------:R-:W-:Y:S02]  /*3c60*/  IADD3.X R43, R45, R47, RZ, P4, !PT ;  /* 0x0000002f2d2b7210 */ /* 0x000fe400027fe4ff */
[----:B------:R-:W-:Y:S01]  /*3c70*/  LEA R154, P5, R150, R92, 0x1 ;  /* 0x0000005c969a7211 */ /* 0x000fe200078a08ff */
[----:B------:R-:W3:Y:S01]  /*3c80*/  @!P0 LDG.E.64 R22, [R32.64] ;  /* 0x0000000620168981 */ /* 0x000ee2000c1e1b00 */
[----:B------:R-:W-:Y:S02]  /*3c90*/  LEA R152, P4, R70, R98, 0x1 ;  /* 0x0000006246987211 */ /* 0x000fe400078808ff */
[----:B------:R-:W-:Y:S02]  /*3ca0*/  LEA.HI.X R155, R150, R93, R68, 0x1, P5 ;  /* 0x0000005d969b7211 */ /* 0x000fe400028f0c44 */
[----:B------:R-:W-:Y:S01]  /*3cb0*/  ISETP.GE.AND P1, PT, R15, UR4, PT ;  /* 0x000000040f007c0c */ /* 0x000fe2000bf26270 */
[----:B------:R-:W4:Y:S01]  /*3cc0*/  @!P0 LDG.E.64 R38, [R42.64] ;  /* 0x000000062a268981 */ /* 0x000f22000c1e1b00 */
        /* <DEDUP_REMOVED lines=45> */
[----:B------:R-:W-:Y:S02]  /*3fa0*/  LEA R50, P4, R74, R98, 0x1 ;  /* 0x000000624a327211 */ /* 0x000fe400078808ff */
[----:B------:R-:W-:Y:S01]  /*3fb0*/  ISETP.GE.AND P0, PT, R14, UR4, PT ;  /* 0x000000040e007c0c */ /* 0x000fe2000bf06270 */
[----:B------:R1:W-:Y:S01]  /*3fc0*/  STG.E.128 [R154.64], R24 ;  /* 0x000000189a007986 */ /* 0x0003e2000c101d06 */
[----:B------:R-:W-:Y:S07]  /*3fd0*/  LEA.HI.X R51, R74, R99, R73, 0x1, P4 ;  /* 0x000000634a337211 */ /* 0x000fee00020f0c49 */
        /* <DEDUP_REMOVED lines=100> */
.L_x_3272:
[----:B------:R-:W-:Y:S05]  /*4620*/  BSYNC B0 ;  /* 0x0000000000007941 */ /* 0x000fea0003800000 */
.L_x_3271:
        /* <DEDUP_REMOVED lines=14> */
[C---:B------:R-:W-:Y:S02]  /*4710*/  LEA R154, P2, R78.reuse, R98, 0x1 ;  /* 0x000000624e9a7211 */ /* 0x040fe400078408ff */
[----:B------:R-:W-:Y:S02]  /*4720*/  ISETP.GE.AND P1, PT, R15, UR4, PT ;  /* 0x000000040f007c0c */ /* 0x000fe4000bf26270 */
[----:B------:R-:W-:Y:S01]  /*4730*/  LEA.HI.X R155, R78, R99, R77, 0x1, P2 ;  /* 0x000000634e9b7211 */ /* 0x000fe200010f0c4d */
[----:B------:R1:W3:Y:S08]  /*4740*/  LDG.E.128 R24, [R152.64] ;  /* 0x0000000698187981 */ /* 0x0002f0000c1e1d00 */
        /* <DEDUP_REMOVED lines=48> */
[----:B------:R-:W-:Y:S02]  /*4a50*/  LEA R50, P2, R82, R98, 0x1 ;  /* 0x0000006252327211 */ /* 0x000fe400078408ff */
[----:B------:R-:W-:Y:S01]  /*4a60*/  ISETP.GE.AND P0, PT, R14, UR4, PT ;  /* 0x000000040e007c0c */ /* 0x000fe2000bf06270 */
[----:B------:R1:W-:Y:S01]  /*4a70*/  STG.E.128 [R152.64], R24 ;  /* 0x0000001898007986 */ /* 0x0003e2000c101d06 */
[----:B------:R-:W-:Y:S07]  /*4a80*/  LEA.HI.X R51, R82, R99, R81, 0x1, P2 ;  /* 0x0000006352337211 */ /* 0x000fee00010f0c51 */
[----:B------:R-:W2:Y:S08]  /*4a90*/  LDG.E.128 R28, [R154.64] ;  /* 0x000000069a1c7981 */ /* 0x000eb0000c1e1d00 */
[----:B------:R-:W3:Y:S06]  /*4aa0*/  @!P1 LDG.E.64 R22, [R32.64+0x40] ;  /* 0x0000400620169981 */ /* 0x000eec000c1e1b00 */
[----:B------:R-:W4:Y:S01]  /*4ab0*/  @!P1 LDG.E.64 R38, [R42.64+0x40] ;  /* 0x000040062a269981 */ /* 0x000f22000c1e1b00 */
[C---:B-1----:R-:W-:Y:S04]  /*4ac0*/  LEA R152, P4, R80.reuse, R92, 0x1 ;  /* 0x0000005c50987211 */ /* 0x042fe800078808ff */
[----:B------:R-:W-:Y:S01]  /*4ad0*/  LEA.HI.X R153, R80, R93, R79, 0x1, P4 ;  /* 0x0000005d50997211 */ /* 0x000fe200020f0c4f */
[----:B--2---:R-:W-:Y:S01]  /*4ae0*/  @!P1 IMAD.MOV.U32 R34, RZ, RZ, R28 ;  /* 0x000000ffff229224 */ /* 0x004fe200078e001c */
[----:B------:R-:W-:Y:S02]  /*4af0*/  @!P1 MOV R25, R29 ;  /* 0x0000001d00199202 */ /* 0x000fe40000000f00 */
[----:B------:R-:W-:Y:S02]  /*4b00*/  @!P1 MOV R27, R30 ;  /* 0x0000001e001b9202 */ /* 0x000fe40000000f00 */
[--C-:B------:R-:W-:Y:S02]  /*4b10*/  @!P1 HADD2.F32 R36, -RZ, R34.reuse.H1_H1 ;  /* 0x30000022ff249230 */ /* 0x100fe40000004100 */
[----:B------:R-:W-:Y:S02]  /*4b20*/  @!P1 HADD2.F32 R24, -RZ, R34.H0_H0 ;  /* 0x20000022ff189230 */ /* 0x000fe40000004100 */
[--C-:B---3--:R-:W-:Y:S02]  /*4b30*/  @!P1 HADD2.F32 R35, -RZ, R22.reuse.H0_H0 ;  /* 0x20000016ff239230 */ /* 0x108fe40000004100 */
[----:B------:R-:W-:Y:S02]  /*4b40*/  @!P1 HADD2.F32 R26, -RZ, R22.H1_H1 ;  /* 0x30000016ff1a9230 */ /* 0x000fe40000004100 */
[--C-:B------:R-:W-:Y:S01]  /*4b50*/  @!P1 HADD2.F32 R22, -RZ, R23.reuse.H0_H0 ;  /* 0x20000017ff169230 */ /* 0x100fe20000004100 */
[-C--:B------:R-:W-:Y:S01]  /*4b60*/  @!P1 FMUL.FTZ R46, R36, R35.reuse ;  /* 0x00000023242e9220 */ /* 0x080fe20000410000 */
[----:B----4-:R-:W-:Y:S01]  /*4b70*/  @!P1 HADD2.F32 R37, -RZ, R38.H0_H0 ;  /* 0x20000026ff259230 */ /* 0x010fe20000004100 */
        /* <DEDUP_REMOVED lines=19> */
[-C--:B------:R-:W-:Y:S01]  /*4cb0*/  @!P1 FMUL.FTZ R49, R37, R23.reuse ;  /* 0x0000001725319220 */ /* 0x080fe20000410000 */
[----:B------:R-:W-:Y:S01]  /*4cc0*/  @!P1 MOV R28, R46 ;  /* 0x0000002e001c9202 */ /* 0x000fe20000000f00 */
[C---:B------:R-:W-:Y:S02]  /*4cd0*/  @!P1 FMUL.FTZ R8, R24.reuse, R23 ;  /* 0x0000001718089220 */ /* 0x040fe40000410000 */
[----:B------:R-:W-:Y:S02]  /*4ce0*/  @!P1 FFMA.FTZ R48, R25, R40, -R48 ;  /* 0x0000002819309223 */ /* 0x000fe40000010830 */
[-C--:B------:R-:W-:Y:S02]  /*4cf0*/  @!P1 FFMA.FTZ R49, R24, R41.reuse, -R49 ;  /* 0x0000002918319223 */ /* 0x080fe40000010831 */
[----:B------:R-:W-:Y:S02]  /*4d00*/  @!P1 FFMA.FTZ R6, R39, R38, R6 ;  /* 0x0000002627069223 */ /* 0x000fe40000010006 */
[----:B------:R-:W-:Y:S02]  /*4d10*/  @!P1 FFMA.FTZ R7, R36, R40, R7 ;  /* 0x0000002824079223 */ /* 0x000fe40000010007 */
[----:B------:R-:W-:Y:S02]  /*4d20*/  @!P1 FFMA.FTZ R47, R35, R38, -R47 ;  /* 0x00000026232f9223 */ /* 0x000fe4000001082f */
[----:B------:R-:W-:Y:S01]  /*4d30*/  @!P1 FFMA.FTZ R8, R37, R41, R8 ;  /* 0x0000002925089223 */ /* 0x000fe20000010008 */
[----:B------:R-:W-:Y:S02]  /*4d40*/  @!P1 F2FP.PACK_AB R48, R7, R48 ;  /* 0x000000300730923e */ /* 0x000fe400000000ff */
[----:B------:R-:W-:Y:S02]  /*4d50*/  @!P1 F2FP.PACK_AB R47, R6, R47 ;  /* 0x0000002f062f923e */ /* 0x000fe400000000ff */
[----:B------:R-:W-:Y:S02]  /*4d60*/  @!P1 F2FP.PACK_AB R49, R8, R49 ;  /* 0x000000310831923e */ /* 0x000fe400000000ff */
[----:B------:R-:W-:Y:S02]  /*4d70*/  @!P1 MOV R29, R47 ;  /* 0x0000002f001d9202 */ /* 0x000fe40000000f00 */
[----:B------:R-:W-:Y:S02]  /*4d80*/  @!P1 MOV R30, R48 ;  /* 0x00000030001e9202 */ /* 0x000fe40000000f00 */
[----:B------:R-:W-:Y:S05]  /*4d90*/  @!P1 MOV R31, R49 ;  /* 0x00000031001f9202 */ /* 0x000fea0000000f00 */
[----:B------:R1:W-:Y:S08]  /*4da0*/  STG.E.128 [R152.64], R28 ;  /* 0x0000001c98007986 */ /* 0x0003f0000c101d06 */
[----:B------:R2:W3:Y:S08]  /*4db0*/  LDG.E.128 R24, [R50.64] ;  /* 0x0000000632187981 */ /* 0x0004f0000c1e1d00 */
[----:B------:R-:W4:Y:S06]  /*4dc0*/  @!P0 LDG.E.64 R22, [R32.64+0x80] ;  /* 0x0000800620168981 */ /* 0x000f2c000c1e1b00 */
[----:B------:R-:W5:Y:S01]  /*4dd0*/  @!P0 LDG.E.64 R42, [R42.64+0x80] ;  /* 0x000080062a2a8981 */ /* 0x000f62000c1e1b00 */
[C---:B--2---:R-:W-:Y:S04]  /*4de0*/  LEA R50, P1, R84.reuse, R92, 0x1 ;  /* 0x0000005c54327211 */ /* 0x044fe800078208ff */
[----:B------:R-:W-:Y:S01]  /*4df0*/  LEA.HI.X R51, R84, R93, R83, 0x1, P1 ;  /* 0x0000005d54337211 */ /* 0x000fe200008f0c53 */
[----:B---3--:R-:W-:Y:S01]  /*4e00*/  @!P0 IMAD.MOV.U32 R34, RZ, RZ, R24 ;  /* 0x000000ffff228224 */ /* 0x008fe200078e0018 */
[----:B-1----:R-:W-:Y:S02]  /*4e10*/  @!P0 MOV R30, R25 ;  /* 0x00000019001e8202 */ /* 0x002fe40000000f00 */
[----:B------:R-:W-:Y:S02]  /*4e20*/  @!P0 MOV R31, R26 ;  /* 0x0000001a001f8202 */ /* 0x000fe40000000f00 */
        /* <DEDUP_REMOVED lines=42> */
.L_x_3274:
[----:B------:R-:W-:Y:S05]  /*50d0*/  BSYNC B0 ;  /* 0x0000000000007941 */ /* 0x000fea0003800000 */
.L_x_3273:
        /* <DEDUP_REMOVED lines=8> */
.L_x_3266:
[----:B------:R-:W-:Y:S01]  /*5160*/  BSSY B1, `(.L_x_3276) ;  /* 0x0000115000017945 */ /* 0x000fe20003800000 */
[----:B------:R-:W-:-:S05]  /*5170*/  @!P1 BRA `(.L_x_3277) ;  /* 0x0000113000009947 */ /* 0x000fca0003800000 */
[----:B------:R1:W5:Y:S01]  /*5180*/  LDG.E.128 R48, [R98.64] ;  /* 0x0000000662307981 */ /* 0x000362000c1e1d00 */
[----:B------:R-:W-:Y:S01]  /*5190*/  ISETP.GE.AND P0, PT, R18, UR4, PT ;  /* 0x0000000412007c0c */ /* 0x000fe2000bf06270 */
[----:B------:R-:W-:Y:S01]  /*51a0*/  @!UPT UIADD3 URZ, URZ, URZ, URZ ;  /* 0x0000003f3f3ff290 */ /* 0x000fe2000fffe03f */
[----:B------:R-:W-:Y:S11]  /*51b0*/  BSSY B0, `(.L_x_3278) ;  /* 0x0000056000007945 */ /* 0x000ff60003800000 */
[----:B------:R-:W-:-:S05]  /*51c0*/  @P0 BRA `(.L_x_3279) ;  /* 0x0000054000000947 */ /* 0x000fca0003800000 */
[--C-:B----45:R-:W-:Y:S01]  /*51d0*/  HADD2.F32 R31, -RZ, R48.reuse.H0_H0 ;  /* 0x20000030ff1f7230 */ /* 0x130fe20000004100 */
        /* <DEDUP_REMOVED lines=83> */
.L_x_3279:
[----:B------:R-:W-:Y:S05]  /*5710*/  BSYNC B0 ;  /* 0x0000000000007941 */ /* 0x000fea0003800000 */
.L_x_3278:
[----:B-----5:R2:W-:Y:S01]  /*5720*/  STG.E.128 [R92.64], R48 ;  /* 0x000000305c007986 */ /* 0x0205e2000c101d06 */
[----:B------:R-:W-:Y:S01]  /*5730*/  ISETP.GE.AND P0, PT, R15, UR4, PT ;  /* 0x000000040f007c0c */ /* 0x000fe2000bf06270 */
[----:B------:R-:W-:Y:S01]  /*5740*/  BSSY B0, `(.L_x_3280) ;  /* 0x0000059000007945 */ /* 0x000fe20003800000 */
[----:B------:R-:W-:Y:S05]  /*5750*/  IADD3 R156, P1, R98, 0x80, RZ ;  /* 0x00000080629c7810 */ /* 0x000fea0007f3e0ff */
[----:B------:R-:W-:Y:S01]  /*5760*/  IMAD.X R157, RZ, RZ, R99, P1 ;  /* 0x000000ffff9d7224 */ /* 0x000fe200008e0663 */
[----:B--2---:R2:W5:Y:S05]  /*5770*/  LDG.E.128 R48, [R98.64+0x80] ;  /* 0x0000800662307981 */ /* 0x00456a000c1e1d00 */
        /* <DEDUP_REMOVED lines=85> */
.L_x_3281:
[----:B------:R-:W-:Y:S05]  /*5cd0*/  BSYNC B0 ;  /* 0x0000000000007941 */ /* 0x000fea0003800000 */
.L_x_3280:
[----:B-----5:R3:W-:Y:S01]  /*5ce0*/  STG.E.128 [R92.64+0x80], R48 ;  /* 0x000080305c007986 */ /* 0x0207e2000c101d06 */
[----:B------:R-:W-:Y:S01]  /*5cf0*/  ISETP.GE.AND P0, PT, R14, UR4, PT ;  /* 0x000000040e007c0c */ /* 0x000fe2000bf06270 */
[----:B------:R-:W-:Y:S01]  /*5d00*/  BSSY B0, `(.L_x_3282) ;  /* 0x0000059000007945 */ /* 0x000fe20003800000 */
[----:B------:R-:W-:Y:S05]  /*5d10*/  IADD3 R156, P1, R98, 0x100, RZ ;  /* 0x00000100629c7810 */ /* 0x000fea0007f3e0ff */
[----:B------:R-:W-:Y:S01]  /*5d20*/  IMAD.X R157, RZ, RZ, R99, P1 ;  /* 0x000000ffff9d7224 */ /* 0x000fe200008e0663 */
[----:B---3--:R3:W5:Y:S05]  /*5d30*/  LDG.E.128 R48, [R98.64+0x100] ;  /* 0x0001000662307981 */ /* 0x00876a000c1e1d00 */
        /* <DEDUP_REMOVED lines=85> */
.L_x_3283:
[----:B------:R-:W-:Y:S05]  /*6290*/  BSYNC B0 ;  /* 0x0000000000007941 */ /* 0x000fea0003800000 */
.L_x_3282:
[----:B-----5:R1:W-:Y:S02]  /*62a0*/  STG.E.128 [R92.64+0x100], R48 ;  /* 0x000100305c007986 */ /* 0x0203e4000c101d06 */
.L_x_3277:
[----:B------:R-:W-:Y:S05]  /*62b0*/  BSYNC B1 ;  /* 0x0000000000017941 */ /* 0x000fea0003800000 */
.L_x_3276:
[----:B------:R-:W-:Y:S01]  /*62c0*/  BSSY B1, `(.L_x_3284) ;  /* 0x0000128000017945 */ /* 0x000fe20003800000 */
[----:B------:R-:W-:-:S05]  /*62d0*/  @!P5 BRA `(.L_x_3285) ;  /* 0x000012600000d947 */ /* 0x000fca0003800000 */
[C---:B------:R-:W-:Y:S01]  /*62e0*/  LEA R158, P0, R65.reuse, R98, 0x1 ;  /* 0x00000062419e7211 */ /* 0x040fe200078008ff */
[----:B------:R-:W-:Y:S03]  /*62f0*/  BSSY B0, `(.L_x_3286) ;  /* 0x000005d000007945 */ /* 0x000fe60003800000 */
[----:B------:R-:W-:Y:S02]  /*6300*/  LEA.HI.X R159, R65, R99, R64, 0x1, P0 ;  /* 0x00000063419f7211 */ /* 0x000fe400000f0c40 */
[----:B------:R-:W-:Y:S03]  /*6310*/  ISETP.GE.AND P0, PT, R18, UR4, PT ;  /* 0x0000000412007c0c */ /* 0x000fe6000bf06270 */
[----:B-1----:R1:W5:Y:S10]  /*6320*/  LDG.E.128 R48, [R158.64] ;  /* 0x000000069e307981 */ /* 0x002374000c1e1d00 */
[----:B------:R-:W-:-:S05]  /*6330*/  @P0 BRA `(.L_x_3287) ;  /* 0x0000058000000947 */ /* 0x000fca0003800000 */
[--C-:B-----5:R-:W-:Y:S01]  /*6340*/  HADD2.F32 R35, -RZ, R48.reuse.H1_H1 ;  /* 0x30000030ff237230 */ /* 0x120fe20000004100 */
[----:B------:R-:W-:Y:S01]  /*6350*/  ULEA.HI UR5, UR4, UR4, URZ, 0x1 ;  /* 0x0000000404057291 */ /* 0x000fe2000f8f083f */
[----:B----4-:R-:W-:Y:S01]  /*6360*/  HADD2.F32 R36, -RZ, R49.H0_H0 ;  /* 0x20000031ff247230 */ /* 0x010fe20000004100 */
        /* <DEDUP_REMOVED lines=10> */
[C---:B------:R-:W-:Y:S02]  /*6410*/  IADD3 R153, P5, R130.reuse, R157, RZ ;  /* 0x0000009d82997210 */ /* 0x040fe40007fbe0ff */
        /* <DEDUP_REMOVED lines=12> */
[----:B-1----:R-:W-:Y:S02]  /*64e0*/  HADD2.F32 R33, -RZ, R48.H0_H0 ;  /* 0x20000030ff217230 */ /* 0x002fe40000004100 */
[--C-:B--2---:R-:W-:Y:S01]  /*64f0*/  HADD2.F32 R25, -RZ, R153.reuse.H0_H0 ;  /* 0x20000099ff197230 */ /* 0x104fe20000004100 */
[----:B----4-:R-:W-:Y:S01]  /*6500*/  MOV R26, R28 ;  /* 0x0000001c001a7202 */ /* 0x010fe20000000f00 */
        /* <DEDUP_REMOVED lines=59> */
.L_x_3287:
[----:B------:R-:W-:Y:S05]  /*68c0*/  BSYNC B0 ;  /* 0x0000000000007941 */ /* 0x000fea0003800000 */
.L_x_3286:
        /* <DEDUP_REMOVED lines=9> */
[--C-:B-----5:R-:W-:Y:S01]  /*6960*/  HADD2.F32 R35, -RZ, R48.reuse.H1_H1 ;  /* 0x30000030ff237230 */ /* 0x120fe20000004100 */
[----:B------:R-:W-:Y:S01]  /*6970*/  ULEA.HI UR5, UR4, UR4, URZ, 0x1 ;  /* 0x0000000404057291 */ /* 0x000fe2000f8f083f */
[----:B----4-:R-:W-:Y:S01]  /*6980*/  HADD2.F32 R36, -RZ, R49.H0_H0 ;  /* 0x20000031ff247230 */ /* 0x010fe20000004100 */
        /* <DEDUP_REMOVED lines=10> */
[----:B------:R-:W-:Y:S02]  /*6a30*/  MOV R160, RZ ;  /* 0x000000ff00a07202 */ /* 0x000fe40000000f00 */
        /* <DEDUP_REMOVED lines=74> */
.L_x_3289:
[----:B------:R-:W-:Y:S05]  /*6ee0*/  BSYNC B0 ;  /* 0x0000000000007941 */ /* 0x000fea0003800000 */
.L_x_3288:
        /* <DEDUP_REMOVED lines=32> */
[----:B---3--:R1:W3:Y:S02]  /*70f0*/  LDG.E.128 R32, [R28.64] ;  /* 0x000000061c207981 */ /* 0x0082e4000c1e1d00 */
        /* <DEDUP_REMOVED lines=66> */
.L_x_3291:
[----:B------:R-:W-:Y:S05]  /*7520*/  BSYNC B0 ;  /* 0x0000000000007941 */ /* 0x000fea0003800000 */
.L_x_3290:
[----:B-----5:R4:W-:Y:S02]  /*7530*/  STG.E.128 [R156.64+0x100], R4 ;  /* 0x000100049c007986 */ /* 0x0209e4000c101d06 */
.L_x_3285:
[----:B------:R-:W-:Y:S05]  /*7540*/  BSYNC B1 ;  /* 0x0000000000017941 */ /* 0x000fea0003800000 */
.L_x_3284:
        /* <DEDUP_REMOVED lines=27> */
[----:B--2---:R4:W2:Y:S03]  /*7700*/  LDG.E.128 R4, [R2.64] ;  /* 0x0000000602047981 */ /* 0x0048a6000c1e1d00 */
[----:B------:R-:W-:Y:S04]  /*7710*/  IADD3 R23, P0, R124, R0, RZ ;  /* 0x000000007c177210 */ /* 0x000fe80007f1e0ff */
[----:B------:R-:W-:Y:S01]  /*7720*/  LEA.HI.X.SX32 R0, R0, R113, 0x1, P0 ;  /* 0x0000007100007211 */ /* 0x000fe200000f0eff */
[----:B------:R-:W4:Y:S01]  /*7730*/  LDG.E.128 R36, [R36.64] ;  /* 0x0000000624247981 */ /* 0x000f22000c1e1d00 */
[C---:B------:R-:W-:Y:S04]  /*7740*/  LEA R24, P0, R23.reuse, R102, 0x1 ;  /* 0x0000006617187211 */ /* 0x040fe800078008ff */
[----:B------:R-:W-:Y:S05]  /*7750*/  LEA.HI.X R25, R23, R103, R0, 0x1, P0 ;  /* 0x0000006717197211 */ /* 0x000fea00000f0c00 */
[----:B---3--:R1:W3:Y:S01]  /*7760*/  LDG.E.128 R28, [R24.64] ;  /* 0x00000006181c7981 */ /* 0x0082e2000c1e1d00 */
[--C-:B----4-:R-:W-:Y:S01]  /*7770*/  HADD2.F32 R3, -RZ, R37.reuse.H0_H0 ;  /* 0x20000025ff037230 */ /* 0x110fe20000004100 */
[----:B--2---:R-:W-:Y:S01]  /*7780*/  MOV R12, R4 ;  /* 0x00000004000c7202 */ /* 0x004fe20000000f00 */
[----:B------:R-:W-:Y:S01]  /*7790*/  HADD2.F32 R4, -RZ, R37.H1_H1 ;  /* 0x30000025ff047230 */ /* 0x000fe20000004100 */
[----:B------:R-:W-:Y:S01]  /*77a0*/  IMAD.MOV.U32 R11, RZ, RZ, R5 ;  /* 0x000000ffff0b7224 */ /* 0x000fe200078e0005 */
[----:B------:R-:W-:Y:S01]  /*77b0*/  HADD2.F32 R8, -RZ, R39.H1_H1 ;  /* 0x30000027ff087230 */ /* 0x000fe20000004100 */
[----:B------:R-:W-:Y:S01]  /*77c0*/  MOV R10, R6 ;  /* 0x00000006000a7202 */ /* 0x000fe20000000f00 */
[--C-:B-1----:R-:W-:Y:S01]  /*77d0*/  HADD2.F32 R25, -RZ, R12.reuse.H0_H0 ;  /* 0x2000000cff197230 */ /* 0x102fe20000004100 */
        /* <DEDUP_REMOVED lines=58> */
.L_x_3295:
[----:B------:R-:W-:Y:S05]  /*7b80*/  BSYNC B0 ;  /* 0x0000000000007941 */ /* 0x000fea0003800000 */
.L_x_3294:
[----:B------:R-:W-:Y:S01]  /*7b90*/  LEA R4, P1, R150, R92, 0x1 ;  /* 0x0000005c96047211 */ /* 0x000fe200078208ff */
[----:B------:R-:W-:Y:S01]  /*7ba0*/  BSSY B0, `(.L_x_3296) ;  /* 0x0000062000007945 */ /* 0x000fe20003800000 */
[----:B----4-:R-:W-:Y:S02]  /*7bb0*/  LEA R2, P0, R70, R98, 0x1 ;  /* 0x0000006246027211 */ /* 0x010fe400078008ff */
        /* <DEDUP_REMOVED lines=24> */
[----:B--2---:R4:W2:Y:S01]  /*7d40*/  LDG.E.128 R4, [R2.64] ;  /* 0x0000000602047981 */ /* 0x0048a2000c1e1d00 */
[----:B------:R-:W-:Y:S04]  /*7d50*/  @P1 IADD3 R0, RZ, -UR5, RZ ;  /* 0x80000005ff001c10 */ /* 0x000fe8000fffe0ff */
[----:B------:R-:W-:Y:S03]  /*7d60*/  IADD3 R9, P0, R120, R0, RZ ;  /* 0x0000000078097210 */ /* 0x000fe60007f1e0ff */
[----:B------:R-:W4:Y:S01]  /*7d70*/  LDG.E.128 R36, [R36.64] ;  /* 0x0000000624247981 */ /* 0x000f22000c1e1d00 */
[----:B------:R-:W-:Y:S02]  /*7d80*/  LEA.HI.X.SX32 R0, R0, R109, 0x1, P0 ;  /* 0x0000006d00007211 */ /* 0x000fe400000f0eff */
[C---:B------:R-:W-:Y:S04]  /*7d90*/  LEA R28, P0, R9.reuse, R102, 0x1 ;  /* 0x00000066091c7211 */ /* 0x040fe800078008ff */
[----:B------:R-:W-:Y:S06]  /*7da0*/  LEA.HI.X R29, R9, R103, R0, 0x1, P0 ;  /* 0x00000067091d7211 */ /* 0x000fec00000f0c00 */
[----:B---3--:R-:W3:Y:S01]  /*7db0*/  LDG.E.128 R28, [R28.64] ;  /* 0x000000061c1c7981 */ /* 0x008ee2000c1e1d00 */
[--C-:B----4-:R-:W-:Y:S01]  /*7dc0*/  HADD2.F32 R3, -RZ, R37.reuse.H0_H0 ;  /* 0x20000025ff037230 */ /* 0x110fe20000004100 */
[----:B--2---:R-:W-:Y:S01]  /*7dd0*/  IMAD.MOV.U32 R12, RZ, RZ, R4 ;  /* 0x000000ffff0c7224 */ /* 0x004fe200078e0004 */
        /* <DEDUP_REMOVED lines=62> */
.L_x_3297:
[----:B------:R-:W-:Y:S05]  /*81c0*/  BSYNC B0 ;  /* 0x0000000000007941 */ /* 0x000fea0003800000 */
.L_x_3296:
[C---:B----4-:R-:W-:Y:S01]  /*81d0*/  LEA R4, P1, R71.reuse, R92, 0x1 ;  /* 0x0000005c47047211 */ /* 0x050fe200078208ff */
[----:B------:R-:W-:Y:S01]  /*81e0*/  BSSY B0, `(.L_x_3298) ;  /* 0x0000063000007945 */ /* 0x000fe20003800000 */
[C---:B------:R-:W-:Y:S02]  /*81f0*/  LEA R2, P0, R74.reuse, R98, 0x1 ;  /* 0x000000624a027211 */ /* 0x040fe400078008ff */
        /* <DEDUP_REMOVED lines=97> */
.L_x_3299:
[----:B------:R-:W-:Y:S05]  /*8810*/  BSYNC B0 ;  /* 0x0000000000007941 */ /* 0x000fea0003800000 */
.L_x_3298:
[C---:B----4-:R-:W-:Y:S04]  /*8820*/  LEA R2, P0, R75.reuse, R92, 0x1 ;  /* 0x0000005c4b027211 */ /* 0x050fe800078008ff */
[----:B------:R-:W-:Y:S05]  /*8830*/  LEA.HI.X R3, R75, R93, R76, 0x1, P0 ;  /* 0x0000005d4b037211 */ /* 0x000fea00000f0c4c */
[----:B-----5:R4:W-:Y:S04]  /*8840*/  STG.E.128 [R2.64], R8 ;  /* 0x0000000802007986 */ /* 0x0209e8000c101d06 */
.L_x_3293:
[----:B------:R-:W-:Y:S05]  /*8850*/  BSYNC B1 ;  /* 0x0000000000017941 */ /* 0x000fea0003800000 */
.L_x_3292:
        /* <DEDUP_REMOVED lines=101> */
.L_x_3303:
[----:B------:R-:W-:Y:S05]  /*8eb0*/  BSYNC B0 ;  /* 0x0000000000007941 */ /* 0x000fea0003800000 */
.L_x_3302:
[C---:B------:R-:W-:Y:S01]  /*8ec0*/  IMAD.WIDE.U32 R4, R41.reuse, c[0x0][0x198], R92 ;  /* 0x0000660029047a25 */ /* 0x040fe200078e005c */
[C---:B----4-:R-:W-:Y:S01]  /*8ed0*/  LEA R2, P0, R78.reuse, R98, 0x1 ;  /* 0x000000624e027211 */ /* 0x050fe200078008ff */
[----:B------:R-:W-:Y:S02]  /*8ee0*/  BSSY B0, `(.L_x_3304) ;  /* 0x0000062000007945 */ /* 0x000fe40003800000 */
[----:B------:R-:W-:Y:S01]  /*8ef0*/  IMAD R0, R41, c[0x0][0x19c], RZ ;  /* 0x0000670029007a24 */ /* 0x000fe200078e02ff */
        /* <DEDUP_REMOVED lines=96> */
.L_x_3305:
[----:B------:R-:W-:Y:S05]  /*9500*/  BSYNC B0 ;  /* 0x0000000000007941 */ /* 0x000fea0003800000 */
.L_x_3304:
        /* <DEDUP_REMOVED lines=100> */
.L_x_3307:
[----:B------:R-:W-:Y:S05]  /*9b50*/  BSYNC B0 ;  /* 0x0000000000007941 */ /* 0x000fea0003800000 */
.L_x_3306:
[C---:B----4-:R-:W-:Y:S04]  /*9b60*/  LEA R2, P0, R84.reuse, R92, 0x1 ;  /* 0x0000005c54027211 */ /* 0x050fe800078008ff */
[----:B------:R-:W-:Y:S05]  /*9b70*/  LEA.HI.X R3, R84, R93, R83, 0x1, P0 ;  /* 0x0000005d54037211 */ /* 0x000fea00000f0c53 */
[----:B-----5:R4:W-:Y:S04]  /*9b80*/  STG.E.128 [R2.64], R8 ;  /* 0x0000000802007986 */ /* 0x0209e8000c101d06 */
.L_x_3301:
[----:B------:R-:W-:Y:S05]  /*9b90*/  BSYNC B1 ;  /* 0x0000000000017941 */ /* 0x000fea0003800000 */
.L_x_3300:
        /* <DEDUP_REMOVED lines=8> */
.L_x_3265:
[----:B----4-:R-:W2:Y:S01]  /*9c20*/  @P1 LDG.E.128 R28, [R98.64] ;  /* 0x00000006621c1981 */ /* 0x010ea2000c1e1d00 */
        /* <DEDUP_REMOVED lines=9> */
[----:B--2---:R1:W-:Y:S04]  /*9cc0*/  @P1 STG.E.128 [R92.64], R28 ;  /* 0x0000001c5c001986 */ /* 0x0043e8000c101d06 */
[----:B------:R-:W2:Y:S04]  /*9cd0*/  @P1 LDG.E.128 R24, [R98.64+0x80] ;  /* 0x0000800662181981 */ /* 0x000ea8000c1e1d00 */
[----:B--2---:R2:W-:Y:S04]  /*9ce0*/  @P1 STG.E.128 [R92.64+0x80], R24 ;  /* 0x000080185c001986 */ /* 0x0045e8000c101d06 */
[----:B------:R-:W3:Y:S04]  /*9cf0*/  @P1 LDG.E.128 R8, [R98.64+0x100] ;  /* 0x0001000662081981 */ /* 0x000ee8000c1e1d00 */
[----:B---3--:R3:W-:Y:S04]  /*9d00*/  @P1 STG.E.128 [R92.64+0x100], R8 ;  /* 0x000100085c001986 */ /* 0x0087e8000c101d06 */
[----:B------:R-:W4:Y:S04]  /*9d10*/  @P5 LDG.E.128 R4, [R2.64] ;  /* 0x0000000602045981 */ /* 0x000f28000c1e1d00 */
[----:B----4-:R-:W-:Y:S04]  /*9d20*/  @P5 STG.E.128 [R34.64], R4 ;  /* 0x0000000422005986 */ /* 0x010fe8000c101d06 */
[----:B-1----:R-:W4:Y:S04]  /*9d30*/  @P5 LDG.E.128 R28, [R2.64+0x80] ;  /* 0x00008006021c5981 */ /* 0x002f28000c1e1d00 */
[----:B----4-:R-:W-:Y:S04]  /*9d40*/  @P5 STG.E.128 [R34.64+0x80], R28 ;  /* 0x0000801c22005986 */ /* 0x010fe8000c101d06 */
[----:B--2---:R1:W2:Y:S02]  /*9d50*/  @P5 LDG.E.128 R24, [R2.64+0x100] ;  /* 0x0001000602185981 */ /* 0x0042a4000c1e1d00 */
[----:B-1----:R-:W-:Y:S04]  /*9d60*/  @P2 IMAD.MOV.U32 R3, RZ, RZ, 0x60 ;  /* 0x00000060ff032424 */ /* 0x002fe800078e00ff */
[C---:B------:R-:W-:Y:S04]  /*9d70*/  @P2 IMAD.WIDE.U32 R22, R3.reuse, c[0x0][0x288], R98 ;  /* 0x0000a20003162a25 */ /* 0x040fe800078e0062 */
[----:B------:R-:W-:Y:S04]  /*9d80*/  @P2 IMAD R0, R3, c[0x0][0x28c], RZ ;  /* 0x0000a30003002a24 */ /* 0x000fe800078e02ff */
[----:B------:R-:W-:Y:S01]  /*9d90*/  @P2 IMAD.IADD R23, R23, 0x1, R0 ;  /* 0x0000000117172824 */ /* 0x000fe200078e0200 */
[----:B--2---:R1:W-:Y:S04]  /*9da0*/  @P5 STG.E.128 [R34.64+0x100], R24 ;  /* 0x0001001822005986 */ /* 0x0043e8000c101d06 */
[----:B---3--:R-:W2:Y:S01]  /*9db0*/  @P4 LDG.E.128 R8, [R36.64] ;  /* 0x0000000624084981 */ /* 0x008ea2000c1e1d00 */
[C---:B-1----:R-:W-:Y:S04]  /*9dc0*/  @P2 IMAD.WIDE.U32 R34, R3.reuse, c[0x0][0x198], R92 ;  /* 0x0000660003222a25 */ /* 0x042fe800078e005c */
[----:B------:R-:W-:Y:S04]  /*9dd0*/  @P2 IMAD R3, R3, c[0x0][0x19c], RZ ;  /* 0x0000670003032a24 */ /* 0x000fe800078e02ff */
[----:B------:R-:W-:Y:S01]  /*9de0*/  @P2 IMAD.IADD R35, R35, 0x1, R3 ;  /* 0x0000000123232824 */ /* 0x000fe200078e0203 */
        /* <DEDUP_REMOVED lines=11> */
.L_x_3275:
        /* <DEDUP_REMOVED lines=80> */
.L_x_3308:
[----:B------:R-:W-:Y:S02]  /*a3a0*/  IMAD.MOV.U32 R2, RZ, RZ, c[0x0][0x1a0] ;  /* 0x00006800ff027624 */ /* 0x000fe400078e00ff */
[----:B------:R-:W-:Y:S02]  /*a3b0*/  IMAD.MOV.U32 R0, RZ, RZ, c[0x0][0x198] ;  /* 0x00006600ff007624 */ /* 0x000fe400078e00ff */
[----:B------:R-:W-:Y:S02]  /*a3c0*/  IMAD.U32 R3, R2, -0x40, RZ ;  /* 0xffffffc002037824 */ /* 0x000fe400078e00ff */
[----:B----4-:R-:W-:Y:S03]  /*a3d0*/  IMAD.U32 R5, R0, -0x40, RZ ;  /* 0xffffffc000057824 */ /* 0x010fe600078e00ff */
[----:B------:R-:W-:Y:S02]  /*a3e0*/  LEA R94, P1, R3, R94, 0x1 ;  /* 0x0000005e035e7211 */ /* 0x000fe400078208ff */
[----:B------:R-:W-:Y:S02]  /*a3f0*/  LEA R92, P0, R5, R92, 0x1 ;  /* 0x0000005c055c7211 */ /* 0x000fe400078008ff */
[----:B------:R-:W-:Y:S02]  /*a400*/  LEA.HI.X.SX32 R95, R3, R95, 0x1, P1 ;  /* 0x0000005f035f7211 */ /* 0x000fe400008f0eff */
[----:B------:R-:W-:Y:S02]  /*a410*/  LEA.HI.X.SX32 R93, R5, R93, 0x1, P0 ;  /* 0x0000005d055d7211 */ /* 0x000fe400000f0eff */
.L_x_3309:
[----:B------:R-:W-:Y:S04]  /*a420*/  IADD3 R13, R13, -0x1, RZ ;  /* 0xffffffff0d0d7810 */ /* 0x000fe80007ffe0ff */
[----:B------:R-:W-:Y:S11]  /*a430*/  ISETP.GT.AND P0, PT, R13, R61, PT ;  /* 0x0000003d0d00720c */ /* 0x000ff60003f04270 */
[----:B------:R-:W-:Y:S02]  /*a440*/  @!UPT UIADD3 URZ, URZ, URZ, URZ ;  /* 0x0000003f3f3ff290 */ /* 0x000fe4000fffe03f */
[----:B------:R-:W-:-:S05]  /*a450*/  @P0 BRA `(.L_x_3310) ;  /* 0xffff808000000947 */ /* 0x000fca000383ffff */
.L_x_3264:
        /* <DEDUP_REMOVED lines=18> */
[----:B------:R-:W-:Y:S01]  /*a580*/  IMAD.X R7, R5, 0x1, R139, P1 ;  /* 0x0000000105077824 */ /* 0x000fe200008e068b */
[C---:B------:R-:W-:Y:S01]  /*a590*/  LEA.HI.X R5, R3.reuse, R139, R4, 0x5, P0 ;  /* 0x0000008b03057211 */ /* 0x040fe200000f2c04 */
        /* <DEDUP_REMOVED lines=73> */
.L_x_3317:
[----:B------:R-:W-:Y:S05]  /*aa30*/  BSYNC B0 ;  /* 0x0000000000007941 */ /* 0x000fea0003800000 */
.L_x_3316:
        /* <DEDUP_REMOVED lines=47> */
.L_x_3319:
[----:B------:R-:W-:Y:S05]  /*ad30*/  BSYNC B0 ;  /* 0x0000000000007941 */ /* 0x000fea0003800000 */
.L_x_3318:
        /* <DEDUP_REMOVED lines=44> */
.L_x_3321:
[----:B------:R-:W-:Y:S05]  /*b000*/  BSYNC B0 ;  /* 0x0000000000007941 */ /* 0x000fea0003800000 */
.L_x_3320:
[----:B-----5:R2:W-:Y:S02]  /*b010*/  STS.128 [R204+0x4000], R32 ;  /* 0x00400020cc007388 */ /* 0x0205e40000000c00 */
.L_x_3315:
[----:B------:R-:W-:Y:S05]  /*b020*/  BSYNC B1 ;  /* 0x0000000000017941 */ /* 0x000fea0003800000 */
.L_x_3314:
        /* <DEDUP_REMOVED lines=15> */
[----:B------:R-:W-:-:S03]  /*b120*/  IADD3.X R11, R2, c[0x0][0x2b4], RZ, P1, !PT ;  /* 0x0000ad00020b7a10 */ /* 0x000fc60000ffe4ff */
[----:B------:R-:W-:Y:S05]  /*b130*/  @P0 BRA `(.L_x_3325) ;  /* 0x0000027000000947 */ /* 0x000fea0003800000 */
[----:B------:R-:W3:Y:S04]  /*b140*/  LDG.E.64 R2, [R10.64] ;  /* 0x000000060a027981 */ /* 0x000ee8000c1e1b00 */
[----:B------:R-:W4:Y:S01]  /*b150*/  LDG.E.64 R4, [R6.64] ;  /* 0x0000000606047981 */ /* 0x000f22000c1e1b00 */
[----:B-----5:R-:W-:Y:S01]  /*b160*/  HADD2.F32 R31, -RZ, R25.H1_H1 ;  /* 0x30000019ff1f7230 */ /* 0x020fe20000004100 */
        /* <DEDUP_REMOVED lines=36> */
.L_x_3325:
[----:B------:R-:W-:Y:S05]  /*b3b0*/  BSYNC B0 ;  /* 0x0000000000007941 */ /* 0x000fea0003800000 */
.L_x_3324:
[----:B------:R3:W5:Y:S01]  /*b3c0*/  LDG.E.128 R28, [R22.64+0x80] ;  /* 0x00008006161c7981 */ /* 0x000762000c1e1d00 */
[----:B------:R-:W-:Y:S01]  /*b3d0*/  IADD3 R2, R18, 0x40, RZ ;  /* 0x0000004012027810 */ /* 0x000fe20007ffe0ff */
[----:B------:R-:W-:Y:S02]  /*b3e0*/  BSSY B0, `(.L_x_3326) ;  /* 0x000002d000007945 */ /* 0x000fe40003800000 */
[----:B-----5:R3:W-:Y:S01]  /*b3f0*/  STS.128 [R204+0x800], R24 ;  /* 0x00080018cc007388 */ /* 0x0207e20000000c00 */
[----:B------:R-:W-:-:S13]  /*b400*/  ISETP.GE.AND P0, PT, R2, c[0x0][0x230], PT ;  /* 0x00008c0002007a0c */ /* 0x000fda0003f06270 */
[----:B------:R-:W-:Y:S05]  /*b410*/  @P0 BRA `(.L_x_3327) ;  /* 0x0000029000000947 */ /* 0x000fea0003800000 */
[----:B------:R-:W4:Y:S04]  /*b420*/  LDG.E.64 R2, [R10.64+0x40] ;  /* 0x000040060a027981 */ /* 0x000f28000c1e1b00 */
[----:B------:R-:W5:Y:S01]  /*b430*/  LDG.E.64 R4, [R6.64+0x40] ;  /* 0x0000400606047981 */ /* 0x000f62000c1e1b00 */
[----:B------:R-:W-:Y:S02]  /*b440*/  MOV R12, R29 ;  /* 0x0000001d000c7202 */ /* 0x000fe40000000f00 */
[----:B---3--:R-:W-:Y:S02]  /*b450*/  MOV R26, R31 ;  /* 0x0000001f001a7202 */ /* 0x008fe40000000f00 */
[----:B------:R-:W-:Y:S01]  /*b460*/  MOV R29, R30 ;  /* 0x0000001e001d7202 */ /* 0x000fe20000000f00 */
[----:B------:R-:W-:-:S02]  /*b470*/  HADD2.F32 R31, -RZ, R12.H1_H1 ;  /* 0x3000000cff1f7230 */ /* 0x000fc40000004100 */
[----:B------:R-:W-:Y:S02]  /*b480*/  HADD2.F32 R30, -RZ, R26.H0_H0 ;  /* 0x2000001aff1e7230 */ /* 0x000fe40000004100 */
[----:B--2---:R-:W-:Y:S02]  /*b490*/  HADD2.F32 R32, -RZ, R12.H0_H0 ;  /* 0x2000000cff207230 */ /* 0x004fe40000004100 */
        /* <DEDUP_REMOVED lines=33> */
.L_x_3327:
[----:B------:R-:W-:Y:S05]  /*b6b0*/  BSYNC B0 ;  /* 0x0000000000007941 */ /* 0x000fea0003800000 */
.L_x_3326:
[----:B---3--:R3:W5:Y:S01]  /*b6c0*/  LDG.E.128 R24, [R22.64+0x100] ;  /* 0x0001000616187981 */ /* 0x008762000c1e1d00 */
[----:B------:R-:W-:Y:S01]  /*b6d0*/  IADD3 R2, R18, 0x80, RZ ;  /* 0x0000008012027810 */ /* 0x000fe20007ffe0ff */
[----:B------:R-:W-:Y:S02]  /*b6e0*/  BSSY B0, `(.L_x_3328) ;  /* 0x000002b000007945 */ /* 0x000fe40003800000 */
[----:B------:R3:W-:Y:S01]  /*b6f0*/  STS.128 [R204+0x2800], R28 ;  /* 0x0028001ccc007388 */ /* 0x0007e20000000c00 */
[----:B------:R-:W-:-:S13]  /*b700*/  ISETP.GE.AND P0, PT, R2, c[0x0][0x230], PT ;  /* 0x00008c0002007a0c */ /* 0x000fda0003f06270 */
[----:B------:R-:W-:Y:S05]  /*b710*/  @P0 BRA `(.L_x_3329) ;  /* 0x0000027000000947 */ /* 0x000fea0003800000 */
[----:B------:R-:W4:Y:S04]  /*b720*/  LDG.E.64 R2, [R10.64+0x80] ;  /* 0x000080060a027981 */ /* 0x000f28000c1e1b00 */
[----:B--2---:R-:W2:Y:S01]  /*b730*/  LDG.E.64 R4, [R6.64+0x80] ;  /* 0x0000800606047981 */ /* 0x004ea2000c1e1b00 */
[----:B-1-3-5:R-:W-:Y:S01]  /*b740*/  MOV R23, R27 ;  /* 0x0000001b00177202 */ /* 0x02afe20000000f00 */
        /* <DEDUP_REMOVED lines=36> */
.L_x_3329:
[----:B------:R-:W-:Y:S05]  /*b990*/  BSYNC B0 ;  /* 0x0000000000007941 */ /* 0x000fea0003800000 */
.L_x_3328:
[----:B-----5:R4:W-:Y:S02]  /*b9a0*/  STS.128 [R204+0x4800], R24 ;  /* 0x00480018cc007388 */ /* 0x0209e40000000c00 */
.L_x_3323:
[----:B------:R-:W-:Y:S05]  /*b9b0*/  BSYNC B1 ;  /* 0x0000000000017941 */ /* 0x000fea0003800000 */
.L_x_3322:
        /* <DEDUP_REMOVED lines=15> */
[----:B------:R-:W-:-:S02]  /*bab0*/  IADD3.X R11, R3, c[0x0][0x2ac], RZ, P2, !PT ;  /* 0x0000ab00030b7a10 */ /* 0x000fc400017fe4ff */
[----:B------:R-:W-:-:S03]  /*bac0*/  IADD3.X R13, R3, c[0x0][0x2b4], RZ, P1, !PT ;  /* 0x0000ad00030d7a10 */ /* 0x000fc60000ffe4ff */
[----:B------:R-:W-:Y:S05]  /*bad0*/  @P0 BRA `(.L_x_3333) ;  /* 0x0000026000000947 */ /* 0x000fea0003800000 */
[----:B---3--:R-:W3:Y:S04]  /*bae0*/  LDG.E.64 R4, [R12.64] ;  /* 0x000000060c047981 */ /* 0x008ee8000c1e1b00 */
[----:B--2---:R-:W2:Y:S01]  /*baf0*/  LDG.E.64 R6, [R10.64] ;  /* 0x000000060a067981 */ /* 0x004ea2000c1e1b00 */
[--C-:B-----5:R-:W-:Y:S02]  /*bb00*/  HADD2.F32 R32, -RZ, R29.reuse.H0_H0 ;  /* 0x2000001dff207230 */ /* 0x120fe40000004100 */
[----:B------:R-:W-:Y:S02]  /*bb10*/  HADD2.F32 R29, -RZ, R29.H1_H1 ;  /* 0x3000001dff1d7230 */ /* 0x000fe40000004100 */
[--C-:B-1--4-:R-:W-:Y:S02]  /*bb20*/  HADD2.F32 R26, -RZ, R31.reuse.H1_H1 ;  /* 0x3000001fff1a7230 */ /* 0x112fe40000004100 */
[----:B------:R-:W-:-:S02]  /*bb30*/  HADD2.F32 R27, -RZ, R31.H0_H0 ;  /* 0x2000001fff1b7230 */ /* 0x000fc40000004100 */
[----:B---3--:R-:W-:Y:S02]  /*bb40*/  HADD2.F32 R22, -RZ, R4.H1_H1 ;  /* 0x30000004ff167230 */ /* 0x008fe40000004100 */
[----:B------:R-:W-:Y:S02]  /*bb50*/  HADD2.F32 R3, -RZ, R5.H1_H1 ;  /* 0x30000005ff037230 */ /* 0x000fe40000004100 */
[----:B--2---:R-:W-:Y:S01]  /*bb60*/  HADD2.F32 R25, -RZ, R6.H1_H1 ;  /* 0x30000006ff197230 */ /* 0x004fe20000004100 */
        /* <DEDUP_REMOVED lines=29> */
.L_x_3333:
[----:B---3--:R-:W-:Y:S05]  /*bd40*/  BSYNC B0 ;  /* 0x0000000000007941 */ /* 0x008fea0003800000 */
.L_x_3332:
[----:B-1--4-:R1:W5:Y:S01]  /*bd50*/  LDG.E.128 R24, [R20.64+0x80] ;  /* 0x0000800614187981 */ /* 0x012362000c1e1d00 */
[----:B------:R-:W-:Y:S01]  /*bd60*/  IADD3 R3, R18, 0x40, RZ ;  /* 0x0000004012037810 */ /* 0x000fe20007ffe0ff */
[----:B------:R-:W-:Y:S02]  /*bd70*/  BSSY B0, `(.L_x_3334) ;  /* 0x000002c000007945 */ /* 0x000fe40003800000 */
[----:B-----5:R1:W-:Y:S01]  /*bd80*/  STS.128 [R204+0x1000], R28 ;  /* 0x0010001ccc007388 */ /* 0x0203e20000000c00 */
[----:B------:R-:W-:-:S13]  /*bd90*/  ISETP.GE.AND P0, PT, R3, c[0x0][0x230], PT ;  /* 0x00008c0003007a0c */ /* 0x000fda0003f06270 */
[----:B------:R-:W-:Y:S05]  /*bda0*/  @P0 BRA `(.L_x_3335) ;  /* 0x0000028000000947 */ /* 0x000fea0003800000 */
[----:B------:R-:W3:Y:S04]  /*bdb0*/  LDG.E.64 R4, [R12.64+0x40] ;  /* 0x000040060c047981 */ /* 0x000ee8000c1e1b00 */
[----:B------:R-:W4:Y:S01]  /*bdc0*/  LDG.E.64 R6, [R10.64+0x40] ;  /* 0x000040060a067981 */ /* 0x000f22000c1e1b00 */
[----:B-1----:R-:W-:Y:S01]  /*bdd0*/  MOV R28, R27 ;  /* 0x0000001b001c7202 */ /* 0x002fe20000000f00 */
        /* <DEDUP_REMOVED lines=37> */
.L_x_3335:
[----:B------:R-:W-:Y:S05]  /*c030*/  BSYNC B0 ;  /* 0x0000000000007941 */ /* 0x000fea0003800000 */
.L_x_3334:
[----:B-1----:R-:W5:Y:S01]  /*c040*/  LDG.E.128 R20, [R20.64+0x100] ;  /* 0x0001000614147981 */ /* 0x002f62000c1e1d00 */
[----:B------:R-:W-:Y:S01]  /*c050*/  IADD3 R3, R18, 0x80, RZ ;  /* 0x0000008012037810 */ /* 0x000fe20007ffe0ff */
[----:B------:R-:W-:Y:S02]  /*c060*/  BSSY B0, `(.L_x_3336) ;  /* 0x000002c000007945 */ /* 0x000fe40003800000 */
[----:B------:R1:W-:Y:S01]  /*c070*/  STS.128 [R204+0x3000], R24 ;  /* 0x00300018cc007388 */ /* 0x0003e20000000c00 */
[----:B------:R-:W-:-:S13]  /*c080*/  ISETP.GE.AND P0, PT, R3, c[0x0][0x230], PT ;  /* 0x00008c0003007a0c */ /* 0x000fda0003f06270 */
[----:B------:R-:W-:Y:S05]  /*c090*/  @P0 BRA `(.L_x_3337) ;  /* 0x0000028000000947 */ /* 0x000fea0003800000 */
[----:B------:R-:W3:Y:S04]  /*c0a0*/  LDG.E.64 R4, [R12.64+0x80] ;  /* 0x000080060c047981 */ /* 0x000ee8000c1e1b00 */
[----:B------:R-:W4:Y:S01]  /*c0b0*/  LDG.E.64 R6, [R10.64+0x80] ;  /* 0x000080060a067981 */ /* 0x000f22000c1e1b00 */
[----:B-----5:R-:W-:Y:S01]  /*c0c0*/  MOV R3, R23 ;  /* 0x0000001700037202 */ /* 0x020fe20000000f00 */
        /* <DEDUP_REMOVED lines=37> */
.L_x_3337:
[----:B------:R-:W-:Y:S05]  /*c320*/  BSYNC B0 ;  /* 0x0000000000007941 */ /* 0x000fea0003800000 */
.L_x_3336:
[----:B-----5:R3:W-:Y:S02]  /*c330*/  STS.128 [R204+0x5000], R20 ;  /* 0x00500014cc007388 */ /* 0x0207e40000000c00 */
.L_x_3331:
[----:B------:R-:W-:Y:S05]  /*c340*/  BSYNC B1 ;  /* 0x0000000000017941 */ /* 0x000fea0003800000 */
.L_x_3330:
        /* <DEDUP_REMOVED lines=57> */
.L_x_3340:
[----:B-1----:R-:W-:Y:S05]  /*c6e0*/  BSYNC B0 ;  /* 0x0000000000007941 */ /* 0x002fea0003800000 */
.L_x_3339:
[----:B------:R1:W5:Y:S01]  /*c6f0*/  LDG.E.128 R8, [R14.64+0x80] ;  /* 0x000080060e087981 */ /* 0x000362000c1e1d00 */
[----:B------:R-:W-:Y:S01]  /*c700*/  IADD3 R3, R18, 0x40, RZ ;  /* 0x0000004012037810 */ /* 0x000fe20007ffe0ff */
[----:B------:R-:W-:Y:S02]  /*c710*/  BSSY B0, `(.L_x_3341) ;  /* 0x000002d000007945 */ /* 0x000fe40003800000 */
[----:B-----5:R1:W-:Y:S01]  /*c720*/  STS.128 [R204+0x1800], R20 ;  /* 0x00180014cc007388 */ /* 0x0203e20000000c00 */
[----:B------:R-:W-:-:S13]  /*c730*/  ISETP.GE.AND P0, PT, R3, c[0x0][0x230], PT ;  /* 0x00008c0003007a0c */ /* 0x000fda0003f06270 */
[----:B------:R-:W-:Y:S05]  /*c740*/  @P0 BRA `(.L_x_3342) ;  /* 0x0000029000000947 */ /* 0x000fea0003800000 */
[----:B------:R-:W3:Y:S04]  /*c750*/  LDG.E.64 R4, [R24.64+0x40] ;  /* 0x0000400618047981 */ /* 0x000ee8000c1e1b00 */
[----:B------:R-:W4:Y:S01]  /*c760*/  LDG.E.64 R6, [R16.64+0x40] ;  /* 0x0000400610067981 */ /* 0x000f22000c1e1b00 */
[--C-:B------:R-:W-:Y:S01]  /*c770*/  HADD2.F32 R28, -RZ, R9.reuse.H0_H0 ;  /* 0x20000009ff1c7230 */ /* 0x100fe20000004100 */
        /* <DEDUP_REMOVED lines=38> */
.L_x_3342:
[----:B------:R-:W-:Y:S05]  /*c9e0*/  BSYNC B0 ;  /* 0x0000000000007941 */ /* 0x000fea0003800000 */
.L_x_3341:
[----:B-1----:R1:W5:Y:S01]  /*c9f0*/  LDG.E.128 R20, [R14.64+0x100] ;  /* 0x000100060e147981 */ /* 0x002362000c1e1d00 */
[----:B------:R-:W-:Y:S01]  /*ca00*/  IADD3 R18, R18, 0x80, RZ ;  /* 0x0000008012127810 */ /* 0x000fe20007ffe0ff */
[----:B------:R-:W-:Y:S02]  /*ca10*/  BSSY B0, `(.L_x_3343) ;  /* 0x000002a000007945 */ /* 0x000fe40003800000 */
[----:B------:R1:W-:Y:S01]  /*ca20*/  STS.128 [R204+0x3800], R8 ;  /* 0x00380008cc007388 */ /* 0x0003e20000000c00 */
[----:B------:R-:W-:-:S13]  /*ca30*/  ISETP.GE.AND P0, PT, R18, c[0x0][0x230], PT ;  /* 0x00008c0012007a0c */ /* 0x000fda0003f06270 */
[----:B------:R-:W-:Y:S05]  /*ca40*/  @P0 BRA `(.L_x_3344) ;  /* 0x0000026000000947 */ /* 0x000fea0003800000 */
[----:B------:R-:W3:Y:S04]  /*ca50*/  LDG.E.64 R4, [R24.64+0x80] ;  /* 0x0000800618047981 */ /* 0x000ee8000c1e1b00 */
[----:B------:R-:W4:Y:S01]  /*ca60*/  LDG.E.64 R6, [R16.64+0x80] ;  /* 0x0000800610067981 */ /* 0x000f22000c1e1b00 */
[----:B-----5:R-:W-:Y:S02]  /*ca70*/  HADD2.F32 R18, -RZ, R21.H1_H1 ;  /* 0x30000015ff127230 */ /* 0x020fe40000004100 */
        /* <DEDUP_REMOVED lines=35> */
.L_x_3344:
[----:B------:R-:W-:Y:S05]  /*ccb0*/  BSYNC B0 ;  /* 0x0000000000007941 */ /* 0x000fea0003800000 */
.L_x_3343:
[----:B-----5:R3:W-:Y:S01]  /*ccc0*/  STS.128 [R204+0x5800], R20 ;  /* 0x00580014cc007388 */ /* 0x0207e20000000c00 */
[----:B------:R-:W-:Y:S05]  /*ccd0*/  BRA `(.L_x_3338) ;  /* 0x000046c000007947 */ /* 0x000fea0003800000 */
.L_x_3313:
        /* <DEDUP_REMOVED lines=86> */
.L_x_3348:
[----:B------:R-:W-:Y:S05]  /*d240*/  BSYNC B0 ;  /* 0x0000000000007941 */ /* 0x000fea0003800000 */
.L_x_3347:
        /* <DEDUP_REMOVED lines=86> */
.L_x_3350:
[----:B------:R-:W-:Y:S05]  /*d7b0*/  BSYNC B0 ;  /* 0x0000000000007941 */ /* 0x000fea0003800000 */
.L_x_3349:
        /* <DEDUP_REMOVED lines=86> */
.L_x_3352:
[----:B------:R-:W-:Y:S05]  /*dd20*/  BSYNC B0 ;  /* 0x0000000000007941 */ /* 0x000fea0003800000 */
.L_x_3351:
[----:B-----5:R3:W-:Y:S02]  /*dd30*/  STS.128 [R204+0x4000], R28 ;  /* 0x0040001ccc007388 */ /* 0x0207e40000000c00 */
.L_x_3346:
[----:B------:R-:W-:Y:S05]  /*dd40*/  BSYNC B1 ;  /* 0x0000000000017941 */ /* 0x000fea0003800000 */
.L_x_3345:
        /* <DEDUP_REMOVED lines=91> */
.L_x_3356:
[----:B------:R-:W-:Y:S05]  /*e300*/  BSYNC B0 ;  /* 0x0000000000007941 */ /* 0x000fea0003800000 */
.L_x_3355:
        /* <DEDUP_REMOVED lines=89> */
.L_x_3358:
[----:B------:R-:W-:Y:S05]  /*e8a0*/  BSYNC B0 ;  /* 0x0000000000007941 */ /* 0x000fea0003800000 */
.L_x_3357:
        /* <DEDUP_REMOVED lines=89> */
.L_x_3360:
[----:B------:R-:W-:Y:S05]  /*ee40*/  BSYNC B0 ;  /* 0x0000000000007941 */ /* 0x000fea0003800000 */
.L_x_3359:
[----:B-----5:R4:W-:Y:S02]  /*ee50*/  STS.128 [R204+0x4800], R24 ;  /* 0x00480018cc007388 */ /* 0x0209e40000000c00 */
.L_x_3354:
[----:B------:R-:W-:Y:S05]  /*ee60*/  BSYNC B1 ;  /* 0x0000000000017941 */ /* 0x000fea0003800000 */
.L_x_3353:
        /* <DEDUP_REMOVED lines=92> */
.L_x_3364:
[----:B------:R-:W-:Y:S05]  /*f430*/  BSYNC B0 ;  /* 0x0000000000007941 */ /* 0x000fea0003800000 */
.L_x_3363:
        /* <DEDUP_REMOVED lines=89> */
.L_x_3366:
[----:B------:R-:W-:Y:S05]  /*f9d0*/  BSYNC B0 ;  /* 0x0000000000007941 */ /* 0x000fea0003800000 */
.L_x_3365:
        /* <DEDUP_REMOVED lines=89> */
.L_x_3368:
[----:B------:R-:W-:Y:S05]  /*ff70*/  BSYNC B0 ;  /* 0x0000000000007941 */ /* 0x000fea0003800000 */
.L_x_3367:
[----:B-----5:R4:W-:Y:S02]  /*ff80*/  STS.128 [R204+0x5000], R24 ;  /* 0x00500018cc007388 */ /* 0x0209e40000000c00 */
.L_x_3362:
[----:B------:R-:W-:Y:S05]  /*ff90*/  BSYNC B1 ;  /* 0x0000000000017941 */ /* 0x000fea0003800000 */
.L_x_3361:
        /* <DEDUP_REMOVED lines=91> */
.L_x_3370:
[----:B------:R-:W-:Y:S05]  /*10550*/  BSYNC B0 ;  /* 0x0000000000007941 */ /* 0x000fea0003800000 */
.L_x_3369:
        /* <DEDUP_REMOVED lines=90> */
.L_x_3372:
[----:B------:R-:W-:Y:S05]  /*10b00*/  BSYNC B0 ;  /* 0x0000000000007941 */ /* 0x000fea0003800000 */
.L_x_3371:
        /* <DEDUP_REMOVED lines=92> */
.L_x_3374:
[----:B------:R-:W-:Y:S05]  /*110d0*/  BSYNC B0 ;  /* 0x0000000000007941 */ /* 0x000fea0003800000 */
.L_x_3373:
[----:B-----5:R4:W-:Y:S01]  /*110e0*/  STS.128 [R204+0x5800], R20 ;  /* 0x00580014cc007388 */ /* 0x0209e20000000c00 */
[----:B------:R-:W-:Y:S05]  /*110f0*/  BRA `(.L_x_3338) ;  /* 0x000002a000007947 */ /* 0x000fea0003800000 */
.L_x_3312:
        /* <DEDUP_REMOVED lines=11> */
[--C-:B------:R-:W-:Y:S01]  /*111b0*/  @!P6 LEA.HI.X R11, R144, c[0x0][0x164], R139.reuse, 0x1, P0 ;  /* 0x00005900900bea11 */ /* 0x100fe200000f0c8b */
        /* <DEDUP_REMOVED lines=30> */
.L_x_3338:
[----:B------:R-:W-:Y:S05]  /*113a0*/  BSYNC B2 ;  /* 0x0000000000027941 */ /* 0x000fea0003800000 */
.L_x_3311:
[----:B------:R-:W-:Y:S01]  /*113b0*/  IADD3 R208, R134, -0x1, RZ ;  /* 0xffffffff86d07810 */ /* 0x000fe20007ffe0ff */
[----:B-1----:R-:W-:Y:S01]  /*113c0*/  IMAD.SHL.U32 R7, R58, 0x40, RZ ;  /* 0x000000403a077824 */ /* 0x002fe200078e00ff */
[----:B------:R-:W-:-:S02]  /*113d0*/  LEA R206, P2, R140, c[0x0][0x168], 0x1 ;  /* 0x00005a008cce7a11 */ /* 0x000fc400078408ff */
[----:B------:R-:W-:Y:S01]  /*113e0*/  LEA.HI R5, R60, R60, RZ, 0x1 ;  /* 0x0000003c3c057211 */ /* 0x000fe200078f08ff */
[----:B------:R-:W-:Y:S01]  /*113f0*/  IMAD.SHL.U32 R4, R208, 0x40, RZ ;  /* 0x00000040d0047824 */ /* 0x000fe200078e00ff */
[----:B------:R-:W-:Y:S02]  /*11400*/  LEA.HI.X R205, R140, c[0x0][0x16c], R52, 0x1, P2 ;  /* 0x00005b008ccd7a11 */ /* 0x000fe400010f0c34 */
[----:B------:R-:W-:Y:S01]  /*11410*/  LOP3.LUT R5, R5, 0xfffffffe, RZ, 0xc0, !PT ;  /* 0xfffffffe05057812 */ /* 0x000fe200078ec0ff */
[----:B------:R-:W-:Y:S01]  /*11420*/  IMAD.IADD R3, R55, 0x1, -R4 ;  /* 0x0000000137037824 */ /* 0x000fe200078e0a04 */
[----:B------:R-:W-:-:S03]  /*11430*/  LOP3.LUT R7, R7, 0x1c0, RZ, 0xc0, !PT ;  /* 0x000001c007077812 */ /* 0x000fc600078ec0ff */
[----:B------:R-:W-:Y:S01]  /*11440*/  IMAD.IADD R60, R60, 0x1, -R5 ;  /* 0x000000013c3c7824 */ /* 0x000fe200078e0a05 */
[-C--:B------:R-:W-:Y:S02]  /*11450*/  ISETP.GE.AND P1, PT, R142, R3.reuse, PT ;  /* 0x000000038e00720c */ /* 0x080fe40003f26270 */
[-C--:B------:R-:W-:Y:S02]  /*11460*/  ISETP.GE.AND P0, PT, R2, R3.reuse, PT ;  /* 0x000000030200720c */ /* 0x080fe40003f06270 */
[-C--:B------:R-:W-:Y:S02]  /*11470*/  ISETP.GE.AND P5, PT, R0, R3.reuse, PT ;  /* 0x000000030000720c */ /* 0x080fe40003fa6270 */
[-C--:B------:R-:W-:Y:S02]  /*11480*/  ISETP.GE.AND P6, PT, R12, R3.reuse, PT ;  /* 0x000000030c00720c */ /* 0x080fe40003fc6270 */
[----:B------:R-:W-:Y:S02]  /*11490*/  ISETP.GE.AND P4, PT, R0, R3, PT ;  /* 0x000000030000720c */ /* 0x000fe40003f86270 */
[----:B------:R-:W-:-:S03]  /*114a0*/  SHF.R.S32.HI R0, RZ, 0x1f, R135 ;  /* 0x0000001fff007819 */ /* 0x000fc60000011487 */
[----:B------:R-:W-:Y:S01]  /*114b0*/  @!P1 IMAD.MOV.U32 R207, RZ, RZ, R205 ;  /* 0x000000ffffcf9224 */ /* 0x000fe200078e00cd */
[----:B------:R-:W-:Y:S01]  /*114c0*/  LEA.HI R0, R0, R135, RZ, 0x3 ;  /* 0x0000008700007211 */ /* 0x000fe200078f18ff */
[----:B------:R-:W-:Y:S02]  /*114d0*/  @!P0 IMAD.MOV.U32 R5, RZ, RZ, c[0x0][0x198] ;  /* 0x00006600ff058624 */ /* 0x000fe400078e00ff */
[----:B------:R-:W-:Y:S01]  /*114e0*/  @!P0 IMAD.MOV.U32 R6, RZ, RZ, c[0x0][0x19c] ;  /* 0x00006700ff068624 */ /* 0x000fe200078e00ff */
[----:B------:R-:W-:Y:S01]  /*114f0*/  @!PT LDS RZ, [RZ] ;  /* 0x00000000fffff984 */ /* 0x000fe20000000800 */
[----:B------:R-:W-:Y:S01]  /*11500*/  @!PT LDS RZ, [RZ] ;  /* 0x00000000fffff984 */ /* 0x000fe20000000800 */
[----:B------:R-:W-:Y:S01]  /*11510*/  @!PT LDS RZ, [RZ] ;  /* 0x00000000fffff984 */ /* 0x000fe20000000800 */
[----:B------:R1:W-:Y:S01]  /*11520*/  @!P1 LDGSTS.E.BYPASS.LTC128B.128 [R204+0x6000], [R206.64] ;  /* 0x06000000cecc9fae */ /* 0x0003e2000b901d46 */
[C---:B--23--:R-:W-:Y:S01]  /*11530*/  @!P5 LEA R14, P2, R54.reuse, R206, 0x1 ;  /* 0x000000ce360ed211 */ /* 0x04cfe200078408ff */
[----:B------:R-:W-:Y:S02]  /*11540*/  @!P6 IMAD.MOV.U32 R10, RZ, RZ, c[0x0][0x198] ;  /* 0x00006600ff0ae624 */ /* 0x000fe400078e00ff */
[----:B------:R1:W-:Y:S01]  /*11550*/  @!P1 LDGSTS.E.BYPASS.LTC128B.128 [R204+0x8000], [R206.64+0x80] ;  /* 0x08000080cecc9fae */ /* 0x0003e2000b901d46 */
[----:B------:R-:W-:-:S02]  /*11560*/  @!P5 LEA.HI.X R15, R54, R205, R53, 0x1, P2 ;  /* 0x000000cd360fd211 */ /* 0x000fc400010f0c35 */
[----:B------:R-:W-:Y:S01]  /*11570*/  ISETP.GE.AND P2, PT, R2, R3, PT ;  /* 0x000000030200720c */ /* 0x000fe20003f46270 */
[----:B------:R1:W-:Y:S01]  /*11580*/  @!P1 LDGSTS.E.BYPASS.LTC128B.128 [R204+0xa000], [R206.64+0x100] ;  /* 0x0a000100cecc9fae */ /* 0x0003e2000b901d46 */
[C---:B------:R-:W-:Y:S02]  /*11590*/  @!P0 LEA R8, P1, R5.reuse, R206, 0x6 ;  /* 0x000000ce05088211 */ /* 0x040fe400078230ff */
[----:B------:R-:W-:Y:S01]  /*115a0*/  LOP3.LUT R2, R0, 0xfffffff8, RZ, 0xc0, !PT ;  /* 0xfffffff800027812 */ /* 0x000fe200078ec0ff */
[----:B------:R2:W-:Y:S01]  /*115b0*/  @!P5 LDGSTS.E.BYPASS.LTC128B.128 [R204+0x6800], [R14.64] ;  /* 0x068000000eccdfae */ /* 0x0005e2000b901d46 */
[----:B------:R-:W-:Y:S01]  /*115c0*/  @!P0 LEA.HI.X R9, R5, R205, R6, 0x6, P1 ;  /* 0x000000cd05098211 */ /* 0x000fe200008f3406 */
[----:B------:R-:W-:Y:S01]  /*115d0*/  @!P6 IMAD.MOV.U32 R5, RZ, RZ, c[0x0][0x19c] ;  /* 0x00006700ff05e624 */ /* 0x000fe200078e00ff */
[----:B------:R-:W-:Y:S01]  /*115e0*/  ISETP.GE.AND P1, PT, R12, R3, PT ;  /* 0x000000030c00720c */ /* 0x000fe20003f26270 */
[----:B------:R2:W-:Y:S01]  /*115f0*/  @!P5 LDGSTS.E.BYPASS.LTC128B.128 [R204+0x8800], [R14.64+0x80] ;  /* 0x088000800eccdfae */ /* 0x0005e2000b901d46 */
[----:B------:R-:W-:-:S02]  /*11600*/  IMAD.SHL.U32 R6, R142, 0x8, RZ ;  /* 0x000000088e067824 */ /* 0x000fc400078e00ff */
[----:B------:R-:W-:Y:S01]  /*11610*/  @!P6 IMAD R5, R5, 0x60, RZ ;  /* 0x000000600505e824 */ /* 0x000fe200078e02ff */
[----:B------:R2:W-:Y:S01]  /*11620*/  @!P5 LDGSTS.E.BYPASS.LTC128B.128 [R204+0xa800], [R14.64+0x100] ;  /* 0x0a8001000eccdfae */ /* 0x0005e2000b901d46 */
[----:B------:R-:W-:Y:S01]  /*11630*/  ISETP.GE.AND P5, PT, R142, R3, PT ;  /* 0x000000038e00720c */ /* 0x000fe20003fa6270 */
[----:B------:R-:W-:Y:S01]  /*11640*/  IMAD.IADD R135, R135, 0x1, -R2 ;  /* 0x0000000187877824 */ /* 0x000fe200078e0a02 */
[----:B------:R-:W-:Y:S01]  /*11650*/  LOP3.LUT R6, R7, 0x8, R6, 0xf8, !PT ;  /* 0x0000000807067812 */ /* 0x000fe200078ef806 */
[----:B------:R3:W-:Y:S01]  /*11660*/  @!P0 LDGSTS.E.BYPASS.LTC128B.128 [R204+0x7000], [R8.64] ;  /* 0x0700000008cc8fae */ /* 0x0007e2000b901d46 */
[----:B------:R-:W-:Y:S01]  /*11670*/  SHF.R.U32.HI R7, RZ, 0x3, R7 ;  /* 0x00000003ff077819 */ /* 0x000fe20000011607 */
[----:B------:R-:W-:Y:S02]  /*11680*/  @!P2 IMAD.MOV.U32 R2, RZ, RZ, c[0x0][0x1a0] ;  /* 0x00006800ff02a624 */ /* 0x000fe400078e00ff */
[----:B------:R3:W-:Y:S01]  /*11690*/  @!P0 LDGSTS.E.BYPASS.LTC128B.128 [R204+0x9000], [R8.64+0x80] ;  /* 0x0900008008cc8fae */ /* 0x0007e2000b901d46 */
[----:B------:R-:W-:Y:S01]  /*116a0*/  LOP3.LUT R7, R6, R7, RZ, 0x3c, !PT ;  /* 0x0000000706077212 */ /* 0x000fe200078e3cff */
[----:B------:R-:W-:-:S02]  /*116b0*/  IMAD.SHL.U32 R6, R135, 0x40, RZ ;  /* 0x0000004087067824 */ /* 0x000fc400078e00ff */
[----:B------:R3:W-:Y:S01]  /*116c0*/  @!P0 LDGSTS.E.BYPASS.LTC128B.128 [R204+0xb000], [R8.64+0x100] ;  /* 0x0b00010008cc8fae */ /* 0x0007e2000b901d46 */
[----:B------:R-:W-:Y:S01]  /*116d0*/  LEA R210, P0, R136, c[0x0][0x170], 0x1 ;  /* 0x00005c0088d27a11 */ /* 0x000fe200078008ff */
[----:B------:R-:W-:Y:S01]  /*116e0*/  @!P2 IMAD.MOV.U32 R3, RZ, RZ, c[0x0][0x1a4] ;  /* 0x00006900ff03a624 */ /* 0x000fe200078e00ff */
[----:B------:R-:W-:Y:S01]  /*116f0*/  LOP3.LUT R6, R6, 0x1c0, RZ, 0xc0, !PT ;  /* 0x000001c006067812 */ /* 0x000fe200078ec0ff */
[----:B-1----:R-:W-:Y:S01]  /*11700*/  @!P6 IMAD.MOV.U32 R207, RZ, RZ, R205 ;  /* 0x000000ffffcfe224 */ /* 0x002fe200078e00cd */
[----:B------:R-:W-:Y:S01]  /*11710*/  LEA.HI.X R209, R136, c[0x0][0x174], R133, 0x1, P0 ;  /* 0x00005d0088d17a11 */ /* 0x000fe200000f0c85 */
[----:B------:R-:W-:Y:S02]  /*11720*/  IMAD.SHL.U32 R0, R0, 0x40, RZ ;  /* 0x0000004000007824 */ /* 0x000fe400078e00ff */
[----:B------:R-:W-:-:S04]  /*11730*/  @!P6 IMAD.WIDE.U32 R10, R10, 0x60, R206 ;  /* 0x000000600a0ae825 */ /* 0x000fc800078e00ce */
[----:B------:R-:W-:Y:S02]  /*11740*/  @!P6 IMAD.IADD R13, R11, 0x1, R5 ;  /* 0x000000010b0de824 */ /* 0x000fe400078e0205 */
[----:B------:R-:W-:Y:S02]  /*11750*/  @!P6 IMAD.MOV.U32 R12, RZ, RZ, R10 ;  /* 0x000000ffff0ce224 */ /* 0x000fe400078e000a */
[----:B--2---:R-:W-:Y:S02]  /*11760*/  @!P1 IMAD.MOV.U32 R14, RZ, RZ, c[0x0][0x1a0] ;  /* 0x00006800ff0e9624 */ /* 0x004fe400078e00ff */
[----:B------:R-:W-:Y:S01]  /*11770*/  @!P1 IMAD.MOV.U32 R211, RZ, RZ, R209 ;  /* 0x000000ffffd39224 */ /* 0x000fe200078e00d1 */
[----:B------:R1:W-:Y:S01]  /*11780*/  @!P6 LDGSTS.E.BYPASS.LTC128B.128 [R204+0x7800], [R12.64] ;  /* 0x078000000cccefae */ /* 0x0003e2000b901d46 */
[----:B------:R-:W-:Y:S02]  /*11790*/  IMAD.SHL.U32 R5, R60, 0x8, RZ ;  /* 0x000000083c057824 */ /* 0x000fe400078e00ff */
[----:B------:R-:W-:Y:S01]  /*117a0*/  @!P1 IMAD.WIDE.U32 R14, R14, 0x60, R210 ;  /* 0x000000600e0e9825 */ /* 0x000fe200078e00d2 */
[----:B------:R1:W-:Y:S02]  /*117b0*/  @!P6 LDGSTS.E.BYPASS.LTC128B.128 [R204+0x9800], [R12.64+0x80] ;  /* 0x098000800cccefae */ /* 0x0003e4000b901d46 */
[----:B------:R-:W-:Y:S01]  /*117c0*/  LOP3.LUT R5, R6, 0x8, R5, 0xf8, !PT ;  /* 0x0000000806057812 */ /* 0x000fe200078ef805 */
[----:B------:R-:W-:Y:S01]  /*117d0*/  @!P5 IMAD.MOV.U32 R211, RZ, RZ, R209 ;  /* 0x000000ffffd3d224 */ /* 0x000fe200078e00d1 */
[----:B------:R1:W-:Y:S01]  /*117e0*/  @!P6 LDGSTS.E.BYPASS.LTC128B.128 [R204+0xb800], [R12.64+0x100] ;  /* 0x0b8001000cccefae */ /* 0x0003e2000b901d46 */
[C---:B---3--:R-:W-:Y:S01]  /*117f0*/  @!P4 LEA R8, P0, R105.reuse, R210, 0x1 ;  /* 0x000000d26908c211 */ /* 0x048fe200078008ff */
[----:B------:R-:W-:Y:S01]  /*11800*/  @!P1 IMAD.MOV.U32 R10, RZ, RZ, c[0x0][0x1a4] ;  /* 0x00006900ff0a9624 */ /* 0x000fe200078e00ff */
[----:B------:R-:W-:Y:S01]  /*11810*/  SHF.R.U32.HI R6, RZ, 0x3, R6 ;  /* 0x00000003ff067819 */ /* 0x000fe20000011606 */
[----:B------:R-:W0:Y:S01]  /*11820*/  LDGDEPBAR ;  /* 0x00000000000079af */ /* 0x000e220000000000 */
[----:B------:R-:W-:Y:S01]  /*11830*/  @!P4 LEA.HI.X R9, R105, R209, R104, 0x1, P0 ;  /* 0x000000d16909c211 */ /* 0x000fe200000f0c68 */
[----:B------:R-:W-:-:S02]  /*11840*/  @!P1 IMAD R10, R10, 0x60, RZ ;  /* 0x000000600a0a9824 */ /* 0x000fc400078e02ff */
[----:B------:R-:W-:Y:S02]  /*11850*/  IMAD R197, R60, 0x200, R7 ;  /* 0x000002003cc57824 */ /* 0x000fe400078e0207 */
[----:B------:R-:W-:Y:S02]  /*11860*/  @!P1 IMAD.IADD R11, R15, 0x1, R10 ;  /* 0x000000010f0b9824 */ /* 0x000fe400078e020a */
[----:B------:R-:W-:Y:S02]  /*11870*/  @!P1 IMAD.MOV.U32 R10, RZ, RZ, R14 ;  /* 0x000000ffff0a9224 */ /* 0x000fe400078e000e */
[----:B------:R-:W-:Y:S02]  /*11880*/  IMAD.SHL.U32 R197, R197, 0x2, RZ ;  /* 0x00000002c5c57824 */ /* 0x000fe400078e00ff */
[----:B------:R-:W-:-:S03]  /*11890*/  IMAD.MOV.U32 R7, RZ, RZ, 0x10 ;  /* 0x00000010ff077424 */ /* 0x000fc600078e00ff */
[----:B------:R-:W-:Y:S02]  /*118a0*/  IADD3 R195, R197, 0x6020, RZ ;  /* 0x00006020c5c37810 */ /* 0x000fe40007ffe0ff */
[----:B-1----:R-:W-:Y:S01]  /*118b0*/  @!P2 LEA R12, P0, R2, R210, 0x6 ;  /* 0x000000d2020ca211 */ /* 0x002fe200078030ff */
[----:B------:R-:W-:-:S04]  /*118c0*/  DEPBAR.LE SB0, 0x0 ;  /* 0x000080000000791a */ /* 0x000fc80000000000 */
[----:B------:R-:W-:Y:S01]  /*118d0*/  BAR.SYNC.DEFER_BLOCKING 0x0 ;  /* 0x0000000000007b1d */ /* 0x000fe20000010000 */
[----:B------:R-:W-:Y:S02]  /*118e0*/  @!P2 LEA.HI.X R13, R2, R209, R3, 0x6, P0 ;  /* 0x000000d1020da211 */ /* 0x000fe400000f3403 */
[----:B------:R-:W-:Y:S02]  /*118f0*/  LOP3.LUT R3, R0, 0xfffffe00, RZ, 0xc0, !PT ;  /* 0xfffffe0000037812 */ /* 0x000fe400078ec0ff */
[----:B------:R-:W-:Y:S02]  /*11900*/  LOP3.LUT R2, R5, R6, RZ, 0x3c, !PT ;  /* 0x0000000605027212 */ /* 0x000fe400078e3cff */
[----:B------:R-:W-:Y:S01]  /*11910*/  IADD3 R0, R197, 0x6000, RZ ;  /* 0x00006000c5007810 */ /* 0x000fe20007ffe0ff */
[C---:B------:R-:W-:Y:S02]  /*11920*/  IMAD R5, R57.reuse, 0x400, R3 ;  /* 0x0000040039057824 */ /* 0x040fe400078e0203 */
[----:B------:R-:W-:-:S02]  /*11930*/  IMAD R57, R57, 0x10, R59 ;  /* 0x0000001039397824 */ /* 0x000fc400078e023b */
[----:B------:R-:W-:Y:S02]  /*11940*/  IMAD.IADD R198, R2, 0x1, R5 ;  /* 0x0000000102c67824 */ /* 0x000fe400078e0205 */
[----:B------:R-:W-:Y:S02]  /*11950*/  IMAD.MOV.U32 R5, RZ, RZ, 0x20 ;  /* 0x00000020ff057424 */ /* 0x000fe400078e00ff */
[----:B------:R-:W-:Y:S01]  /*11960*/  IMAD.SHL.U32 R198, R198, 0x2, RZ ;  /* 0x00000002c6c67824 */ /* 0x000fe200078e00ff */
        /* <DEDUP_REMOVED lines=37> */
[----:B------:R-:W-:Y:S02]  /*11bc0*/  LDSM.16.M88.4 R44, [R198] ;  /* 0x00000000c62c783b */ /* 0x000fe40000000200 */
[----:B------:R-:W-:Y:S02]  /*11bd0*/  SEL R7, R7, 0xfffffff0, !P1 ;  /* 0xfffffff007077807 */ /* 0x000fe40004800000 */
[----:B----4-:R-:W4:Y:S01]  /*11be0*/  LDSM.16.M88.4 R20, [R197+0x6000] ;  /* 0x00600000c514783b */ /* 0x010f220000000200 */
[----:B------:R-:W-:Y:S02]  /*11bf0*/  SEL R5, R5, 0xffffffe0, !P2 ;  /* 0xffffffe005057807 */ /* 0x000fe40005000000 */
[----:B------:R-:W-:Y:S01]  /*11c00*/  R2P PR, R58, 0x6 ;  /* 0x000000063a007804 */ /* 0x000fe20000000000 */
[----:B---3--:R-:W3:Y:S01]  /*11c10*/  LDSM.16.M88.4 R12, [R197+0x6800] ;  /* 0x00680000c50c783b */ /* 0x008ee20000000200 */
[--C-:B------:R-:W-:Y:S02]  /*11c20*/  IMAD R196, R7, 0x2, R198.reuse ;  /* 0x0000000207c47824 */ /* 0x100fe400078e02c6 */
[C---:B------:R-:W-:Y:S01]  /*11c30*/  IMAD R194, R5.reuse, 0x2, R198 ;  /* 0x0000000205c27824 */ /* 0x040fe200078e02c6 */
[----:B------:R-:W2:Y:S01]  /*11c40*/  LDSM.16.M88.4 R84, [R197+0x7000] ;  /* 0x00700000c554783b */ /* 0x000ea20000000200 */
[----:B------:R-:W-:-:S03]  /*11c50*/  IMAD R193, R5, 0x2, R196 ;  /* 0x0000000205c17824 */ /* 0x000fc600078e02c4 */
[----:B------:R-:W-:Y:S04]  /*11c60*/  LDSM.16.M88.4 R64, [R196] ;  /* 0x00000000c440783b */ /* 0x000fe80000000200 */
[----:B------:R-:W-:Y:S01]  /*11c70*/  @P1 IADD3 R195, R0, -0x20, RZ ;  /* 0xffffffe000c31810 */ /* 0x000fe20007ffe0ff */
[----:B------:R-:W-:Y:S01]  /*11c80*/  LDSM.16.M88.4 R80, [R197+0x7800] ;  /* 0x00780000c550783b */ /* 0x000fe20000000200 */
[----:B------:R-:W-:Y:S02]  /*11c90*/  IMAD.MOV.U32 R0, RZ, RZ, 0x40 ;  /* 0x00000040ff007424 */ /* 0x000fe400078e00ff */
[C---:B------:R-:W-:Y:S01]  /*11ca0*/  IADD3 R187, R195.reuse, 0x800, RZ ;  /* 0x00000800c3bb7810 */ /* 0x040fe20007ffe0ff */
[----:B------:R-:W5:Y:S01]  /*11cb0*/  LDSM.16.M88.4 R76, [R195] ;  /* 0x00000000c34c783b */ /* 0x000f620000000200 */
[----:B------:R-:W-:-:S02]  /*11cc0*/  IADD3 R186, R195, 0x1000, RZ ;  /* 0x00001000c3ba7810 */ /* 0x000fc40007ffe0ff */
[----:B------:R-:W-:Y:S01]  /*11cd0*/  SEL R0, R0, 0xffffffc0, !P2 ;  /* 0xffffffc000007807 */ /* 0x000fe20005000000 */
[----:B------:R-:W1:Y:S01]  /*11ce0*/  LDSM.16.M88.4 R72, [R195+0x800] ;  /* 0x00080000c348783b */ /* 0x000e620000000200 */
[C---:B------:R-:W-:Y:S02]  /*11cf0*/  IADD3 R185, R195.reuse, 0x1800, RZ ;  /* 0x00001800c3b97810 */ /* 0x040fe40007ffe0ff */
[----:B------:R-:W-:Y:S01]  /*11d00*/  IADD3 R183, R195, 0x2000, RZ ;  /* 0x00002000c3b77810 */ /* 0x000fe20007ffe0ff */
[----:B------:R-:W1:Y:S01]  /*11d10*/  LDSM.16.M88.4 R68, [R195+0x1000] ;  /* 0x00100000c344783b */ /* 0x000e620000000200 */
[----:B------:R-:W-:Y:S01]  /*11d20*/  IMAD.IADD R191, R197, 0x1, R0 ;  /* 0x00000001c5bf7824 */ /* 0x000fe200078e0200 */
[C---:B------:R-:W-:Y:S01]  /*11d30*/  IADD3 R182, R195.reuse, 0x2800, RZ ;  /* 0x00002800c3b67810 */ /* 0x040fe20007ffe0ff */
[----:B------:R-:W-:Y:S01]  /*11d40*/  IMAD.IADD R184, R0, 0x1, R195 ;  /* 0x0000000100b87824 */ /* 0x000fe200078e02c3 */
[----:B------:R-:W-:Y:S01]  /*11d50*/  LDSM.16.M88.4 R40, [R194] ;  /* 0x00000000c228783b */ /* 0x000fe20000000200 */
[----:B------:R-:W-:-:S02]  /*11d60*/  IADD3 R181, R195, 0x3000, RZ ;  /* 0x00003000c3b57810 */ /* 0x000fc40007ffe0ff */
[C---:B------:R-:W-:Y:S01]  /*11d70*/  IADD3 R180, R195.reuse, 0x3800, RZ ;  /* 0x00003800c3b47810 */ /* 0x040fe20007ffe0ff */
[----:B------:R-:W1:Y:S01]  /*11d80*/  LDSM.16.M88.4 R36, [R191+0x6000] ;  /* 0x00600000bf24783b */ /* 0x000e620000000200 */
[C---:B------:R-:W-:Y:S01]  /*11d90*/  IADD3 R179, R195.reuse, 0x4000, RZ ;  /* 0x00004000c3b37810 */ /* 0x040fe20007ffe0ff */
[C---:B----4-:R-:W-:Y:S02]  /*11da0*/  HMMA.16816.F32 R24, R44.reuse, R20, RZ ;  /* 0x000000142c18723c */ /* 0x050fe400000018ff */
[----:B------:R-:W4:Y:S01]  /*11db0*/  LDSM.16.M88.4 R32, [R191+0x6800] ;  /* 0x00680000bf20783b */ /* 0x000f220000000200 */
[C---:B------:R-:W-:Y:S02]  /*11dc0*/  IADD3 R178, R195.reuse, 0x4800, RZ ;  /* 0x00004800c3b27810 */ /* 0x040fe40007ffe0ff */
[C---:B------:R-:W-:Y:S01]  /*11dd0*/  IADD3 R177, R195.reuse, 0x5000, RZ ;  /* 0x00005000c3b17810 */ /* 0x040fe20007ffe0ff */
[----:B------:R-:W1:Y:S01]  /*11de0*/  LDSM.16.M88.4 R60, [R195+0x1800] ;  /* 0x00180000c33c783b */ /* 0x000e620000000200 */
[----:B------:R-:W-:Y:S01]  /*11df0*/  IADD3 R176, R195, 0x5800, RZ ;  /* 0x00005800c3b07810 */ /* 0x000fe20007ffe0ff */
[C---:B---3--:R-:W-:Y:S02]  /*11e00*/  HMMA.16816.F32 R16, R44.reuse, R12, RZ ;  /* 0x0000000c2c10723c */ /* 0x048fe400000018ff */
[----:B------:R-:W3:Y:S04]  /*11e10*/  LDSM.16.M88.4 R28, [R191+0x7000] ;  /* 0x00700000bf1c783b */ /* 0x000ee80000000200 */
[----:B------:R-:W-:Y:S02]  /*11e20*/  LDSM.16.M88.4 R88, [R191+0x7800] ;  /* 0x00780000bf58783b */ /* 0x000fe40000000200 */
[C---:B------:R-:W-:Y:S02]  /*11e30*/  HMMA.16816.F32 R20, R44.reuse, R22, RZ ;  /* 0x000000162c14723c */ /* 0x040fe400000018ff */
[----:B------:R-:W0:Y:S06]  /*11e40*/  LDGDEPBAR ;  /* 0x00000000000079af */ /* 0x000e2c0000000000 */
[C---:B------:R-:W-:Y:S08]  /*11e50*/  HMMA.16816.F32 R12, R44.reuse, R14, RZ ;  /* 0x0000000e2c0c723c */ /* 0x040ff000000018ff */
[C---:B--2---:R-:W-:Y:S08]  /*11e60*/  HMMA.16816.F32 R8, R44.reuse, R84, RZ ;  /* 0x000000542c08723c */ /* 0x044ff000000018ff */
[----:B------:R-:W-:Y:S08]  /*11e70*/  HMMA.16816.F32 R84, R44, R86, RZ ;  /* 0x000000562c54723c */ /* 0x000ff000000018ff */
[----:B-----5:R-:W-:Y:S08]  /*11e80*/  HMMA.16816.F32 R24, R64, R76, R24 ;  /* 0x0000004c4018723c */ /* 0x020ff00000001818 */
[----:B------:R-:W-:Y:S08]  /*11e90*/  HMMA.16816.F32 R48, R44, R80, RZ ;  /* 0x000000502c30723c */ /* 0x000ff000000018ff */
[C---:B------:R-:W-:Y:S01]  /*11ea0*/  HMMA.16816.F32 R20, R64.reuse, R78, R20 ;  /* 0x0000004e4014723c */ /* 0x040fe20000001814 */
[----:B------:R-:W-:Y:S07]  /*11eb0*/  LDSM.16.M88.4 R76, [R184] ;  /* 0x00000000b84c783b */ /* 0x000fee0000000200 */
[C---:B-1----:R-:W-:Y:S08]  /*11ec0*/  HMMA.16816.F32 R16, R64.reuse, R72, R16 ;  /* 0x000000484010723c */ /* 0x042ff00000001810 */
[----:B------:R-:W-:Y:S01]  /*11ed0*/  HMMA.16816.F32 R12, R64, R74, R12 ;  /* 0x0000004a400c723c */ /* 0x000fe2000000180c */
[----:B------:R-:W-:Y:S07]  /*11ee0*/  LDSM.16.M88.4 R72, [R184+0x800] ;  /* 0x00080000b848783b */ /* 0x000fee0000000200 */
[----:B------:R-:W-:Y:S01]  /*11ef0*/  HMMA.16816.F32 R44, R44, R82, RZ ;  /* 0x000000522c2c723c */ /* 0x000fe200000018ff */
[----:B------:R-:W1:Y:S07]  /*11f00*/  LDSM.16.M88.4 R80, [R193] ;  /* 0x00000000c150783b */ /* 0x000e6e0000000200 */
[C---:B------:R-:W-:Y:S08]  /*11f10*/  HMMA.16816.F32 R8, R64.reuse, R68, R8 ;  /* 0x000000444008723c */ /* 0x040ff00000001808 */
[----:B------:R-:W-:Y:S01]  /*11f20*/  HMMA.16816.F32 R84, R64, R70, R84 ;  /* 0x000000464054723c */ /* 0x000fe20000001854 */
[----:B------:R-:W2:Y:S07]  /*11f30*/  LDSM.16.M88.4 R68, [R184+0x1000] ;  /* 0x00100000b844783b */ /* 0x000eae0000000200 */
[C---:B------:R-:W-:Y:S08]  /*11f40*/  HMMA.16816.F32 R24, R40.reuse, R36, R24 ;  /* 0x000000242818723c */ /* 0x040ff00000001818 */
[C---:B------:R-:W-:Y:S08]  /*11f50*/  HMMA.16816.F32 R20, R40.reuse, R38, R20 ;  /* 0x000000262814723c */ /* 0x040ff00000001814 */
[C---:B----4-:R-:W-:Y:S08]  /*11f60*/  HMMA.16816.F32 R16, R40.reuse, R32, R16 ;  /* 0x000000202810723c */ /* 0x050ff00000001810 */
[----:B------:R-:W-:Y:S01]  /*11f70*/  HMMA.16816.F32 R12, R40, R34, R12 ;  /* 0x00000022280c723c */ /* 0x000fe2000000180c */
[----:B------:R-:W-:Y:S07]  /*11f80*/  LDSM.16.M88.4 R32, [R198+0x2000] ;  /* 0x00200000c620783b */ /* 0x000fee0000000200 */
[C---:B------:R-:W-:Y:S08]  /*11f90*/  HMMA.16816.F32 R48, R64.reuse, R60, R48 ;  /* 0x0000003c4030723c */ /* 0x040ff00000001830 */
[----:B------:R-:W-:Y:S01]  /*11fa0*/  HMMA.16816.F32 R44, R64, R62, R44 ;  /* 0x0000003e402c723c */ /* 0x000fe2000000182c */
[----:B------:R-:W-:Y:S04]  /*11fb0*/  LDSM.16.M88.4 R60, [R184+0x1800] ;  /* 0x00180000b83c783b */ /* 0x000fe80000000200 */
[----:B------:R-:W-:Y:S03]  /*11fc0*/  LDSM.16.M88.4 R64, [R197+0x8800] ;  /* 0x00880000c540783b */ /* 0x000fe60000000200 */
[C---:B---3--:R-:W-:Y:S01]  /*11fd0*/  HMMA.16816.F32 R36, R40.reuse, R28, R8 ;  /* 0x0000001c2824723c */ /* 0x048fe20000001808 */
[----:B------:R-:W3:Y:S07]  /*11fe0*/  LDSM.16.M88.4 R8, [R197+0x8000] ;  /* 0x00800000c508783b */ /* 0x000eee0000000200 */
[----:B------:R-:W-:Y:S01]  /*11ff0*/  HMMA.16816.F32 R84, R40, R30, R84 ;  /* 0x0000001e2854723c */ /* 0x000fe20000001854 */
[----:B------:R-:W4:Y:S07]  /*12000*/  LDSM.16.M88.4 R28, [R197+0x9000] ;  /* 0x00900000c51c783b */ /* 0x000f2e0000000200 */
[C---:B-1----:R-:W-:Y:S08]  /*12010*/  HMMA.16816.F32 R24, R80.reuse, R76, R24 ;  /* 0x0000004c5018723c */ /* 0x042ff00000001818 */
[C---:B------:R-:W-:Y:S08]  /*12020*/  HMMA.16816.F32 R16, R80.reuse, R72, R16 ;  /* 0x000000485010723c */ /* 0x040ff00000001810 */
[----:B------:R-:W-:Y:S08]  /*12030*/  HMMA.16816.F32 R12, R80, R74, R12 ;  /* 0x0000004a500c723c */ /* 0x000ff0000000180c */
[C---:B------:R-:W-:Y:S08]  /*12040*/  HMMA.16816.F32 R48, R40.reuse, R88, R48 ;  /* 0x000000582830723c */ /* 0x040ff00000001830 */
[----:B------:R-:W-:Y:S01]  /*12050*/  HMMA.16816.F32 R44, R40, R90, R44 ;  /* 0x0000005a282c723c */ /* 0x000fe2000000182c */
[----:B------:R-:W-:Y:S07]  /*12060*/  LDSM.16.M88.4 R40, [R196+0x2000] ;  /* 0x00200000c428783b */ /* 0x000fee0000000200 */
[C---:B------:R-:W-:Y:S01]  /*12070*/  HMMA.16816.F32 R20, R80.reuse, R78, R20 ;  /* 0x0000004e5014723c */ /* 0x040fe20000001814 */
[----:B------:R-:W-:Y:S07]  /*12080*/  LDSM.16.M88.4 R76, [R197+0x9800] ;  /* 0x00980000c54c783b */ /* 0x000fee0000000200 */
[C---:B--2---:R-:W-:Y:S01]  /*12090*/  HMMA.16816.F32 R72, R80.reuse, R68, R36 ;  /* 0x000000445048723c */ /* 0x044fe20000001824 */
[----:B------:R-:W1:Y:S07]  /*120a0*/  LDSM.16.M88.4 R36, [R195+0x2000] ;  /* 0x00200000c324783b */ /* 0x000e6e0000000200 */
[----:B------:R-:W-:Y:S01]  /*120b0*/  HMMA.16816.F32 R88, R80, R70, R84 ;  /* 0x000000465058723c */ /* 0x000fe20000001854 */
[----:B------:R-:W2:Y:S04]  /*120c0*/  LDSM.16.M88.4 R68, [R195+0x3000] ;  /* 0x00300000c344783b */ /* 0x000ea80000000200 */
[----:B------:R-:W5:Y:S03]  /*120d0*/  LDSM.16.M88.4 R84, [R195+0x2800] ;  /* 0x00280000c354783b */ /* 0x000f660000000200 */
        /* <DEDUP_REMOVED lines=8> */
[C---:B------:R-:W-:Y:S08]  /*12160*/  HMMA.16816.F32 R16, R32.reuse, R64, R16 ;  /* 0x000000402010723c */ /* 0x040ff00000001810 */
[C---:B------:R-:W-:Y:S01]  /*12170*/  HMMA.16816.F32 R12, R32.reuse, R66, R12 ;  /* 0x00000042200c723c */ /* 0x040fe2000000180c */
[----:B------:R-:W4:Y:S07]  /*12180*/  LDSM.16.M88.4 R64, [R195+0x3800] ;  /* 0x00380000c340783b */ /* 0x000f2e0000000200 */
[----:B------:R-:W-:Y:S01]  /*12190*/  HMMA.16816.F32 R88, R32, R30, R88 ;  /* 0x0000001e2058723c */ /* 0x000fe20000001858 */
[----:B------:R-:W3:Y:S07]  /*121a0*/  LDSM.16.M88.4 R28, [R191+0x9000] ;  /* 0x00900000bf1c783b */ /* 0x000eee0000000200 */
        /* <DEDUP_REMOVED lines=8> */
[C---:B------:R-:W-:Y:S01]  /*12230*/  HMMA.16816.F32 R88, R40.reuse, R70, R88 ;  /* 0x000000462858723c */ /* 0x040fe20000001858 */
[----:B------:R-:W2:Y:S07]  /*12240*/  LDSM.16.M88.4 R68, [R184+0x3000] ;  /* 0x00300000b844783b */ /* 0x000eae0000000200 */
[----:B-----5:R-:W-:Y:S08]  /*12250*/  HMMA.16816.F32 R16, R40, R84, R16 ;  /* 0x000000542810723c */ /* 0x020ff00000001810 */
[----:B---3--:R-:W-:Y:S08]  /*12260*/  HMMA.16816.F32 R24, R60, R8, R24 ;  /* 0x000000083c18723c */ /* 0x008ff00000001818 */
[C---:B------:R-:W-:Y:S01]  /*12270*/  HMMA.16816.F32 R12, R40.reuse, R86, R12 ;  /* 0x00000056280c723c */ /* 0x040fe2000000180c */
[----:B------:R-:W3:Y:S07]  /*12280*/  LDSM.16.M88.4 R84, [R184+0x2800] ;  /* 0x00280000b854783b */ /* 0x000eee0000000200 */
[C---:B----4-:R-:W-:Y:S08]  /*12290*/  HMMA.16816.F32 R48, R40.reuse, R64, R48 ;  /* 0x000000402830723c */ /* 0x050ff00000001830 */
[----:B------:R-:W-:Y:S01]  /*122a0*/  HMMA.16816.F32 R44, R40, R66, R44 ;  /* 0x00000042282c723c */ /* 0x000fe2000000182c */
[----:B------:R-:W-:Y:S04]  /*122b0*/  LDSM.16.M88.4 R40, [R198+0x4000] ;  /* 0x00400000c628783b */ /* 0x000fe80000000200 */
[----:B------:R-:W-:Y:S03]  /*122c0*/  LDSM.16.M88.4 R64, [R184+0x3800] ;  /* 0x00380000b840783b */ /* 0x000fe60000000200 */
[C---:B------:R-:W-:Y:S01]  /*122d0*/  HMMA.16816.F32 R20, R60.reuse, R10, R20 ;  /* 0x0000000a3c14723c */ /* 0x040fe20000001814 */
[----:B------:R-:W4:Y:S07]  /*122e0*/  LDSM.16.M88.4 R8, [R197+0xa000] ;  /* 0x00a00000c508783b */ /* 0x000f2e0000000200 */
[C---:B------:R-:W-:Y:S08]  /*122f0*/  HMMA.16816.F32 R72, R60.reuse, R28, R72 ;  /* 0x0000001c3c48723c */ /* 0x040ff00000001848 */
[C---:B------:R-:W-:Y:S01]  /*12300*/  HMMA.16816.F32 R88, R60.reuse, R30, R88 ;  /* 0x0000001e3c58723c */ /* 0x040fe20000001858 */
[----:B------:R-:W5:Y:S07]  /*12310*/  LDSM.16.M88.4 R28, [R197+0xb000] ;  /* 0x00b00000c51c783b */ /* 0x000f6e0000000200 */
[----:B------:R-:W-:Y:S08]  /*12320*/  HMMA.16816.F32 R16, R60, R80, R16 ;  /* 0x000000503c10723c */ /* 0x000ff00000001810 */
[----:B-1----:R-:W-:Y:S08]  /*12330*/  HMMA.16816.F32 R24, R36, R32, R24 ;  /* 0x000000202418723c */ /* 0x002ff00000001818 */
[C---:B------:R-:W-:Y:S01]  /*12340*/  HMMA.16816.F32 R12, R60.reuse, R82, R12 ;  /* 0x000000523c0c723c */ /* 0x040fe2000000180c */
[----:B------:R-:W1:Y:S07]  /*12350*/  LDSM.16.M88.4 R80, [R197+0xa800] ;  /* 0x00a80000c550783b */ /* 0x000e6e0000000200 */
        /* <DEDUP_REMOVED lines=9> */
[----:B---3--:R-:W-:Y:S08]  /*123f0*/  HMMA.16816.F32 R16, R36, R84, R16 ;  /* 0x000000542410723c */ /* 0x008ff00000001810 */
[----:B----4-:R-:W-:Y:S08]  /*12400*/  HMMA.16816.F32 R24, R40, R8, R24 ;  /* 0x000000082818723c */ /* 0x010ff00000001818 */
[C---:B------:R-:W-:Y:S01]  /*12410*/  HMMA.16816.F32 R12, R36.reuse, R86, R12 ;  /* 0x00000056240c723c */ /* 0x040fe2000000180c */
[----:B------:R-:W3:Y:S07]  /*12420*/  LDSM.16.M88.4 R84, [R195+0x4800] ;  /* 0x00480000c354783b */ /* 0x000eee0000000200 */
[C---:B------:R-:W-:Y:S08]  /*12430*/  HMMA.16816.F32 R48, R36.reuse, R64, R48 ;  /* 0x000000402430723c */ /* 0x040ff00000001830 */
[----:B------:R-:W-:Y:S01]  /*12440*/  HMMA.16816.F32 R44, R36, R66, R44 ;  /* 0x00000042242c723c */ /* 0x000fe2000000182c */
[----:B------:R-:W-:Y:S04]  /*12450*/  LDSM.16.M88.4 R36, [R194+0x4000] ;  /* 0x00400000c224783b */ /* 0x000fe80000000200 */
[----:B------:R-:W-:Y:S03]  /*12460*/  LDSM.16.M88.4 R64, [R195+0x5800] ;  /* 0x00580000c340783b */ /* 0x000fe60000000200 */
[C---:B------:R-:W-:Y:S01]  /*12470*/  HMMA.16816.F32 R20, R40.reuse, R10, R20 ;  /* 0x0000000a2814723c */ /* 0x040fe20000001814 */
[----:B------:R-:W4:Y:S07]  /*12480*/  LDSM.16.M88.4 R8, [R191+0xa000] ;  /* 0x00a00000bf08783b */ /* 0x000f2e0000000200 */
[C---:B-----5:R-:W-:Y:S08]  /*12490*/  HMMA.16816.F32 R72, R40.reuse, R28, R72 ;  /* 0x0000001c2848723c */ /* 0x060ff00000001848 */
[C---:B------:R-:W-:Y:S01]  /*124a0*/  HMMA.16816.F32 R88, R40.reuse, R30, R88 ;  /* 0x0000001e2858723c */ /* 0x040fe20000001858 */
[----:B------:R-:W5:Y:S07]  /*124b0*/  LDSM.16.M88.4 R28, [R191+0xb000] ;  /* 0x00b00000bf1c783b */ /* 0x000f6e0000000200 */
[----:B-1----:R-:W-:Y:S08]  /*124c0*/  HMMA.16816.F32 R16, R40, R80, R16 ;  /* 0x000000502810723c */ /* 0x002ff00000001810 */
[----:B------:R-:W-:Y:S08]  /*124d0*/  HMMA.16816.F32 R24, R60, R32, R24 ;  /* 0x000000203c18723c */ /* 0x000ff00000001818 */
[----:B------:R-:W-:Y:S01]  /*124e0*/  HMMA.16816.F32 R12, R40, R82, R12 ;  /* 0x00000052280c723c */ /* 0x000fe2000000180c */
[----:B------:R-:W1:Y:S07]  /*124f0*/  LDSM.16.M88.4 R80, [R191+0xa800] ;  /* 0x00a80000bf50783b */ /* 0x000e6e0000000200 */
[C---:B------:R-:W-:Y:S01]  /*12500*/  HMMA.16816.F32 R20, R60.reuse, R34, R20 ;  /* 0x000000223c14723c */ /* 0x040fe20000001814 */
[----:B------:R-:W1:Y:S07]  /*12510*/  LDSM.16.M88.4 R32, [R191+0xb800] ;  /* 0x00b80000bf20783b */ /* 0x000e6e0000000200 */
[----:B--2---:R-:W-:Y:S08]  /*12520*/  HMMA.16816.F32 R72, R60, R68, R72 ;  /* 0x000000443c48723c */ /* 0x004ff00000001848 */
[C---:B------:R-:W-:Y:S08]  /*12530*/  HMMA.16816.F32 R48, R40.reuse, R76, R48 ;  /* 0x0000004c2830723c */ /* 0x040ff00000001830 */
[----:B------:R-:W-:Y:S01]  /*12540*/  HMMA.16816.F32 R44, R40, R78, R44 ;  /* 0x0000004e282c723c */ /* 0x000fe2000000182c */
[----:B------:R-:W-:Y:S07]  /*12550*/  LDSM.16.M88.4 R40, [R193+0x4000] ;  /* 0x00400000c128783b */ /* 0x000fee0000000200 */
[----:B---3--:R-:W-:Y:S08]  /*12560*/  HMMA.16816.F32 R16, R60, R84, R16 ;  /* 0x000000543c10723c */ /* 0x008ff00000001810 */
[C---:B----4-:R-:W-:Y:S07]  /*12570*/  HMMA.16816.F32 R24, R36.reuse, R8, R24 ;  /* 0x000000082418723c */ /* 0x050fee0000001818 */
[----:B------:R-:W-:Y:S01]  /*12580*/  SHF.R.S32.HI R9, RZ, 0x1f, R56 ;  /* 0x0000001fff097819 */ /* 0x000fe20000011438 */
[----:B------:R-:W-:Y:S03]  /*12590*/  HMMA.16816.F32 R20, R36, R10, R20 ;  /* 0x0000000a2414723c */ /* 0x000fe60000001814 */
[----:B------:R-:W-:-:S02]  /*125a0*/  LEA.HI R0, R9, R56, RZ, 0x5 ;  /* 0x0000003809007211 */ /* 0x000fc400078f28ff */
[----:B------:R-:W-:Y:S03]  /*125b0*/  LDSM.16.M88.4 R8, [R184+0x4800] ;  /* 0x00480000b808783b */ /* 0x000fe60000000200 */
[----:B-----5:R-:W-:Y:S07]  /*125c0*/  HMMA.16816.F32 R72, R36, R28, R72 ;  /* 0x0000001c2448723c */ /* 0x020fee0000001848 */
[----:B------:R-:W-:Y:S01]  /*125d0*/  LOP3.LUT R29, R0, 0xffffffe0, RZ, 0xc0, !PT ;  /* 0xffffffe0001d7812 */ /* 0x000fe200078ec0ff */
[----:B------:R-:W-:Y:S04]  /*125e0*/  HMMA.16816.F32 R48, R60, R64, R48 ;  /* 0x000000403c30723c */ /* 0x000fe80000001830 */
[----:B------:R-:W-:-:S04]  /*125f0*/  IMAD.IADD R0, R56, 0x1, -R29 ;  /* 0x0000000138007824 */ /* 0x000fc800078e0a1d */
[----:B------:R-:W-:Y:S01]  /*12600*/  HMMA.16816.F32 R88, R60, R70, R88 ;  /* 0x000000463c58723c */ /* 0x000fe20000001858 */
[----:B------:R-:W-:Y:S01]  /*12610*/  SHF.R.S32.HI R29, RZ, 0x1f, R0 ;  /* 0x0000001fff1d7819 */ /* 0x000fe20000011400 */
[----:B------:R-:W2:Y:S03]  /*12620*/  LDSM.16.M88.4 R68, [R184+0x4000] ;  /* 0x00400000b844783b */ /* 0x000ea60000000200 */
[----:B------:R-:W-:-:S03]  /*12630*/  LEA.HI R0, R29, R0, RZ, 0x2 ;  /* 0x000000001d007211 */ /* 0x000fc600078f10ff */
[----:B------:R-:W-:Y:S01]  /*12640*/  HMMA.16816.F32 R12, R60, R86, R12 ;  /* 0x000000563c0c723c */ /* 0x000fe2000000180c */
[----:B------:R-:W-:-:S04]  /*12650*/  SHF.R.S32.HI R0, RZ, 0x2, R0 ;  /* 0x00000002ff007819 */ /* 0x000fc80000011400 */
[----:B------:R-:W-:-:S03]  /*12660*/  IADD3 R0, R57, 0x1, R0 ;  /* 0x0000000139007810 */ /* 0x000fc60007ffe000 */
[----:B------:R-:W-:Y:S01]  /*12670*/  HMMA.16816.F32 R44, R60, R66, R44 ;  /* 0x000000423c2c723c */ /* 0x000fe2000000182c */
[----:B------:R-:W-:-:S04]  /*12680*/  IADD3 R0, R55, R0, -R200 ;  /* 0x0000000037007210 */ /* 0x000fc80007ffe8c8 */
[----:B------:R-:W-:Y:S02]  /*12690*/  IADD3 R6, R0, c[0x0][0x2e8], RZ ;  /* 0x0000ba0000067a10 */ /* 0x000fe40007ffe0ff */
[----:B------:R-:W-:Y:S01]  /*126a0*/  LOP3.LUT R0, R2, R3, RZ, 0xfc, !PT ;  /* 0x0000000302007212 */ /* 0x000fe200078efcff */
[----:B-1----:R-:W-:Y:S01]  /*126b0*/  HMMA.16816.F32 R16, R36, R80, R16 ;  /* 0x000000502410723c */ /* 0x002fe20000001810 */
[----:B------:R-:W-:-:S07]  /*126c0*/  IMNMX R2, R6, R55, PT ;  /* 0x0000003706027217 */ /* 0x000fce0003800200 */
[C---:B------:R-:W-:Y:S07]  /*126d0*/  HMMA.16816.F32 R48, R36.reuse, R32, R48 ;  /* 0x000000202430723c */ /* 0x040fee0000001830 */
[----:B------:R-:W-:Y:S01]  /*126e0*/  IMAD.SHL.U32 R33, R56, 0x2, RZ ;  /* 0x0000000238217824 */ /* 0x000fe200078e00ff */
[----:B------:R-:W-:Y:S01]  /*126f0*/  HMMA.16816.F32 R88, R36, R30, R88 ;  /* 0x0000001e2458723c */ /* 0x000fe20000001858 */
[----:B------:R-:W1:Y:S01]  /*12700*/  LDSM.16.M88.4 R28, [R184+0x5000] ;  /* 0x00500000b81c783b */ /* 0x000e620000000200 */
[----:B------:R-:W-:-:S02]  /*12710*/  IADD3 R32, R6, 0x8, RZ ;  /* 0x0000000806207810 */ /* 0x000fc40007ffe0ff */
[----:B------:R-:W-:Y:S02]  /*12720*/  LOP3.LUT R33, R33, 0x6, RZ, 0xc0, !PT ;  /* 0x0000000621217812 */ /* 0x000fe400078ec0ff */
[----:B------:R-:W-:Y:S02]  /*12730*/  IMNMX R135, R32, R55, PT ;  /* 0x0000003720877217 */ /* 0x000fe40003800200 */
[C---:B------:R-:W-:Y:S08]  /*12740*/  HMMA.16816.F32 R12, R36.reuse, R82, R12 ;  /* 0x00000052240c723c */ /* 0x040ff0000000180c */
[----:B------:R-:W-:Y:S07]  /*12750*/  HMMA.16816.F32 R44, R36, R34, R44 ;  /* 0x00000022242c723c */ /* 0x000fee000000182c */
[----:B------:R-:W-:Y:S01]  /*12760*/  IMAD.IADD R36, R4, 0x1, R33 ;  /* 0x0000000104247824 */ /* 0x000fe200078e0221 */
[----:B--2---:R-:W-:Y:S04]  /*12770*/  HMMA.16816.F32 R24, R40, R68, R24 ;  /* 0x000000442818723c */ /* 0x004fe80000001818 */
[----:B------:R-:W-:-:S02]  /*12780*/  IADD3 R3, R36, 0x1, RZ ;  /* 0x0000000124037810 */ /* 0x000fc40007ffe0ff */
[----:B------:R-:W-:Y:S02]  /*12790*/  IADD3 R6, R36, 0x9, RZ ;  /* 0x0000000924067810 */ /* 0x000fe40007ffe0ff */
[----:B------:R-:W-:Y:S01]  /*127a0*/  HMMA.16816.F32 R32, R40, R8, R16 ;  /* 0x000000082820723c */ /* 0x000fe20000001810 */
[----:B------:R-:W2:Y:S01]  /*127b0*/  LDSM.16.M88.4 R16, [R184+0x5800] ;  /* 0x00580000b810783b */ /* 0x000ea20000000200 */
[----:B------:R-:W-:Y:S01]  /*127c0*/  ISETP.GE.AND P1, PT, R3, R2, PT ;  /* 0x000000020300720c */ /* 0x000fe20003f26270 */
[----:B------:R-:W-:-:S04]  /*127d0*/  DEPBAR.LE SB0, 0x0 ;  /* 0x000080000000791a */ /* 0x000fc80000000000 */
[----:B------:R-:W-:Y:S01]  /*127e0*/  IADD3 R8, R36, 0x8, RZ ;  /* 0x0000000824087810 */ /* 0x000fe20007ffe0ff */
[C---:B------:R-:W-:Y:S01]  /*127f0*/  HMMA.16816.F32 R20, R40.reuse, R70, R20 ;  /* 0x000000462814723c */ /* 0x040fe20000001814 */
[-C--:B------:R-:W-:Y:S02]  /*12800*/  ISETP.GE.AND P6, PT, R3, R135.reuse, PT ;  /* 0x000000870300720c */ /* 0x080fe40003fc6270 */
[-C--:B------:R-:W-:Y:S02]  /*12810*/  ISETP.GE.AND P0, PT, R8, R2.reuse, PT ;  /* 0x000000020800720c */ /* 0x080fe40003f06270 */
[----:B------:R-:W-:Y:S02]  /*12820*/  IADD3 R3, R36, 0x10, RZ ;  /* 0x0000001024037810 */ /* 0x000fe40007ffe0ff */
[----:B------:R-:W-:Y:S01]  /*12830*/  ISETP.GE.AND P4, PT, R8, R135, PT ;  /* 0x000000870800720c */ /* 0x000fe20003f86270 */
[----:B------:R-:W-:Y:S01]  /*12840*/  HMMA.16816.F32 R12, R40, R10, R12 ;  /* 0x0000000a280c723c */ /* 0x000fe2000000180c */
[----:B------:R-:W-:-:S02]  /*12850*/  ISETP.GE.AND P5, PT, R6, R2, PT ;  /* 0x000000020600720c */ /* 0x000fc40003fa6270 */
[----:B------:R-:W-:Y:S02]  /*12860*/  ISETP.GE.AND P2, PT, R6, R135, PT ;  /* 0x000000870600720c */ /* 0x000fe40003f46270 */
[----:B------:R-:W-:Y:S02]  /*12870*/  FSEL R37, R25, -INF , !P1 ;  /* 0xff80000019257808 */ /* 0x000fe40004800000 */
[C---:B------:R-:W-:Y:S01]  /*12880*/  IADD3 R6, R36.reuse, 0x11, RZ ;  /* 0x0000001124067810 */ /* 0x040fe20007ffe0ff */
[----:B-1----:R-:W-:Y:S01]  /*12890*/  HMMA.16816.F32 R72, R40, R28, R72 ;  /* 0x0000001c2848723c */ /* 0x002fe20000001848 */
[----:B------:R-:W-:Y:S02]  /*128a0*/  ISETP.GE.AND P1, PT, R3, R2, PT ;  /* 0x000000020300720c */ /* 0x000fe40003f26270 */
[----:B------:R-:W-:Y:S02]  /*128b0*/  IADD3 R8, R36, 0x19, RZ ;  /* 0x0000001924087810 */ /* 0x000fe40007ffe0ff */
[----:B------:R-:W-:-:S03]  /*128c0*/  FSEL R11, R32, -INF , !P1 ;  /* 0xff800000200b7808 */ /* 0x000fc60004800000 */
[C---:B------:R-:W-:Y:S01]  /*128d0*/  HMMA.16816.F32 R88, R40.reuse, R30, R88 ;  /* 0x0000001e2858723c */ /* 0x040fe20000001858 */
[----:B------:R-:W-:Y:S01]  /*128e0*/  FSEL R25, R20, -INF , !P0 ;  /* 0xff80000014197808 */ /* 0x000fe20004000000 */
[----:B------:R-:W-:Y:S01]  /*128f0*/  BAR.SYNC.DEFER_BLOCKING 0x0 ;  /* 0x0000000000007b1d */ /* 0x000fe20000010000 */
[----:B------:R-:W-:Y:S02]  /*12900*/  ISETP.GE.AND P0, PT, R3, R135, PT ;  /* 0x000000870300720c */ /* 0x000fe40003f06270 */
[----:B------:R-:W-:Y:S02]  /*12910*/  IADD3 R3, R36, 0x18, RZ ;  /* 0x0000001824037810 */ /* 0x000fe40007ffe0ff */
[----:B------:R-:W-:Y:S01]  /*12920*/  FSEL R22, R22, -INF , !P4 ;  /* 0xff80000016167808 */ /* 0x000fe20006000000 */
[----:B--2---:R-:W-:Y:S01]  /*12930*/  HMMA.16816.F32 R48, R40, R16, R48 ;  /* 0x000000102830723c */ /* 0x004fe20000001830 */
[----:B------:R-:W-:Y:S02]  /*12940*/  FSEL R21, R21, -INF , !P5 ;  /* 0xff80000015157808 */ /* 0x000fe40006800000 */
[----:B------:R-:W-:-:S02]  /*12950*/  ISETP.GE.AND P4, PT, R6, R2, PT ;  /* 0x000000020600720c */ /* 0x000fc40003f86270 */
[-C--:B------:R-:W-:Y:S02]  /*12960*/  ISETP.GE.AND P5, PT, R6, R135.reuse, PT ;  /* 0x000000870600720c */ /* 0x080fe40003fa6270 */
[----:B------:R-:W-:Y:S01]  /*12970*/  FSEL R6, R23, -INF , !P2 ;  /* 0xff80000017067808 */ /* 0x000fe20005000000 */
[----:B------:R-:W-:Y:S01]  /*12980*/  HMMA.16816.F32 R44, R40, R18, R44 ;  /* 0x00000012282c723c */ /* 0x000fe2000000182c */
[C---:B------:R-:W-:Y:S02]  /*12990*/  ISETP.GE.AND P2, PT, R3.reuse, R2, PT ;  /* 0x000000020300720c */ /* 0x040fe40003f46270 */
[----:B------:R-:W-:Y:S02]  /*129a0*/  ISETP.GE.AND P1, PT, R3, R135, PT ;  /* 0x000000870300720c */ /* 0x000fe40003f26270 */
[----:B------:R-:W-:Y:S02]  /*129b0*/  IADD3 R3, R36, 0x20, RZ ;  /* 0x0000002024037810 */ /* 0x000fe40007ffe0ff */
[----:B------:R-:W-:-:S02]  /*129c0*/  FSEL R34, R34, -INF , !P0 ;  /* 0xff80000022227808 */ /* 0x000fc40004000000 */
[----:B------:R-:W-:Y:S02]  /*129d0*/  FSEL R33, R33, -INF , !P4 ;  /* 0xff80000021217808 */ /* 0x000fe40006000000 */
[C---:B------:R-:W-:Y:S02]  /*129e0*/  ISETP.GE.AND P0, PT, R8.reuse, R2, PT ;  /* 0x000000020800720c */ /* 0x040fe40003f06270 */
[----:B------:R-:W-:Y:S02]  /*129f0*/  ISETP.GE.AND P4, PT, R8, R135, PT ;  /* 0x000000870800720c */ /* 0x000fe40003f86270 */
[----:B------:R-:W-:Y:S02]  /*12a00*/  FSEL R20, R35, -INF , !P5 ;  /* 0xff80000023147808 */ /* 0x000fe40006800000 */
[----:B------:R-:W-:Y:S02]  /*12a10*/  IADD3 R8, R36, 0x21, RZ ;  /* 0x0000002124087810 */ /* 0x000fe40007ffe0ff */
[----:B------:R-:W-:-:S02]  /*12a20*/  FSEL R9, R12, -INF , !P2 ;  /* 0xff8000000c097808 */ /* 0x000fc40005000000 */
[CC--:B------:R-:W-:Y:S02]  /*12a30*/  ISETP.GE.AND P5, PT, R3.reuse, R2.reuse, PT ;  /* 0x000000020300720c */ /* 0x0c0fe40003fa6270 */
[----:B------:R-:W-:Y:S02]  /*12a40*/  ISETP.GE.AND P2, PT, R3, R135, PT ;  /* 0x000000870300720c */ /* 0x000fe40003f46270 */
[----:B------:R-:W-:Y:S02]  /*12a50*/  IADD3 R3, R36, 0x28, RZ ;  /* 0x0000002824037810 */ /* 0x000fe40007ffe0ff */
[----:B------:R-:W-:Y:S02]  /*12a60*/  FSEL R10, R14, -INF , !P1 ;  /* 0xff8000000e0a7808 */ /* 0x000fe40004800000 */
[----:B------:R-:W-:Y:S02]  /*12a70*/  FSEL R13, R13, -INF , !P0 ;  /* 0xff8000000d0d7808 */ /* 0x000fe40004000000 */
[----:B------:R-:W-:-:S02]  /*12a80*/  ISETP.GE.AND P1, PT, R8, R2, PT ;  /* 0x000000020800720c */ /* 0x000fc40003f26270 */
[-C--:B------:R-:W-:Y:S02]  /*12a90*/  ISETP.GE.AND P0, PT, R8, R135.reuse, PT ;  /* 0x000000870800720c */ /* 0x080fe40003f06270 */
[----:B------:R-:W-:Y:S02]  /*12aa0*/  FSEL R8, R15, -INF , !P4 ;  /* 0xff8000000f087808 */ /* 0x000fe40006000000 */
[----:B------:R-:W-:Y:S02]  /*12ab0*/  FSEL R171, R72, -INF , !P5 ;  /* 0xff80000048ab7808 */ /* 0x000fe40006800000 */
[C---:B------:R-:W-:Y:S02]  /*12ac0*/  ISETP.GE.AND P4, PT, R3.reuse, R2, PT ;  /* 0x000000020300720c */ /* 0x040fe40003f86270 */
[----:B------:R-:W-:Y:S02]  /*12ad0*/  ISETP.GE.AND P5, PT, R3, R135, PT ;  /* 0x000000870300720c */ /* 0x000fe40003fa6270 */
[----:B------:R-:W-:-:S02]  /*12ae0*/  IADD3 R12, R36, 0x29, RZ ;  /* 0x00000029240c7810 */ /* 0x000fc40007ffe0ff */
[----:B------:R-:W-:Y:S02]  /*12af0*/  IADD3 R3, R36, 0x30, RZ ;  /* 0x0000003024037810 */ /* 0x000fe40007ffe0ff */
[----:B------:R-:W-:Y:S02]  /*12b00*/  FSEL R166, R74, -INF , !P2 ;  /* 0xff8000004aa67808 */ /* 0x000fe40005000000 */
[----:B------:R-:W-:Y:S02]  /*12b10*/  FSEL R212, R75, -INF , !P0 ;  /* 0xff8000004bd47808 */ /* 0x000fe40004000000 */
[----:B------:R-:W-:Y:S02]  /*12b20*/  FSEL R169, R88, -INF , !P4 ;  /* 0xff80000058a97808 */ /* 0x000fe40006000000 */
[-C--:B------:R-:W-:Y:S02]  /*12b30*/  ISETP.GE.AND P2, PT, R12, R2.reuse, PT ;  /* 0x000000020c00720c */ /* 0x080fe40003f46270 */
[----:B------:R-:W-:-:S02]  /*12b40*/  ISETP.GE.AND P0, PT, R3, R2, PT ;  /* 0x000000020300720c */ /* 0x000fc40003f06270 */
[----:B------:R-:W-:Y:S02]  /*12b50*/  ISETP.GE.AND P4, PT, R3, R135, PT ;  /* 0x000000870300720c */ /* 0x000fe40003f86270 */
[----:B------:R-:W-:Y:S02]  /*12b60*/  IADD3 R3, R36, 0x31, RZ ;  /* 0x0000003124037810 */ /* 0x000fe40007ffe0ff */
[----:B------:R-:W-:Y:S02]  /*12b70*/  FSEL R170, R90, -INF , !P5 ;  /* 0xff8000005aaa7808 */ /* 0x000fe40006800000 */
[----:B------:R-:W-:Y:S02]  /*12b80*/  FSEL R165, R89, -INF , !P2 ;  /* 0xff80000059a57808 */ /* 0x000fe40005000000 */
[----:B------:R-:W-:Y:S02]  /*12b90*/  FSEL R175, R48, -INF , !P0 ;  /* 0xff80000030af7808 */ /* 0x000fe40004000000 */
[----:B------:R-:W-:-:S02]  /*12ba0*/  ISETP.GE.AND P5, PT, R3, R2, PT ;  /* 0x000000020300720c */ /* 0x000fc40003fa6270 */
[-C--:B------:R-:W-:Y:S02]  /*12bb0*/  ISETP.GE.AND P2, PT, R3, R135.reuse, PT ;  /* 0x000000870300720c */ /* 0x080fe40003f46270 */
[C---:B------:R-:W-:Y:S02]  /*12bc0*/  ISETP.GE.AND P0, PT, R36.reuse, R2, PT ;  /* 0x000000022400720c */ /* 0x040fe40003f06270 */
[----:B------:R-:W-:Y:S02]  /*12bd0*/  IADD3 R3, R36, 0x39, RZ ;  /* 0x0000003924037810 */ /* 0x000fe40007ffe0ff */
[----:B------:R-:W-:Y:S02]  /*12be0*/  FSEL R24, R24, -INF , !P0 ;  /* 0xff80000018187808 */ /* 0x000fe40004000000 */
[----:B------:R-:W-:Y:S02]  /*12bf0*/  ISETP.GE.AND P0, PT, R3, R135, PT ;  /* 0x000000870300720c */ /* 0x000fe40003f06270 */
[----:B------:R-:W-:-:S02]  /*12c00*/  FSEL R163, R73, -INF , !P1 ;  /* 0xff80000049a37808 */ /* 0x000fc40004800000 */
[----:B------:R-:W-:Y:S02]  /*12c10*/  FSEL R164, R47, -INF , !P0 ;  /* 0xff8000002fa47808 */ /* 0x000fe40004000000 */
[----:B------:R-:W-:Y:S02]  /*12c20*/  ISETP.GT.AND P0, PT, R208, R199, PT ;  /* 0x000000c7d000720c */ /* 0x000fe40003f04270 */
[----:B------:R-:W-:Y:S02]  /*12c30*/  ISETP.GE.AND P1, PT, R12, R135, PT ;  /* 0x000000870c00720c */ /* 0x000fe40003f26270 */
[----:B------:R-:W-:Y:S02]  /*12c40*/  IADD3 R14, R36, 0x38, RZ ;  /* 0x00000038240e7810 */ /* 0x000fe40007ffe0ff */
[----:B------:R-:W-:Y:S02]  /*12c50*/  FSEL R174, R91, -INF , !P1 ;  /* 0xff8000005bae7808 */ /* 0x000fe40004800000 */
[----:B------:R-:W-:-:S02]  /*12c60*/  FSEL R12, R27, -INF , !P6 ;  /* 0xff8000001b0c7808 */ /* 0x000fc40007000000 */
[----:B------:R-:W-:Y:S02]  /*12c70*/  FSEL R168, R50, -INF , !P4 ;  /* 0xff80000032a87808 */ /* 0x000fe40006000000 */
[----:B------:R-:W-:Y:S02]  /*12c80*/  FSEL R173, R49, -INF , !P5 ;  /* 0xff80000031ad7808 */ /* 0x000fe40006800000 */
[CC--:B------:R-:W-:Y:S02]  /*12c90*/  ISETP.GE.AND P6, PT, R14.reuse, R2.reuse, PT ;  /* 0x000000020e00720c */ /* 0x0c0fe40003fc6270 */
[-C--:B------:R-:W-:Y:S02]  /*12ca0*/  ISETP.GE.AND P1, PT, R14, R135.reuse, PT ;  /* 0x000000870e00720c */ /* 0x080fe40003f26270 */
        /* <DEDUP_REMOVED lines=67> */
.L_x_3376:
[----:B------:R-:W-:-:S05]  /*130e0*/  IMAD.MOV.U32 R3, RZ, RZ, c[0x0][0x198] ;  /* 0x00006600ff037624 */ /* 0x000fca00078e00ff */
[----:B------:R-:W-:-:S04]  /*130f0*/  LEA R3, -R3, RZ, 0x6 ;  /* 0x000000ff03037211 */ /* 0x000fc800078e31ff */
[----:B------:R-:W-:Y:S02]  /*13100*/  SHF.R.S32.HI R4, RZ, 0x1f, R3 ;  /* 0x0000001fff047819 */ /* 0x000fe40000011403 */
.L_x_3377:
        /* <DEDUP_REMOVED lines=15> */
[----:B------:R-:W-:Y:S01]  /*13200*/  IMAD.MOV.U32 R207, RZ, RZ, R205 ;  /* 0x000000ffffcf7224 */ /* 0x000fe200078e00cd */
[----:B------:R-:W-:Y:S02]  /*13210*/  IADD3.X R29, R205, UR5, RZ, P2, !PT ;  /* 0x00000005cd1d7c10 */ /* 0x000fe400097fe4ff */
[----:B------:R-:W-:-:S02]  /*13220*/  IADD3 R38, P2, R28, UR9, RZ ;  /* 0x000000091c267c10 */ /* 0x000fc4000ff5e0ff */
[----:B------:R-:W-:Y:S01]  /*13230*/  IADD3 R18, P1, R14, UR9, RZ ;  /* 0x000000090e127c10 */ /* 0x000fe2000ff3e0ff */
[----:B------:R-:W-:Y:S01]  /*13240*/  @!PT LDS RZ, [RZ] ;  /* 0x00000000fffff984 */ /* 0x000fe20000000800 */
[----:B------:R-:W-:Y:S01]  /*13250*/  @!PT LDS RZ, [RZ] ;  /* 0x00000000fffff984 */ /* 0x000fe20000000800 */
[----:B------:R-:W-:Y:S01]  /*13260*/  @!PT LDS RZ, [RZ] ;  /* 0x00000000fffff984 */ /* 0x000fe20000000800 */
[----:B------:R1:W-:Y:S01]  /*13270*/  LDGSTS.E.BYPASS.LTC128B.128 [R204+0x6000], [R206.64] ;  /* 0x06000000cecc7fae */ /* 0x0003e2000b901d46 */
[----:B------:R-:W-:Y:S02]  /*13280*/  IADD3.X R39, R29, UR5, RZ, P2, !PT ;  /* 0x000000051d277c10 */ /* 0x000fe400097fe4ff */
[----:B------:R-:W-:Y:S01]  /*13290*/  IADD3.X R19, R15, UR5, RZ, P1, !PT ;  /* 0x000000050f137c10 */ /* 0x000fe20008ffe4ff */
[----:B------:R1:W-:Y:S01]  /*132a0*/  LDGSTS.E.BYPASS.LTC128B.128 [R204+0x8000], [R16.64+0x80] ;  /* 0x0800008010cc7fae */ /* 0x0003e2000b901d46 */
[----:B------:R-:W-:Y:S02]  /*132b0*/  IADD3 R30, P2, R38, UR9, RZ ;  /* 0x00000009261e7c10 */ /* 0x000fe4000ff5e0ff */
[----:B------:R-:W-:Y:S01]  /*132c0*/  IADD3 R40, P1, R18, UR9, RZ ;  /* 0x0000000912287c10 */ /* 0x000fe2000ff3e0ff */
[----:B------:R1:W-:Y:S01]  /*132d0*/  LDGSTS.E.BYPASS.LTC128B.128 [R204+0xa000], [R16.64+0x100] ;  /* 0x0a00010010cc7fae */ /* 0x0003e2000b901d46 */
[----:B------:R-:W-:-:S02]  /*132e0*/  IADD3.X R31, R39, UR5, RZ, P2, !PT ;  /* 0x00000005271f7c10 */ /* 0x000fc400097fe4ff */
[----:B------:R-:W-:Y:S01]  /*132f0*/  IADD3.X R41, R19, UR5, RZ, P1, !PT ;  /* 0x0000000513297c10 */ /* 0x000fe20008ffe4ff */
        /* <DEDUP_REMOVED lines=10> */
.L_x_3375:
        /* <DEDUP_REMOVED lines=45> */
[----:B------:R-:W-:Y:S04]  /*13670*/  LDSM.16.MT88.4 R76, [R190+0xe000] ;  /* 0x00e00000be4c783b */ /* 0x000fe80000004200 */
[----:B------:R-:W-:Y:S04]  /*13680*/  LDSM.16.MT88.4 R92, [R188+0xe000] ;  /* 0x00e00000bc5c783b */ /* 0x000fe80000004200 */
[----:B------:R-:W-:Y:S04]  /*13690*/  LDSM.16.MT88.4 R100, [R192+0x10000] ;  /* 0x01000000c064783b */ /* 0x000fe80000004200 */
[----:B------:R-:W-:Y:S01]  /*136a0*/  LDSM.16.MT88.4 R124, [R190+0x10000] ;  /* 0x01000000be7c783b */ /* 0x000fe20000004200 */
[----:B-1----:R-:W-:-:S03]  /*136b0*/  FMNMX.FTZ R132, R15, R132, !PT ;  /* 0x000000840f847209 */ /* 0x002fc60007810000 */
[----:B------:R-:W-:Y:S01]  /*136c0*/  LDSM.16.MT88.4 R112, [R189+0x10000] ;  /* 0x01000000bd70783b */ /* 0x000fe20000004200 */
[----:B--2---:R-:W-:Y:S01]  /*136d0*/  FMNMX.FTZ R3, R4, R3, !PT ;  /* 0x0000000304037209 */ /* 0x004fe20007810000 */
[C---:B------:R-:W-:Y:S01]  /*136e0*/  FMUL.FTZ R172, R132.reuse, c[0x0][0x23c] ;  /* 0x00008f0084ac7a20 */ /* 0x040fe20000410000 */
[----:B------:R-:W-:Y:S01]  /*136f0*/  FSETP.NEU.FTZ.AND P1, PT, R132, -INF , PT ;  /* 0xff8000008400780b */ /* 0x000fe20003f3d000 */
[----:B------:R-:W-:Y:S02]  /*13700*/  LDSM.16.MT88.4 R16, [R189+0xe800] ;  /* 0x00e80000bd10783b */ /* 0x000fe40000004200 */
        /* <DEDUP_REMOVED lines=16> */
[--C-:B------:R-:W-:Y:S02]  /*13810*/  FFMA.FTZ R152, R6, c[0x0][0x23c], -R167.reuse ;  /* 0x00008f0006987a23 */ /* 0x100fe400000108a7 */
[----:B------:R-:W2:Y:S01]  /*13820*/  LDSM.16.MT88.4 R4, [R188+0x10000] ;  /* 0x01000000bc04783b */ /* 0x000ea20000004200 */
[----:B------:R-:W3:Y:S01]  /*13830*/  MUFU.EX2 R156, R156 ;  /* 0x0000009c009c7308 */ /* 0x000ee20000000800 */
[--C-:B------:R-:W-:Y:S02]  /*13840*/  FFMA.FTZ R155, R11, c[0x0][0x23c], -R172.reuse ;  /* 0x00008f000b9b7a23 */ /* 0x100fe400000108ac */
[--C-:B------:R-:W-:Y:S02]  /*13850*/  FFMA.FTZ R149, R9, c[0x0][0x23c], -R172.reuse ;  /* 0x00008f0009957a23 */ /* 0x100fe400000108ac */
[--C-:B------:R-:W-:Y:S02]  /*13860*/  FFMA.FTZ R139, R10, c[0x0][0x23c], -R167.reuse ;  /* 0x00008f000a8b7a23 */ /* 0x100fe400000108a7 */
[----:B------:R-:W-:Y:S01]  /*13870*/  FFMA.FTZ R0, R8, c[0x0][0x23c], -R167 ;  /* 0x00008f0008007a23 */ /* 0x000fe200000108a7 */
[----:B------:R-:W-:Y:S01]  /*13880*/  MUFU.EX2 R154, R154 ;  /* 0x0000009a009a7308 */ /* 0x000fe20000000800 */
[----:B------:R-:W4:Y:S01]  /*13890*/  LDSM.16.MT88.4 R8, [R192+0xe800] ;  /* 0x00e80000c008783b */ /* 0x000f220000004200 */
[----:B------:R-:W-:-:S02]  /*138a0*/  FFMA.FTZ R150, R33, c[0x0][0x23c], -R172 ;  /* 0x00008f0021967a23 */ /* 0x000fc400000108ac */
[--C-:B------:R-:W-:Y:S02]  /*138b0*/  FFMA.FTZ R138, R13, c[0x0][0x23c], -R172.reuse ;  /* 0x00008f000d8a7a23 */ /* 0x100fe400000108ac */
[--C-:B------:R-:W-:Y:S01]  /*138c0*/  FFMA.FTZ R153, R34, c[0x0][0x23c], -R167.reuse ;  /* 0x00008f0022997a23 */ /* 0x100fe200000108a7 */
[----:B------:R-:W-:Y:S01]  /*138d0*/  LDSM.16.MT88.4 R12, [R188+0xe800] ;  /* 0x00e80000bc0c783b */ /* 0x000fe20000004200 */
[----:B------:R-:W5:Y:S01]  /*138e0*/  MUFU.EX2 R151, R151 ;  /* 0x0000009700977308 */ /* 0x000f620000000800 */
[----:B---3--:R-:W-:Y:S01]  /*138f0*/  F2FP.PACK_AB R116, R156, R157 ;  /* 0x0000009d9c74723e */ /* 0x008fe200000000ff */
[----:B------:R-:W-:Y:S01]  /*13900*/  FFMA.FTZ R148, R20, c[0x0][0x23c], -R167 ;  /* 0x00008f0014947a23 */ /* 0x000fe200000108a7 */
[----:B------:R-:W-:Y:S01]  /*13910*/  LDSM.16.MT88.4 R32, [R189+0xc800] ;  /* 0x00c80000bd20783b */ /* 0x000fe20000004200 */
[--C-:B------:R-:W-:Y:S02]  /*13920*/  FFMA.FTZ R160, R171, c[0x0][0x23c], -R172.reuse ;  /* 0x00008f00aba07a23 */ /* 0x100fe400000108ac */
[--C-:B------:R-:W-:Y:S01]  /*13930*/  FFMA.FTZ R162, R169, c[0x0][0x23c], -R172.reuse ;  /* 0x00008f00a9a27a23 */ /* 0x100fe200000108ac */
[----:B------:R-:W3:Y:S01]  /*13940*/  LDSM.16.MT88.4 R20, [R192+0xc800] ;  /* 0x00c80000c014783b */ /* 0x000ee20000004200 */
[----:B------:R-:W-:Y:S01]  /*13950*/  MUFU.EX2 R158, R158 ;  /* 0x0000009e009e7308 */ /* 0x000fe20000000800 */
[----:B------:R-:W-:-:S02]  /*13960*/  FFMA.FTZ R163, R163, c[0x0][0x23c], -R172 ;  /* 0x00008f00a3a37a23 */ /* 0x000fc400000108ac */
[--C-:B------:R-:W-:Y:S02]  /*13970*/  FFMA.FTZ R165, R165, c[0x0][0x23c], -R172.reuse ;  /* 0x00008f00a5a57a23 */ /* 0x100fe400000108ac */
[--C-:B------:R-:W-:Y:S02]  /*13980*/  FFMA.FTZ R166, R166, c[0x0][0x23c], -R167.reuse ;  /* 0x00008f00a6a67a23 */ /* 0x100fe400000108a7 */
[--C-:B------:R-:W-:Y:S01]  /*13990*/  FFMA.FTZ R169, R212, c[0x0][0x23c], -R167.reuse ;  /* 0x00008f00d4a97a23 */ /* 0x100fe200000108a7 */
[----:B------:R-:W1:Y:S01]  /*139a0*/  MUFU.EX2 R159, R159 ;  /* 0x0000009f009f7308 */ /* 0x000e620000000800 */
        /* <DEDUP_REMOVED lines=10> */
[----:B-1----:R-:W-:Y:S01]  /*13a50*/  F2FP.PACK_AB R117, R159, R158 ;  /* 0x0000009e9f75723e */ /* 0x002fe200000000ff */
[----:B------:R-:W-:-:S02]  /*13a60*/  FFMA.FTZ R207, R146, c[0x0][0x23c], -R167 ;  /* 0x00008f0092cf7a23 */ /* 0x000fc400000108a7 */
[--C-:B------:R-:W-:Y:S02]  /*13a70*/  FFMA.FTZ R211, R144, c[0x0][0x23c], -R167.reuse ;  /* 0x00008f0090d37a23 */ /* 0x100fe400000108a7 */
[----:B------:R-:W-:Y:S01]  /*13a80*/  FFMA.FTZ R164, R164, c[0x0][0x23c], -R167 ;  /* 0x00008f00a4a47a23 */ /* 0x000fe200000108a7 */
[----:B------:R-:W-:Y:S01]  /*13a90*/  LDSM.16.MT88.4 R144, [R190+0xd800] ;  /* 0x00d80000be90783b */ /* 0x000fe20000004200 */
[----:B------:R-:W-:Y:S01]  /*13aa0*/  MUFU.EX2 R155, R155 ;  /* 0x0000009b009b7308 */ /* 0x000fe20000000800 */
[----:B------:R-:W-:Y:S02]  /*13ab0*/  FADD.FTZ R157, R157, R156 ;  /* 0x0000009c9d9d7221 */ /* 0x000fe40000010000 */
[----:B------:R-:W-:Y:S02]  /*13ac0*/  FADD.FTZ R158, R158, R159 ;  /* 0x0000009f9e9e7221 */ /* 0x000fe40000010000 */
[----:B------:R-:W-:Y:S01]  /*13ad0*/  FADD.FTZ R154, R154, R157 ;  /* 0x0000009d9a9a7221 */ /* 0x000fe20000010000 */
[----:B-----5:R-:W-:-:S02]  /*13ae0*/  F2FP.PACK_AB R119, R152, R161 ;  /* 0x000000a19877723e */ /* 0x020fc400000000ff */
[----:B------:R-:W1:Y:S01]  /*13af0*/  MUFU.EX2 R150, R150 ;  /* 0x0000009600967308 */ /* 0x000e620000000800 */
        /* <DEDUP_REMOVED lines=249> */
.L_x_3379:
[----:B------:R-:W-:-:S05]  /*14a90*/  IMAD.MOV.U32 R5, RZ, RZ, c[0x0][0x1a0] ;  /* 0x00006800ff057624 */ /* 0x000fca00078e00ff */
[----:B------:R-:W-:-:S04]  /*14aa0*/  LEA R5, -R5, RZ, 0x6 ;  /* 0x000000ff05057211 */ /* 0x000fc800078e31ff */
[----:B------:R-:W-:Y:S02]  /*14ab0*/  SHF.R.S32.HI R0, RZ, 0x1f, R5 ;  /* 0x0000001fff007819 */ /* 0x000fe40000011405 */
.L_x_3380:
        /* <DEDUP_REMOVED lines=45> */
[----:B------:R-:W5:Y:S04]  /*14d90*/  LDSM.16.M88.4 R136, [R197+0x7000] ;  /* 0x00700000c588783b */ /* 0x000f680000000200 */
[----:B------:R-:W-:Y:S04]  /*14da0*/  LDSM.16.M88.4 R24, [R196] ;  /* 0x00000000c418783b */ /* 0x000fe80000000200 */
[----:B------:R-:W3:Y:S04]  /*14db0*/  LDSM.16.M88.4 R160, [R195] ;  /* 0x00000000c3a0783b */ /* 0x000ee80000000200 */
[----:B------:R-:W3:Y:S04]  /*14dc0*/  LDSM.16.M88.4 R144, [R197+0x6800] ;  /* 0x00680000c590783b */ /* 0x000ee80000000200 */
[----:B------:R-:W3:Y:S04]  /*14dd0*/  LDSM.16.M88.4 R28, [R186] ;  /* 0x00000000ba1c783b */ /* 0x000ee80000000200 */
[----:B------:R-:W-:Y:S04]  /*14de0*/  LDSM.16.M88.4 R156, [R194] ;  /* 0x00000000c29c783b */ /* 0x000fe80000000200 */
[----:B------:R-:W3:Y:S04]  /*14df0*/  LDSM.16.M88.4 R220, [R191+0x6000] ;  /* 0x00600000bfdc783b */ /* 0x000ee80000000200 */
[----:B------:R-:W3:Y:S04]  /*14e00*/  LDSM.16.M88.4 R152, [R197+0x7800] ;  /* 0x00780000c598783b */ /* 0x000ee80000000200 */
[----:B------:R-:W3:Y:S01]  /*14e10*/  LDSM.16.M88.4 R32, [R187] ;  /* 0x00000000bb20783b */ /* 0x000ee20000000200 */
[C---:B-1----:R-:W-:Y:S03]  /*14e20*/  HMMA.16816.F32 R16, R168.reuse, R12, RZ ;  /* 0x0000000ca810723c */ /* 0x042fe600000018ff */
[----:B--2---:R-:W1:Y:S04]  /*14e30*/  LDSM.16.M88.4 R4, [R191+0x7000] ;  /* 0x00700000bf04783b */ /* 0x004e680000000200 */
[----:B----4-:R-:W-:Y:S01]  /*14e40*/  LDSM.16.M88.4 R20, [R193] ;  /* 0x00000000c114783b */ /* 0x010fe20000000200 */
[C---:B------:R-:W-:Y:S03]  /*14e50*/  HMMA.16816.F32 R12, R168.reuse, R14, RZ ;  /* 0x0000000ea80c723c */ /* 0x040fe600000018ff */
[----:B------:R-:W2:Y:S04]  /*14e60*/  LDSM.16.M88.4 R224, [R184] ;  /* 0x00000000b8e0783b */ /* 0x000ea80000000200 */
[----:B------:R-:W4:Y:S01]  /*14e70*/  LDSM.16.M88.4 R164, [R185] ;  /* 0x00000000b9a4783b */ /* 0x000f220000000200 */
[C---:B-----5:R-:W-:Y:S03]  /*14e80*/  HMMA.16816.F32 R140, R168.reuse, R136, RZ ;  /* 0x00000088a88c723c */ /* 0x060fe600000018ff */
[----:B---3--:R-:W3:Y:S04]  /*14e90*/  LDSM.16.M88.4 R8, [R191+0x6800] ;  /* 0x00680000bf08783b */ /* 0x008ee80000000200 */
[----:B------:R-:W-:Y:S01]  /*14ea0*/  LDSM.16.M88.4 R216, [R197+0x8000] ;  /* 0x00800000c5d8783b */ /* 0x000fe20000000200 */
[----:B------:R-:W-:Y:S03]  /*14eb0*/  HMMA.16816.F32 R136, R168, R138, RZ ;  /* 0x0000008aa888723c */ /* 0x000fe600000018ff */
[----:B------:R-:W5:Y:S04]  /*14ec0*/  S2R R0, SR_TID.X ;  /* 0x0000000000007919 */ /* 0x000f680000002100 */
[----:B------:R-:W0:Y:S01]  /*14ed0*/  LDGDEPBAR ;  /* 0x00000000000079af */ /* 0x000e220000000000 */
[----:B------:R-:W-:Y:S08]  /*14ee0*/  HMMA.16816.F32 R16, R24, R160, R16 ;  /* 0x000000a01810723c */ /* 0x000ff00000001810 */
[C---:B------:R-:W-:Y:S08]  /*14ef0*/  HMMA.16816.F32 R148, R168.reuse, R144, RZ ;  /* 0x00000090a894723c */ /* 0x040ff000000018ff */
[----:B------:R-:W-:Y:S01]  /*14f00*/  HMMA.16816.F32 R144, R168, R146, RZ ;  /* 0x00000092a890723c */ /* 0x000fe200000018ff */
[----:B-----5:R-:W-:-:S07]  /*14f10*/  IMAD.SHL.U32 R0, R0, 0x2, RZ ;  /* 0x0000000200007824 */ /* 0x020fce00078e00ff */
[C---:B------:R-:W-:Y:S01]  /*14f20*/  HMMA.16816.F32 R12, R24.reuse, R162, R12 ;  /* 0x000000a2180c723c */ /* 0x040fe2000000180c */
[----:B------:R-:W-:Y:S07]  /*14f30*/  LDSM.16.M88.4 R160, [R191+0x7800] ;  /* 0x00780000bfa0783b */ /* 0x000fee0000000200 */
[C---:B------:R-:W-:Y:S08]  /*14f40*/  HMMA.16816.F32 R140, R24.reuse, R28, R140 ;  /* 0x0000001c188c723c */ /* 0x040ff0000000188c */
[----:B------:R-:W-:Y:S01]  /*14f50*/  HMMA.16816.F32 R136, R24, R30, R136 ;  /* 0x0000001e1888723c */ /* 0x000fe20000001888 */
[----:B------:R-:W5:Y:S07]  /*14f60*/  LDSM.16.M88.4 R28, [R184+0x1000] ;  /* 0x00100000b81c783b */ /* 0x000f6e0000000200 */
[----:B------:R-:W-:Y:S08]  /*14f70*/  HMMA.16816.F32 R16, R156, R220, R16 ;  /* 0x000000dc9c10723c */ /* 0x000ff00000001810 */
[C---:B------:R-:W-:Y:S08]  /*14f80*/  HMMA.16816.F32 R172, R168.reuse, R152, RZ ;  /* 0x00000098a8ac723c */ /* 0x040ff000000018ff */
[----:B------:R-:W-:Y:S01]  /*14f90*/  HMMA.16816.F32 R168, R168, R154, RZ ;  /* 0x0000009aa8a8723c */ /* 0x000fe200000018ff */
[----:B------:R-:W2:Y:S07]  /*14fa0*/  LDSM.16.M88.4 R152, [R198+0x2000] ;  /* 0x00200000c698783b */ /* 0x000eae0000000200 */
[C---:B------:R-:W-:Y:S08]  /*14fb0*/  HMMA.16816.F32 R148, R24.reuse, R32, R148 ;  /* 0x000000201894723c */ /* 0x040ff00000001894 */
[----:B------:R-:W-:Y:S01]  /*14fc0*/  HMMA.16816.F32 R144, R24, R34, R144 ;  /* 0x000000221890723c */ /* 0x000fe20000001890 */
[----:B------:R-:W3:Y:S07]  /*14fd0*/  LDSM.16.M88.4 R32, [R184+0x800] ;  /* 0x00080000b820783b */ /* 0x000eee0000000200 */
[C---:B------:R-:W-:Y:S01]  /*14fe0*/  HMMA.16816.F32 R12, R156.reuse, R222, R12 ;  /* 0x000000de9c0c723c */ /* 0x040fe2000000180c */
[----:B------:R-:W-:Y:S07]  /*14ff0*/  LDSM.16.M88.4 R220, [R183] ;  /* 0x00000000b7dc783b */ /* 0x000fee0000000200 */
[C---:B-1----:R-:W-:Y:S08]  /*15000*/  HMMA.16816.F32 R140, R156.reuse, R4, R140 ;  /* 0x000000049c8c723c */ /* 0x042ff0000000188c */
[----:B------:R-:W-:Y:S01]  /*15010*/  HMMA.16816.F32 R136, R156, R6, R136 ;  /* 0x000000069c88723c */ /* 0x000fe20000001888 */
[----:B------:R-:W1:Y:S07]  /*15020*/  LDSM.16.M88.4 R4, [R197+0x9000] ;  /* 0x00900000c504783b */ /* 0x000e6e0000000200 */
[----:B--2---:R-:W-:Y:S08]  /*15030*/  HMMA.16816.F32 R16, R20, R224, R16 ;  /* 0x000000e01410723c */ /* 0x004ff00000001810 */
[C---:B----4-:R-:W-:Y:S08]  /*15040*/  HMMA.16816.F32 R172, R24.reuse, R164, R172 ;  /* 0x000000a418ac723c */ /* 0x050ff000000018ac */
[----:B------:R-:W-:Y:S01]  /*15050*/  HMMA.16816.F32 R168, R24, R166, R168 ;  /* 0x000000a618a8723c */ /* 0x000fe200000018a8 */
[----:B------:R-:W2:Y:S04]  /*15060*/  LDSM.16.M88.4 R24, [R196+0x2000] ;  /* 0x00200000c418783b */ /* 0x000ea80000000200 */
[----:B------:R-:W4:Y:S03]  /*15070*/  LDSM.16.M88.4 R164, [R184+0x1800] ;  /* 0x00180000b8a4783b */ /* 0x000f260000000200 */
[C---:B---3--:R-:W-:Y:S08]  /*15080*/  HMMA.16816.F32 R148, R156.reuse, R8, R148 ;  /* 0x000000089c94723c */ /* 0x048ff00000001894 */
[----:B------:R-:W-:Y:S01]  /*15090*/  HMMA.16816.F32 R144, R156, R10, R144 ;  /* 0x0000000a9c90723c */ /* 0x000fe20000001890 */
[----:B------:R-:W3:Y:S07]  /*150a0*/  LDSM.16.M88.4 R8, [R197+0x8800] ;  /* 0x00880000c508783b */ /* 0x000eee0000000200 */
[C---:B------:R-:W-:Y:S01]  /*150b0*/  HMMA.16816.F32 R12, R20.reuse, R226, R12 ;  /* 0x000000e2140c723c */ /* 0x040fe2000000180c */
[----:B------:R-:W-:Y:S07]  /*150c0*/  LDSM.16.M88.4 R224, [R191+0x8000] ;  /* 0x00800000bfe0783b */ /* 0x000fee0000000200 */
[C---:B-----5:R-:W-:Y:S08]  /*150d0*/  HMMA.16816.F32 R140, R20.reuse, R28, R140 ;  /* 0x0000001c148c723c */ /* 0x060ff0000000188c */
[----:B------:R-:W-:Y:S01]  /*150e0*/  HMMA.16816.F32 R136, R20, R30, R136 ;  /* 0x0000001e1488723c */ /* 0x000fe20000001888 */
[----:B------:R-:W5:Y:S07]  /*150f0*/  LDSM.16.M88.4 R28, [R181] ;  /* 0x00000000b51c783b */ /* 0x000f6e0000000200 */
[----:B------:R-:W-:Y:S08]  /*15100*/  HMMA.16816.F32 R16, R152, R216, R16 ;  /* 0x000000d89810723c */ /* 0x000ff00000001810 */
[C---:B------:R-:W-:Y:S08]  /*15110*/  HMMA.16816.F32 R172, R156.reuse, R160, R172 ;  /* 0x000000a09cac723c */ /* 0x040ff000000018ac */
[----:B------:R-:W-:Y:S01]  /*15120*/  HMMA.16816.F32 R168, R156, R162, R168 ;  /* 0x000000a29ca8723c */ /* 0x000fe200000018a8 */
[----:B------:R-:W2:Y:S04]  /*15130*/  LDSM.16.M88.4 R156, [R194+0x2000] ;  /* 0x00200000c29c783b */ /* 0x000ea80000000200 */
[----:B------:R-:W2:Y:S03]  /*15140*/  LDSM.16.M88.4 R160, [R197+0x9800] ;  /* 0x00980000c5a0783b */ /* 0x000ea60000000200 */
[C---:B------:R-:W-:Y:S08]  /*15150*/  HMMA.16816.F32 R148, R20.reuse, R32, R148 ;  /* 0x000000201494723c */ /* 0x040ff00000001894 */
[----:B------:R-:W-:Y:S01]  /*15160*/  HMMA.16816.F32 R144, R20, R34, R144 ;  /* 0x000000221490723c */ /* 0x000fe20000001890 */
[----:B------:R-:W3:Y:S07]  /*15170*/  LDSM.16.M88.4 R32, [R182] ;  /* 0x00000000b620783b */ /* 0x000eee0000000200 */
[C---:B------:R-:W-:Y:S01]  /*15180*/  HMMA.16816.F32 R12, R152.reuse, R218, R12 ;  /* 0x000000da980c723c */ /* 0x040fe2000000180c */
[----:B------:R-:W-:Y:S07]  /*15190*/  LDSM.16.M88.4 R216, [R184+0x2000] ;  /* 0x00200000b8d8783b */ /* 0x000fee0000000200 */
[C---:B-1----:R-:W-:Y:S08]  /*151a0*/  HMMA.16816.F32 R140, R152.reuse, R4, R140 ;  /* 0x00000004988c723c */ /* 0x042ff0000000188c */
[----:B------:R-:W-:Y:S01]  /*151b0*/  HMMA.16816.F32 R136, R152, R6, R136 ;  /* 0x000000069888723c */ /* 0x000fe20000001888 */
[----:B------:R-:W1:Y:S07]  /*151c0*/  LDSM.16.M88.4 R4, [R191+0x9000] ;  /* 0x00900000bf04783b */ /* 0x000e6e0000000200 */
[----:B--2---:R-:W-:Y:S08]  /*151d0*/  HMMA.16816.F32 R16, R24, R220, R16 ;  /* 0x000000dc1810723c */ /* 0x004ff00000001810 */
[C---:B----4-:R-:W-:Y:S08]  /*151e0*/  HMMA.16816.F32 R172, R20.reuse, R164, R172 ;  /* 0x000000a414ac723c */ /* 0x050ff000000018ac */
[----:B------:R-:W-:Y:S01]  /*151f0*/  HMMA.16816.F32 R168, R20, R166, R168 ;  /* 0x000000a614a8723c */ /* 0x000fe200000018a8 */
[----:B------:R-:W2:Y:S04]  /*15200*/  LDSM.16.M88.4 R20, [R193+0x2000] ;  /* 0x00200000c114783b */ /* 0x000ea80000000200 */
[----:B------:R-:W4:Y:S03]  /*15210*/  LDSM.16.M88.4 R164, [R180] ;  /* 0x00000000b4a4783b */ /* 0x000f260000000200 */
[C---:B---3--:R-:W-:Y:S08]  /*15220*/  HMMA.16816.F32 R148, R152.reuse, R8, R148 ;  /* 0x000000089894723c */ /* 0x048ff00000001894 */
[----:B------:R-:W-:Y:S01]  /*15230*/  HMMA.16816.F32 R144, R152, R10, R144 ;  /* 0x0000000a9890723c */ /* 0x000fe20000001890 */
[----:B------:R-:W3:Y:S07]  /*15240*/  LDSM.16.M88.4 R8, [R191+0x8800] ;  /* 0x00880000bf08783b */ /* 0x000eee0000000200 */
[C---:B------:R-:W-:Y:S01]  /*15250*/  HMMA.16816.F32 R12, R24.reuse, R222, R12 ;  /* 0x000000de180c723c */ /* 0x040fe2000000180c */
[----:B------:R-:W-:Y:S07]  /*15260*/  LDSM.16.M88.4 R220, [R198+0x4000] ;  /* 0x00400000c6dc783b */ /* 0x000fee0000000200 */
[C---:B-----5:R-:W-:Y:S08]  /*15270*/  HMMA.16816.F32 R140, R24.reuse, R28, R140 ;  /* 0x0000001c188c723c */ /* 0x060ff0000000188c */
[----:B------:R-:W-:Y:S01]  /*15280*/  HMMA.16816.F32 R136, R24, R30, R136 ;  /* 0x0000001e1888723c */ /* 0x000fe20000001888 */
[----:B------:R-:W5:Y:S07]  /*15290*/  LDSM.16.M88.4 R28, [R184+0x3000] ;  /* 0x00300000b81c783b */ /* 0x000f6e0000000200 */
[----:B------:R-:W-:Y:S08]  /*152a0*/  HMMA.16816.F32 R16, R156, R224, R16 ;  /* 0x000000e09c10723c */ /* 0x000ff00000001810 */
[C---:B------:R-:W-:Y:S08]  /*152b0*/  HMMA.16816.F32 R172, R152.reuse, R160, R172 ;  /* 0x000000a098ac723c */ /* 0x040ff000000018ac */
[----:B------:R-:W-:Y:S01]  /*152c0*/  HMMA.16816.F32 R168, R152, R162, R168 ;  /* 0x000000a298a8723c */ /* 0x000fe200000018a8 */
[----:B------:R-:W2:Y:S04]  /*152d0*/  LDSM.16.M88.4 R152, [R197+0xa000] ;  /* 0x00a00000c598783b */ /* 0x000ea80000000200 */
[----:B------:R-:W2:Y:S03]  /*152e0*/  LDSM.16.M88.4 R160, [R191+0x9800] ;  /* 0x00980000bfa0783b */ /* 0x000ea60000000200 */
        /* <DEDUP_REMOVED lines=20> */
[----:B------:R-:W-:Y:S07]  /*15430*/  LDSM.16.M88.4 R28, [R191+0xa000] ;  /* 0x00a00000bf1c783b */ /* 0x000fee0000000200 */
[----:B------:R-:W-:Y:S08]  /*15440*/  HMMA.16816.F32 R16, R220, R152, R16 ;  /* 0x00000098dc10723c */ /* 0x000ff00000001810 */
[C---:B------:R-:W-:Y:S08]  /*15450*/  HMMA.16816.F32 R172, R156.reuse, R160, R172 ;  /* 0x000000a09cac723c */ /* 0x040ff000000018ac */
[----:B------:R-:W-:Y:S01]  /*15460*/  HMMA.16816.F32 R168, R156, R162, R168 ;  /* 0x000000a29ca8723c */ /* 0x000fe200000018a8 */
[----:B------:R-:W5:Y:S04]  /*15470*/  LDSM.16.M88.4 R156, [R177] ;  /* 0x00000000b19c783b */ /* 0x000f680000000200 */
[----:B------:R-:W-:Y:S03]  /*15480*/  LDSM.16.M88.4 R160, [R178] ;  /* 0x00000000b2a0783b */ /* 0x000fe60000000200 */
[C---:B------:R-:W-:Y:S08]  /*15490*/  HMMA.16816.F32 R148, R20.reuse, R32, R148 ;  /* 0x000000201494723c */ /* 0x040ff00000001894 */
[----:B------:R-:W-:Y:S01]  /*154a0*/  HMMA.16816.F32 R144, R20, R34, R144 ;  /* 0x000000221490723c */ /* 0x000fe20000001890 */
[----:B------:R-:W3:Y:S07]  /*154b0*/  LDSM.16.M88.4 R32, [R194+0x4000] ;  /* 0x00400000c220783b */ /* 0x000eee0000000200 */
[C---:B------:R-:W-:Y:S01]  /*154c0*/  HMMA.16816.F32 R12, R220.reuse, R154, R12 ;  /* 0x0000009adc0c723c */ /* 0x040fe2000000180c */
[----:B------:R-:W-:Y:S07]  /*154d0*/  LDSM.16.M88.4 R152, [R176] ;  /* 0x00000000b098783b */ /* 0x000fee0000000200 */
[C---:B-1----:R-:W-:Y:S08]  /*154e0*/  HMMA.16816.F32 R140, R220.reuse, R4, R140 ;  /* 0x00000004dc8c723c */ /* 0x042ff0000000188c */
[----:B------:R-:W-:Y:S01]  /*154f0*/  HMMA.16816.F32 R136, R220, R6, R136 ;  /* 0x00000006dc88723c */ /* 0x000fe20000001888 */
[----:B------:R-:W-:Y:S07]  /*15500*/  LDSM.16.M88.4 R4, [R184+0x4000] ;  /* 0x00400000b804783b */ /* 0x000fee0000000200 */
[----:B--2---:R-:W-:Y:S08]  /*15510*/  HMMA.16816.F32 R16, R164, R224, R16 ;  /* 0x000000e0a410723c */ /* 0x004ff00000001810 */
[C---:B----4-:R-:W-:Y:S08]  /*15520*/  HMMA.16816.F32 R172, R20.reuse, R24, R172 ;  /* 0x0000001814ac723c */ /* 0x050ff000000018ac */
[----:B------:R-:W-:Y:S01]  /*15530*/  HMMA.16816.F32 R168, R20, R26, R168 ;  /* 0x0000001a14a8723c */ /* 0x000fe200000018a8 */
[----:B------:R-:W1:Y:S04]  /*15540*/  LDSM.16.M88.4 R20, [R191+0xb000] ;  /* 0x00b00000bf14783b */ /* 0x000e680000000200 */
[----:B------:R-:W-:Y:S03]  /*15550*/  LDSM.16.M88.4 R24, [R191+0xa800] ;  /* 0x00a80000bf18783b */ /* 0x000fe60000000200 */
[C---:B---3--:R-:W-:Y:S08]  /*15560*/  HMMA.16816.F32 R148, R220.reuse, R8, R148 ;  /* 0x00000008dc94723c */ /* 0x048ff00000001894 */
[----:B------:R-:W-:Y:S01]  /*15570*/  HMMA.16816.F32 R144, R220, R10, R144 ;  /* 0x0000000adc90723c */ /* 0x000fe20000001890 */
[----:B------:R-:W2:Y:S07]  /*15580*/  LDSM.16.M88.4 R8, [R193+0x4000] ;  /* 0x00400000c108783b */ /* 0x000eae0000000200 */
[C---:B------:R-:W-:Y:S08]  /*15590*/  HMMA.16816.F32 R12, R164.reuse, R226, R12 ;  /* 0x000000e2a40c723c */ /* 0x040ff0000000180c */
[C---:B-----5:R-:W-:Y:S08]  /*155a0*/  HMMA.16816.F32 R140, R164.reuse, R156, R140 ;  /* 0x0000009ca48c723c */ /* 0x060ff0000000188c */
[----:B------:R-:W-:Y:S01]  /*155b0*/  HMMA.16816.F32 R136, R164, R158, R136 ;  /* 0x0000009ea488723c */ /* 0x000fe20000001888 */
[----:B------:R-:W3:Y:S07]  /*155c0*/  LDSM.16.M88.4 R156, [R184+0x4800] ;  /* 0x00480000b89c783b */ /* 0x000eee0000000200 */
[----:B------:R-:W-:Y:S08]  /*155d0*/  HMMA.16816.F32 R16, R32, R28, R16 ;  /* 0x0000001c2010723c */ /* 0x000ff00000001810 */
[C---:B------:R-:W-:Y:S08]  /*155e0*/  HMMA.16816.F32 R148, R164.reuse, R160, R148 ;  /* 0x000000a0a494723c */ /* 0x040ff00000001894 */
[----:B------:R-:W-:Y:S01]  /*155f0*/  HMMA.16816.F32 R144, R164, R162, R144 ;  /* 0x000000a2a490723c */ /* 0x000fe20000001890 */
[----:B------:R-:W4:Y:S07]  /*15600*/  LDSM.16.M88.4 R160, [R191+0xb800] ;  /* 0x00b80000bfa0783b */ /* 0x000f2e0000000200 */
[C---:B------:R-:W-:Y:S08]  /*15610*/  HMMA.16816.F32 R172, R220.reuse, R216, R172 ;  /* 0x000000d8dcac723c */ /* 0x040ff000000018ac */
[----:B------:R-:W-:Y:S08]  /*15620*/  HMMA.16816.F32 R168, R220, R218, R168 ;  /* 0x000000dadca8723c */ /* 0x000ff000000018a8 */
[C---:B------:R-:W-:Y:S08]  /*15630*/  HMMA.16816.F32 R12, R32.reuse, R30, R12 ;  /* 0x0000001e200c723c */ /* 0x040ff0000000180c */
[C---:B-1----:R-:W-:Y:S08]  /*15640*/  HMMA.16816.F32 R140, R32.reuse, R20, R140 ;  /* 0x00000014208c723c */ /* 0x042ff0000000188c */
[----:B------:R-:W-:Y:S01]  /*15650*/  HMMA.16816.F32 R136, R32, R22, R136 ;  /* 0x000000162088723c */ /* 0x000fe20000001888 */
[----:B------:R-:W1:Y:S07]  /*15660*/  LDSM.16.M88.4 R20, [R184+0x5000] ;  /* 0x00500000b814783b */ /* 0x000e6e0000000200 */
[----:B--2---:R-:W-:Y:S07]  /*15670*/  HMMA.16816.F32 R16, R8, R4, R16 ;  /* 0x000000040810723c */ /* 0x004fee0000001810 */
[----:B------:R-:W-:Y:S01]  /*15680*/  LOP3.LUT R5, R0, 0x6, RZ, 0xc0, !PT ;  /* 0x0000000600057812 */ /* 0x000fe200078ec0ff */
[----:B------:R-:W-:Y:S04]  /*15690*/  HMMA.16816.F32 R148, R32, R24, R148 ;  /* 0x000000182094723c */ /* 0x000fe80000001894 */
[----:B------:R-:W-:-:S04]  /*156a0*/  IMAD R0, R208, 0x40, R5 ;  /* 0x00000040d0007824 */ /* 0x000fc800078e0205 */
[----:B------:R-:W-:Y:S01]  /*156b0*/  HMMA.16816.F32 R144, R32, R26, R144 ;  /* 0x0000001a2090723c */ /* 0x000fe20000001890 */
[C---:B------:R-:W-:Y:S02]  /*156c0*/  IADD3 R4, R0.reuse, 0x1, RZ ;  /* 0x0000000100047810 */ /* 0x040fe40007ffe0ff */
[----:B------:R-:W-:Y:S02]  /*156d0*/  IADD3 R5, R0, 0x8, RZ ;  /* 0x0000000800057810 */ /* 0x000fe40007ffe0ff */
[CC--:B------:R-:W-:Y:S02]  /*156e0*/  ISETP.GE.AND P0, PT, R4.reuse, R2.reuse, PT ;  /* 0x000000020400720c */ /* 0x0c0fe40003f06270 */
[-C--:B------:R-:W-:Y:S01]  /*156f0*/  ISETP.GE.AND P4, PT, R4, R135.reuse, PT ;  /* 0x000000870400720c */ /* 0x080fe20003f86270 */
[----:B------:R-:W-:Y:S01]  /*15700*/  HMMA.16816.F32 R172, R164, R152, R172 ;  /* 0x00000098a4ac723c */ /* 0x000fe200000018ac */
[C---:B------:R-:W-:Y:S02]  /*15710*/  ISETP.GE.AND P6, PT, R5.reuse, R2, PT ;  /* 0x000000020500720c */ /* 0x040fe40003fc6270 */
[----:B------:R-:W-:-:S02]  /*15720*/  ISETP.GE.AND P2, PT, R5, R135, PT ;  /* 0x000000870500720c */ /* 0x000fc40003f46270 */
[C---:B------:R-:W-:Y:S02]  /*15730*/  IADD3 R24, R0.reuse, 0x9, RZ ;  /* 0x0000000900187810 */ /* 0x040fe40007ffe0ff */
[----:B------:R-:W-:Y:S01]  /*15740*/  IADD3 R25, R0, 0x10, RZ ;  /* 0x0000001000197810 */ /* 0x000fe20007ffe0ff */
[----:B------:R-:W-:Y:S01]  /*15750*/  HMMA.16816.F32 R168, R164, R154, R168 ;  /* 0x0000009aa4a8723c */ /* 0x000fe200000018a8 */
[CC--:B------:R-:W-:Y:S02]  /*15760*/  ISETP.GE.AND P5, PT, R24.reuse, R2.reuse, PT ;  /* 0x000000021800720c */ /* 0x0c0fe40003fa6270 */
[----:B------:R-:W-:Y:S02]  /*15770*/  ISETP.GE.AND P1, PT, R24, R135, PT ;  /* 0x000000871800720c */ /* 0x000fe40003f26270 */
[----:B------:R-:W-:Y:S02]  /*15780*/  IADD3 R24, R0, 0x11, RZ ;  /* 0x0000001100187810 */ /* 0x000fe40007ffe0ff */
[----:B------:R-:W-:Y:S01]  /*15790*/  FSEL R28, R17, -INF , !P0 ;  /* 0xff800000111c7808 */ /* 0x000fe20004000000 */
[----:B------:R-:W-:Y:S01]  /*157a0*/  HMMA.16816.F32 R12, R8, R6, R12 ;  /* 0x00000006080c723c */ /* 0x000fe2000000180c */
[----:B------:R-:W2:Y:S01]  /*157b0*/  LDSM.16.M88.4 R4, [R184+0x5800] ;  /* 0x00580000b804783b */ /* 0x000ea20000000200 */
[----:B------:R-:W-:Y:S01]  /*157c0*/  ISETP.GE.AND P0, PT, R25, R2, PT ;  /* 0x000000021900720c */ /* 0x000fe20003f06270 */
[----:B------:R-:W-:-:S04]  /*157d0*/  DEPBAR.LE SB0, 0x0 ;  /* 0x000080000000791a */ /* 0x000fc80000000000 */
[C---:B------:R-:W-:Y:S01]  /*157e0*/  IADD3 R29, R0.reuse, 0x28, RZ ;  /* 0x00000028001d7810 */ /* 0x040fe20007ffe0ff */
[----:B---3--:R-:W-:Y:S01]  /*157f0*/  HMMA.16816.F32 R148, R8, R156, R148 ;  /* 0x0000009c0894723c */ /* 0x008fe20000001894 */
[----:B------:R-:W-:Y:S02]  /*15800*/  FSEL R19, R19, -INF , !P4 ;  /* 0xff80000013137808 */ /* 0x000fe40006000000 */
[----:B------:R-:W-:-:S04]  /*15810*/  ISETP.GE.AND P4, PT, R0, R135, PT ;  /* 0x000000870000720c */ /* 0x000fc80003f86270 */
[----:B------:R-:W-:Y:S01]  /*15820*/  FSEL R18, R18, -INF , !P4 ;  /* 0xff80000012127808 */ /* 0x000fe20006000000 */
[----:B------:R-:W-:Y:S08]  /*15830*/  HMMA.16816.F32 R144, R8, R158, R144 ;  /* 0x0000009e0890723c */ /* 0x000ff00000001890 */
[----:B----4-:R-:W-:Y:S01]  /*15840*/  HMMA.16816.F32 R172, R32, R160, R172 ;  /* 0x000000a020ac723c */ /* 0x010fe200000018ac */
[----:B------:R-:W-:-:S02]  /*15850*/  FSEL R12, R12, -INF , !P6 ;  /* 0xff8000000c0c7808 */ /* 0x000fc40007000000 */
[----:B------:R-:W-:Y:S02]  /*15860*/  FSEL R17, R14, -INF , !P2 ;  /* 0xff8000000e117808 */ /* 0x000fe40005000000 */
[-C--:B------:R-:W-:Y:S02]  /*15870*/  ISETP.GE.AND P6, PT, R25, R135.reuse, PT ;  /* 0x000000871900720c */ /* 0x080fe40003fc6270 */
[----:B------:R-:W-:Y:S01]  /*15880*/  ISETP.GE.AND P2, PT, R24, R2, PT ;  /* 0x000000021800720c */ /* 0x000fe20003f46270 */
[----:B-1----:R-:W-:Y:S01]  /*15890*/  HMMA.16816.F32 R140, R8, R20, R140 ;  /* 0x00000014088c723c */ /* 0x002fe2000000188c */
[----:B------:R-:W-:Y:S02]  /*158a0*/  FSEL R14, R13, -INF , !P5 ;  /* 0xff8000000d0e7808 */ /* 0x000fe40006800000 */
[----:B------:R-:W-:Y:S02]  /*158b0*/  IADD3 R13, R0, 0x19, RZ ;  /* 0x00000019000d7810 */ /* 0x000fe40007ffe0ff */
[----:B------:R-:W-:-:S02]  /*158c0*/  ISETP.GE.AND P5, PT, R24, R135, PT ;  /* 0x000000871800720c */ /* 0x000fc40003fa6270 */
[----:B------:R-:W-:Y:S01]  /*158d0*/  IADD3 R20, R0, 0x18, RZ ;  /* 0x0000001800147810 */ /* 0x000fe20007ffe0ff */
[----:B------:R-:W-:Y:S01]  /*158e0*/  HMMA.16816.F32 R168, R32, R162, R168 ;  /* 0x000000a220a8723c */ /* 0x000fe200000018a8 */
[----:B------:R-:W-:Y:S02]  /*158f0*/  FSEL R26, R148, -INF , !P0 ;  /* 0xff800000941a7808 */ /* 0x000fe40004000000 */
[----:B------:R-:W-:Y:S02]  /*15900*/  FSEL R25, R150, -INF , !P6 ;  /* 0xff80000096197808 */ /* 0x000fe40007000000 */
[----:B------:R-:W-:Y:S02]  /*15910*/  FSEL R24, R149, -INF , !P2 ;  /* 0xff80000095187808 */ /* 0x000fe40005000000 */
[----:B------:R-:W-:Y:S01]  /*15920*/  ISETP.GE.AND P0, PT, R20, R135, PT ;  /* 0x000000871400720c */ /* 0x000fe20003f06270 */
[----:B------:R-:W-:Y:S01]  /*15930*/  HMMA.16816.F32 R136, R8, R22, R136 ;  /* 0x000000160888723c */ /* 0x000fe20000001888 */
[----:B------:R-:W-:Y:S01]  /*15940*/  BAR.SYNC.DEFER_BLOCKING 0x0 ;  /* 0x0000000000007b1d */ /* 0x000fe20000010000 */
[----:B------:R-:W-:-:S02]  /*15950*/  ISETP.GE.AND P6, PT, R13, R2, PT ;  /* 0x000000020d00720c */ /* 0x000fc40003fc6270 */
[----:B------:R-:W-:Y:S02]  /*15960*/  ISETP.GE.AND P2, PT, R13, R135, PT ;  /* 0x000000870d00720c */ /* 0x000fe40003f46270 */
[----:B------:R-:W-:Y:S02]  /*15970*/  IADD3 R13, R0, 0x21, RZ ;  /* 0x00000021000d7810 */ /* 0x000fe40007ffe0ff */
[----:B------:R-:W-:Y:S01]  /*15980*/  FSEL R23, R146, -INF , !P0 ;  /* 0xff80000092177808 */ /* 0x000fe20004000000 */
[----:B--2---:R-:W-:Y:S01]  /*15990*/  HMMA.16816.F32 R172, R8, R4, R172 ;  /* 0x0000000408ac723c */ /* 0x004fe200000018ac */
[----:B------:R-:W-:Y:S02]  /*159a0*/  ISETP.GE.AND P0, PT, R13, R2, PT ;  /* 0x000000020d00720c */ /* 0x000fe40003f06270 */
[----:B------:R-:W-:Y:S02]  /*159b0*/  FSEL R15, R15, -INF , !P1 ;  /* 0xff8000000f0f7808 */ /* 0x000fe40004800000 */
[----:B------:R-:W-:-:S02]  /*159c0*/  FSEL R214, R141, -INF , !P0 ;  /* 0xff8000008dd67808 */ /* 0x000fc40004000000 */
[----:B------:R-:W-:Y:S01]  /*159d0*/  IADD3 R5, R0, 0x29, RZ ;  /* 0x0000002900057810 */ /* 0x000fe20007ffe0ff */
[----:B------:R-:W-:Y:S01]  /*159e0*/  HMMA.16816.F32 R168, R8, R6, R168 ;  /* 0x0000000608a8723c */ /* 0x000fe200000018a8 */
        /* <DEDUP_REMOVED lines=9> */
[----:B------:R-:W-:Y:S02]  /*15a80*/  FSEL R20, R145, -INF , !P6 ;  /* 0xff80000091147808 */ /* 0x000fe40007000000 */
[----:B------:R-:W-:-:S02]  /*15a90*/  FSEL R21, R147, -INF , !P2 ;  /* 0xff80000093157808 */ /* 0x000fc40005000000 */
[----:B------:R-:W-:Y:S02]  /*15aa0*/  FSEL R16, R16, -INF , !P0 ;  /* 0xff80000010107808 */ /* 0x000fe40004000000 */
[----:B------:R-:W-:Y:S02]  /*15ab0*/  ISETP.GE.AND P6, PT, R13, R135, PT ;  /* 0x000000870d00720c */ /* 0x000fe40003fc6270 */
[----:B------:R-:W-:Y:S02]  /*15ac0*/  ISETP.GE.AND P2, PT, R29, R2, PT ;  /* 0x000000021d00720c */ /* 0x000fe40003f46270 */
[----:B------:R-:W-:Y:S02]  /*15ad0*/  FSEL R166, R140, -INF , !P5 ;  /* 0xff8000008ca67808 */ /* 0x000fe40006800000 */
[----:B------:R-:W-:Y:S02]  /*15ae0*/  FSEL R207, R142, -INF , !P1 ;  /* 0xff8000008ecf7808 */ /* 0x000fe40004800000 */
[----:B------:R-:W-:-:S02]  /*15af0*/  ISETP.GT.AND P0, PT, R208, R199, PT ;  /* 0x000000c7d000720c */ /* 0x000fc40003f04270 */
[----:B------:R-:W-:Y:S02]  /*15b00*/  ISETP.GE.AND P5, PT, R29, R135, PT ;  /* 0x000000871d00720c */ /* 0x000fe40003fa6270 */
[C---:B------:R-:W-:Y:S02]  /*15b10*/  IADD3 R4, R0.reuse, 0x30, RZ ;  /* 0x0000003000047810 */ /* 0x040fe40007ffe0ff */
[----:B------:R-:W-:Y:S02]  /*15b20*/  ISETP.GE.AND P1, PT, R5, R2, PT ;  /* 0x000000020500720c */ /* 0x000fe40003f26270 */
[----:B------:R-:W-:Y:S02]  /*15b30*/  IADD3 R5, R0, 0x31, RZ ;  /* 0x0000003100057810 */ /* 0x000fe40007ffe0ff */
[----:B------:R-:W-:Y:S02]  /*15b40*/  FSEL R167, R143, -INF , !P6 ;  /* 0xff8000008fa77808 */ /* 0x000fe40007000000 */
[----:B------:R-:W-:-:S02]  /*15b50*/  FSEL R212, R136, -INF , !P2 ;  /* 0xff80000088d47808 */ /* 0x000fc40005000000 */
[CC--:B------:R-:W-:Y:S02]  /*15b60*/  ISETP.GE.AND P6, PT, R4.reuse, R2.reuse, PT ;  /* 0x000000020400720c */ /* 0x0c0fe40003fc6270 */
[-C--:B------:R-:W-:Y:S02]  /*15b70*/  ISETP.GE.AND P2, PT, R4, R135.reuse, PT ;  /* 0x000000870400720c */ /* 0x080fe40003f46270 */
[----:B------:R-:W-:Y:S02]  /*15b80*/  FSEL R163, R138, -INF , !P5 ;  /* 0xff8000008aa37808 */ /* 0x000fe40006800000 */
[----:B------:R-:W-:Y:S02]  /*15b90*/  FSEL R164, R137, -INF , !P1 ;  /* 0xff80000089a47808 */ /* 0x000fe40004800000 */
[C---:B------:R-:W-:Y:S02]  /*15ba0*/  ISETP.GE.AND P5, PT, R5.reuse, R2, PT ;  /* 0x000000020500720c */ /* 0x040fe40003fa6270 */
[----:B------:R-:W-:-:S02]  /*15bb0*/  ISETP.GE.AND P1, PT, R5, R135, PT ;  /* 0x000000870500720c */ /* 0x000fc40003f26270 */
[C---:B------:R-:W-:Y:S02]  /*15bc0*/  IADD3 R4, R0.reuse, 0x38, RZ ;  /* 0x0000003800047810 */ /* 0x040fe40007ffe0ff */
[----:B------:R-:W-:Y:S02]  /*15bd0*/  IADD3 R0, R0, 0x39, RZ ;  /* 0x0000003900007810 */ /* 0x000fe40007ffe0ff */
[----:B------:R-:W-:Y:S02]  /*15be0*/  FSEL R154, R172, -INF , !P6 ;  /* 0xff800000ac9a7808 */ /* 0x000fe40007000000 */
[----:B------:R-:W-:Y:S02]  /*15bf0*/  FSEL R151, R174, -INF , !P2 ;  /* 0xff800000ae977808 */ /* 0x000fe40005000000 */
[----:B------:R-:W-:Y:S02]  /*15c00*/  FSEL R152, R173, -INF , !P5 ;  /* 0xff800000ad987808 */ /* 0x000fe40006800000 */
[----:B------:R-:W-:-:S02]  /*15c10*/  FSEL R137, R175, -INF , !P1 ;  /* 0xff800000af897808 */ /* 0x000fc40004800000 */
[CC--:B------:R-:W-:Y:S02]  /*15c20*/  ISETP.GE.AND P6, PT, R4.reuse, R2.reuse, PT ;  /* 0x000000020400720c */ /* 0x0c0fe40003fc6270 */
[-C--:B------:R-:W-:Y:S02]  /*15c30*/  ISETP.GE.AND P2, PT, R4, R135.reuse, PT ;  /* 0x000000870400720c */ /* 0x080fe40003f46270 */
[C---:B------:R-:W-:Y:S02]  /*15c40*/  ISETP.GE.AND P5, PT, R0.reuse, R2, PT ;  /* 0x000000020000720c */ /* 0x040fe40003fa6270 */
[----:B------:R-:W-:Y:S02]  /*15c50*/  ISETP.GE.AND P1, PT, R0, R135, PT ;  /* 0x000000870000720c */ /* 0x000fe40003f26270 */
        /* <DEDUP_REMOVED lines=37> */
[----:B------:R-:W-:Y:S02]  /*15eb0*/  ISETP.NE.AND P2, PT, RZ, c[0x0][0x2d0], PT ;  /* 0x0000b400ff007a0c */ /* 0x000fe40003f45270 */
[----:B------:R-:W-:-:S03]  /*15ec0*/  LOP3.LUT R0, RZ, c[0x0][0x2d0], RZ, 0x33, !PT ;  /* 0x0000b400ff007a12 */ /* 0x000fc600078e33ff */
        /* <DEDUP_REMOVED lines=25> */
.L_x_3382:
[----:B------:R-:W-:-:S05]  /*16060*/  IMAD.MOV.U32 R6, RZ, RZ, c[0x0][0x198] ;  /* 0x00006600ff067624 */ /* 0x000fca00078e00ff */
[----:B------:R-:W-:-:S04]  /*16070*/  LEA R6, -R6, RZ, 0x6 ;  /* 0x000000ff06067211 */ /* 0x000fc800078e31ff */
[----:B------:R-:W-:Y:S02]  /*16080*/  SHF.R.S32.HI R0, RZ, 0x1f, R6 ;  /* 0x0000001fff007819 */ /* 0x000fe40000011406 */
.L_x_3383:
[----:B------:R-:W-:Y:S01]  /*16090*/  ULDC.64 UR4, c[0x0][0x198] ;  /* 0x0000660000047ab9 */ /* 0x000fe20000000a00 */
[C---:B------:R-:W-:Y:S01]  /*160a0*/  LEA R206, P1, R6.reuse, R206, 0x1 ;  /* 0x000000ce06ce7211 */ /* 0x040fe200078208ff */
[----:B------:R-:W-:Y:S02]  /*160b0*/  USHF.L.U32 UR9, UR4, 0x5, URZ ;  /* 0x0000000504097899 */ /* 0x000fe4000800063f */
[----:B------:R-:W-:Y:S01]  /*160c0*/  USHF.L.U64.HI UR5, UR4, UR8, UR5 ;  /* 0x0000000804057299 */ /* 0x000fe20008010205 */
[----:B------:R-:W-:Y:S01]  /*160d0*/  LEA.HI.X R205, R6, R205, R0, 0x1, P1 ;  /* 0x000000cd06cd7211 */ /* 0x000fe200008f0c00 */
[----:B------:R-:W-:Y:S02]  /*160e0*/  IMAD.MOV.U32 R10, RZ, RZ, R206 ;  /* 0x000000ffff0a7224 */ /* 0x000fe400078e00ce */
[----:B------:R-:W-:Y:S02]  /*160f0*/  IADD3 R8, P1, R206, UR9, RZ ;  /* 0x00000009ce087c10 */ /* 0x000fe4000ff3e0ff */
[----:B------:R-:W-:-:S02]  /*16100*/  IMAD.MOV.U32 R11, RZ, RZ, R205 ;  /* 0x000000ffff0b7224 */ /* 0x000fc400078e00cd */
[----:B------:R-:W-:Y:S02]  /*16110*/  IADD3.X R9, R205, UR5, RZ, P1, !PT ;  /* 0x00000005cd097c10 */ /* 0x000fe40008ffe4ff */
[----:B------:R-:W-:Y:S01]  /*16120*/  IADD3 R6, P1, R8, UR9, RZ ;  /* 0x0000000908067c10 */ /* 0x000fe2000ff3e0ff */
[----:B------:R-:W-:Y:S01]  /*16130*/  @!PT LDS RZ, [RZ] ;  /* 0x00000000fffff984 */ /* 0x000fe20000000800 */
[----:B------:R-:W-:Y:S01]  /*16140*/  @!PT LDS RZ, [RZ] ;  /* 0x00000000fffff984 */ /* 0x000fe20000000800 */
[----:B------:R-:W-:Y:S01]  /*16150*/  @!PT LDS RZ, [RZ] ;  /* 0x00000000fffff984 */ /* 0x000fe20000000800 */
[----:B------:R1:W-:Y:S03]  /*16160*/  LDGSTS.E.BYPASS.LTC128B.128 [R204+0x6000], [R10.64] ;  /* 0x060000000acc7fae */ /* 0x0003e6000b901d46 */
[----:B------:R-:W-:Y:S01]  /*16170*/  IADD3.X R7, R9, UR5, RZ, P1, !PT ;  /* 0x0000000509077c10 */ /* 0x000fe20008ffe4ff */
[----:B------:R1:W-:Y:S01]  /*16180*/  LDGSTS.E.BYPASS.LTC128B.128 [R204+0x8000], [R10.64+0x80] ;  /* 0x080000800acc7fae */ /* 0x0003e2000b901d46 */
[----:B------:R-:W-:-:S03]  /*16190*/  IADD3 R4, P1, R6, UR9, RZ ;  /* 0x0000000906047c10 */ /* 0x000fc6000ff3e0ff */
[----:B------:R1:W-:Y:S01]  /*161a0*/  LDGSTS.E.BYPASS.LTC128B.128 [R204+0xa000], [R10.64+0x100] ;  /* 0x0a0001000acc7fae */ /* 0x0003e2000b901d46 */
[----:B------:R-:W-:-:S03]  /*161b0*/  IADD3.X R5, R7, UR5, RZ, P1, !PT ;  /* 0x0000000507057c10 */ /* 0x000fc60008ffe4ff */
        /* <DEDUP_REMOVED lines=10> */
.L_x_3381:
        /* <DEDUP_REMOVED lines=49> */
[--C-:B------:R-:W-:Y:S01]  /*16570*/  FFMA.FTZ R142, R12, c[0x0][0x23c], -R153.reuse ;  /* 0x00008f000c8e7a23 */ /* 0x100fe20000010899 */
[----:B------:R-:W-:Y:S01]  /*16580*/  FSEL R6, R145, RZ, P1 ;  /* 0x000000ff91067208 */ /* 0x000fe20000800000 */
[----:B------:R-:W-:-:S02]  /*16590*/  FFMA.FTZ R141, R14, c[0x0][0x23c], -R153 ;  /* 0x00008f000e8d7a23 */ /* 0x000fc40000010899 */
[----:B------:R-:W-:Y:S02]  /*165a0*/  FFMA.FTZ R147, R15, c[0x0][0x23c], -R150 ;  /* 0x00008f000f937a23 */ /* 0x000fe40000010896 */
[----:B------:R-:W1:Y:S01]  /*165b0*/  LDSM.16.MT88.4 R12, [R190+0xc000] ;  /* 0x00c00000be0c783b */ /* 0x000e620000004200 */
[----:B------:R-:W-:Y:S01]  /*165c0*/  FADD.FTZ R4, R132, -R5 ;  /* 0x8000000584047221 */ /* 0x000fe20000010000 */
[----:B------:R-:W-:Y:S01]  /*165d0*/  MUFU.EX2 R142, R142 ;  /* 0x0000008e008e7308 */ /* 0x000fe20000000800 */
[----:B------:R-:W-:Y:S01]  /*165e0*/  FADD.FTZ R6, R3, -R6 ;  /* 0x8000000603067221 */ /* 0x000fe20000010000 */
[----:B------:R-:W-:Y:S01]  /*165f0*/  LDSM.16.MT88.4 R132, [R190+0xc800] ;  /* 0x00c80000be84783b */ /* 0x000fe20000004200 */
[--C-:B------:R-:W-:Y:S02]  /*16600*/  FFMA.FTZ R144, R16, c[0x0][0x23c], -R153.reuse ;  /* 0x00008f0010907a23 */ /* 0x100fe40000010899 */
[----:B------:R-:W-:Y:S02]  /*16610*/  FFMA.FTZ R143, R28, c[0x0][0x23c], -R153 ;  /* 0x00008f001c8f7a23 */ /* 0x000fe40000010899 */
[--C-:B------:R-:W-:Y:S01]  /*16620*/  FFMA.FTZ R140, R18, c[0x0][0x23c], -R150.reuse ;  /* 0x00008f00128c7a23 */ /* 0x100fe20000010896 */
[----:B------:R-:W2:Y:S01]  /*16630*/  MUFU.EX2 R141, R141 ;  /* 0x0000008d008d7308 */ /* 0x000ea20000000800 */
[--C-:B------:R-:W-:Y:S01]  /*16640*/  FFMA.FTZ R2, R19, c[0x0][0x23c], -R150.reuse ;  /* 0x00008f0013027a23 */ /* 0x100fe20000010896 */
[----:B------:R-:W-:Y:S01]  /*16650*/  LDSM.16.MT88.4 R28, [R188+0xc800] ;  /* 0x00c80000bc1c783b */ /* 0x000fe20000004200 */
[----:B------:R-:W-:-:S02]  /*16660*/  FFMA.FTZ R0, R17, c[0x0][0x23c], -R150 ;  /* 0x00008f0011007a23 */ /* 0x000fc40000010896 */
[----:B------:R-:W-:Y:S01]  /*16670*/  FMUL.FTZ R148, R4, c[0x0][0x23c] ;  /* 0x00008f0004947a20 */ /* 0x000fe20000410000 */
[----:B------:R-:W3:Y:S01]  /*16680*/  LDSM.16.MT88.4 R16, [R192+0xc000] ;  /* 0x00c00000c010783b */ /* 0x000ee20000004200 */
[----:B------:R-:W-:Y:S01]  /*16690*/  FMUL.FTZ R3, R6, c[0x0][0x23c] ;  /* 0x00008f0006037a20 */ /* 0x000fe20000410000 */
[----:B------:R-:W-:Y:S01]  /*166a0*/  MUFU.EX2 R144, R144 ;  /* 0x0000009000907308 */ /* 0x000fe20000000800 */
[--C-:B------:R-:W-:Y:S02]  /*166b0*/  FFMA.FTZ R155, R26, c[0x0][0x23c], -R153.reuse ;  /* 0x00008f001a9b7a23 */ /* 0x100fe40000010899 */
[--C-:B------:R-:W-:Y:S02]  /*166c0*/  FFMA.FTZ R156, R24, c[0x0][0x23c], -R153.reuse ;  /* 0x00008f00189c7a23 */ /* 0x100fe40000010899 */
[--C-:B------:R-:W-:Y:S02]  /*166d0*/  FFMA.FTZ R157, R22, c[0x0][0x23c], -R153.reuse ;  /* 0x00008f00169d7a23 */ /* 0x100fe40000010899 */
[----:B------:R-:W-:Y:S01]  /*166e0*/  FFMA.FTZ R158, R20, c[0x0][0x23c], -R153 ;  /* 0x00008f00149e7a23 */ /* 0x000fe20000010899 */
[----:B------:R-:W4:Y:S01]  /*166f0*/  MUFU.EX2 R143, R143 ;  /* 0x0000008f008f7308 */ /* 0x000f220000000800 */
[----:B--2---:R-:W-:Y:S01]  /*16700*/  F2FP.PACK_AB R6, R141, R142 ;  /* 0x0000008e8d06723e */ /* 0x004fe200000000ff */
[----:B------:R-:W-:-:S02]  /*16710*/  FFMA.FTZ R159, R25, c[0x0][0x23c], -R150 ;  /* 0x00008f00199f7a23 */ /* 0x000fc40000010896 */
[--C-:B------:R-:W-:Y:S02]  /*16720*/  FFMA.FTZ R162, R27, c[0x0][0x23c], -R150.reuse ;  /* 0x00008f001ba27a23 */ /* 0x100fe40000010896 */
[--C-:B------:R-:W-:Y:S01]  /*16730*/  FFMA.FTZ R160, R23, c[0x0][0x23c], -R150.reuse ;  /* 0x00008f0017a07a23 */ /* 0x100fe20000010896 */
[----:B------:R-:W-:Y:S01]  /*16740*/  LDSM.16.MT88.4 R24, [R192+0xe800] ;  /* 0x00e80000c018783b */ /* 0x000fe20000004200 */
[----:B------:R-:W-:Y:S01]  /*16750*/  MUFU.EX2 R140, R140 ;  /* 0x0000008c008c7308 */ /* 0x000fe20000000800 */
[----:B------:R-:W-:Y:S02]  /*16760*/  FFMA.FTZ R161, R21, c[0x0][0x23c], -R150 ;  /* 0x00008f0015a17a23 */ /* 0x000fe40000010896 */
[----:B------:R-:W-:Y:S01]  /*16770*/  LDSM.16.MT88.4 R20, [R190+0xe800] ;  /* 0x00e80000be14783b */ /* 0x000fe20000004200 */
[--C-:B------:R-:W-:Y:S02]  /*16780*/  FFMA.FTZ R171, R164, c[0x0][0x23c], -R153.reuse ;  /* 0x00008f00a4ab7a23 */ /* 0x100fe40000010899 */
[----:B------:R-:W-:-:S02]  /*16790*/  FFMA.FTZ R166, R166, c[0x0][0x23c], -R153 ;  /* 0x00008f00a6a67a23 */ /* 0x000fc40000010899 */
[----:B------:R-:W2:Y:S01]  /*167a0*/  MUFU.EX2 R2, R2 ;  /* 0x0000000200027308 */ /* 0x000ea20000000800 */
[----:B----4-:R-:W-:Y:S01]  /*167b0*/  F2FP.PACK_AB R4, R143, R144 ;  /* 0x000000908f04723e */ /* 0x010fe200000000ff */
[--C-:B------:R-:W-:Y:S02]  /*167c0*/  FFMA.FTZ R169, R214, c[0x0][0x23c], -R153.reuse ;  /* 0x00008f00d6a97a23 */ /* 0x100fe40000010899 */
[----:B------:R-:W-:Y:S02]  /*167d0*/  FFMA.FTZ R168, R212, c[0x0][0x23c], -R153 ;  /* 0x00008f00d4a87a23 */ /* 0x000fe40000010899 */
[--C-:B------:R-:W-:Y:S02]  /*167e0*/  FFMA.FTZ R164, R207, c[0x0][0x23c], -R150.reuse ;  /* 0x00008f00cfa47a23 */ /* 0x100fe40000010896 */
[----:B------:R-:W-:Y:S01]  /*167f0*/  MUFU.EX2 R0, R0 ;  /* 0x0000000000007308 */ /* 0x000fe20000000800 */
[--C-:B------:R-:W-:Y:S02]  /*16800*/  FFMA.FTZ R167, R167, c[0x0][0x23c], -R150.reuse ;  /* 0x00008f00a7a77a23 */ /* 0x100fe40000010896 */
[----:B------:R-:W-:-:S02]  /*16810*/  FFMA.FTZ R163, R163, c[0x0][0x23c], -R150 ;  /* 0x00008f00a3a37a23 */ /* 0x000fc40000010896 */
[--C-:B------:R-:W-:Y:S02]  /*16820*/  FFMA.FTZ R170, R165, c[0x0][0x23c], -R150.reuse ;  /* 0x00008f00a5aa7a23 */ /* 0x100fe40000010896 */
[--C-:B------:R-:W-:Y:S01]  /*16830*/  FFMA.FTZ R165, R152, c[0x0][0x23c], -R153.reuse ;  /* 0x00008f0098a57a23 */ /* 0x100fe20000010899 */
[----:B------:R-:W4:Y:S01]  /*16840*/  MUFU.EX2 R147, R147 ;  /* 0x0000009300937308 */ /* 0x000f220000000800 */
[----:B--2---:R-:W-:Y:S01]  /*16850*/  F2FP.PACK_AB R5, R2, R140 ;  /* 0x0000008c0205723e */ /* 0x004fe200000000ff */
[--C-:B------:R-:W-:Y:S02]  /*16860*/  FFMA.FTZ R154, R154, c[0x0][0x23c], -R153.reuse ;  /* 0x00008f009a9a7a23 */ /* 0x100fe40000010899 */
[----:B------:R-:W-:Y:S02]  /*16870*/  FFMA.FTZ R152, R138, c[0x0][0x23c], -R153 ;  /* 0x00008f008a987a23 */ /* 0x000fe40000010899 */
[--C-:B------:R-:W-:Y:S02]  /*16880*/  FFMA.FTZ R151, R151, c[0x0][0x23c], -R150.reuse ;  /* 0x00008f0097977a23 */ /* 0x100fe40000010896 */
[----:B------:R-:W2:Y:S01]  /*16890*/  MUFU.EX2 R148, R148 ;  /* 0x0000009400947308 */ /* 0x000ea20000000800 */
[----:B------:R-:W-:-:S02]  /*168a0*/  FFMA.FTZ R172, R137, c[0x0][0x23c], -R150 ;  /* 0x00008f0089ac7a23 */ /* 0x000fc40000010896 */
        /* <DEDUP_REMOVED lines=308> */
.L_x_3378:
[----:B------:R-:W-:Y:S05]  /*17bf0*/  @!P0 BRA `(.L_x_3384) ;  /* 0x00002fb000008947 */ /* 0x000fea0003800000 */
[----:B------:R-:W-:Y:S01]  /*17c00*/  ULDC UR8, c[0x0][0x1a0] ;  /* 0x0000680000087ab9 */ /* 0x000fe20000000800 */
[----:B------:R-:W-:Y:S01]  /*17c10*/  IMAD.MOV.U32 R0, RZ, RZ, R3 ;  /* 0x000000ffff007224 */ /* 0x000fe200078e0003 */
[----:B------:R-:W-:Y:S01]  /*17c20*/  ULEA UR8, -UR8, URZ, 0x6 ;  /* 0x0000003f08087291 */ /* 0x000fe2000f8e313f */
[----:B------:R-:W-:Y:S01]  /*17c30*/  IMAD.MOV.U32 R133, RZ, RZ, R132 ;  /* 0x000000ffff857224 */ /* 0x000fe200078e0084 */
[----:B------:R-:W-:-:S02]  /*17c40*/  UMOV UR9, 0x5 ;  /* 0x0000000500097882 */ /* 0x000fc40000000000 */
[----:B------:R-:W-:Y:S02]  /*17c50*/  USHF.R.S32.HI UR10, URZ, 0x1f, UR8 ;  /* 0x0000001f3f0a7899 */ /* 0x000fe40008011408 */
[----:B------:R-:W-:Y:S01]  /*17c60*/  ULDC.64 UR6, c[0x0][0x1a0] ;  /* 0x0000680000067ab9 */ /* 0x000fe20000000a00 */
[----:B------:R-:W-:Y:S01]  /*17c70*/  MOV R214, UR8 ;  /* 0x0000000800d67c02 */ /* 0x000fe20008000f00 */
[----:B------:R-:W-:Y:S02]  /*17c80*/  ULDC.64 UR4, c[0x0][0x198] ;  /* 0x0000660000047ab9 */ /* 0x000fe40000000a00 */
[----:B------:R-:W-:Y:S01]  /*17c90*/  USHF.L.U64.HI UR7, UR6, UR9, UR7 ;  /* 0x0000000906077299 */ /* 0x000fe20008010207 */
[----:B------:R-:W-:Y:S01]  /*17ca0*/  MOV R212, UR10 ;  /* 0x0000000a00d47c02 */ /* 0x000fe20008000f00 */
[----:B------:R-:W-:Y:S02]  /*17cb0*/  USHF.L.U64.HI UR5, UR4, UR9, UR5 ;  /* 0x0000000904057299 */ /* 0x000fe40008010205 */
[----:B------:R-:W-:-:S02]  /*17cc0*/  USHF.L.U32 UR6, UR6, 0x5, URZ ;  /* 0x0000000506067899 */ /* 0x000fc4000800063f */
[----:B------:R-:W-:Y:S02]  /*17cd0*/  USHF.L.U32 UR9, UR4, 0x5, URZ ;  /* 0x0000000504097899 */ /* 0x000fe4000800063f */
[----:B------:R-:W-:Y:S02]  /*17ce0*/  ULDC.64 UR10, c[0x0][0x118] ;  /* 0x00004600000a7ab9 */ /* 0x000fe40000000a00 */
.L_x_3388:
        /* <DEDUP_REMOVED lines=65> */
.L_x_3385:
        /* <DEDUP_REMOVED lines=250> */
.L_x_3387:
        /* <DEDUP_REMOVED lines=14> */
[----:B------:R-:W-:Y:S03]  /*19180*/  IADD3.X R3, R135, UR5, RZ, P0, !PT ;  /* 0x0000000587037c10 */ /* 0x000fe600087fe4ff */
        /* <DEDUP_REMOVED lines=10> */
.L_x_3386:
        /* <DEDUP_REMOVED lines=408> */
.L_x_3384:
        /* <DEDUP_REMOVED lines=26> */
[----:B------:R-:W2:Y:S01]  /*1ad50*/  @P3 MUFU.RCP R6, R2 ;  /* 0x0000000200063308 */ /* 0x000ea20000001000 */
[----:B------:R-:W-:-:S02]  /*1ad60*/  SHF.L.U32 R18, R5, 0x6, RZ ;  /* 0x0000000605127819 */ /* 0x000fc400000006ff */
[----:B------:R-:W-:Y:S02]  /*1ad70*/  IADD3 R13, -R13, R0, RZ ;  /* 0x000000000d0d7210 */ /* 0x000fe40007ffe1ff */
[----:B------:R-:W-:-:S03]  /*1ad80*/  LOP3.LUT R18, R18, 0x1c0, RZ, 0xc0, !PT ;  /* 0x000001c012127812 */ /* 0x000fc600078ec0ff */
[----:B------:R-:W3:Y:S01]  /*1ad90*/  @P4 MUFU.RCP R7, R4 ;  /* 0x0000000400074308 */ /* 0x000ee20000001000 */
[----:B------:R-:W-:Y:S01]  /*1ada0*/  LEA.HI R18, R18, R18, RZ, 0x1d ;  /* 0x0000001212127211 */ /* 0x000fe200078fe8ff */
[----:B--2---:R-:W-:-:S06]  /*1adb0*/  FMUL.FTZ R131, R6, R131 ;  /* 0x0000008306837220 */ /* 0x004fcc0000410000 */
[----:B------:R-:W-:Y:S01]  /*1adc0*/  @P4 MUFU.LG2 R4, R4 ;  /* 0x0000000400044308 */ /* 0x000fe20000000c00 */
[C---:B------:R-:W-:Y:S02]  /*1add0*/  FMUL.FTZ R130, R6.reuse, R130 ;  /* 0x0000008206827220 */ /* 0x040fe40000410000 */
[C---:B------:R-:W-:Y:S02]  /*1ade0*/  FMUL.FTZ R39, R6.reuse, R39 ;  /* 0x0000002706277220 */ /* 0x040fe40000410000 */
[----:B------:R-:W-:Y:S01]  /*1adf0*/  FMUL.FTZ R38, R6, R38 ;  /* 0x0000002606267220 */ /* 0x000fe20000410000 */
[----:B-1----:R-:W-:Y:S01]  /*1ae00*/  SHF.R.S32.HI R11, RZ, 0x1f, R10 ;  /* 0x0000001fff0b7819 */ /* 0x002fe2000001140a */
[C---:B---3--:R-:W-:Y:S01]  /*1ae10*/  FMUL.FTZ R128, R7.reuse, R128 ;  /* 0x0000008007807220 */ /* 0x048fe20000410000 */
[----:B------:R-:W1:Y:S01]  /*1ae20*/  @P3 MUFU.LG2 R2, R2 ;  /* 0x0000000200023308 */ /* 0x000e620000000c00 */
[----:B------:R-:W-:Y:S01]  /*1ae30*/  FMUL.FTZ R129, R7, R129 ;  /* 0x0000008107817220 */ /* 0x000fe20000410000 */
[----:B------:R-:W-:Y:S01]  /*1ae40*/  LEA.HI R12, R11, R10, RZ, 0x4 ;  /* 0x0000000a0b0c7211 */ /* 0x000fe200078f20ff */
[----:B------:R-:W-:-:S02]  /*1ae50*/  FMUL.FTZ R36, R7, R36 ;  /* 0x0000002407247220 */ /* 0x000fc40000410000 */
[C---:B------:R-:W-:Y:S01]  /*1ae60*/  FMUL.FTZ R37, R7.reuse, R37 ;  /* 0x0000002507257220 */ /* 0x040fe20000410000 */
[----:B------:R-:W-:Y:S01]  /*1ae70*/  LOP3.LUT R15, R12, 0xfffffff0, RZ, 0xc0, !PT ;  /* 0xfffffff00c0f7812 */ /* 0x000fe200078ec0ff */
[C---:B------:R-:W-:Y:S01]  /*1ae80*/  FMUL.FTZ R40, R7.reuse, R40 ;  /* 0x0000002807287220 */ /* 0x040fe20000410000 */
[----:B------:R-:W-:Y:S01]  /*1ae90*/  SHF.R.S32.HI R11, RZ, 0x4, R12 ;  /* 0x00000004ff0b7819 */ /* 0x000fe2000001140c */
[----:B------:R-:W-:Y:S01]  /*1aea0*/  FMUL.FTZ R41, R7, R41 ;  /* 0x0000002907297220 */ /* 0x000fe20000410000 */
[----:B------:R-:W-:Y:S01]  /*1aeb0*/  IADD3 R8, -R15, R10, RZ ;  /* 0x0000000a0f087210 */ /* 0x000fe20007ffe1ff */
[----:B------:R-:W-:Y:S01]  /*1aec0*/  FMUL.FTZ R44, R7, R44 ;  /* 0x0000002c072c7220 */ /* 0x000fe20000410000 */
[----:B------:R-:W-:Y:S01]  /*1aed0*/  LOP3.LUT R15, R5, 0x1, RZ, 0xc0, !PT ;  /* 0x00000001050f7812 */ /* 0x000fe200078ec0ff */
[----:B------:R-:W-:Y:S01]  /*1aee0*/  FMUL.FTZ R45, R7, R45 ;  /* 0x0000002d072d7220 */ /* 0x000fe20000410000 */
[----:B------:R-:W-:Y:S01]  /*1aef0*/  SHF.L.U32 R14, R11, 0x6, RZ ;  /* 0x000000060b0e7819 */ /* 0x000fe200000006ff */
[C---:B------:R-:W-:Y:S01]  /*1af00*/  FMUL.FTZ R48, R7.reuse, R48 ;  /* 0x0000003007307220 */ /* 0x040fe20000410000 */
[----:B------:R-:W-:Y:S01]  /*1af10*/  LEA.HI R16, R8, R8, RZ, 0x1 ;  /* 0x0000000808107211 */ /* 0x000fe200078f08ff */
[----:B------:R-:W-:Y:S01]  /*1af20*/  FMUL.FTZ R49, R7, R49 ;  /* 0x0000003107317220 */ /* 0x000fe20000410000 */
[----:B------:R-:W-:Y:S01]  /*1af30*/  ISETP.NE.U32.AND P0, PT, R15, 0x1, PT ;  /* 0x000000010f00780c */ /* 0x000fe20003f05070 */
[C---:B------:R-:W-:Y:S01]  /*1af40*/  FMUL.FTZ R52, R7.reuse, R52 ;  /* 0x0000003407347220 */ /* 0x040fe20000410000 */
[----:B------:R-:W-:Y:S01]  /*1af50*/  LOP3.LUT R14, R14, 0x1c0, RZ, 0xc0, !PT ;  /* 0x000001c00e0e7812 */ /* 0x000fe200078ec0ff */
[C---:B------:R-:W-:Y:S01]  /*1af60*/  FMUL.FTZ R53, R7.reuse, R53 ;  /* 0x0000003507357220 */ /* 0x040fe20000410000 */
[----:B------:R-:W-:Y:S01]  /*1af70*/  SHF.L.U32 R15, R16, 0x2, RZ ;  /* 0x00000002100f7819 */ /* 0x000fe200000006ff */
[C---:B------:R-:W-:Y:S01]  /*1af80*/  FMUL.FTZ R56, R7.reuse, R56 ;  /* 0x0000003807387220 */ /* 0x040fe20000410000 */
        /* <DEDUP_REMOVED lines=8> */
[----:B------:R-:W-:Y:S01]  /*1b010*/  LEA R13, R13, R18, 0x1 ;  /* 0x000000120d0d7211 */ /* 0x000fe200078e08ff */
[----:B------:R-:W-:Y:S01]  /*1b020*/  FMUL.FTZ R65, R7, R65 ;  /* 0x0000004107417220 */ /* 0x000fe20000410000 */
[----:B------:R-:W-:Y:S01]  /*1b030*/  LOP3.LUT R14, R15, R14, RZ, 0x3c, !PT ;  /* 0x0000000e0f0e7212 */ /* 0x000fe200078e3cff */
[----:B------:R-:W-:Y:S01]  /*1b040*/  FMUL.FTZ R68, R7, R68 ;  /* 0x0000004407447220 */ /* 0x000fe20000410000 */
[----:B------:R-:W-:Y:S01]  /*1b050*/  R2P PR, R5, 0x6 ;  /* 0x0000000605007804 */ /* 0x000fe20000000000 */
[C---:B------:R-:W-:Y:S01]  /*1b060*/  FMUL.FTZ R69, R7.reuse, R69 ;  /* 0x0000004507457220 */ /* 0x040fe20000410000 */
[----:B------:R-:W-:Y:S01]  /*1b070*/  STS.64 [R13.X4], R128 ;  /* 0x000000800d007388 */ /* 0x000fe20000004a00 */
[----:B------:R-:W-:Y:S01]  /*1b080*/  FMUL.FTZ R72, R7, R72 ;  /* 0x0000004807487220 */ /* 0x000fe20000410000 */
[----:B------:R-:W-:Y:S01]  /*1b090*/  LOP3.LUT R9, R9, 0xffffffe0, RZ, 0xc0, !PT ;  /* 0xffffffe009097812 */ /* 0x000fe200078ec0ff */
[C---:B------:R-:W-:Y:S01]  /*1b0a0*/  FMUL.FTZ R73, R7.reuse, R73 ;  /* 0x0000004907497220 */ /* 0x040fe20000410000 */
[----:B------:R-:W-:Y:S01]  /*1b0b0*/  STS.64 [R13.X4+0x800], R130 ;  /* 0x000800820d007388 */ /* 0x000fe20000004a00 */
[C---:B------:R-:W-:Y:S01]  /*1b0c0*/  FMUL.FTZ R76, R7.reuse, R76 ;  /* 0x0000004c074c7220 */ /* 0x040fe20000410000 */
[----:B------:R-:W-:Y:S01]  /*1b0d0*/  IADD3 R9, R0, -R9, RZ ;  /* 0x8000000900097210 */ /* 0x000fe20007ffe0ff */
[----:B------:R-:W-:-:S02]  /*1b0e0*/  FMUL.FTZ R77, R7, R77 ;  /* 0x0000004d074d7220 */ /* 0x000fc40000410000 */
[C---:B------:R-:W-:Y:S02]  /*1b0f0*/  FMUL.FTZ R80, R7.reuse, R80 ;  /* 0x0000005007507220 */ /* 0x040fe40000410000 */
[C---:B------:R-:W-:Y:S02]  /*1b100*/  FMUL.FTZ R81, R7.reuse, R81 ;  /* 0x0000005107517220 */ /* 0x040fe40000410000 */
[C---:B------:R-:W-:Y:S02]  /*1b110*/  FMUL.FTZ R84, R7.reuse, R84 ;  /* 0x0000005407547220 */ /* 0x040fe40000410000 */
[C---:B------:R-:W-:Y:S02]  /*1b120*/  FMUL.FTZ R85, R7.reuse, R85 ;  /* 0x0000005507557220 */ /* 0x040fe40000410000 */
[C---:B------:R-:W-:Y:S02]  /*1b130*/  FMUL.FTZ R88, R7.reuse, R88 ;  /* 0x0000005807587220 */ /* 0x040fe40000410000 */
        /* <DEDUP_REMOVED lines=18> */
[----:B------:R-:W-:Y:S01]  /*1b260*/  FMUL.FTZ R117, R7, R117 ;  /* 0x0000007507757220 */ /* 0x000fe20000410000 */
[----:B------:R-:W-:Y:S01]  /*1b270*/  LOP3.LUT R7, R16, 0xffffffe, RZ, 0xc0, !PT ;  /* 0x0ffffffe10077812 */ /* 0x000fe200078ec0ff */
[----:B------:R-:W-:-:S02]  /*1b280*/  FMUL.FTZ R43, R6, R43 ;  /* 0x0000002b062b7220 */ /* 0x000fc40000410000 */
[----:B------:R-:W-:Y:S01]  /*1b290*/  FMUL.FTZ R42, R6, R42 ;  /* 0x0000002a062a7220 */ /* 0x000fe20000410000 */
[----:B------:R-:W-:Y:S01]  /*1b2a0*/  IADD3 R15, R8, -R7, RZ ;  /* 0x80000007080f7210 */ /* 0x000fe20007ffe0ff */
[C---:B------:R-:W-:Y:S01]  /*1b2b0*/  FMUL.FTZ R47, R6.reuse, R47 ;  /* 0x0000002f062f7220 */ /* 0x040fe20000410000 */
[----:B------:R-:W-:Y:S01]  /*1b2c0*/  MOV R7, 0x40 ;  /* 0x0000004000077802 */ /* 0x000fe20000000f00 */
[C---:B------:R-:W-:Y:S01]  /*1b2d0*/  FMUL.FTZ R46, R6.reuse, R46 ;  /* 0x0000002e062e7220 */ /* 0x040fe20000410000 */
[----:B------:R-:W-:Y:S01]  /*1b2e0*/  LEA R5, R15, R14, 0x2 ;  /* 0x0000000e0f057211 */ /* 0x000fe200078e10ff */
[C---:B------:R-:W-:Y:S01]  /*1b2f0*/  FMUL.FTZ R51, R6.reuse, R51 ;  /* 0x0000003306337220 */ /* 0x040fe20000410000 */
[----:B------:R-:W-:Y:S01]  /*1b300*/  MOV R14, 0x80 ;  /* 0x00000080000e7802 */ /* 0x000fe20000000f00 */
[C---:B------:R-:W-:Y:S01]  /*1b310*/  FMUL.FTZ R50, R6.reuse, R50 ;  /* 0x0000003206327220 */ /* 0x040fe20000410000 */
[----:B------:R-:W-:Y:S01]  /*1b320*/  SEL R7, R7, 0xffffffc0, !P1 ;  /* 0xffffffc007077807 */ /* 0x000fe20004800000 */
[----:B------:R-:W-:Y:S01]  /*1b330*/  FMUL.FTZ R55, R6, R55 ;  /* 0x0000003706377220 */ /* 0x000fe20000410000 */
[----:B------:R-:W-:Y:S01]  /*1b340*/  SEL R17, R14, 0xffffff80, !P2 ;  /* 0xffffff800e117807 */ /* 0x000fe20005000000 */
        /* <DEDUP_REMOVED lines=37> */
[----:B------:R-:W-:Y:S01]  /*1b5a0*/  SHF.L.U32 R6, R13, 0x2, RZ ;  /* 0x000000020d067819 */ /* 0x000fe200000006ff */
[----:B-1----:R-:W-:-:S03]  /*1b5b0*/  @P3 FMUL.FTZ R2, R2, 0.69314718246459960938 ;  /* 0x3f31721802023820 */ /* 0x002fc60000410000 */
        /* <DEDUP_REMOVED lines=48> */
[----:B------:R2:W-:Y:S01]  /*1b8c0*/  STS.64 [R14+0x8800], R126 ;  /* 0x0088007e0e007388 */ /* 0x0005e20000000a00 */
[----:B-1----:R-:W-:-:S03]  /*1b8d0*/  SHF.R.S32.HI R13, RZ, 0x1f, R10 ;  /* 0x0000001fff0d7819 */ /* 0x002fc6000001140a */
[----:B------:R-:W-:Y:S01]  /*1b8e0*/  STS.64 [R18+0x8000], R108 ;  /* 0x0080006c12007388 */ /* 0x000fe20000000a00 */
[----:B------:R-:W-:-:S03]  /*1b8f0*/  LEA.HI R13, R13, R10, RZ, 0x5 ;  /* 0x0000000a0d0d7211 */ /* 0x000fc600078f28ff */
[----:B------:R-:W-:Y:S01]  /*1b900*/  STS.64 [R18+0x8800], R110 ;  /* 0x0088006e12007388 */ /* 0x000fe20000000a00 */
[----:B------:R-:W-:-:S03]  /*1b910*/  LOP3.LUT R13, R13, 0xffffffe0, RZ, 0xc0, !PT ;  /* 0xffffffe00d0d7812 */ /* 0x000fc600078ec0ff */
[----:B------:R1:W-:Y:S01]  /*1b920*/  STS.64 [R19+0x8000], R112 ;  /* 0x0080007013007388 */ /* 0x0003e20000000a00 */
[----:B------:R-:W-:-:S03]  /*1b930*/  IADD3 R13, R10, -R13, RZ ;  /* 0x8000000d0a0d7210 */ /* 0x000fc60007ffe0ff */
[----:B------:R-:W-:Y:S01]  /*1b940*/  STS.64 [R19+0x8800], R114 ;  /* 0x0088007213007388 */ /* 0x000fe20000000a00 */
[----:B------:R-:W-:-:S03]  /*1b950*/  SHF.R.S32.HI R0, RZ, 0x1f, R13 ;  /* 0x0000001fff007819 */ /* 0x000fc6000001140d */
[----:B------:R-:W-:Y:S01]  /*1b960*/  STS.64 [R20+0x8000], R120 ;  /* 0x0080007814007388 */ /* 0x000fe20000000a00 */
[----:B------:R-:W-:-:S03]  /*1b970*/  LEA.HI R0, R0, R13, RZ, 0x2 ;  /* 0x0000000d00007211 */ /* 0x000fc600078f10ff */
[----:B------:R-:W-:Y:S01]  /*1b980*/  STS.64 [R20+0x8800], R122 ;  /* 0x0088007a14007388 */ /* 0x000fe20000000a00 */
[----:B------:R-:W-:Y:S01]  /*1b990*/  @P4 FMUL.FTZ R13, R4, 0.69314718246459960938 ;  /* 0x3f317218040d4820 */ /* 0x000fe20000410000 */
[----:B--2---:R-:W-:Y:S02]  /*1b9a0*/  IADD3 R14, -R201, RZ, RZ ;  /* 0x000000ffc90e7210 */ /* 0x004fe40007ffe1ff */
[----:B------:R-:W2:Y:S01]  /*1b9b0*/  S2R R7, SR_CTAID.Z ;  /* 0x0000000000077919 */ /* 0x000ea20000002700 */
[----:B------:R-:W-:-:S03]  /*1b9c0*/  SHF.R.S32.HI R0, RZ, 0x2, R0 ;  /* 0x00000002ff007819 */ /* 0x000fc60000011400 */
[----:B------:R-:W3:Y:S04]  /*1b9d0*/  S2R R6, SR_CTAID.Y ;  /* 0x0000000000067919 */ /* 0x000ee80000002600 */
[----:B------:R-:W-:Y:S01]  /*1b9e0*/  STS.64 [R17+0x8000], R116 ;  /* 0x0080007411007388 */ /* 0x000fe20000000a00 */
[----:B-1----:R-:W-:-:S03]  /*1b9f0*/  SHF.R.S32.HI R113, RZ, 0x1f, R12 ;  /* 0x0000001fff717819 */ /* 0x002fc6000001140c */
[----:B------:R-:W-:Y:S01]  /*1ba00*/  STS.64 [R17+0x8800], R118 ;  /* 0x0088007611007388 */ /* 0x000fe20000000a00 */
[----:B------:R-:W-:-:S03]  /*1ba10*/  LEA.HI R113, R113, R12, RZ, 0x2 ;  /* 0x0000000c71717211 */ /* 0x000fc600078f10ff */
[----:B------:R-:W-:Y:S01]  /*1ba20*/  BAR.SYNC.DEFER_BLOCKING 0x0 ;  /* 0x0000000000007b1d */ /* 0x000fe20000010000 */
[----:B------:R-:W-:-:S05]  /*1ba30*/  LOP3.LUT R113, R113, 0xffffffc, RZ, 0xc0, !PT ;  /* 0x0ffffffc71717812 */ /* 0x000fca00078ec0ff */
[----:B------:R-:W1:Y:S01]  /*1ba40*/  S2R R15, SR_CTAID.X ;  /* 0x00000000000f7919 */ /* 0x000e620000002500 */
[----:B------:R-:W-:Y:S01]  /*1ba50*/  IADD3 R113, R12, -R113, RZ ;  /* 0x800000710c717210 */ /* 0x000fe20007ffe0ff */
[----:B--2---:R-:W-:-:S03]  /*1ba60*/  IMAD R7, R14, c[0x0][0x1c0], R7 ;  /* 0x000070000e077a24 */ /* 0x004fc600078e0207 */
[----:B------:R-:W-:Y:S01]  /*1ba70*/  LEA R113, R113, R0, 0x4 ;  /* 0x0000000071717211 */ /* 0x000fe200078e20ff */
[----:B---3--:R-:W-:-:S04]  /*1ba80*/  IMAD R6, R6, c[0x0][0x210], R201 ;  /* 0x0000840006067a24 */ /* 0x008fc800078e02c9 */
[----:B------:R-:W-:Y:S01]  /*1ba90*/  IMAD R6, R6, c[0x0][0x1c0], R7 ;  /* 0x0000700006067a24 */ /* 0x000fe200078e0207 */
[----:B------:R-:W-:Y:S01]  /*1baa0*/  MOV R7, 0xff800000 ;  /* 0xff80000000077802 */ /* 0x000fe20000000f00 */
[----:B------:R-:W-:Y:S01]  /*1bab0*/  @P4 FFMA.FTZ R7, R132, c[0x0][0x238], R13 ;  /* 0x00008e0084074a23 */ /* 0x000fe2000001000d */
[----:B------:R-:W2:Y:S04]  /*1bac0*/  LDS.128 R104, [R5.X4] ;  /* 0x0000000005687984 */ /* 0x000ea80000004c00 */
[----:B------:R-:W3:Y:S04]  /*1bad0*/  LDS.128 R100, [R5.X4+0x800] ;  /* 0x0008000005647984 */ /* 0x000ee80000004c00 */
[----:B------:R-:W4:Y:S04]  /*1bae0*/  LDS.128 R96, [R5.X4+0x1000] ;  /* 0x0010000005607984 */ /* 0x000f280000004c00 */
        /* <DEDUP_REMOVED lines=16> */
[----:B------:R-:W2:Y:S04]  /*1bbf0*/  LDS.128 R28, [R5.X4+0x9800] ;  /* 0x00980000051c7984 */ /* 0x000ea80000004c00 */
[----:B------:R-:W2:Y:S04]  /*1bc00*/  LDS.128 R24, [R5.X4+0xa000] ;  /* 0x00a0000005187984 */ /* 0x000ea80000004c00 */
[----:B------:R-:W2:Y:S04]  /*1bc10*/  LDS.128 R20, [R5.X4+0xa800] ;  /* 0x00a8000005147984 */ /* 0x000ea80000004c00 */
[----:B------:R-:W2:Y:S04]  /*1bc20*/  LDS.128 R16, [R5.X4+0xb000] ;  /* 0x00b0000005107984 */ /* 0x000ea80000004c00 */
[----:B------:R1:W2:Y:S02]  /*1bc30*/  LDS.128 R108, [R5.X4+0xb800] ;  /* 0x00b80000056c7984 */ /* 0x0002a40000004c00 */
[----:B-1----:R-:W-:-:S05]  /*1bc40*/  SHF.L.U32 R5, R15, 0x6, RZ ;  /* 0x000000060f057819 */ /* 0x002fca00000006ff */
[----:B------:R-:W-:Y:S01]  /*1bc50*/  IMAD R5, R6, c[0x0][0x214], R5 ;  /* 0x0000850006057a24 */ /* 0x000fe200078e0205 */
[----:B------:R-:W-:Y:S05]  /*1bc60*/  @P0 BRA `(.L_x_3390) ;  /* 0x000000b000000947 */ /* 0x000fea0003800000 */
[----:B---34-:R-:W-:Y:S01]  /*1bc70*/  IMAD R0, R15, -0x40, R200 ;  /* 0xffffffc00f007824 */ /* 0x018fe200078e02c8 */
        /* <DEDUP_REMOVED lines=10> */
.L_x_3390:
[----:B---34-:R-:W-:Y:S05]  /*1bd20*/  BSYNC B0 ;  /* 0x0000000000007941 */ /* 0x018fea0003800000 */
.L_x_3389:
[----:B------:R-:W-:Y:S01]  /*1bd30*/  IMAD.SHL.U32 R2, R8, 0x4, RZ ;  /* 0x0000000408027824 */ /* 0x000fe200078e00ff */
[----:B------:R-:W-:Y:S01]  /*1bd40*/  IADD3 R4, R11, 0x10, RZ ;  /* 0x000000100b047810 */ /* 0x000fe20007ffe0ff */
[----:B------:R-:W-:Y:S02]  /*1bd50*/  IMAD R5, R5, c[0x0][0x22c], RZ ;  /* 0x00008b0005057a24 */ /* 0x000fe400078e02ff */
[----:B------:R-:W-:Y:S01]  /*1bd60*/  IMAD R15, R15, -0x40, R200 ;  /* 0xffffffc00f0f7824 */ /* 0x000fe200078e02c8 */
[----:B------:R-:W-:-:S04]  /*1bd70*/  SHF.R.S32.HI R3, RZ, 0x1f, R2 ;  /* 0x0000001fff037819 */ /* 0x000fc80000011402 */
[-C--:B------:R-:W-:Y:S01]  /*1bd80*/  ISETP.GE.AND P4, PT, R4, R15.reuse, PT ;  /* 0x0000000f0400720c */ /* 0x080fe20003f86270 */
[C---:B------:R-:W-:Y:S01]  /*1bd90*/  IMAD.WIDE R2, R11.reuse, 0xc0, R2 ;  /* 0x000000c00b027825 */ /* 0x040fe200078e0202 */
[C---:B------:R-:W-:Y:S02]  /*1bda0*/  IADD3 R4, R11.reuse, 0x18, RZ ;  /* 0x000000180b047810 */ /* 0x040fe40007ffe0ff */
[----:B------:R-:W-:Y:S02]  /*1bdb0*/  ISETP.GE.AND P6, PT, R11, R15, PT ;  /* 0x0000000f0b00720c */ /* 0x000fe40003fc6270 */
[----:B------:R-:W-:Y:S02]  /*1bdc0*/  IADD3 R0, P0, R5, R2, RZ ;  /* 0x0000000205007210 */ /* 0x000fe40007f1e0ff */
[----:B------:R-:W-:Y:S02]  /*1bdd0*/  IADD3 R2, R11, 0x8, RZ ;  /* 0x000000080b027810 */ /* 0x000fe40007ffe0ff */
[----:B------:R-:W-:-:S02]  /*1bde0*/  LEA.HI.X.SX32 R5, R5, R3, 0x1, P0 ;  /* 0x0000000305057211 */ /* 0x000fc400000f0eff */
[----:B------:R-:W-:Y:S02]  /*1bdf0*/  LEA R6, P0, R0, c[0x0][0x1d8], 0x2 ;  /* 0x0000760000067a11 */ /* 0x000fe400078010ff */
[-C--:B------:R-:W-:Y:S02]  /*1be00*/  ISETP.GE.AND P5, PT, R2, R15.reuse, PT ;  /* 0x0000000f0200720c */ /* 0x080fe40003fa6270 */
[----:B-1----:R-:W-:Y:S02]  /*1be10*/  LEA.HI.X R7, R0, c[0x0][0x1dc], R5, 0x2, P0 ;  /* 0x0000770000077a11 */ /* 0x002fe400000f1405 */
[C---:B------:R-:W-:Y:S02]  /*1be20*/  IADD3 R0, R11.reuse, 0x30, RZ ;  /* 0x000000300b007810 */ /* 0x040fe40007ffe0ff */
[----:B------:R-:W-:Y:S01]  /*1be30*/  IADD3 R3, R11, 0x20, RZ ;  /* 0x000000200b037810 */ /* 0x000fe20007ffe0ff */
[----:B------:R1:W-:Y:S01]  /*1be40*/  @!P6 STG.E.128 [R6.64+0x100], R72 ;  /* 0x000100480600e986 */ /* 0x0003e2000c101d04 */
[----:B------:R-:W-:-:S02]  /*1be50*/  ISETP.GE.AND P0, PT, R0, R15, PT ;  /* 0x0000000f0000720c */ /* 0x000fc40003f06270 */
[C---:B------:R-:W-:Y:S01]  /*1be60*/  IADD3 R2, R11.reuse, 0x28, RZ ;  /* 0x000000280b027810 */ /* 0x040fe20007ffe0ff */
[----:B------:R1:W-:Y:S01]  /*1be70*/  @!P6 STG.E.128 [R6.64+0x200], R40 ;  /* 0x000200280600e986 */ /* 0x0003e2000c101d04 */
[----:B------:R-:W-:Y:S02]  /*1be80*/  IADD3 R0, R11, 0x38, RZ ;  /* 0x000000380b007810 */ /* 0x000fe40007ffe0ff */
[-C--:B------:R-:W-:Y:S01]  /*1be90*/  ISETP.GE.AND P3, PT, R4, R15.reuse, PT ;  /* 0x0000000f0400720c */ /* 0x080fe20003f66270 */
[----:B------:R1:W-:Y:S01]  /*1bea0*/  @!P5 STG.E.128 [R6.64+0x1800], R100 ;  /* 0x001800640600d986 */ /* 0x0003e2000c101d04 */
[-C--:B------:R-:W-:Y:S02]  /*1beb0*/  ISETP.GE.AND P2, PT, R3, R15.reuse, PT ;  /* 0x0000000f0300720c */ /* 0x080fe40003f46270 */
[-C--:B------:R-:W-:Y:S01]  /*1bec0*/  ISETP.GE.AND P1, PT, R2, R15.reuse, PT ;  /* 0x0000000f0200720c */ /* 0x080fe20003f26270 */
[----:B------:R1:W-:Y:S04]  /*1bed0*/  @!P5 STG.E.128 [R6.64+0x1900], R68 ;  /* 0x001900440600d986 */ /* 0x0003e8000c101d04 */
[----:B------:R1:W-:Y:S04]  /*1bee0*/  @!P0 STG.E.128 [R6.64+0x9000], R80 ;  /* 0x0090005006008986 */ /* 0x0003e8000c101d04 */
[----:B------:R1:W-:Y:S04]  /*1bef0*/  @!P0 STG.E.128 [R6.64+0x9100], R48 ;  /* 0x0091003006008986 */ /* 0x0003e8000c101d04 */
[----:B--2---:R1:W-:Y:S01]  /*1bf00*/  @!P0 STG.E.128 [R6.64+0x9200], R16 ;  /* 0x0092001006008986 */ /* 0x0043e2000c101d04 */
        /* <DEDUP_REMOVED lines=21> */
.L_x_3391:
        /* <DEDUP_REMOVED lines=10> */
.L_x_4118:


//--------------------- .text._ZN5flash24flash_fwd_splitkv_kernelI23Flash_fwd_kernel_traitsILi192ELi64ELi64ELi4ELb0ELb0EN7cutlass6half_tE19Flash_kernel_traitsILi192ELi64ELi64ELi4ES3_EELb1ELb0ELb0ELb0ELb1ELb1ELb1ELb1EEEvNS_16Flash_fwd_paramsE --------------------------
	.section	.text._ZN5flash24flash_fwd_splitkv_kernelI23Flash_fwd_kernel_traitsILi192ELi64ELi64ELi4ELb0ELb0EN7cutlass6half_tE19Flash_kernel_traitsILi192ELi64ELi64ELi4ES3_EELb1ELb0ELb0ELb0ELb1ELb1ELb1ELb1EEEvNS_16Flash_fwd_paramsE,"ax",@progbits
	.sectioninfo	@"SHI_REGISTERS=239"
	.align	128
        .global         _ZN5flash24flash_fwd_splitkv_kernelI23Flash_fwd_kernel_traitsILi192ELi64ELi64ELi4ELb0ELb0EN7cutlass6half_tE19Flash_kernel_traitsILi192ELi64ELi64ELi4ES3_EELb1ELb0ELb0ELb0ELb1ELb1ELb1ELb1EEEvNS_16Flash_fwd_paramsE
        .type           _ZN5flash24flash_fwd_splitkv_kernelI23Flash_fwd_kernel_traitsILi192ELi64ELi64ELi4ELb0ELb0EN7cutlass6half_tE19Flash_kernel_traitsILi192ELi64ELi64ELi4ES3_EELb1ELb0ELb0ELb0ELb1ELb1ELb1ELb1EEEvNS_16Flash_fwd_paramsE,@function
        .size           _ZN5flash24flash_fwd_splitkv_kernelI23Flash_fwd_kernel_traitsILi192ELi64ELi64ELi4ELb0ELb0EN7cutlass6half_tE19Flash_kernel_traitsILi192ELi64ELi64ELi4ES3_EELb1ELb0ELb0ELb0ELb1ELb1ELb1ELb1EEEvNS_16Flash_fwd_paramsE,(.L_x_4119 - _ZN5flash24flash_fwd_splitkv_kernelI23Flash_fwd_kernel_traitsILi192ELi64ELi64ELi4ELb0ELb0EN7cutlass6half_tE19Flash_kernel_traitsILi192ELi64ELi64ELi4ES3_EELb1ELb0ELb0ELb0ELb1ELb1ELb1ELb1EEEvNS_16Flash_fwd_paramsE)
        .other          _ZN5flash24flash_fwd_splitkv_kernelI23Flash_fwd_kernel_traitsILi192ELi64ELi64ELi4ELb0ELb0EN7cutlass6half_tE19Flash_kernel_traitsILi192ELi64ELi64ELi4ES3_EELb1ELb0ELb0ELb0ELb1ELb1ELb1ELb1EEEvNS_16Flash_fwd_paramsE,@"STO_CUDA_ENTRY STV_DEFAULT"
_ZN5flash24flash_fwd_splitkv_kernelI23Flash_fwd_kernel_traitsILi192ELi64ELi64ELi4ELb0ELb0EN7cutlass6half_tE19Flash_kernel_traitsILi192ELi64ELi64ELi4ES3_EELb1ELb0ELb0ELb0ELb1ELb1ELb1ELb1EEEvNS_16Flash_fwd_paramsE:
.text._ZN5flash24flash_fwd_splitkv_kernelI23Flash_fwd_kernel_traitsILi192ELi64ELi64ELi4ELb0ELb0EN7cutlass6half_tE19Flash_kernel_traitsILi192ELi64ELi64ELi4ES3_EELb1ELb0ELb0ELb0ELb1ELb1ELb1ELb1EEEvNS_16Flash_fwd_paramsE:
        /* <DEDUP_REMOVED lines=54> */
.L_x_3392:
[----:B-1-34-:R-:W-:Y:S02]  /*0360*/  MOV R5, c[0x0][0x218] ;  /* 0x0000860000057a02 */ /* 0x01afe40000000f00 */
.L_x_3393:
        /* <DEDUP_REMOVED lines=30> */
[----:B------:R-:W-:Y:S01]  /*0550*/  IMAD.HI.U32 R5, R9, R5, R8 ;  /* 0x0000000509057227 */ /* 0x000fe200078e0008 */
[----:B------:R-:W-:-:S05]  /*0560*/  IADD3 R9, R59, 0x3f, RZ ;  /* 0x0000003f3b097810 */ /* 0x000fca0007ffe0ff */
        /* <DEDUP_REMOVED lines=9> */
[----:B------:R-:W-:Y:S02]  /*0600*/  IADD3 R5, R4, c[0x0][0x2e8], R59 ;  /* 0x0000ba0004057a10 */ /* 0x000fe40007ffe03b */
[----:B------:R-:W-:Y:S02]  /*0610*/  SHF.R.S32.HI R6, RZ, 0x1f, R9 ;  /* 0x0000001fff067819 */ /* 0x000fe40000011409 */
[----:B------:R-:W-:-:S02]  /*0620*/  SHF.R.S32.HI R4, RZ, 0x1f, R5 ;  /* 0x0000001fff047819 */ /* 0x000fc40000011405 */
[----:B------:R-:W-:Y:S02]  /*0630*/  LEA.HI R6, R6, R9, RZ, 0x6 ;  /* 0x0000000906067211 */ /* 0x000fe400078f30ff */
[----:B------:R-:W-:Y:S02]  /*0640*/  LEA.HI R4, R4, R5, RZ, 0x6 ;  /* 0x0000000504047211 */ /* 0x000fe400078f30ff */
[----:B------:R-:W-:Y:S02]  /*0650*/  SHF.R.S32.HI R6, RZ, 0x6, R6 ;  /* 0x00000006ff067819 */ /* 0x000fe40000011406 */
        /* <DEDUP_REMOVED lines=16> */
[----:B------:R-:W-:Y:S01]  /*0760*/  LOP3.LUT R4, R0, 0x3ffffff0, RZ, 0xc0, !PT ;  /* 0x3ffffff000047812 */ /* 0x000fe200078ec0ff */
[--C-:B------:R-:W-:Y:S01]  /*0770*/  IMAD R3, R144, c[0x0][0x214], R57.reuse ;  /* 0x0000850090037a24 */ /* 0x100fe200078e0239 */
[----:B------:R-:W-:Y:S01]  /*0780*/  SHF.R.S32.HI R0, RZ, 0x4, R0 ;  /* 0x00000004ff007819 */ /* 0x000fe20000011400 */
[----:B------:R-:W-:Y:S02]  /*0790*/  IMAD.IADD R57, R208, 0x1, -R57 ;  /* 0x00000001d0397824 */ /* 0x000fe400078e0a39 */
[----:B------:R-:W-:Y:S01]  /*07a0*/  IMAD.IADD R4, R55, 0x1, -R4 ;  /* 0x0000000137047824 */ /* 0x000fe200078e0a04 */
[C---:B------:R-:W-:Y:S02]  /*07b0*/  IADD3 R8, R0.reuse, 0x18, RZ ;  /* 0x0000001800087810 */ /* 0x040fe40007ffe0ff */
[----:B------:R-:W-:Y:S01]  /*07c0*/  ISETP.GE.AND P3, PT, R0, R57, PT ;  /* 0x000000390000720c */ /* 0x000fe20003f66270 */
[----:B------:R-:W-:Y:S01]  /*07d0*/  IMAD.SHL.U32 R6, R4, 0x4, RZ ;  /* 0x0000000404067824 */ /* 0x000fe200078e00ff */
[----:B------:R-:W-:Y:S01]  /*07e0*/  IADD3 R10, R0, 0x38, RZ ;  /* 0x00000038000a7810 */ /* 0x000fe20007ffe0ff */
[----:B------:R-:W-:Y:S01]  /*07f0*/  IMAD R4, R3, c[0x0][0x22c], RZ ;  /* 0x00008b0003047a24 */ /* 0x000fe200078e02ff */
[----:B------:R-:W-:-:S02]  /*0800*/  SHF.R.S32.HI R5, RZ, 0x1f, R3 ;  /* 0x0000001fff057819 */ /* 0x000fc40000011403 */
[----:B------:R-:W-:-:S05]  /*0810*/  SHF.R.S32.HI R7, RZ, 0x1f, R6 ;  /* 0x0000001fff077819 */ /* 0x000fca0000011406 */
        /* <DEDUP_REMOVED lines=71> */
.L_x_3394:
        /* <DEDUP_REMOVED lines=23> */
[----:B-1---5:R-:W1:Y:S02]  /*0e00*/  MUFU.RCP R8, R2 ;  /* 0x0000000200087308 */ /* 0x022e640000001000 */
        /* <DEDUP_REMOVED lines=49> */
[----:B------:R-:W-:Y:S02]  /*1120*/  @!P0 IMAD.MOV R4, RZ, RZ, -R4 ;  /* 0x000000ffff048224 */ /* 0x000fe400078e0a04 */
[----:B------:R-:W-:-:S08]  /*1130*/  IMAD R8, R11, c[0x0][0x19c], R8 ;  /* 0x000067000b087a24 */ /* 0x000fd000078e0208 */
        /* <DEDUP_REMOVED lines=8> */
[----:B------:R-:W-:Y:S01]  /*11c0*/  IMAD R13, R6, c[0x0][0x18c], R13 ;  /* 0x00006300060d7a24 */ /* 0x000fe200078e020d */
[----:B------:R-:W-:Y:S02]  /*11d0*/  SHF.R.S32.HI R2, RZ, 0x1f, R4 ;  /* 0x0000001fff027819 */ /* 0x000fe40000011404 */
        /* <DEDUP_REMOVED lines=9> */
.L_x_3395:
        /* <DEDUP_REMOVED lines=17> */
.L_x_3397:
[----:B------:R-:W-:Y:S01]  /*1380*/  IABS R6, c[0x0][0x1c8] ;  /* 0x0000720000067a13 */ /* 0x000fe20000000000 */
[----:B------:R-:W-:Y:S01]  /*1390*/  IMAD.MOV.U32 R16, RZ, RZ, R2 ;  /* 0x000000ffff107224 */ /* 0x000fe200078e0002 */
[----:B------:R-:W-:Y:S01]  /*13a0*/  MOV R14, RZ ;  /* 0x000000ff000e7202 */ /* 0x000fe20000000f00 */
[----:B------:R-:W-:Y:S01]  /*13b0*/  @P4 IMAD.IADD R13, R12, 0x1, R13 ;  /* 0x000000010c0d4824 */ /* 0x000fe200078e020d */
        /* <DEDUP_REMOVED lines=8> */
[----:B------:R-:W-:-:S04]  /*1440*/  IMAD.HI.U32 R14, R15, R5, R14 ;  /* 0x000000050f0e7227 */ /* 0x000fc800078e000e */
[----:B------:R-:W-:-:S04]  /*1450*/  IMAD.MOV.U32 R7, RZ, RZ, R4 ;  /* 0x000000ffff077224 */ /* 0x000fc800078e0004 */
[----:B------:R-:W-:-:S04]  /*1460*/  IMAD.HI.U32 R4, R14, R7, RZ ;  /* 0x000000070e047227 */ /* 0x000fc800078e00ff */
[----:B------:R-:W-:Y:S01]  /*1470*/  @P4 IMAD.WIDE.U32 R14, R13, c[0x0][0x1a0], RZ ;  /* 0x000068000d0e4a25 */ /* 0x000fe200078e00ff */
[----:B------:R-:W-:-:S03]  /*1480*/  IADD3 R5, -R4, RZ, RZ ;  /* 0x000000ff04057210 */ /* 0x000fc60007ffe1ff */
[----:B------:R-:W-:Y:S02]  /*1490*/  @P4 IMAD R13, R13, c[0x0][0x1a4], R15 ;  /* 0x000069000d0d4a24 */ /* 0x000fe400078e020f */
[----:B------:R-:W-:Y:S01]  /*14a0*/  IMAD R5, R6, R5, R7 ;  /* 0x0000000506057224 */ /* 0x000fe200078e0207 */
[----:B------:R-:W-:-:S04]  /*14b0*/  LEA R7, R134, 0xffffffc0, 0x6 ;  /* 0xffffffc086077811 */ /* 0x000fc800078e30ff */
[----:B------:R-:W-:Y:S01]  /*14c0*/  ISETP.GT.U32.AND P0, PT, R6, R5, PT ;  /* 0x000000050600720c */ /* 0x000fe20003f04070 */
[----:B------:R-:W-:-:S04]  /*14d0*/  IMAD.WIDE.U32 R16, R7, c[0x0][0x198], R16 ;  /* 0x0000660007107a25 */ /* 0x000fc800078e0010 */
[----:B------:R-:W-:-:S08]  /*14e0*/  IMAD.MOV.U32 R11, RZ, RZ, R7 ;  /* 0x000000ffff0b7224 */ /* 0x000fd000078e0007 */
        /* <DEDUP_REMOVED lines=31> */
.L_x_3396:
[----:B------:R1:W5:Y:S01]  /*16e0*/  @P5 LDG.E R102, [R146.64] ;  /* 0x0000000692665981 */ /* 0x000362000c1e1900 */
[----:B------:R-:W-:Y:S01]  /*16f0*/  ISETP.NE.AND P0, PT, R3, -0x1, PT ;  /* 0xffffffff0300780c */ /* 0x000fe20003f05270 */
[----:B------:R-:W-:Y:S01]  /*1700*/  IMAD.MOV.U32 R15, RZ, RZ, 0x2 ;  /* 0x00000002ff0f7424 */ /* 0x000fe200078e00ff */
[----:B------:R-:W-:Y:S01]  /*1710*/  SHF.R.S32.HI R60, RZ, 0x1f, R55 ;  /* 0x0000001fff3c7819 */ /* 0x000fe20000011437 */
        /* <DEDUP_REMOVED lines=11> */
[----:B------:R-:W-:Y:S01]  /*17d0*/  SHF.L.U32 R19, R142, 0x6, RZ ;  /* 0x000000068e137819 */ /* 0x000fe200000006ff */
[----:B-----5:R-:W-:Y:S01]  /*17e0*/  @!P0 IMAD R8, R10, c[0x0][0x178], RZ ;  /* 0x00005e000a088a24 */ /* 0x020fe200078e02ff */
[----:B------:R-:W-:Y:S01]  /*17f0*/  SHF.R.S32.HI R143, RZ, 0x1f, R142 ;  /* 0x0000001fff8f7819 */ /* 0x000fe2000001148e */
[----:B------:R-:W-:Y:S01]  /*1800*/  IMAD.IADD R58, R55, 0x1, -R58 ;  /* 0x00000001373a7824 */ /* 0x000fe200078e0a3a */
[----:B------:R-:W-:Y:S01]  /*1810*/  LOP3.LUT R19, R19, 0x1c0, RZ, 0xc0, !PT ;  /* 0x000001c013137812 */ /* 0x000fe200078ec0ff */
[----:B------:R-:W-:Y:S01]  /*1820*/  @P0 IMAD R15, R3, c[0x0][0x194], R15 ;  /* 0x00006500030f0a24 */ /* 0x000fe200078e020f */
[----:B------:R-:W-:Y:S01]  /*1830*/  SHF.L.U64.HI R53, R151, R0, c[0x0][0x19c] ;  /* 0x0000670097357619 */ /* 0x000fe20000010200 */
[----:B------:R-:W-:Y:S01]  /*1840*/  @!P0 IMAD.WIDE.U32 R16, R209, c[0x0][0x178], RZ ;  /* 0x00005e00d1108a25 */ /* 0x000fe200078e00ff */
[----:B------:R-:W-:-:S02]  /*1850*/  SHF.L.U32 R18, R58, 0x3, RZ ;  /* 0x000000033a127819 */ /* 0x000fc400000006ff */
[----:B------:R-:W-:Y:S01]  /*1860*/  SHF.L.U32 R128, R58, 0x2, RZ ;  /* 0x000000023a807819 */ /* 0x000fe200000006ff */
        /* <DEDUP_REMOVED lines=11> */
[----:B------:R-:W-:Y:S01]  /*1920*/  IMAD R129, R142, R131, R128 ;  /* 0x000000838e817224 */ /* 0x000fe200078e0280 */
[----:B------:R-:W-:Y:S01]  /*1930*/  LEA.HI R6, R60, R55, RZ, 0x6 ;  /* 0x000000373c067211 */ /* 0x000fe200078f30ff */
[----:B------:R-:W-:Y:S01]  /*1940*/  IMAD.X R13, R19, 0x1, R13, P0 ;  /* 0x00000001130d7824 */ /* 0x000fe200000e060d */
[----:B------:R-:W-:Y:S01]  /*1950*/  IADD3 R136, P0, R142, R11, RZ ;  /* 0x0000000b8e887210 */ /* 0x000fe20007f1e0ff */
[----:B------:R-:W-:Y:S01]  /*1960*/  IMAD R11, R21, c[0x0][0x190], RZ ;  /* 0x00006400150b7a24 */ /* 0x000fe200078e02ff */
[----:B------:R-:W-:Y:S01]  /*1970*/  LOP3.LUT R8, R17, R8, RZ, 0x3c, !PT ;  /* 0x0000000811087212 */ /* 0x000fe200078e3cff */
[----:B------:R-:W-:Y:S01]  /*1980*/  IMAD.X R15, R19, 0x1, R15, P1 ;  /* 0x00000001130f7824 */ /* 0x000fe200008e060f */
[----:B------:R-:W-:Y:S01]  /*1990*/  LEA.HI R60, R60, R55, RZ, 0x4 ;  /* 0x000000373c3c7211 */ /* 0x000fe200078f20ff */
[----:B------:R-:W-:Y:S01]  /*19a0*/  IMAD.X R5, R143, 0x1, R5, P0 ;  /* 0x000000018f057824 */ /* 0x000fe200000e0605 */
[----:B------:R-:W-:Y:S01]  /*19b0*/  IADD3 R140, P0, R18, R140, RZ ;  /* 0x0000008c128c7210 */ /* 0x000fe20007f1e0ff */
[----:B------:R-:W-:Y:S01]  /*19c0*/  IMAD R11, R20, c[0x0][0x194], R11 ;  /* 0x00006500140b7a24 */ /* 0x000fe200078e020b */
[----:B------:R-:W-:Y:S01]  /*19d0*/  IADD3 R128, R128, R129, RZ ;  /* 0x0000008180807210 */ /* 0x000fe20007ffe0ff */
[----:B------:R-:W-:Y:S01]  /*19e0*/  IMAD R5, R5, c[0x0][0x1a0], RZ ;  /* 0x0000680005057a24 */ /* 0x000fe200078e02ff */
[----:B------:R-:W-:Y:S01]  /*19f0*/  SHF.R.S32.HI R56, RZ, 0x5, R56 ;  /* 0x00000005ff387819 */ /* 0x000fe20000011438 */
        /* <DEDUP_REMOVED lines=17> */
[----:B------:R-:W-:-:S02]  /*1b10*/  LOP3.LUT R8, R60, 0xfffffff0, RZ, 0xc0, !PT ;  /* 0xfffffff03c087812 */ /* 0x000fc400078ec0ff */
        /* <DEDUP_REMOVED lines=156> */
.L_x_3444:
        /* <DEDUP_REMOVED lines=204> */
.L_x_3402:
[----:B------:R-:W-:Y:S05]  /*31a0*/  BSYNC B0 ;  /* 0x0000000000007941 */ /* 0x000fea0003800000 */
.L_x_3401:
        /* <DEDUP_REMOVED lines=159> */
.L_x_3404:
[----:B------:R-:W-:Y:S05]  /*3ba0*/  BSYNC B0 ;  /* 0x0000000000007941 */ /* 0x000fea0003800000 */
.L_x_3403:
        /* <DEDUP_REMOVED lines=167> */
.L_x_3406:
[----:B------:R-:W-:Y:S05]  /*4620*/  BSYNC B0 ;  /* 0x0000000000007941 */ /* 0x000fea0003800000 */
.L_x_3405:
        /* <DEDUP_REMOVED lines=170> */
.L_x_3408:
[----:B------:R-:W-:Y:S05]  /*50d0*/  BSYNC B0 ;  /* 0x0000000000007941 */ /* 0x000fea0003800000 */
.L_x_3407:
        /* <DEDUP_REMOVED lines=8> */
.L_x_3400:
        /* <DEDUP_REMOVED lines=91> */
.L_x_3413:
[----:B------:R-:W-:Y:S05]  /*5710*/  BSYNC B0 ;  /* 0x0000000000007941 */ /* 0x000fea0003800000 */
.L_x_3412:
        /* <DEDUP_REMOVED lines=91> */
.L_x_3415:
[----:B------:R-:W-:Y:S05]  /*5cd0*/  BSYNC B0 ;  /* 0x0000000000007941 */ /* 0x000fea0003800000 */
.L_x_3414:
        /* <DEDUP_REMOVED lines=91> */
.L_x_3417:
[----:B------:R-:W-:Y:S05]  /*6290*/  BSYNC B0 ;  /* 0x0000000000007941 */ /* 0x000fea0003800000 */
.L_x_3416:
[----:B-----5:R1:W-:Y:S02]  /*62a0*/  STG.E.128 [R92.64+0x100], R48 ;  /* 0x000100305c007986 */ /* 0x0203e4000c101d06 */
.L_x_3411:
[----:B------:R-:W-:Y:S05]  /*62b0*/  BSYNC B1 ;  /* 0x0000000000017941 */ /* 0x000fea0003800000 */
.L_x_3410:
        /* <DEDUP_REMOVED lines=96> */
.L_x_3421:
[----:B------:R-:W-:Y:S05]  /*68c0*/  BSYNC B0 ;  /* 0x0000000000007941 */ /* 0x000fea0003800000 */
.L_x_3420:
        /* <DEDUP_REMOVED lines=97> */
.L_x_3423:
[----:B------:R-:W-:Y:S05]  /*6ee0*/  BSYNC B0 ;  /* 0x0000000000007941 */ /* 0x000fea0003800000 */
.L_x_3422:
        /* <DEDUP_REMOVED lines=99> */
.L_x_3425:
[----:B------:R-:W-:Y:S05]  /*7520*/  BSYNC B0 ;  /* 0x0000000000007941 */ /* 0x000fea0003800000 */
.L_x_3424:
[----:B-----5:R4:W-:Y:S02]  /*7530*/  STG.E.128 [R156.64+0x100], R4 ;  /* 0x000100049c007986 */ /* 0x0209e4000c101d06 */
.L_x_3419:
[----:B------:R-:W-:Y:S05]  /*7540*/  BSYNC B1 ;  /* 0x0000000000017941 */ /* 0x000fea0003800000 */
.L_x_3418:
        /* <DEDUP_REMOVED lines=99> */
.L_x_3429:
[----:B------:R-:W-:Y:S05]  /*7b80*/  BSYNC B0 ;  /* 0x0000000000007941 */ /* 0x000fea0003800000 */
.L_x_3428:
        /* <DEDUP_REMOVED lines=99> */
.L_x_3431:
[----:B------:R-:W-:Y:S05]  /*81c0*/  BSYNC B0 ;  /* 0x0000000000007941 */ /* 0x000fea0003800000 */
.L_x_3430:
        /* <DEDUP_REMOVED lines=100> */
.L_x_3433:
[----:B------:R-:W-:Y:S05]  /*8810*/  BSYNC B0 ;  /* 0x0000000000007941 */ /* 0x000fea0003800000 */
.L_x_3432:
[C---:B----4-:R-:W-:Y:S04]  /*8820*/  LEA R2, P0, R75.reuse, R92, 0x1 ;  /* 0x0000005c4b027211 */ /* 0x050fe800078008ff */
[----:B------:R-:W-:Y:S05]  /*8830*/  LEA.HI.X R3, R75, R93, R76, 0x1, P0 ;  /* 0x0000005d4b037211 */ /* 0x000fea00000f0c4c */
[----:B-----5:R4:W-:Y:S04]  /*8840*/  STG.E.128 [R2.64], R8 ;  /* 0x0000000802007986 */ /* 0x0209e8000c101d06 */
.L_x_3427:
[----:B------:R-:W-:Y:S05]  /*8850*/  BSYNC B1 ;  /* 0x0000000000017941 */ /* 0x000fea0003800000 */
.L_x_3426:
        /* <DEDUP_REMOVED lines=101> */
.L_x_3437:
[----:B------:R-:W-:Y:S05]  /*8eb0*/  BSYNC B0 ;  /* 0x0000000000007941 */ /* 0x000fea0003800000 */
.L_x_3436:
        /* <DEDUP_REMOVED lines=100> */
.L_x_3439:
[----:B------:R-:W-:Y:S05]  /*9500*/  BSYNC B0 ;  /* 0x0000000000007941 */ /* 0x000fea0003800000 */
.L_x_3438:
        /* <DEDUP_REMOVED lines=100> */
.L_x_3441:
[----:B------:R-:W-:Y:S05]  /*9b50*/  BSYNC B0 ;  /* 0x0000000000007941 */ /* 0x000fea0003800000 */
.L_x_3440:
[C---:B----4-:R-:W-:Y:S04]  /*9b60*/  LEA R2, P0, R84.reuse, R92, 0x1 ;  /* 0x0000005c54027211 */ /* 0x050fe800078008ff */
[----:B------:R-:W-:Y:S05]  /*9b70*/  LEA.HI.X R3, R84, R93, R83, 0x1, P0 ;  /* 0x0000005d54037211 */ /* 0x000fea00000f0c53 */
[----:B-----5:R4:W-:Y:S04]  /*9b80*/  STG.E.128 [R2.64], R8 ;  /* 0x0000000802007986 */ /* 0x0209e8000c101d06 */
.L_x_3435:
[----:B------:R-:W-:Y:S05]  /*9b90*/  BSYNC B1 ;  /* 0x0000000000017941 */ /* 0x000fea0003800000 */
.L_x_3434:
        /* <DEDUP_REMOVED lines=8> */
.L_x_3399:
        /* <DEDUP_REMOVED lines=40> */
.L_x_3409:
        /* <DEDUP_REMOVED lines=80> */
.L_x_3442:
        /* <DEDUP_REMOVED lines=8> */
.L_x_3443:
[----:B------:R-:W-:Y:S04]  /*a420*/  IADD3 R13, R13, -0x1, RZ ;  /* 0xffffffff0d0d7810 */ /* 0x000fe80007ffe0ff */
[----:B------:R-:W-:Y:S11]  /*a430*/  ISETP.GT.AND P0, PT, R13, R61, PT ;  /* 0x0000003d0d00720c */ /* 0x000ff60003f04270 */
[----:B------:R-:W-:Y:S02]  /*a440*/  @!UPT UIADD3 URZ, URZ, URZ, URZ ;  /* 0x0000003f3f3ff290 */ /* 0x000fe4000fffe03f */
[----:B------:R-:W-:-:S05]  /*a450*/  @P0 BRA `(.L_x_3444) ;  /* 0xffff808000000947 */ /* 0x000fca000383ffff */
.L_x_3398:
        /* <DEDUP_REMOVED lines=93> */
.L_x_3451:
[----:B------:R-:W-:Y:S05]  /*aa30*/  BSYNC B0 ;  /* 0x0000000000007941 */ /* 0x000fea0003800000 */
.L_x_3450:
        /* <DEDUP_REMOVED lines=47> */
.L_x_3453:
[----:B------:R-:W-:Y:S05]  /*ad30*/  BSYNC B0 ;  /* 0x0000000000007941 */ /* 0x000fea0003800000 */
.L_x_3452:
        /* <DEDUP_REMOVED lines=44> */
.L_x_3455:
[----:B------:R-:W-:Y:S05]  /*b000*/  BSYNC B0 ;  /* 0x0000000000007941 */ /* 0x000fea0003800000 */
.L_x_3454:
[----:B-----5:R2:W-:Y:S02]  /*b010*/  STS.128 [R212+0x4000], R32 ;  /* 0x00400020d4007388 */ /* 0x0205e40000000c00 */
.L_x_3449:
[----:B------:R-:W-:Y:S05]  /*b020*/  BSYNC B1 ;  /* 0x0000000000017941 */ /* 0x000fea0003800000 */
.L_x_3448:
        /* <DEDUP_REMOVED lines=56> */
.L_x_3459:
[----:B------:R-:W-:Y:S05]  /*b3b0*/  BSYNC B0 ;  /* 0x0000000000007941 */ /* 0x000fea0003800000 */
.L_x_3458:
        /* <DEDUP_REMOVED lines=47> */
.L_x_3461:
[----:B------:R-:W-:Y:S05]  /*b6b0*/  BSYNC B0 ;  /* 0x0000000000007941 */ /* 0x000fea0003800000 */
.L_x_3460:
        /* <DEDUP_REMOVED lines=45> */
.L_x_3463:
[----:B------:R-:W-:Y:S05]  /*b990*/  BSYNC B0 ;  /* 0x0000000000007941 */ /* 0x000fea0003800000 */
.L_x_3462:
[----:B-----5:R4:W-:Y:S02]  /*b9a0*/  STS.128 [R212+0x4800], R24 ;  /* 0x00480018d4007388 */ /* 0x0209e40000000c00 */
.L_x_3457:
[----:B------:R-:W-:Y:S05]  /*b9b0*/  BSYNC B1 ;  /* 0x0000000000017941 */ /* 0x000fea0003800000 */
.L_x_3456:
        /* <DEDUP_REMOVED lines=56> */
.L_x_3467:
[----:B---3--:R-:W-:Y:S05]  /*bd40*/  BSYNC B0 ;  /* 0x0000000000007941 */ /* 0x008fea0003800000 */
.L_x_3466:
        /* <DEDUP_REMOVED lines=46> */
.L_x_3469:
[----:B------:R-:W-:Y:S05]  /*c030*/  BSYNC B0 ;  /* 0x0000000000007941 */ /* 0x000fea0003800000 */
.L_x_3468:
        /* <DEDUP_REMOVED lines=46> */
.L_x_3471:
[----:B------:R-:W-:Y:S05]  /*c320*/  BSYNC B0 ;  /* 0x0000000000007941 */ /* 0x000fea0003800000 */
.L_x_3470:
[----:B-----5:R3:W-:Y:S02]  /*c330*/  STS.128 [R212+0x5000], R20 ;  /* 0x00500014d4007388 */ /* 0x0207e40000000c00 */
.L_x_3465:
[----:B------:R-:W-:Y:S05]  /*c340*/  BSYNC B1 ;  /* 0x0000000000017941 */ /* 0x000fea0003800000 */
.L_x_3464:
        /* <DEDUP_REMOVED lines=57> */
.L_x_3474:
[----:B-1----:R-:W-:Y:S05]  /*c6e0*/  BSYNC B0 ;  /* 0x0000000000007941 */ /* 0x002fea0003800000 */
.L_x_3473:
        /* <DEDUP_REMOVED lines=47> */
.L_x_3476:
[----:B------:R-:W-:Y:S05]  /*c9e0*/  BSYNC B0 ;  /* 0x0000000000007941 */ /* 0x000fea0003800000 */
.L_x_3475:
        /* <DEDUP_REMOVED lines=44> */
.L_x_3478:
[----:B------:R-:W-:Y:S05]  /*ccb0*/  BSYNC B0 ;  /* 0x0000000000007941 */ /* 0x000fea0003800000 */
.L_x_3477:
[----:B-----5:R3:W-:Y:S01]  /*ccc0*/  STS.128 [R212+0x5800], R20 ;  /* 0x00580014d4007388 */ /* 0x0207e20000000c00 */
[----:B------:R-:W-:Y:S05]  /*ccd0*/  BRA `(.L_x_3472) ;  /* 0x000046c000007947 */ /* 0x000fea0003800000 */
.L_x_3447:
        /* <DEDUP_REMOVED lines=86> */
.L_x_3482:
[----:B------:R-:W-:Y:S05]  /*d240*/  BSYNC B0 ;  /* 0x0000000000007941 */ /* 0x000fea0003800000 */
.L_x_3481:
        /* <DEDUP_REMOVED lines=86> */
.L_x_3484:
[----:B------:R-:W-:Y:S05]  /*d7b0*/  BSYNC B0 ;  /* 0x0000000000007941 */ /* 0x000fea0003800000 */
.L_x_3483:
        /* <DEDUP_REMOVED lines=86> */
.L_x_3486:
[----:B------:R-:W-:Y:S05]  /*dd20*/  BSYNC B0 ;  /* 0x0000000000007941 */ /* 0x000fea0003800000 */
.L_x_3485:
[----:B-----5:R3:W-:Y:S02]  /*dd30*/  STS.128 [R212+0x4000], R28 ;  /* 0x0040001cd4007388 */ /* 0x0207e40000000c00 */
.L_x_3480:
[----:B------:R-:W-:Y:S05]  /*dd40*/  BSYNC B1 ;  /* 0x0000000000017941 */ /* 0x000fea0003800000 */
.L_x_3479:
        /* <DEDUP_REMOVED lines=91> */
.L_x_3490:
[----:B------:R-:W-:Y:S05]  /*e300*/  BSYNC B0 ;  /* 0x0000000000007941 */ /* 0x000fea0003800000 */
.L_x_3489:
        /* <DEDUP_REMOVED lines=89> */
.L_x_3492:
[----:B------:R-:W-:Y:S05]  /*e8a0*/  BSYNC B0 ;  /* 0x0000000000007941 */ /* 0x000fea0003800000 */
.L_x_3491:
        /* <DEDUP_REMOVED lines=89> */
.L_x_3494:
[----:B------:R-:W-:Y:S05]  /*ee40*/  BSYNC B0 ;  /* 0x0000000000007941 */ /* 0x000fea0003800000 */
.L_x_3493:
[----:B-----5:R4:W-:Y:S02]  /*ee50*/  STS.128 [R212+0x4800], R24 ;  /* 0x00480018d4007388 */ /* 0x0209e40000000c00 */
.L_x_3488:
[----:B------:R-:W-:Y:S05]  /*ee60*/  BSYNC B1 ;  /* 0x0000000000017941 */ /* 0x000fea0003800000 */
.L_x_3487:
        /* <DEDUP_REMOVED lines=92> */
.L_x_3498:
[----:B------:R-:W-:Y:S05]  /*f430*/  BSYNC B0 ;  /* 0x0000000000007941 */ /* 0x000fea0003800000 */
.L_x_3497:
        /* <DEDUP_REMOVED lines=89> */
.L_x_3500:
[----:B------:R-:W-:Y:S05]  /*f9d0*/  BSYNC B0 ;  /* 0x0000000000007941 */ /* 0x000fea0003800000 */
.L_x_3499:
        /* <DEDUP_REMOVED lines=89> */
.L_x_3502:
[----:B------:R-:W-:Y:S05]  /*ff70*/  BSYNC B0 ;  /* 0x0000000000007941 */ /* 0x000fea0003800000 */
.L_x_3501:
[----:B-----5:R4:W-:Y:S02]  /*ff80*/  STS.128 [R212+0x5000], R24 ;  /* 0x00500018d4007388 */ /* 0x0209e40000000c00 */
.L_x_3496:
[----:B------:R-:W-:Y:S05]  /*ff90*/  BSYNC B1 ;  /* 0x0000000000017941 */ /* 0x000fea0003800000 */
.L_x_3495:
        /* <DEDUP_REMOVED lines=91> */
.L_x_3504:
[----:B------:R-:W-:Y:S05]  /*10550*/  BSYNC B0 ;  /* 0x0000000000007941 */ /* 0x000fea0003800000 */
.L_x_3503:
        /* <DEDUP_REMOVED lines=90> */
.L_x_3506:
[----:B------:R-:W-:Y:S05]  /*10b00*/  BSYNC B0 ;  /* 0x0000000000007941 */ /* 0x000fea0003800000 */
.L_x_3505:
        /* <DEDUP_REMOVED lines=92> */
.L_x_3508:
[----:B------:R-:W-:Y:S05]  /*110d0*/  BSYNC B0 ;  /* 0x0000000000007941 */ /* 0x000fea0003800000 */
.L_x_3507:
[----:B-----5:R4:W-:Y:S01]  /*110e0*/  STS.128 [R212+0x5800], R20 ;  /* 0x00580014d4007388 */ /* 0x0209e20000000c00 */
[----:B------:R-:W-:Y:S05]  /*110f0*/  BRA `(.L_x_3472) ;  /* 0x000002a000007947 */ /* 0x000fea0003800000 */
.L_x_3446:
        /* <DEDUP_REMOVED lines=42> */
.L_x_3472:
[----:B------:R-:W-:Y:S05]  /*113a0*/  BSYNC B2 ;  /* 0x0000000000027941 */ /* 0x000fea0003800000 */
.L_x_3445:
[----:B------:R-:W-:Y:S01]  /*113b0*/  IADD3 R216, R134, -0x1, RZ ;  /* 0xffffffff86d87810 */ /* 0x000fe20007ffe0ff */
[----:B------:R-:W-:Y:S01]  /*113c0*/  IMAD.SHL.U32 R205, R142, 0x8, RZ ;  /* 0x000000088ecd7824 */ /* 0x000fe200078e00ff */
[----:B------:R-:W-:-:S02]  /*113d0*/  LEA R214, P4, R140, c[0x0][0x168], 0x1 ;  /* 0x00005a008cd67a11 */ /* 0x000fc400078808ff */
[----:B-1----:R-:W-:Y:S01]  /*113e0*/  LEA.HI R7, R60, R60, RZ, 0x1 ;  /* 0x0000003c3c077211 */ /* 0x002fe200078f08ff */
[----:B------:R-:W-:Y:S01]  /*113f0*/  IMAD.SHL.U32 R4, R216, 0x40, RZ ;  /* 0x00000040d8047824 */ /* 0x000fe200078e00ff */
[----:B------:R-:W-:Y:S02]  /*11400*/  LEA.HI.X R213, R140, c[0x0][0x16c], R52, 0x1, P4 ;  /* 0x00005b008cd57a11 */ /* 0x000fe400020f0c34 */
[----:B------:R-:W-:Y:S01]  /*11410*/  LOP3.LUT R7, R7, 0xfffffffe, RZ, 0xc0, !PT ;  /* 0xfffffffe07077812 */ /* 0x000fe200078ec0ff */
[----:B------:R-:W-:-:S04]  /*11420*/  IMAD.IADD R3, R59, 0x1, -R4 ;  /* 0x000000013b037824 */ /* 0x000fc800078e0a04 */
[----:B------:R-:W-:Y:S01]  /*11430*/  IMAD.IADD R60, R60, 0x1, -R7 ;  /* 0x000000013c3c7824 */ /* 0x000fe200078e0a07 */
[-C--:B------:R-:W-:Y:S02]  /*11440*/  ISETP.GE.AND P1, PT, R12, R3.reuse, PT ;  /* 0x000000030c00720c */ /* 0x080fe40003f26270 */
[-C--:B------:R-:W-:Y:S02]  /*11450*/  ISETP.GE.AND P0, PT, R142, R3.reuse, PT ;  /* 0x000000038e00720c */ /* 0x080fe40003f06270 */
[-C--:B------:R-:W-:Y:S02]  /*11460*/  ISETP.GE.AND P2, PT, R2, R3.reuse, PT ;  /* 0x000000030200720c */ /* 0x080fe40003f46270 */
[CC--:B------:R-:W-:Y:S02]  /*11470*/  ISETP.GE.AND P4, PT, R0.reuse, R3.reuse, PT ;  /* 0x000000030000720c */ /* 0x0c0fe40003f86270 */
[----:B------:R-:W-:Y:S01]  /*11480*/  ISETP.GE.AND P6, PT, R0, R3, PT ;  /* 0x000000030000720c */ /* 0x000fe20003fc6270 */
[----:B------:R-:W-:-:S04]  /*11490*/  IMAD.SHL.U32 R0, R58, 0x40, RZ ;  /* 0x000000403a007824 */ /* 0x000fc800078e00ff */
[----:B------:R-:W-:Y:S01]  /*114a0*/  @!P1 IMAD.MOV.U32 R5, RZ, RZ, c[0x0][0x198] ;  /* 0x00006600ff059624 */ /* 0x000fe200078e00ff */
[----:B------:R-:W-:Y:S01]  /*114b0*/  LOP3.LUT R0, R0, 0x1c0, RZ, 0xc0, !PT ;  /* 0x000001c000007812 */ /* 0x000fe200078ec0ff */
[----:B------:R-:W-:Y:S02]  /*114c0*/  @!P1 IMAD.MOV.U32 R215, RZ, RZ, R213 ;  /* 0x000000ffffd79224 */ /* 0x000fe400078e00d5 */
[----:B------:R-:W-:Y:S01]  /*114d0*/  @!P1 IMAD.MOV.U32 R6, RZ, RZ, c[0x0][0x19c] ;  /* 0x00006700ff069624 */ /* 0x000fe200078e00ff */
[----:B------:R-:W-:Y:S01]  /*114e0*/  LOP3.LUT R205, R0, 0x8, R205, 0xf8, !PT ;  /* 0x0000000800cd7812 */ /* 0x000fe200078ef8cd */
[----:B------:R-:W-:Y:S01]  /*114f0*/  @!P1 IMAD.WIDE.U32 R8, R5, 0x60, R214 ;  /* 0x0000006005089825 */ /* 0x000fe200078e00d6 */
[C---:B--23--:R-:W-:Y:S02]  /*11500*/  @!P4 LEA R14, P5, R54.reuse, R214, 0x1 ;  /* 0x000000d6360ec211 */ /* 0x04cfe400078a08ff */
[----:B------:R-:W-:Y:S01]  /*11510*/  SHF.R.U32.HI R0, RZ, 0x3, R0 ;  /* 0x00000003ff007819 */ /* 0x000fe20000011600 */
[----:B------:R-:W-:Y:S01]  /*11520*/  @!P0 IMAD.MOV.U32 R215, RZ, RZ, R213 ;  /* 0x000000ffffd78224 */ /* 0x000fe200078e00d5 */
[----:B------:R-:W-:Y:S01]  /*11530*/  @!P4 LEA.HI.X R15, R54, R213, R53, 0x1, P5 ;  /* 0x000000d5360fc211 */ /* 0x000fe200028f0c35 */
[----:B------:R-:W-:Y:S01]  /*11540*/  @!P2 IMAD.MOV.U32 R5, RZ, RZ, c[0x0][0x198] ;  /* 0x00006600ff05a624 */ /* 0x000fe200078e00ff */
[----:B------:R-:W-:Y:S01]  /*11550*/  ISETP.GE.AND P5, PT, R2, R3, PT ;  /* 0x000000030200720c */ /* 0x000fe20003fa6270 */
[----:B------:R-:W-:Y:S01]  /*11560*/  @!P1 IMAD R7, R6, 0x60, RZ ;  /* 0x0000006006079824 */ /* 0x000fe200078e02ff */
[----:B------:R-:W-:Y:S01]  /*11570*/  @!PT LDS RZ, [RZ] ;  /* 0x00000000fffff984 */ /* 0x000fe20000000800 */
[----:B------:R-:W-:Y:S01]  /*11580*/  @!PT LDS RZ, [RZ] ;  /* 0x00000000fffff984 */ /* 0x000fe20000000800 */
[----:B------:R-:W-:Y:S01]  /*11590*/  @!PT LDS RZ, [RZ] ;  /* 0x00000000fffff984 */ /* 0x000fe20000000800 */
[----:B------:R1:W-:Y:S01]  /*115a0*/  @!P0 LDGSTS.E.BYPASS.LTC128B.128 [R212+0x6000], [R214.64] ;  /* 0x06000000d6d48fae */ /* 0x0003e2000b901d46 */
[----:B------:R-:W-:Y:S01]  /*115b0*/  @!P2 IMAD.MOV.U32 R6, RZ, RZ, c[0x0][0x19c] ;  /* 0x00006700ff06a624 */ /* 0x000fe200078e00ff */
[----:B------:R-:W-:Y:S01]  /*115c0*/  LOP3.LUT R205, R205, R0, RZ, 0x3c, !PT ;  /* 0x00000000cdcd7212 */ /* 0x000fe200078e3cff */
[----:B------:R-:W-:Y:S01]  /*115d0*/  @!P1 IMAD.IADD R9, R9, 0x1, R7 ;  /* 0x0000000109099824 */ /* 0x000fe200078e0207 */
[----:B------:R1:W-:Y:S01]  /*115e0*/  @!P0 LDGSTS.E.BYPASS.LTC128B.128 [R212+0x8000], [R214.64+0x80] ;  /* 0x08000080d6d48fae */ /* 0x0003e2000b901d46 */
[----:B------:R-:W-:-:S02]  /*115f0*/  IMAD.MOV.U32 R7, RZ, RZ, 0x10 ;  /* 0x00000010ff077424 */ /* 0x000fc400078e00ff */
[----:B------:R-:W-:Y:S01]  /*11600*/  IMAD R205, R60, 0x200, R205 ;  /* 0x000002003ccd7824 */ /* 0x000fe200078e02cd */
[----:B------:R1:W-:Y:S01]  /*11610*/  @!P0 LDGSTS.E.BYPASS.LTC128B.128 [R212+0xa000], [R214.64+0x100] ;  /* 0x0a000100d6d48fae */ /* 0x0003e2000b901d46 */
[C---:B------:R-:W-:Y:S02]  /*11620*/  @!P2 LEA R10, P0, R5.reuse, R214, 0x6 ;  /* 0x000000d6050aa211 */ /* 0x040fe400078030ff */
[----:B------:R-:W-:Y:S01]  /*11630*/  @!P5 IMAD.MOV.U32 R0, RZ, RZ, c[0x0][0x1a0] ;  /* 0x00006800ff00d624 */ /* 0x000fe200078e00ff */
[----:B------:R2:W-:Y:S01]  /*11640*/  @!P4 LDGSTS.E.BYPASS.LTC128B.128 [R212+0x6800], [R14.64] ;  /* 0x068000000ed4cfae */ /* 0x0005e2000b901d46 */
[----:B------:R-:W-:Y:S01]  /*11650*/  @!P2 LEA.HI.X R11, R5, R213, R6, 0x6, P0 ;  /* 0x000000d5050ba211 */ /* 0x000fe200000f3406 */
[----:B------:R-:W-:Y:S01]  /*11660*/  @!P5 IMAD.MOV.U32 R2, RZ, RZ, c[0x0][0x1a4] ;  /* 0x00006900ff02d624 */ /* 0x000fe200078e00ff */
[C---:B------:R-:W-:Y:S01]  /*11670*/  LEA R218, P0, R136.reuse, c[0x0][0x170], 0x1 ;  /* 0x00005c0088da7a11 */ /* 0x040fe200078008ff */
[----:B------:R2:W-:Y:S01]  /*11680*/  @!P4 LDGSTS.E.BYPASS.LTC128B.128 [R212+0x8800], [R14.64+0x80] ;  /* 0x088000800ed4cfae */ /* 0x0005e2000b901d46 */
[----:B------:R-:W-:Y:S01]  /*11690*/  SHF.R.S32.HI R6, RZ, 0x1f, R135 ;  /* 0x0000001fff067819 */ /* 0x000fe20000011487 */
[----:B------:R-:W-:Y:S01]  /*116a0*/  IMAD.SHL.U32 R205, R205, 0x2, RZ ;  /* 0x00000002cdcd7824 */ /* 0x000fe200078e00ff */
[----:B------:R-:W-:Y:S01]  /*116b0*/  LEA.HI.X R217, R136, c[0x0][0x174], R133, 0x1, P0 ;  /* 0x00005d0088d97a11 */ /* 0x000fe200000f0c85 */
[----:B------:R2:W-:Y:S01]  /*116c0*/  @!P4 LDGSTS.E.BYPASS.LTC128B.128 [R212+0xa800], [R14.64+0x100] ;  /* 0x0a8001000ed4cfae */ /* 0x0005e2000b901d46 */
[----:B------:R-:W-:Y:S01]  /*116d0*/  ISETP.GE.AND P4, PT, R12, R3, PT ;  /* 0x000000030c00720c */ /* 0x000fe20003f86270 */
[----:B------:R-:W-:Y:S01]  /*116e0*/  IMAD.MOV.U32 R5, RZ, RZ, 0x20 ;  /* 0x00000020ff057424 */ /* 0x000fe200078e00ff */
[----:B------:R-:W-:Y:S01]  /*116f0*/  LEA.HI R6, R6, R135, RZ, 0x3 ;  /* 0x0000008706067211 */ /* 0x000fe200078f18ff */
[----:B------:R3:W-:Y:S01]  /*11700*/  @!P2 LDGSTS.E.BYPASS.LTC128B.128 [R212+0x7000], [R10.64] ;  /* 0x070000000ad4afae */ /* 0x0007e2000b901d46 */
[----:B------:R-:W-:-:S03]  /*11710*/  IADD3 R203, R205, 0x6020, RZ ;  /* 0x00006020cdcb7810 */ /* 0x000fc60007ffe0ff */
[----:B------:R3:W-:Y:S04]  /*11720*/  @!P2 LDGSTS.E.BYPASS.LTC128B.128 [R212+0x9000], [R10.64+0x80] ;  /* 0x090000800ad4afae */ /* 0x0007e8000b901d46 */
[----:B------:R3:W-:Y:S02]  /*11730*/  @!P2 LDGSTS.E.BYPASS.LTC128B.128 [R212+0xb000], [R10.64+0x100] ;  /* 0x0b0001000ad4afae */ /* 0x0007e4000b901d46 */
[----:B------:R-:W-:Y:S02]  /*11740*/  @!P4 IMAD.MOV.U32 R16, RZ, RZ, c[0x0][0x1a0] ;  /* 0x00006800ff10c624 */ /* 0x000fe400078e00ff */
[----:B------:R5:W-:Y:S01]  /*11750*/  @!P1 LDGSTS.E.BYPASS.LTC128B.128 [R212+0x7800], [R8.64] ;  /* 0x0780000008d49fae */ /* 0x000be2000b901d46 */
[----:B------:R-:W-:Y:S02]  /*11760*/  @!P4 IMAD.MOV.U32 R219, RZ, RZ, R217 ;  /* 0x000000ffffdbc224 */ /* 0x000fe400078e00d9 */
[----:B------:R-:W-:Y:S01]  /*11770*/  @!P4 IMAD.MOV.U32 R12, RZ, RZ, c[0x0][0x1a4] ;  /* 0x00006900ff0cc624 */ /* 0x000fe200078e00ff */
[----:B------:R5:W-:Y:S01]  /*11780*/  @!P1 LDGSTS.E.BYPASS.LTC128B.128 [R212+0x9800], [R8.64+0x80] ;  /* 0x0980008008d49fae */ /* 0x000be2000b901d46 */
[----:B------:R-:W-:-:S03]  /*11790*/  @!P4 IMAD.WIDE.U32 R16, R16, 0x60, R218 ;  /* 0x000000601010c825 */ /* 0x000fc600078e00da */
[----:B------:R5:W-:Y:S01]  /*117a0*/  @!P1 LDGSTS.E.BYPASS.LTC128B.128 [R212+0xb800], [R8.64+0x100] ;  /* 0x0b80010008d49fae */ /* 0x000be2000b901d46 */
[----:B------:R-:W-:Y:S01]  /*117b0*/  ISETP.GE.AND P1, PT, R142, R3, PT ;  /* 0x000000038e00720c */ /* 0x000fe20003f26270 */
[----:B------:R-:W-:Y:S02]  /*117c0*/  IMAD.SHL.U32 R3, R60, 0x8, RZ ;  /* 0x000000083c037824 */ /* 0x000fe400078e00ff */
[----:B------:R-:W0:Y:S01]  /*117d0*/  LDGDEPBAR ;  /* 0x00000000000079af */ /* 0x000e220000000000 */
[----:B------:R-:W-:-:S04]  /*117e0*/  @!P4 IMAD R12, R12, 0x60, RZ ;  /* 0x000000600c0cc824 */ /* 0x000fc800078e02ff */
[----:B------:R-:W-:Y:S02]  /*117f0*/  @!P4 IMAD.IADD R13, R17, 0x1, R12 ;  /* 0x00000001110dc824 */ /* 0x000fe400078e020c */
[----:B------:R-:W-:-:S03]  /*11800*/  @!P4 IMAD.MOV.U32 R12, RZ, RZ, R16 ;  /* 0x000000ffff0cc224 */ /* 0x000fc600078e0010 */
[----:B------:R-:W-:Y:S01]  /*11810*/  @!P1 IMAD.MOV.U32 R219, RZ, RZ, R217 ;  /* 0x000000ffffdb9224 */ /* 0x000fe200078e00d9 */
[C---:B---3--:R-:W-:Y:S01]  /*11820*/  LOP3.LUT R10, R6.reuse, 0xfffffff8, RZ, 0xc0, !PT ;  /* 0xfffffff8060a7812 */ /* 0x048fe200078ec0ff */
[----:B------:R-:W-:-:S04]  /*11830*/  IMAD.SHL.U32 R6, R6, 0x40, RZ ;  /* 0x0000004006067824 */ /* 0x000fc800078e00ff */
[----:B------:R-:W-:Y:S01]  /*11840*/  IMAD.IADD R10, R135, 0x1, -R10 ;  /* 0x00000001870a7824 */ /* 0x000fe200078e0a0a */
[----:B------:R-:W-:-:S05]  /*11850*/  LOP3.LUT R6, R6, 0xfffffe00, RZ, 0xc0, !PT ;  /* 0xfffffe0006067812 */ /* 0x000fca00078ec0ff */
[----:B------:R-:W-:Y:S01]  /*11860*/  IMAD R206, R56, 0x400, R6 ;  /* 0x0000040038ce7824 */ /* 0x000fe200078e0206 */
[----:B-----5:R-:W-:Y:S01]  /*11870*/  @!P6 LEA R8, P0, R105, R218, 0x1 ;  /* 0x000000da6908e211 */ /* 0x020fe200078008ff */
[----:B------:R-:W-:-:S04]  /*11880*/  DEPBAR.LE SB0, 0x0 ;  /* 0x000080000000791a */ /* 0x000fc80000000000 */
[----:B------:R-:W-:Y:S01]  /*11890*/  BAR.SYNC.DEFER_BLOCKING 0x0 ;  /* 0x0000000000007b1d */ /* 0x000fe20000010000 */
[----:B------:R-:W-:Y:S01]  /*118a0*/  @!P6 LEA.HI.X R9, R105, R217, R104, 0x1, P0 ;  /* 0x000000d96909e211 */ /* 0x000fe200000f0c68 */
[----:B------:R-:W-:-:S04]  /*118b0*/  IMAD R56, R56, 0x10, R57 ;  /* 0x0000001038387824 */ /* 0x000fc800078e0239 */
        /* <DEDUP_REMOVED lines=11> */
[----:B--2---:R-:W-:Y:S01]  /*11970*/  @!P5 LEA R14, P0, R0, R218, 0x6 ;  /* 0x000000da000ed211 */ /* 0x004fe200078030ff */
[----:B------:R-:W-:Y:S02]  /*11980*/  @P6 STS.128 [R212+0xc800], RZ ;  /* 0x00c800ffd4006388 */ /* 0x000fe40000000c00 */
[----:B------:R-:W-:-:S02]  /*11990*/  SEL R7, R7, 0xfffffff0, !P1 ;  /* 0xfffffff007077807 */ /* 0x000fc40004800000 */
[----:B------:R-:W-:Y:S01]  /*119a0*/  LOP3.LUT R10, R10, 0x1c0, RZ, 0xc0, !PT ;  /* 0x000001c00a0a7812 */ /* 0x000fe200078ec0ff */
[----:B------:R-:W-:Y:S01]  /*119b0*/  @P6 STS.128 [R212+0xe800], RZ ;  /* 0x00e800ffd4006388 */ /* 0x000fe20000000c00 */
[----:B------:R-:W-:Y:S02]  /*119c0*/  @!P5 LEA.HI.X R15, R0, R217, R2, 0x6, P0 ;  /* 0x000000d9000fd211 */ /* 0x000fe400000f3402 */
[----:B------:R-:W-:Y:S01]  /*119d0*/  LOP3.LUT R3, R10, 0x8, R3, 0xf8, !PT ;  /* 0x000000080a037812 */ /* 0x000fe200078ef803 */
[----:B------:R-:W-:Y:S01]  /*119e0*/  @P6 STS.128 [R212+0x10800], RZ ;  /* 0x010800ffd4006388 */ /* 0x000fe20000000c00 */
[----:B------:R-:W-:Y:S02]  /*119f0*/  SHF.R.U32.HI R10, RZ, 0x3, R10 ;  /* 0x00000003ff0a7819 */ /* 0x000fe4000001160a */
[----:B------:R-:W-:Y:S01]  /*11a00*/  SEL R5, R5, 0xffffffe0, !P2 ;  /* 0xffffffe005057807 */ /* 0x000fe20005000000 */
[----:B------:R-:W-:Y:S01]  /*11a10*/  @!PT LDS RZ, [RZ] ;  /* 0x00000000fffff984 */ /* 0x000fe20000000800 */
[----:B------:R-:W-:Y:S01]  /*11a20*/  @!PT LDS RZ, [RZ] ;  /* 0x00000000fffff984 */ /* 0x000fe20000000800 */
[----:B------:R-:W-:Y:S01]  /*11a30*/  @!PT LDS RZ, [RZ] ;  /* 0x00000000fffff984 */ /* 0x000fe20000000800 */
[----:B------:R2:W-:Y:S01]  /*11a40*/  @!P6 LDGSTS.E.BYPASS.LTC128B.128 [R212+0xc800], [R8.64] ;  /* 0x0c80000008d4efae */ /* 0x0005e2000b901d46 */
[----:B------:R-:W-:-:S02]  /*11a50*/  LOP3.LUT R3, R3, R10, RZ, 0x3c, !PT ;  /* 0x0000000a03037212 */ /* 0x000fc400078e3cff */
[----:B------:R-:W-:Y:S01]  /*11a60*/  R2P PR, R58, 0x6 ;  /* 0x000000063a007804 */ /* 0x000fe20000000000 */
[----:B------:R2:W-:Y:S01]  /*11a70*/  @!P6 LDGSTS.E.BYPASS.LTC128B.128 [R212+0xe800], [R8.64+0x80] ;  /* 0x0e80008008d4efae */ /* 0x0005e2000b901d46 */
[----:B------:R-:W-:Y:S01]  /*11a80*/  IADD3 R0, R205, 0x6000, RZ ;  /* 0x00006000cd007810 */ /* 0x000fe20007ffe0ff */
[----:B------:R-:W-:Y:S02]  /*11a90*/  IMAD.IADD R206, R3, 0x1, R206 ;  /* 0x0000000103ce7824 */ /* 0x000fe400078e02ce */
[----:B------:R2:W-:Y:S02]  /*11aa0*/  @!P6 LDGSTS.E.BYPASS.LTC128B.128 [R212+0x10800], [R8.64+0x100] ;  /* 0x1080010008d4efae */ /* 0x0005e4000b901d46 */
[----:B------:R-:W-:Y:S02]  /*11ab0*/  IMAD.SHL.U32 R206, R206, 0x2, RZ ;  /* 0x00000002cece7824 */ /* 0x000fe400078e00ff */
[----:B------:R-:W-:Y:S02]  /*11ac0*/  @P5 STS.128 [R212+0xd000], RZ ;  /* 0x00d000ffd4005388 */ /* 0x000fe40000000c00 */
[----:B------:R-:W-:-:S02]  /*11ad0*/  IMAD R204, R7, 0x2, R206 ;  /* 0x0000000207cc7824 */ /* 0x000fc400078e02ce */
[----:B------:R-:W-:Y:S01]  /*11ae0*/  @P5 STS.128 [R212+0xf000], RZ ;  /* 0x00f000ffd4005388 */ /* 0x000fe20000000c00 */
[----:B------:R-:W-:Y:S01]  /*11af0*/  @P1 IADD3 R203, R0, -0x20, RZ ;  /* 0xffffffe000cb1810 */ /* 0x000fe20007ffe0ff */
[----:B------:R-:W-:Y:S02]  /*11b00*/  IMAD.MOV.U32 R0, RZ, RZ, 0x40 ;  /* 0x00000040ff007424 */ /* 0x000fe400078e00ff */
[----:B------:R-:W-:Y:S01]  /*11b10*/  @P5 STS.128 [R212+0x11000], RZ ;  /* 0x011000ffd4005388 */ /* 0x000fe20000000c00 */
[----:B------:R-:W-:Y:S01]  /*11b20*/  IMAD R202, R5, 0x2, R206 ;  /* 0x0000000205ca7824 */ /* 0x000fe200078e02ce */
[----:B------:R-:W-:Y:S01]  /*11b30*/  IADD3 R195, R203, 0x800, RZ ;  /* 0x00000800cbc37810 */ /* 0x000fe20007ffe0ff */
[----:B------:R-:W-:Y:S01]  /*11b40*/  IMAD R201, R5, 0x2, R204 ;  /* 0x0000000205c97824 */ /* 0x000fe200078e02cc */
[----:B------:R-:W-:Y:S01]  /*11b50*/  @!PT LDS RZ, [RZ] ;  /* 0x00000000fffff984 */ /* 0x000fe20000000800 */
[----:B------:R-:W-:Y:S01]  /*11b60*/  @!PT LDS RZ, [RZ] ;  /* 0x00000000fffff984 */ /* 0x000fe20000000800 */
[----:B------:R-:W-:Y:S01]  /*11b70*/  @!PT LDS RZ, [RZ] ;  /* 0x00000000fffff984 */ /* 0x000fe20000000800 */
[----:B------:R3:W-:Y:S01]  /*11b80*/  @!P5 LDGSTS.E.BYPASS.LTC128B.128 [R212+0xd000], [R14.64] ;  /* 0x0d0000000ed4dfae */ /* 0x0007e2000b901d46 */
[----:B------:R-:W-:Y:S02]  /*11b90*/  SEL R0, R0, 0xffffffc0, !P2 ;  /* 0xffffffc000007807 */ /* 0x000fe40005000000 */
[C---:B------:R-:W-:Y:S01]  /*11ba0*/  IADD3 R194, R203.reuse, 0x1000, RZ ;  /* 0x00001000cbc27810 */ /* 0x040fe20007ffe0ff */
[----:B------:R3:W-:Y:S01]  /*11bb0*/  @!P5 LDGSTS.E.BYPASS.LTC128B.128 [R212+0xf000], [R14.64+0x80] ;  /* 0x0f0000800ed4dfae */ /* 0x0007e2000b901d46 */
[----:B------:R-:W-:Y:S01]  /*11bc0*/  IADD3 R193, R203, 0x1800, RZ ;  /* 0x00001800cbc17810 */ /* 0x000fe20007ffe0ff */
[----:B------:R-:W-:Y:S01]  /*11bd0*/  IMAD.IADD R199, R205, 0x1, R0 ;  /* 0x00000001cdc77824 */ /* 0x000fe200078e0200 */
[----:B------:R-:W-:Y:S01]  /*11be0*/  IADD3 R191, R203, 0x2000, RZ ;  /* 0x00002000cbbf7810 */ /* 0x000fe20007ffe0ff */
[----:B------:R3:W-:Y:S01]  /*11bf0*/  @!P5 LDGSTS.E.BYPASS.LTC128B.128 [R212+0x11000], [R14.64+0x100] ;  /* 0x110001000ed4dfae */ /* 0x0007e2000b901d46 */
[----:B------:R-:W-:Y:S01]  /*11c00*/  IMAD.IADD R192, R0, 0x1, R203 ;  /* 0x0000000100c07824 */ /* 0x000fe200078e02cb */
[----:B------:R-:W-:-:S02]  /*11c10*/  SHF.R.S32.HI R0, RZ, 0x1f, R55 ;  /* 0x0000001fff007819 */ /* 0x000fc40000011437 */
[----:B------:R-:W-:Y:S01]  /*11c20*/  @P4 STS.128 [R212+0xd800], RZ ;  /* 0x00d800ffd4004388 */ /* 0x000fe20000000c00 */
[C---:B------:R-:W-:Y:S02]  /*11c30*/  IADD3 R190, R203.reuse, 0x2800, RZ ;  /* 0x00002800cbbe7810 */ /* 0x040fe40007ffe0ff */
[----:B------:R-:W-:Y:S01]  /*11c40*/  LEA.HI R0, R0, R55, RZ, 0x5 ;  /* 0x0000003700007211 */ /* 0x000fe200078f28ff */
[----:B------:R-:W-:Y:S01]  /*11c50*/  @P4 STS.128 [R212+0xf800], RZ ;  /* 0x00f800ffd4004388 */ /* 0x000fe20000000c00 */
[C---:B------:R-:W-:Y:S02]  /*11c60*/  IADD3 R189, R203.reuse, 0x3000, RZ ;  /* 0x00003000cbbd7810 */ /* 0x040fe40007ffe0ff */
[----:B------:R-:W-:Y:S01]  /*11c70*/  LOP3.LUT R0, R0, 0xffffffe0, RZ, 0xc0, !PT ;  /* 0xffffffe000007812 */ /* 0x000fe200078ec0ff */
[----:B------:R-:W-:Y:S01]  /*11c80*/  @P4 STS.128 [R212+0x11800], RZ ;  /* 0x011800ffd4004388 */ /* 0x000fe20000000c00 */
[C---:B------:R-:W-:Y:S02]  /*11c90*/  IADD3 R188, R203.reuse, 0x3800, RZ ;  /* 0x00003800cbbc7810 */ /* 0x040fe40007ffe0ff */
[----:B------:R-:W-:Y:S01]  /*11ca0*/  IADD3 R187, R203, 0x4000, RZ ;  /* 0x00004000cbbb7810 */ /* 0x000fe20007ffe0ff */
[----:B------:R-:W-:Y:S01]  /*11cb0*/  @!PT LDS RZ, [RZ] ;  /* 0x00000000fffff984 */ /* 0x000fe20000000800 */
[----:B------:R-:W-:Y:S01]  /*11cc0*/  @!PT LDS RZ, [RZ] ;  /* 0x00000000fffff984 */ /* 0x000fe20000000800 */
[----:B------:R-:W-:Y:S01]  /*11cd0*/  @!PT LDS RZ, [RZ] ;  /* 0x00000000fffff984 */ /* 0x000fe20000000800 */
[----:B------:R3:W-:Y:S01]  /*11ce0*/  @!P4 LDGSTS.E.BYPASS.LTC128B.128 [R212+0xd800], [R12.64] ;  /* 0x0d8000000cd4cfae */ /* 0x0007e2000b901d46 */
[----:B------:R-:W-:Y:S01]  /*11cf0*/  IMAD.IADD R0, R55, 0x1, -R0 ;  /* 0x0000000137007824 */ /* 0x000fe200078e0a00 */
[----:B------:R-:W-:Y:S01]  /*11d00*/  IADD3 R186, R203, 0x4800, RZ ;  /* 0x00004800cbba7810 */ /* 0x000fe20007ffe0ff */
[----:B------:R-:W-:Y:S01]  /*11d10*/  IMAD.SHL.U32 R55, R55, 0x2, RZ ;  /* 0x0000000237377824 */ /* 0x000fe200078e00ff */
[----:B------:R3:W-:Y:S01]  /*11d20*/  @!P4 LDGSTS.E.BYPASS.LTC128B.128 [R212+0xf800], [R12.64+0x80] ;  /* 0x0f8000800cd4cfae */ /* 0x0007e2000b901d46 */
[----:B------:R-:W-:-:S02]  /*11d30*/  IADD3 R185, R203, 0x5000, RZ ;  /* 0x00005000cbb97810 */ /* 0x000fc40007ffe0ff */
[----:B------:R-:W-:Y:S01]  /*11d40*/  IADD3 R184, R203, 0x5800, RZ ;  /* 0x00005800cbb87810 */ /* 0x000fe20007ffe0ff */
[----:B------:R3:W-:Y:S01]  /*11d50*/  @!P4 LDGSTS.E.BYPASS.LTC128B.128 [R212+0x11800], [R12.64+0x100] ;  /* 0x118001000cd4cfae */ /* 0x0007e2000b901d46 */
[----:B------:R-:W-:-:S03]  /*11d60*/  LOP3.LUT R55, R55, 0x6, RZ, 0xc0, !PT ;  /* 0x0000000637377812 */ /* 0x000fc600078ec0ff */
[----:B----4-:R-:W-:Y:S04]  /*11d70*/  LDSM.16.M88.4 R24, [R206] ;  /* 0x00000000ce18783b */ /* 0x010fe80000000200 */
[----:B------:R-:W4:Y:S04]  /*11d80*/  LDSM.16.M88.4 R28, [R205+0x6000] ;  /* 0x00600000cd1c783b */ /* 0x000f280000000200 */
[----:B------:R-:W-:Y:S04]  /*11d90*/  LDSM.16.M88.4 R36, [R203] ;  /* 0x00000000cb24783b */ /* 0x000fe80000000200 */
[----:B------:R-:W-:Y:S04]  /*11da0*/  LDSM.16.M88.4 R100, [R202] ;  /* 0x00000000ca64783b */ /* 0x000fe80000000200 */
[----:B--2---:R-:W-:Y:S04]  /*11db0*/  LDSM.16.M88.4 R8, [R199+0x6000] ;  /* 0x00600000c708783b */ /* 0x004fe80000000200 */
[----:B------:R-:W2:Y:S04]  /*11dc0*/  LDSM.16.M88.4 R60, [R205+0x6800] ;  /* 0x00680000cd3c783b */ /* 0x000ea80000000200 */
[----:B---3--:R-:W3:Y:S04]  /*11dd0*/  LDSM.16.M88.4 R12, [R204] ;  /* 0x00000000cc0c783b */ /* 0x008ee80000000200 */
[----:B------:R-:W-:Y:S04]  /*11de0*/  LDSM.16.M88.4 R104, [R201] ;  /* 0x00000000c968783b */ /* 0x000fe80000000200 */
[----:B------:R-:W-:Y:S04]  /*11df0*/  LDSM.16.M88.4 R20, [R192] ;  /* 0x00000000c014783b */ /* 0x000fe80000000200 */
[----:B------:R-:W5:Y:S04]  /*11e00*/  LDSM.16.M88.4 R32, [R203+0x800] ;  /* 0x00080000cb20783b */ /* 0x000f680000000200 */
        /* <DEDUP_REMOVED lines=10> */
[C---:B---3--:R-:W-:Y:S03]  /*11eb0*/  HMMA.16816.F32 R16, R12.reuse, R36, R16 ;  /* 0x000000240c10723c */ /* 0x048fe60000001810 */
        /* <DEDUP_REMOVED lines=8> */
[C---:B------:R-:W-:Y:S03]  /*11f40*/  HMMA.16816.F32 R16, R100.reuse, R8, R16 ;  /* 0x000000086410723c */ /* 0x040fe60000001810 */
[----:B------:R-:W0:Y:S05]  /*11f50*/  LDGDEPBAR ;  /* 0x00000000000079af */ /* 0x000e2a0000000000 */
[----:B------:R-:W-:Y:S01]  /*11f60*/  HMMA.16816.F32 R28, R100, R10, R28 ;  /* 0x0000000a641c723c */ /* 0x000fe2000000181c */
[----:B------:R-:W3:Y:S07]  /*11f70*/  LDSM.16.M88.4 R8, [R203+0x1000] ;  /* 0x00100000cb08783b */ /* 0x000eee0000000200 */
[----:B-----5:R-:W-:Y:S08]  /*11f80*/  HMMA.16816.F32 R40, R12, R32, R40 ;  /* 0x000000200c28723c */ /* 0x020ff00000001828 */
[C---:B------:R-:W-:Y:S08]  /*11f90*/  HMMA.16816.F32 R16, R104.reuse, R20, R16 ;  /* 0x000000146810723c */ /* 0x040ff00000001810 */
[----:B------:R-:W-:Y:S01]  /*11fa0*/  HMMA.16816.F32 R28, R104, R22, R28 ;  /* 0x00000016681c723c */ /* 0x000fe2000000181c */
[----:B------:R-:W5:Y:S07]  /*11fb0*/  LDSM.16.M88.4 R20, [R199+0x7000] ;  /* 0x00700000c714783b */ /* 0x000f6e0000000200 */
[C---:B-1----:R-:W-:Y:S08]  /*11fc0*/  HMMA.16816.F32 R84, R24.reuse, R80, RZ ;  /* 0x000000501854723c */ /* 0x042ff000000018ff */
[----:B------:R-:W-:Y:S08]  /*11fd0*/  HMMA.16816.F32 R80, R24, R82, RZ ;  /* 0x000000521850723c */ /* 0x000ff000000018ff */
[----:B------:R-:W-:Y:S01]  /*11fe0*/  HMMA.16816.F32 R60, R12, R34, R60 ;  /* 0x000000220c3c723c */ /* 0x000fe2000000183c */
[----:B------:R-:W1:Y:S07]  /*11ff0*/  LDSM.16.M88.4 R32, [R205+0x8800] ;  /* 0x00880000cd20783b */ /* 0x000e6e0000000200 */
[----:B----4-:R-:W-:Y:S08]  /*12000*/  HMMA.16816.F32 R16, R96, R108, R16 ;  /* 0x0000006c6010723c */ /* 0x010ff00000001810 */
        /* <DEDUP_REMOVED lines=9> */
[----:B------:R-:W-:Y:S01]  /*120a0*/  HMMA.16816.F32 R60, R100, R38, R60 ;  /* 0x00000026643c723c */ /* 0x000fe2000000183c */
[----:B------:R-:W3:Y:S07]  /*120b0*/  LDSM.16.M88.4 R36, [R201+0x2000] ;  /* 0x00200000c924783b */ /* 0x000eee0000000200 */
[----:B------:R-:W-:Y:S08]  /*120c0*/  HMMA.16816.F32 R16, R72, R88, R16 ;  /* 0x000000584810723c */ /* 0x000ff00000001810 */
[----:B------:R-:W-:Y:S08]  /*120d0*/  HMMA.16816.F32 R76, R12, R92, R76 ;  /* 0x0000005c0c4c723c */ /* 0x000ff0000000184c */
[----:B------:R-:W-:Y:S08]  /*120e0*/  HMMA.16816.F32 R40, R104, R44, R40 ;  /* 0x0000002c6828723c */ /* 0x000ff00000001828 */
[----:B------:R-:W-:Y:S01]  /*120f0*/  HMMA.16816.F32 R12, R12, R94, R24 ;  /* 0x0000005e0c0c723c */ /* 0x000fe20000001818 */
[----:B------:R-:W4:Y:S04]  /*12100*/  LDSM.16.M88.4 R92, [R205+0x9000] ;  /* 0x00900000cd5c783b */ /* 0x000f280000000200 */
[----:B------:R-:W-:Y:S03]  /*12110*/  LDSM.16.M88.4 R24, [R206+0x4000] ;  /* 0x00400000ce18783b */ /* 0x000fe60000000200 */
[----:B------:R-:W-:Y:S01]  /*12120*/  HMMA.16816.F32 R28, R72, R90, R28 ;  /* 0x0000005a481c723c */ /* 0x000fe2000000181c */
[----:B------:R-:W-:Y:S07]  /*12130*/  LDSM.16.M88.4 R88, [R205+0x9800] ;  /* 0x00980000cd58783b */ /* 0x000fee0000000200 */
[C---:B-----5:R-:W-:Y:S08]  /*12140*/  HMMA.16816.F32 R84, R100.reuse, R20, R84 ;  /* 0x000000146454723c */ /* 0x060ff00000001854 */
[----:B------:R-:W-:Y:S01]  /*12150*/  HMMA.16816.F32 R80, R100, R22, R80 ;  /* 0x000000166450723c */ /* 0x000fe20000001850 */
[----:B------:R-:W5:Y:S07]  /*12160*/  LDSM.16.M88.4 R20, [R205+0xa000] ;  /* 0x00a00000cd14783b */ /* 0x000f6e0000000200 */
[----:B------:R-:W-:Y:S01]  /*12170*/  HMMA.16816.F32 R60, R104, R46, R60 ;  /* 0x0000002e683c723c */ /* 0x000fe2000000183c */
[----:B------:R-:W2:Y:S07]  /*12180*/  LDSM.16.M88.4 R44, [R199+0x8800] ;  /* 0x00880000c72c783b */ /* 0x000eae0000000200 */
[----:B------:R-:W-:Y:S08]  /*12190*/  HMMA.16816.F32 R16, R48, R64, R16 ;  /* 0x000000403010723c */ /* 0x000ff00000001810 */
[----:B------:R-:W-:Y:S08]  /*121a0*/  HMMA.16816.F32 R76, R100, R68, R76 ;  /* 0x00000044644c723c */ /* 0x000ff0000000184c */
[----:B-1----:R-:W-:Y:S08]  /*121b0*/  HMMA.16816.F32 R40, R96, R32, R40 ;  /* 0x000000206028723c */ /* 0x002ff00000001828 */
[----:B------:R-:W-:Y:S01]  /*121c0*/  HMMA.16816.F32 R100, R100, R70, R12 ;  /* 0x000000466464723c */ /* 0x000fe2000000180c */
[----:B------:R-:W1:Y:S04]  /*121d0*/  LDSM.16.M88.4 R68, [R203+0x3000] ;  /* 0x00300000cb44783b */ /* 0x000e680000000200 */
[----:B------:R-:W-:Y:S03]  /*121e0*/  LDSM.16.M88.4 R12, [R203+0x4000] ;  /* 0x00400000cb0c783b */ /* 0x000fe60000000200 */
[----:B------:R-:W-:Y:S01]  /*121f0*/  HMMA.16816.F32 R28, R48, R66, R28 ;  /* 0x00000042301c723c */ /* 0x000fe2000000181c */
[----:B------:R-:W-:Y:S07]  /*12200*/  LDSM.16.M88.4 R64, [R203+0x3800] ;  /* 0x00380000cb40783b */ /* 0x000fee0000000200 */
[C---:B--2---:R-:W-:Y:S08]  /*12210*/  HMMA.16816.F32 R84, R104.reuse, R8, R84 ;  /* 0x000000086854723c */ /* 0x044ff00000001854 */
[----:B------:R-:W-:Y:S01]  /*12220*/  HMMA.16816.F32 R80, R104, R10, R80 ;  /* 0x0000000a6850723c */ /* 0x000fe20000001850 */
[----:B------:R-:W2:Y:S07]  /*12230*/  LDSM.16.M88.4 R8, [R204+0x4000] ;  /* 0x00400000cc08783b */ /* 0x000eae0000000200 */
[----:B------:R-:W-:Y:S01]  /*12240*/  HMMA.16816.F32 R60, R96, R34, R60 ;  /* 0x00000022603c723c */ /* 0x000fe2000000183c */
[----:B------:R-:W1:Y:S07]  /*12250*/  LDSM.16.M88.4 R32, [R192+0x2800] ;  /* 0x00280000c020783b */ /* 0x000e6e0000000200 */
[----:B---3--:R-:W-:Y:S08]  /*12260*/  HMMA.16816.F32 R16, R36, R108, R16 ;  /* 0x0000006c2410723c */ /* 0x008ff00000001810 */
[----:B------:R-:W-:Y:S08]  /*12270*/  HMMA.16816.F32 R40, R72, R112, R40 ;  /* 0x000000704828723c */ /* 0x000ff00000001828 */
[C---:B------:R-:W-:Y:S08]  /*12280*/  HMMA.16816.F32 R76, R104.reuse, R116, R76 ;  /* 0x00000074684c723c */ /* 0x040ff0000000184c */
[----:B------:R-:W-:Y:S01]  /*12290*/  HMMA.16816.F32 R100, R104, R118, R100 ;  /* 0x000000766864723c */ /* 0x000fe20000001864 */
[----:B------:R-:W-:Y:S07]  /*122a0*/  LDSM.16.M88.4 R104, [R205+0xa800] ;  /* 0x00a80000cd68783b */ /* 0x000fee0000000200 */
[----:B------:R-:W-:Y:S08]  /*122b0*/  HMMA.16816.F32 R28, R36, R110, R28 ;  /* 0x0000006e241c723c */ /* 0x000ff0000000181c */
[C---:B----4-:R-:W-:Y:S08]  /*122c0*/  HMMA.16816.F32 R84, R96.reuse, R92, R84 ;  /* 0x0000005c6054723c */ /* 0x050ff00000001854 */
[----:B------:R-:W-:Y:S01]  /*122d0*/  HMMA.16816.F32 R80, R96, R94, R80 ;  /* 0x0000005e6050723c */ /* 0x000fe20000001850 */
[----:B------:R-:W-:Y:S07]  /*122e0*/  LDSM.16.M88.4 R92, [R199+0xa000] ;  /* 0x00a00000c75c783b */ /* 0x000fee0000000200 */
[----:B------:R-:W-:Y:S01]  /*122f0*/  HMMA.16816.F32 R112, R72, R114, R60 ;  /* 0x000000724870723c */ /* 0x000fe2000000183c */
[----:B------:R-:W-:Y:S07]  /*12300*/  LDSM.16.M88.4 R60, [R202+0x4000] ;  /* 0x00400000ca3c783b */ /* 0x000fee0000000200 */
[----:B-----5:R-:W-:Y:S08]  /*12310*/  HMMA.16816.F32 R16, R24, R20, R16 ;  /* 0x000000141810723c */ /* 0x020ff00000001810 */
[----:B------:R-:W-:Y:S08]  /*12320*/  HMMA.16816.F32 R40, R48, R44, R40 ;  /* 0x0000002c3028723c */ /* 0x000ff00000001828 */
[C---:B------:R-:W-:Y:S08]  /*12330*/  HMMA.16816.F32 R76, R96.reuse, R88, R76 ;  /* 0x00000058604c723c */ /* 0x040ff0000000184c */
[----:B------:R-:W-:Y:S01]  /*12340*/  HMMA.16816.F32 R100, R96, R90, R100 ;  /* 0x0000005a6064723c */ /* 0x000fe20000001864 */
[----:B------:R-:W-:Y:S07]  /*12350*/  LDSM.16.M88.4 R88, [R192+0x3000] ;  /* 0x00300000c058783b */ /* 0x000fee0000000200 */
[----:B------:R-:W-:Y:S01]  /*12360*/  HMMA.16816.F32 R28, R24, R22, R28 ;  /* 0x00000016181c723c */ /* 0x000fe2000000181c */
[----:B------:R-:W3:Y:S07]  /*12370*/  LDSM.16.M88.4 R20, [R199+0x9000] ;  /* 0x00900000c714783b */ /* 0x000eee0000000200 */
[C---:B-1----:R-:W-:Y:S08]  /*12380*/  HMMA.16816.F32 R84, R72.reuse, R68, R84 ;  /* 0x000000444854723c */ /* 0x042ff00000001854 */
[----:B------:R-:W-:Y:S01]  /*12390*/  HMMA.16816.F32 R80, R72, R70, R80 ;  /* 0x000000464850723c */ /* 0x000fe20000001850 */
[----:B------:R-:W1:Y:S07]  /*123a0*/  LDSM.16.M88.4 R68, [R199+0x9800] ;  /* 0x00980000c744783b */ /* 0x000e6e0000000200 */
[----:B------:R-:W-:Y:S01]  /*123b0*/  HMMA.16816.F32 R112, R48, R46, R112 ;  /* 0x0000002e3070723c */ /* 0x000fe20000001870 */
[----:B------:R-:W-:Y:S07]  /*123c0*/  LDSM.16.M88.4 R44, [R203+0x4800] ;  /* 0x00480000cb2c783b */ /* 0x000fee0000000200 */
[----:B--2---:R-:W-:Y:S08]  /*123d0*/  HMMA.16816.F32 R16, R8, R12, R16 ;  /* 0x0000000c0810723c */ /* 0x004ff00000001810 */
[----:B------:R-:W-:Y:S08]  /*123e0*/  HMMA.16816.F32 R40, R36, R32, R40 ;  /* 0x000000202428723c */ /* 0x000ff00000001828 */
[C---:B------:R-:W-:Y:S08]  /*123f0*/  HMMA.16816.F32 R76, R72.reuse, R64, R76 ;  /* 0x00000040484c723c */ /* 0x040ff0000000184c */
[----:B------:R-:W-:Y:S01]  /*12400*/  HMMA.16816.F32 R100, R72, R66, R100 ;  /* 0x000000424864723c */ /* 0x000fe20000001864 */
[----:B------:R-:W-:Y:S04]  /*12410*/  LDSM.16.M88.4 R64, [R201+0x4000] ;  /* 0x00400000c940783b */ /* 0x000fe80000000200 */
[----:B------:R-:W2:Y:S03]  /*12420*/  LDSM.16.M88.4 R72, [R192+0x4000] ;  /* 0x00400000c048783b */ /* 0x000ea60000000200 */
[----:B------:R-:W-:Y:S01]  /*12430*/  HMMA.16816.F32 R28, R8, R14, R28 ;  /* 0x0000000e081c723c */ /* 0x000fe2000000181c */
[----:B------:R-:W4:Y:S07]  /*12440*/  LDSM.16.M88.4 R12, [R192+0x3800] ;  /* 0x00380000c00c783b */ /* 0x000f2e0000000200 */
[----:B------:R-:W-:Y:S01]  /*12450*/  HMMA.16816.F32 R112, R36, R34, R112 ;  /* 0x000000222470723c */ /* 0x000fe20000001870 */
[----:B------:R-:W-:Y:S07]  /*12460*/  LDSM.16.M88.4 R32, [R199+0xa800] ;  /* 0x00a80000c720783b */ /* 0x000fee0000000200 */
[C---:B---3--:R-:W-:Y:S08]  /*12470*/  HMMA.16816.F32 R84, R48.reuse, R20, R84 ;  /* 0x000000143054723c */ /* 0x048ff00000001854 */
[----:B------:R-:W-:Y:S01]  /*12480*/  HMMA.16816.F32 R80, R48, R22, R80 ;  /* 0x000000163050723c */ /* 0x000fe20000001850 */
[----:B------:R-:W3:Y:S07]  /*12490*/  LDSM.16.M88.4 R20, [R205+0xb000] ;  /* 0x00b00000cd14783b */ /* 0x000eee0000000200 */
[----:B------:R-:W-:Y:S08]  /*124a0*/  HMMA.16816.F32 R16, R60, R92, R16 ;  /* 0x0000005c3c10723c */ /* 0x000ff00000001810 */
[----:B------:R-:W-:Y:S08]  /*124b0*/  HMMA.16816.F32 R40, R24, R104, R40 ;  /* 0x000000681828723c */ /* 0x000ff00000001828 */
[C---:B-1----:R-:W-:Y:S08]  /*124c0*/  HMMA.16816.F32 R76, R48.reuse, R68, R76 ;  /* 0x00000044304c723c */ /* 0x042ff0000000184c */
[----:B------:R-:W-:Y:S01]  /*124d0*/  HMMA.16816.F32 R100, R48, R70, R100 ;  /* 0x000000463064723c */ /* 0x000fe20000001864 */
[----:B------:R-:W-:Y:S07]  /*124e0*/  LDSM.16.M88.4 R48, [R192+0x4800] ;  /* 0x00480000c030783b */ /* 0x000fee0000000200 */
[----:B------:R-:W-:Y:S08]  /*124f0*/  HMMA.16816.F32 R28, R60, R94, R28 ;  /* 0x0000005e3c1c723c */ /* 0x000ff0000000181c */
[----:B------:R-:W-:Y:S08]  /*12500*/  HMMA.16816.F32 R112, R24, R106, R112 ;  /* 0x0000006a1870723c */ /* 0x000ff00000001870 */
[C---:B------:R-:W-:Y:S08]  /*12510*/  HMMA.16816.F32 R84, R36.reuse, R88, R84 ;  /* 0x000000582454723c */ /* 0x040ff00000001854 */
[----:B------:R-:W-:Y:S08]  /*12520*/  HMMA.16816.F32 R80, R36, R90, R80 ;  /* 0x0000005a2450723c */ /* 0x000ff00000001850 */
[----:B--2---:R-:W-:Y:S08]  /*12530*/  HMMA.16816.F32 R16, R64, R72, R16 ;  /* 0x000000484010723c */ /* 0x004ff00000001810 */
[----:B------:R-:W-:Y:S08]  /*12540*/  HMMA.16816.F32 R40, R8, R44, R40 ;  /* 0x0000002c0828723c */ /* 0x000ff00000001828 */
[C---:B----4-:R-:W-:Y:S08]  /*12550*/  HMMA.16816.F32 R76, R36.reuse, R12, R76 ;  /* 0x0000000c244c723c */ /* 0x050ff0000000184c */
[----:B------:R-:W-:Y:S01]  /*12560*/  HMMA.16816.F32 R100, R36, R14, R100 ;  /* 0x0000000e2464723c */ /* 0x000fe20000001864 */
[----:B------:R-:W1:Y:S01]  /*12570*/  LDSM.16.M88.4 R12, [R203+0x5000] ;  /* 0x00500000cb0c783b */ /* 0x000e620000000200 */
[----:B------:R-:W-:-:S05]  /*12580*/  FMUL.FTZ R16, R16, c[0x0][0x2ec] ;  /* 0x0000bb0010107a20 */ /* 0x000fca0000410000 */
[----:B------:R-:W-:Y:S01]  /*12590*/  FMUL.FTZ R36, R17, c[0x0][0x2ec] ;  /* 0x0000bb0011247a20 */ /* 0x000fe20000410000 */
[----:B------:R-:W-:Y:S01]  /*125a0*/  HMMA.16816.F32 R28, R64, R74, R28 ;  /* 0x0000004a401c723c */ /* 0x000fe2000000181c */
[----:B------:R-:W-:-:S04]  /*125b0*/  FMUL.FTZ R37, R19, c[0x0][0x2ec] ;  /* 0x0000bb0013257a20 */ /* 0x000fc80000410000 */
[----:B------:R-:W2:Y:S03]  /*125c0*/  MUFU.TANH R36, R36 ;  /* 0x0000002400247308 */ /* 0x000ea60000002400 */
[----:B------:R-:W-:Y:S05]  /*125d0*/  HMMA.16816.F32 R112, R8, R46, R112 ;  /* 0x0000002e0870723c */ /* 0x000fea0000001870 */
[----:B------:R-:W4:Y:S03]  /*125e0*/  MUFU.TANH R37, R37 ;  /* 0x0000002500257308 */ /* 0x000f260000002400 */
[C---:B---3--:R-:W-:Y:S08]  /*125f0*/  HMMA.16816.F32 R84, R24.reuse, R20, R84 ;  /* 0x000000141854723c */ /* 0x048ff00000001854 */
[----:B------:R-:W-:Y:S01]  /*12600*/  HMMA.16816.F32 R80, R24, R22, R80 ;  /* 0x000000161850723c */ /* 0x000fe20000001850 */
[----:B------:R-:W3:Y:S01]  /*12610*/  LDSM.16.M88.4 R20, [R205+0xb800] ;  /* 0x00b80000cd14783b */ /* 0x000ee20000000200 */
[----:B------:R-:W-:-:S02]  /*12620*/  FMUL.FTZ R28, R28, c[0x0][0x2ec] ;  /* 0x0000bb001c1c7a20 */ /* 0x000fc40000410000 */
[----:B------:R-:W-:Y:S02]  /*12630*/  FMUL.FTZ R29, R29, c[0x0][0x2ec] ;  /* 0x0000bb001d1d7a20 */ /* 0x000fe40000410000 */
[----:B------:R-:W5:Y:S01]  /*12640*/  MUFU.TANH R38, R28 ;  /* 0x0000001c00267308 */ /* 0x000f620000002400 */
[----:B------:R-:W-:Y:S01]  /*12650*/  FMUL.FTZ R39, R31, c[0x0][0x2ec] ;  /* 0x0000bb001f277a20 */ /* 0x000fe20000410000 */
[C---:B------:R-:W-:Y:S06]  /*12660*/  HMMA.16816.F32 R40, R60.reuse, R32, R40 ;  /* 0x000000203c28723c */ /* 0x040fec0000001828 */
[----:B------:R2:W-:Y:S01]  /*12670*/  MUFU.TANH R32, R16 ;  /* 0x0000001000207308 */ /* 0x0005e20000002400 */
[----:B------:R-:W-:Y:S01]  /*12680*/  FMUL.FTZ R33, R18, c[0x0][0x2ec] ;  /* 0x0000bb0012217a20 */ /* 0x000fe20000410000 */
[----:B------:R-:W-:Y:S06]  /*12690*/  HMMA.16816.F32 R112, R60, R34, R112 ;  /* 0x000000223c70723c */ /* 0x000fec0000001870 */
[----:B------:R4:W-:Y:S01]  /*126a0*/  MUFU.TANH R34, R29 ;  /* 0x0000001d00227308 */ /* 0x0009e20000002400 */
[----:B------:R-:W-:Y:S01]  /*126b0*/  FMUL.FTZ R35, R30, c[0x0][0x2ec] ;  /* 0x0000bb001e237a20 */ /* 0x000fe20000410000 */
[C---:B-1----:R-:W-:Y:S01]  /*126c0*/  HMMA.16816.F32 R84, R8.reuse, R12, R84 ;  /* 0x0000000c0854723c */ /* 0x042fe20000001854 */
[----:B--2---:R-:W1:Y:S05]  /*126d0*/  LDSM.16.M88.4 R16, [R199+0xb000] ;  /* 0x00b00000c710783b */ /* 0x004e6a0000000200 */
[----:B------:R-:W2:Y:S02]  /*126e0*/  MUFU.TANH R35, R35 ;  /* 0x0000002300237308 */ /* 0x000ea40000002400 */
[----:B------:R-:W-:Y:S01]  /*126f0*/  HMMA.16816.F32 R80, R8, R14, R80 ;  /* 0x0000000e0850723c */ /* 0x000fe20000001850 */
[----:B------:R-:W-:Y:S04]  /*12700*/  LDSM.16.M88.4 R12, [R192+0x5000] ;  /* 0x00500000c00c783b */ /* 0x000fe80000000200 */
[----:B----4-:R-:W4:Y:S01]  /*12710*/  LDSM.16.M88.4 R28, [R203+0x5800] ;  /* 0x00580000cb1c783b */ /* 0x010f220000000200 */
[----:B------:R-:W1:Y:S02]  /*12720*/  MUFU.TANH R39, R39 ;  /* 0x0000002700277308 */ /* 0x000e640000002400 */
[----:B------:R-:W-:Y:S06]  /*12730*/  HMMA.16816.F32 R40, R64, R48, R40 ;  /* 0x000000304028723c */ /* 0x000fec0000001828 */
[----:B------:R-:W-:Y:S02]  /*12740*/  MUFU.TANH R33, R33 ;  /* 0x0000002100217308 */ /* 0x000fe40000002400 */
[C---:B---3--:R-:W-:Y:S08]  /*12750*/  HMMA.16816.F32 R76, R24.reuse, R20, R76 ;  /* 0x00000014184c723c */ /* 0x048ff0000000184c */
[----:B------:R-:W-:Y:S01]  /*12760*/  HMMA.16816.F32 R100, R24, R22, R100 ;  /* 0x000000161864723c */ /* 0x000fe20000001864 */
[----:B------:R-:W-:Y:S06]  /*12770*/  LDSM.16.M88.4 R20, [R192+0x5800] ;  /* 0x00580000c014783b */ /* 0x000fec0000000200 */
[----:B------:R-:W-:Y:S01]  /*12780*/  IMAD.IADD R24, R4, 0x1, R55 ;  /* 0x0000000104187824 */ /* 0x000fe200078e0237 */
[----:B------:R-:W-:Y:S01]  /*12790*/  HMMA.16816.F32 R112, R64, R50, R112 ;  /* 0x000000324070723c */ /* 0x000fe20000001870 */
[----:B------:R-:W-:-:S02]  /*127a0*/  FMUL.FTZ R44, R40, c[0x0][0x2ec] ;  /* 0x0000bb00282c7a20 */ /* 0x000fc40000410000 */
[----:B------:R-:W-:Y:S01]  /*127b0*/  FMUL.FTZ R40, R41, c[0x0][0x2ec] ;  /* 0x0000bb0029287a20 */ /* 0x000fe20000410000 */
[----:B------:R-:W-:Y:S01]  /*127c0*/  IADD3 R26, R24, 0x28, RZ ;  /* 0x00000028181a7810 */ /* 0x000fe20007ffe0ff */
[----:B------:R-:W-:Y:S02]  /*127d0*/  FMUL.FTZ R41, R42, c[0x0][0x2ec] ;  /* 0x0000bb002a297a20 */ /* 0x000fe40000410000 */
[----:B------:R-:W-:Y:S01]  /*127e0*/  FMUL.FTZ R42, R43, c[0x0][0x2ec] ;  /* 0x0000bb002b2a7a20 */ /* 0x000fe20000410000 */
[C---:B-1----:R-:W-:Y:S01]  /*127f0*/  HMMA.16816.F32 R84, R60.reuse, R16, R84 ;  /* 0x000000103c54723c */ /* 0x042fe20000001854 */
[----:B------:R-:W1:Y:S07]  /*12800*/  MUFU.TANH R44, R44 ;  /* 0x0000002c002c7308 */ /* 0x000e6e0000002400 */
[----:B------:R-:W-:Y:S01]  /*12810*/  HMMA.16816.F32 R80, R60, R18, R80 ;  /* 0x000000123c50723c */ /* 0x000fe20000001850 */
[----:B------:R-:W3:Y:S01]  /*12820*/  LDSM.16.M88.4 R16, [R199+0xb800] ;  /* 0x00b80000c710783b */ /* 0x000ee20000000200 */
[----:B------:R-:W1:Y:S01]  /*12830*/  MUFU.TANH R41, R41 ;  /* 0x0000002900297308 */ /* 0x000e620000002400 */
[----:B------:R-:W-:-:S05]  /*12840*/  DEPBAR.LE SB0, 0x0 ;  /* 0x000080000000791a */ /* 0x000fca0000000000 */
[C---:B----4-:R-:W-:Y:S01]  /*12850*/  HMMA.16816.F32 R76, R8.reuse, R28, R76 ;  /* 0x0000001c084c723c */ /* 0x050fe2000000184c */
[----:B------:R-:W-:Y:S01]  /*12860*/  FMUL.FTZ R43, R112, c[0x0][0x2ec] ;  /* 0x0000bb00702b7a20 */ /* 0x000fe20000410000 */
[----:B------:R-:W4:Y:S01]  /*12870*/  MUFU.TANH R40, R40 ;  /* 0x0000002800287308 */ /* 0x000f220000002400 */
[----:B------:R-:W-:Y:S02]  /*12880*/  FMUL.FTZ R45, R113, c[0x0][0x2ec] ;  /* 0x0000bb00712d7a20 */ /* 0x000fe40000410000 */
[----:B------:R-:W-:Y:S02]  /*12890*/  FMUL.FTZ R25, R115, c[0x0][0x2ec] ;  /* 0x0000bb0073197a20 */ /* 0x000fe40000410000 */
[----:B------:R-:W-:Y:S01]  /*128a0*/  FMUL.FTZ R28, R114, c[0x0][0x2ec] ;  /* 0x0000bb00721c7a20 */ /* 0x000fe20000410000 */
[----:B------:R-:W-:Y:S02]  /*128b0*/  HMMA.16816.F32 R100, R8, R30, R100 ;  /* 0x0000001e0864723c */ /* 0x000fe40000001864 */
[----:B------:R-:W1:Y:S05]  /*128c0*/  MUFU.TANH R42, R42 ;  /* 0x0000002a002a7308 */ /* 0x000e6a0000002400 */
[C---:B------:R-:W-:Y:S01]  /*128d0*/  IADD3 R8, R24.reuse, 0x20, RZ ;  /* 0x0000002018087810 */ /* 0x040fe20007ffe0ff */
[C---:B------:R-:W-:Y:S02]  /*128e0*/  HMMA.16816.F32 R84, R64.reuse, R12, R84 ;  /* 0x0000000c4054723c */ /* 0x040fe40000001854 */
[----:B------:R-:W1:Y:S05]  /*128f0*/  MUFU.TANH R43, R43 ;  /* 0x0000002b002b7308 */ /* 0x000e6a0000002400 */
[----:B------:R-:W-:Y:S01]  /*12900*/  SHF.R.S32.HI R13, RZ, 0x1f, R0 ;  /* 0x0000001fff0d7819 */ /* 0x000fe20000011400 */
[----:B------:R-:W-:Y:S01]  /*12910*/  HMMA.16816.F32 R80, R64, R14, R80 ;  /* 0x0000000e4050723c */ /* 0x000fe20000001850 */
[----:B------:R-:W-:Y:S01]  /*12920*/  IADD3 R12, R24, 0x1, RZ ;  /* 0x00000001180c7810 */ /* 0x000fe20007ffe0ff */
[----:B------:R-:W1:Y:S01]  /*12930*/  MUFU.TANH R28, R28 ;  /* 0x0000001c001c7308 */ /* 0x000e620000002400 */
[----:B------:R-:W-:-:S04]  /*12940*/  LEA.HI R0, R13, R0, RZ, 0x2 ;  /* 0x000000000d007211 */ /* 0x000fc800078f10ff */
[----:B------:R-:W-:Y:S01]  /*12950*/  SHF.R.S32.HI R13, RZ, 0x2, R0 ;  /* 0x00000002ff0d7819 */ /* 0x000fe20000011400 */
[----:B---3--:R-:W-:Y:S02]  /*12960*/  HMMA.16816.F32 R76, R60, R16, R76 ;  /* 0x000000103c4c723c */ /* 0x008fe4000000184c */
[----:B------:R-:W3:Y:S01]  /*12970*/  MUFU.TANH R45, R45 ;  /* 0x0000002d002d7308 */ /* 0x000ee20000002400 */
[----:B------:R-:W-:-:S04]  /*12980*/  IADD3 R56, R56, 0x1, R13 ;  /* 0x0000000138387810 */ /* 0x000fc80007ffe00d */
[----:B------:R-:W-:Y:S01]  /*12990*/  IADD3 R2, R59, R56, -R208 ;  /* 0x000000383b027210 */ /* 0x000fe20007ffe8d0 */
[----:B------:R-:W-:Y:S01]  /*129a0*/  FMUL.FTZ R84, R84, c[0x0][0x2ec] ;  /* 0x0000bb0054547a20 */ /* 0x000fe20000410000 */
[----:B------:R-:W-:Y:S01]  /*129b0*/  HMMA.16816.F32 R100, R60, R18, R100 ;  /* 0x000000123c64723c */ /* 0x000fe20000001864 */
[----:B------:R-:W-:Y:S01]  /*129c0*/  FMUL.FTZ R86, R86, c[0x0][0x2ec] ;  /* 0x0000bb0056567a20 */ /* 0x000fe20000410000 */
[----:B------:R-:W-:Y:S01]  /*129d0*/  IADD3 R2, R2, c[0x0][0x2e8], RZ ;  /* 0x0000ba0002027a10 */ /* 0x000fe20007ffe0ff */
[----:B------:R-:W1:Y:S01]  /*129e0*/  MUFU.TANH R25, R25 ;  /* 0x0000001900197308 */ /* 0x000e620000002400 */
[----:B------:R-:W-:Y:S02]  /*129f0*/  FMUL.FTZ R85, R85, c[0x0][0x2ec] ;  /* 0x0000bb0055557a20 */ /* 0x000fe40000410000 */
[----:B------:R-:W-:Y:S01]  /*12a00*/  IADD3 R0, R2, 0x8, RZ ;  /* 0x0000000802007810 */ /* 0x000fe20007ffe0ff */
[----:B------:R-:W-:Y:S01]  /*12a10*/  FMUL.FTZ R80, R80, c[0x0][0x2ec] ;  /* 0x0000bb0050507a20 */ /* 0x000fe20000410000 */
[-C--:B------:R-:W-:Y:S01]  /*12a20*/  IMNMX R2, R2, R59.reuse, PT ;  /* 0x0000003b02027217 */ /* 0x080fe20003800200 */
[----:B------:R-:W-:Y:S01]  /*12a30*/  FMUL.FTZ R82, R82, c[0x0][0x2ec] ;  /* 0x0000bb0052527a20 */ /* 0x000fe20000410000 */
[----:B------:R-:W-:Y:S01]  /*12a40*/  IMNMX R135, R0, R59, PT ;  /* 0x0000003b00877217 */ /* 0x000fe20003800200 */
[----:B------:R-:W1:Y:S01]  /*12a50*/  MUFU.TANH R171, R84 ;  /* 0x0000005400ab7308 */ /* 0x000e620000002400 */
[----:B------:R-:W-:Y:S01]  /*12a60*/  LOP3.LUT R0, R3, R6, RZ, 0xfc, !PT ;  /* 0x0000000603007212 */ /* 0x000fe200078efcff */
[----:B------:R-:W-:Y:S01]  /*12a70*/  FMUL.FTZ R81, R81, c[0x0][0x2ec] ;  /* 0x0000bb0051517a20 */ /* 0x000fe20000410000 */
[----:B------:R-:W-:Y:S01]  /*12a80*/  IADD3 R3, R24, 0x8, RZ ;  /* 0x0000000818037810 */ /* 0x000fe20007ffe0ff */
[----:B------:R-:W-:Y:S01]  /*12a90*/  FMUL.FTZ R87, R87, c[0x0][0x2ec] ;  /* 0x0000bb0057577a20 */ /* 0x000fe20000410000 */
[----:B------:R-:W-:Y:S01]  /*12aa0*/  HMMA.16816.F32 R76, R64, R20, R76 ;  /* 0x00000014404c723c */ /* 0x000fe2000000184c */
[CC--:B------:R-:W-:Y:S01]  /*12ab0*/  ISETP.GE.AND P5, PT, R12.reuse, R2.reuse, PT ;  /* 0x000000020c00720c */ /* 0x0c0fe20003fa6270 */
[----:B------:R-:W-:Y:S01]  /*12ac0*/  FMUL.FTZ R83, R83, c[0x0][0x2ec] ;  /* 0x0000bb0053537a20 */ /* 0x000fe20000410000 */
[----:B------:R-:W-:Y:S01]  /*12ad0*/  ISETP.GE.AND P1, PT, R12, R135, PT ;  /* 0x000000870c00720c */ /* 0x000fe20003f26270 */
[----:B------:R-:W1:Y:S01]  /*12ae0*/  MUFU.TANH R166, R86 ;  /* 0x0000005600a67308 */ /* 0x000e620000002400 */
[----:B------:R-:W-:-:S02]  /*12af0*/  ISETP.GE.AND P0, PT, R3, R2, PT ;  /* 0x000000020300720c */ /* 0x000fc40003f06270 */
[----:B------:R-:W-:Y:S01]  /*12b00*/  ISETP.GE.AND P2, PT, R3, R135, PT ;  /* 0x000000870300720c */ /* 0x000fe20003f46270 */
[----:B------:R-:W-:Y:S01]  /*12b10*/  HMMA.16816.F32 R20, R64, R22, R100 ;  /* 0x000000164014723c */ /* 0x000fe20000001864 */
[C---:B------:R-:W-:Y:S02]  /*12b20*/  IADD3 R3, R24.reuse, 0x10, RZ ;  /* 0x0000001018037810 */ /* 0x040fe40007ffe0ff */
[----:B------:R-:W-:Y:S01]  /*12b30*/  IADD3 R6, R24, 0x9, RZ ;  /* 0x0000000918067810 */ /* 0x000fe20007ffe0ff */
[----:B------:R-:W1:Y:S01]  /*12b40*/  MUFU.TANH R169, R80 ;  /* 0x0000005000a97308 */ /* 0x000e620000002400 */
[----:B------:R-:W-:Y:S02]  /*12b50*/  FSEL R17, R36, -INF , !P5 ;  /* 0xff80000024117808 */ /* 0x000fe40006800000 */
[----:B------:R-:W-:Y:S02]  /*12b60*/  FSEL R16, R37, -INF , !P1 ;  /* 0xff80000025107808 */ /* 0x000fe40004800000 */
[----:B------:R-:W-:-:S02]  /*12b70*/  ISETP.GE.AND P5, PT, R3, R2, PT ;  /* 0x000000020300720c */ /* 0x000fc40003fa6270 */
[-C--:B------:R-:W-:Y:S01]  /*12b80*/  ISETP.GE.AND P1, PT, R3, R135.reuse, PT ;  /* 0x000000870300720c */ /* 0x080fe20003f26270 */
[----:B------:R-:W1:Y:S01]  /*12b90*/  MUFU.TANH R170, R82 ;  /* 0x0000005200aa7308 */ /* 0x000e620000002400 */
[----:B------:R-:W-:Y:S02]  /*12ba0*/  IADD3 R3, R24, 0x11, RZ ;  /* 0x0000001118037810 */ /* 0x000fe40007ffe0ff */
[-C--:B------:R-:W-:Y:S01]  /*12bb0*/  ISETP.GE.AND P6, PT, R6, R2.reuse, PT ;  /* 0x000000020600720c */ /* 0x080fe20003fc6270 */
[----:B------:R-:W-:Y:S01]  /*12bc0*/  FMUL.FTZ R76, R76, c[0x0][0x2ec] ;  /* 0x0000bb004c4c7a20 */ /* 0x000fe20000410000 */
[-C--:B------:R-:W-:Y:S01]  /*12bd0*/  ISETP.GE.AND P4, PT, R6, R135.reuse, PT ;  /* 0x000000870600720c */ /* 0x080fe20003f86270 */
[----:B------:R-:W-:Y:S01]  /*12be0*/  FMUL.FTZ R77, R77, c[0x0][0x2ec] ;  /* 0x0000bb004d4d7a20 */ /* 0x000fe20000410000 */
[----:B-----5:R-:W-:Y:S01]  /*12bf0*/  FSEL R27, R38, -INF , !P0 ;  /* 0xff800000261b7808 */ /* 0x020fe20004000000 */
[----:B------:R-:W5:Y:S01]  /*12c00*/  MUFU.TANH R165, R81 ;  /* 0x0000005100a57308 */ /* 0x000f620000002400 */
[----:B--2---:R-:W-:Y:S01]  /*12c10*/  FSEL R6, R35, -INF , !P2 ;  /* 0xff80000023067808 */ /* 0x004fe20005000000 */
[----:B------:R-:W-:Y:S01]  /*12c20*/  FMUL.FTZ R78, R78, c[0x0][0x2ec] ;  /* 0x0000bb004e4e7a20 */ /* 0x000fe20000410000 */
[CC--:B------:R-:W-:Y:S01]  /*12c30*/  ISETP.GE.AND P0, PT, R3.reuse, R2.reuse, PT ;  /* 0x000000020300720c */ /* 0x0c0fe20003f06270 */
[----:B------:R-:W-:Y:S01]  /*12c40*/  FMUL.FTZ R20, R20, c[0x0][0x2ec] ;  /* 0x0000bb0014147a20 */ /* 0x000fe20000410000 */
[-C--:B------:R-:W-:Y:S01]  /*12c50*/  ISETP.GE.AND P2, PT, R3, R135.reuse, PT ;  /* 0x000000870300720c */ /* 0x080fe20003f46270 */
[----:B------:R-:W-:Y:S01]  /*12c60*/  FMUL.FTZ R79, R79, c[0x0][0x2ec] ;  /* 0x0000bb004f4f7a20 */ /* 0x000fe20000410000 */
[----:B------:R-:W-:Y:S01]  /*12c70*/  IADD3 R3, R24, 0x18, RZ ;  /* 0x0000001818037810 */ /* 0x000fe20007ffe0ff */
[----:B------:R-:W2:Y:S01]  /*12c80*/  MUFU.TANH R147, R20 ;  /* 0x0000001400937308 */ /* 0x000ea20000002400 */
[----:B------:R-:W-:Y:S01]  /*12c90*/  FSEL R19, R34, -INF , !P6 ;  /* 0xff80000022137808 */ /* 0x000fe20007000000 */
[----:B------:R-:W-:Y:S01]  /*12ca0*/  FMUL.FTZ R21, R21, c[0x0][0x2ec] ;  /* 0x0000bb0015157a20 */ /* 0x000fe20000410000 */
[----:B------:R-:W-:Y:S01]  /*12cb0*/  FSEL R18, R39, -INF , !P4 ;  /* 0xff80000027127808 */ /* 0x000fe20006000000 */
[----:B------:R-:W-:Y:S01]  /*12cc0*/  FMUL.FTZ R22, R22, c[0x0][0x2ec] ;  /* 0x0000bb0016167a20 */ /* 0x000fe20000410000 */
[----:B------:R-:W-:Y:S01]  /*12cd0*/  ISETP.GE.AND P6, PT, R3, R2, PT ;  /* 0x000000020300720c */ /* 0x000fe20003fc6270 */
[----:B------:R-:W-:Y:S01]  /*12ce0*/  FMUL.FTZ R23, R23, c[0x0][0x2ec] ;  /* 0x0000bb0017177a20 */ /* 0x000fe20000410000 */
[----:B------:R-:W-:Y:S01]  /*12cf0*/  ISETP.GE.AND P4, PT, R3, R135, PT ;  /* 0x000000870300720c */ /* 0x000fe20003f86270 */
[----:B------:R-:W2:Y:S01]  /*12d00*/  MUFU.TANH R163, R85 ;  /* 0x0000005500a37308 */ /* 0x000ea20000002400 */
[----:B------:R-:W-:-:S02]  /*12d10*/  IADD3 R3, R24, 0x19, RZ ;  /* 0x0000001918037810 */ /* 0x000fc40007ffe0ff */
[----:B-1----:R-:W-:Y:S02]  /*12d20*/  FSEL R15, R44, -INF , !P5 ;  /* 0xff8000002c0f7808 */ /* 0x002fe40006800000 */
[----:B------:R-:W-:Y:S02]  /*12d30*/  FSEL R14, R41, -INF , !P1 ;  /* 0xff800000290e7808 */ /* 0x000fe40004800000 */
[C---:B------:R-:W-:Y:S01]  /*12d40*/  ISETP.GE.AND P5, PT, R3.reuse, R2, PT ;  /* 0x000000020300720c */ /* 0x040fe20003fa6270 */
[----:B------:R-:W1:Y:S01]  /*12d50*/  MUFU.TANH R176, R87 ;  /* 0x0000005700b07308 */ /* 0x000e620000002400 */
[----:B------:R-:W-:Y:S02]  /*12d60*/  ISETP.GE.AND P1, PT, R3, R135, PT ;  /* 0x000000870300720c */ /* 0x000fe40003f26270 */
[----:B------:R-:W-:Y:S02]  /*12d70*/  IADD3 R3, R24, 0x21, RZ ;  /* 0x0000002118037810 */ /* 0x000fe40007ffe0ff */
[----:B----4-:R-:W-:-:S02]  /*12d80*/  FSEL R13, R40, -INF , !P0 ;  /* 0xff800000280d7808 */ /* 0x010fc40004000000 */
[----:B------:R-:W-:Y:S01]  /*12d90*/  FSEL R12, R42, -INF , !P2 ;  /* 0xff8000002a0c7808 */ /* 0x000fe20005000000 */
[----:B------:R-:W4:Y:S01]  /*12da0*/  MUFU.TANH R174, R83 ;  /* 0x0000005300ae7308 */ /* 0x000f220000002400 */
[----:B------:R-:W-:Y:S02]  /*12db0*/  FSEL R9, R43, -INF , !P6 ;  /* 0xff8000002b097808 */ /* 0x000fe40007000000 */
[----:B------:R-:W-:Y:S02]  /*12dc0*/  FSEL R10, R28, -INF , !P4 ;  /* 0xff8000001c0a7808 */ /* 0x000fe40006000000 */
[CC--:B------:R-:W-:Y:S02]  /*12dd0*/  ISETP.GE.AND P0, PT, R8.reuse, R2.reuse, PT ;  /* 0x000000020800720c */ /* 0x0c0fe40003f06270 */
[----:B------:R-:W-:Y:S01]  /*12de0*/  ISETP.GE.AND P2, PT, R8, R135, PT ;  /* 0x000000870800720c */ /* 0x000fe20003f46270 */
[----:B------:R-:W1:Y:S01]  /*12df0*/  MUFU.TANH R175, R76 ;  /* 0x0000004c00af7308 */ /* 0x000e620000002400 */
[----:B------:R-:W-:-:S02]  /*12e00*/  ISETP.GE.AND P6, PT, R3, R2, PT ;  /* 0x000000020300720c */ /* 0x000fc40003fc6270 */
[----:B------:R-:W-:Y:S02]  /*12e10*/  ISETP.GE.AND P4, PT, R3, R135, PT ;  /* 0x000000870300720c */ /* 0x000fe40003f86270 */
[----:B------:R-:W-:Y:S02]  /*12e20*/  IADD3 R3, R24, 0x29, RZ ;  /* 0x0000002918037810 */ /* 0x000fe40007ffe0ff */
[----:B---3--:R-:W-:Y:S01]  /*12e30*/  FSEL R11, R45, -INF , !P5 ;  /* 0xff8000002d0b7808 */ /* 0x008fe20006800000 */
[----:B------:R-:W-:Y:S01]  /*12e40*/  MUFU.TANH R173, R77 ;  /* 0x0000004d00ad7308 */ /* 0x000fe20000002400 */
[----:B------:R-:W-:Y:S02]  /*12e50*/  FSEL R8, R25, -INF , !P1 ;  /* 0xff80000019087808 */ /* 0x000fe40004800000 */
[----:B------:R-:W-:Y:S02]  /*12e60*/  FSEL R171, R171, -INF , !P0 ;  /* 0xff800000abab7808 */ /* 0x000fe40004000000 */
[----:B------:R-:W-:-:S02]  /*12e70*/  FSEL R166, R166, -INF , !P2 ;  /* 0xff800000a6a67808 */ /* 0x000fc40005000000 */
[CC--:B------:R-:W-:Y:S01]  /*12e80*/  ISETP.GE.AND P5, PT, R26.reuse, R2.reuse, PT ;  /* 0x000000021a00720c */ /* 0x0c0fe20003fa6270 */
[----:B------:R-:W3:Y:S01]  /*12e90*/  MUFU.TANH R168, R78 ;  /* 0x0000004e00a87308 */ /* 0x000ee20000002400 */
[-C--:B------:R-:W-:Y:S02]  /*12ea0*/  ISETP.GE.AND P1, PT, R26, R135.reuse, PT ;  /* 0x000000871a00720c */ /* 0x080fe40003f26270 */
[C---:B------:R-:W-:Y:S02]  /*12eb0*/  ISETP.GE.AND P0, PT, R3.reuse, R2, PT ;  /* 0x000000020300720c */ /* 0x040fe40003f06270 */
[----:B------:R-:W-:Y:S02]  /*12ec0*/  ISETP.GE.AND P2, PT, R3, R135, PT ;  /* 0x000000870300720c */ /* 0x000fe40003f46270 */
[----:B------:R-:W-:Y:S01]  /*12ed0*/  IADD3 R3, R24, 0x31, RZ ;  /* 0x0000003118037810 */ /* 0x000fe20007ffe0ff */
[----:B------:R-:W1:Y:S01]  /*12ee0*/  MUFU.TANH R146, R79 ;  /* 0x0000004f00927308 */ /* 0x000e620000002400 */
[----:B------:R-:W-:-:S02]  /*12ef0*/  FSEL R169, R169, -INF , !P5 ;  /* 0xff800000a9a97808 */ /* 0x000fc40006800000 */
[----:B------:R-:W-:Y:S02]  /*12f00*/  FSEL R170, R170, -INF , !P1 ;  /* 0xff800000aaaa7808 */ /* 0x000fe40004800000 */
[CC--:B------:R-:W-:Y:S02]  /*12f10*/  ISETP.GE.AND P5, PT, R3.reuse, R2.reuse, PT ;  /* 0x000000020300720c */ /* 0x0c0fe40003fa6270 */
[----:B------:R-:W-:Y:S01]  /*12f20*/  ISETP.GE.AND P1, PT, R3, R135, PT ;  /* 0x000000870300720c */ /* 0x000fe20003f26270 */
[----:B------:R-:W-:Y:S01]  /*12f30*/  MUFU.TANH R145, R21 ;  /* 0x0000001500917308 */ /* 0x000fe20000002400 */
[----:B------:R-:W-:Y:S02]  /*12f40*/  IADD3 R3, R24, 0x38, RZ ;  /* 0x0000003818037810 */ /* 0x000fe40007ffe0ff */
[----:B-----5:R-:W-:Y:S02]  /*12f50*/  FSEL R165, R165, -INF , !P0 ;  /* 0xff800000a5a57808 */ /* 0x020fe40004000000 */
[----:B------:R-:W-:-:S02]  /*12f60*/  ISETP.GE.AND P0, PT, R3, R2, PT ;  /* 0x000000020300720c */ /* 0x000fc40003f06270 */
[----:B------:R-:W-:Y:S01]  /*12f70*/  IADD3 R25, R24, 0x30, RZ ;  /* 0x0000003018197810 */ /* 0x000fe20007ffe0ff */
[----:B------:R-:W5:Y:S01]  /*12f80*/  MUFU.TANH R144, R22 ;  /* 0x0000001600907308 */ /* 0x000f620000002400 */
[----:B--2---:R-:W-:Y:S01]  /*12f90*/  FSEL R147, R147, -INF , !P0 ;  /* 0xff80000093937808 */ /* 0x004fe20004000000 */
[----:B------:R-:W-:Y:S01]  /*12fa0*/  BAR.SYNC.DEFER_BLOCKING 0x0 ;  /* 0x0000000000007b1d */ /* 0x000fe20000010000 */
[----:B------:R-:W-:Y:S02]  /*12fb0*/  ISETP.GT.AND P0, PT, R216, R207, PT ;  /* 0x000000cfd800720c */ /* 0x000fe40003f04270 */
[----:B------:R-:W-:Y:S02]  /*12fc0*/  FSEL R163, R163, -INF , !P6 ;  /* 0xff800000a3a37808 */ /* 0x000fe40007000000 */
[----:B-1----:R-:W-:Y:S01]  /*12fd0*/  FSEL R176, R176, -INF , !P4 ;  /* 0xff800000b0b07808 */ /* 0x002fe20006000000 */
[----:B------:R-:W1:Y:S01]  /*12fe0*/  MUFU.TANH R164, R23 ;  /* 0x0000001700a47308 */ /* 0x000e620000002400 */
[----:B----4-:R-:W-:-:S02]  /*12ff0*/  FSEL R174, R174, -INF , !P2 ;  /* 0xff800000aeae7808 */ /* 0x010fc40005000000 */
[C---:B------:R-:W-:Y:S02]  /*13000*/  ISETP.GE.AND P6, PT, R25.reuse, R2, PT ;  /* 0x000000021900720c */ /* 0x040fe40003fc6270 */
[-C--:B------:R-:W-:Y:S02]  /*13010*/  ISETP.GE.AND P4, PT, R25, R135.reuse, PT ;  /* 0x000000871900720c */ /* 0x080fe40003f86270 */
[----:B------:R-:W-:Y:S02]  /*13020*/  ISETP.GE.AND P2, PT, R3, R135, PT ;  /* 0x000000870300720c */ /* 0x000fe40003f46270 */
[----:B------:R-:W-:Y:S02]  /*13030*/  IADD3 R3, R24, 0x39, RZ ;  /* 0x0000003918037810 */ /* 0x000fe40007ffe0ff */
[----:B------:R-:W-:Y:S02]  /*13040*/  FSEL R175, R175, -INF , !P6 ;  /* 0xff800000afaf7808 */ /* 0x000fe40007000000 */
[----:B---3--:R-:W-:-:S02]  /*13050*/  FSEL R168, R168, -INF , !P4 ;  /* 0xff800000a8a87808 */ /* 0x008fc40006000000 */
[----:B------:R-:W-:Y:S02]  /*13060*/  FSEL R173, R173, -INF , !P5 ;  /* 0xff800000adad7808 */ /* 0x000fe40006800000 */
[----:B------:R-:W-:Y:S02]  /*13070*/  FSEL R146, R146, -INF , !P1 ;  /* 0xff80000092927808 */ /* 0x000fe40004800000 */
[CC--:B------:R-:W-:Y:S02]  /*13080*/  ISETP.GE.AND P6, PT, R24.reuse, R2.reuse, PT ;  /* 0x000000021800720c */ /* 0x0c0fe40003fc6270 */
[-C--:B------:R-:W-:Y:S02]  /*13090*/  ISETP.GE.AND P4, PT, R24, R135.reuse, PT ;  /* 0x000000871800720c */ /* 0x080fe40003f86270 */
[C---:B------:R-:W-:Y:S02]  /*130a0*/  ISETP.GE.AND P5, PT, R3.reuse, R2, PT ;  /* 0x000000020300720c */ /* 0x040fe40003fa6270 */
[----:B------:R-:W-:-:S02]  /*130b0*/  ISETP.GE.AND P1, PT, R3, R135, PT ;  /* 0x000000870300720c */ /* 0x000fc40003f26270 */
[----:B-----5:R-:W-:Y:S02]  /*130c0*/  FSEL R144, R144, -INF , !P2 ;  /* 0xff80000090907808 */ /* 0x020fe40005000000 */
[----:B------:R-:W-:Y:S02]  /*130d0*/  FSEL R32, R32, -INF , !P6 ;  /* 0xff80000020207808 */ /* 0x000fe40007000000 */
[----:B------:R-:W-:Y:S02]  /*130e0*/  FSEL R33, R33, -INF , !P4 ;  /* 0xff80000021217808 */ /* 0x000fe40006000000 */
[----:B------:R-:W-:Y:S02]  /*130f0*/  FSEL R145, R145, -INF , !P5 ;  /* 0xff80000091917808 */ /* 0x000fe40006800000 */
[----:B-1----:R-:W-:Y:S01]  /*13100*/  FSEL R164, R164, -INF , !P1 ;  /* 0xff800000a4a47808 */ /* 0x002fe20004800000 */
        /* <DEDUP_REMOVED lines=60> */
.L_x_3510:
[----:B------:R-:W-:-:S05]  /*134d0*/  IMAD.MOV.U32 R3, RZ, RZ, c[0x0][0x198] ;  /* 0x00006600ff037624 */ /* 0x000fca00078e00ff */
[----:B------:R-:W-:-:S04]  /*134e0*/  LEA R3, -R3, RZ, 0x6 ;  /* 0x000000ff03037211 */ /* 0x000fc800078e31ff */
[----:B------:R-:W-:Y:S02]  /*134f0*/  SHF.R.S32.HI R4, RZ, 0x1f, R3 ;  /* 0x0000001fff047819 */ /* 0x000fe40000011403 */
.L_x_3511:
        /* <DEDUP_REMOVED lines=41> */
.L_x_3509:
        /* <DEDUP_REMOVED lines=367> */
.L_x_3513:
[----:B------:R-:W-:-:S05]  /*14e80*/  IMAD.MOV.U32 R5, RZ, RZ, c[0x0][0x1a0] ;  /* 0x00006800ff057624 */ /* 0x000fca00078e00ff */
[----:B------:R-:W-:-:S04]  /*14e90*/  LEA R5, -R5, RZ, 0x6 ;  /* 0x000000ff05057211 */ /* 0x000fc800078e31ff */
[----:B------:R-:W-:Y:S02]  /*14ea0*/  SHF.R.S32.HI R0, RZ, 0x1f, R5 ;  /* 0x0000001fff007819 */ /* 0x000fe40000011405 */
.L_x_3514:
        /* <DEDUP_REMOVED lines=186> */
[----:B------:R-:W3:Y:S05]  /*15a50*/  LDSM.16.M88.4 R4, [R199+0xb000] ;  /* 0x00b00000c704783b */ /* 0x000eea0000000200 */
[----:B------:R4:W-:Y:S02]  /*15a60*/  MUFU.TANH R147, R14 ;  /* 0x0000000e00937308 */ /* 0x0009e40000002400 */
[C---:B-1----:R-:W-:Y:S01]  /*15a70*/  HMMA.16816.F32 R152, R148.reuse, R32, R152 ;  /* 0x000000209498723c */ /* 0x042fe20000001898 */
[----:B------:R-:W1:Y:S07]  /*15a80*/  S2R R32, SR_TID.X ;  /* 0x0000000000207919 */ /* 0x000e6e0000002100 */
[----:B------:R-:W-:Y:S08]  /*15a90*/  HMMA.16816.F32 R176, R148, R34, R176 ;  /* 0x0000002294b0723c */ /* 0x000ff000000018b0 */
[----:B------:R-:W-:Y:S01]  /*15aa0*/  HMMA.16816.F32 R28, R8, R156, R28 ;  /* 0x0000009c081c723c */ /* 0x000fe2000000181c */
[----:B------:R-:W-:-:S02]  /*15ab0*/  FMUL.FTZ R17, R17, c[0x0][0x2ec] ;  /* 0x0000bb0011117a20 */ /* 0x000fc40000410000 */
[----:B------:R-:W-:Y:S02]  /*15ac0*/  FMUL.FTZ R0, R16, c[0x0][0x2ec] ;  /* 0x0000bb0010007a20 */ /* 0x000fe40000410000 */
[----:B------:R5:W1:Y:S01]  /*15ad0*/  MUFU.TANH R134, R17 ;  /* 0x0000001100867308 */ /* 0x000a620000002400 */
[----:B------:R-:W-:Y:S02]  /*15ae0*/  FMUL.FTZ R133, R18, c[0x0][0x2ec] ;  /* 0x0000bb0012857a20 */ /* 0x000fe40000410000 */
[----:B------:R-:W-:Y:S01]  /*15af0*/  FMUL.FTZ R156, R15, c[0x0][0x2ec] ;  /* 0x0000bb000f9c7a20 */ /* 0x000fe20000410000 */
[C---:B--2---:R-:W-:Y:S01]  /*15b00*/  HMMA.16816.F32 R152, R136.reuse, R20, R152 ;  /* 0x000000148898723c */ /* 0x044fe20000001898 */
[----:B----4-:R-:W2:Y:S01]  /*15b10*/  LDSM.16.M88.4 R12, [R199+0xb800] ;  /* 0x00b80000c70c783b */ /* 0x010ea20000000200 */
[----:B------:R-:W-:Y:S02]  /*15b20*/  FMUL.FTZ R144, R19, c[0x0][0x2ec] ;  /* 0x0000bb0013907a20 */ /* 0x000fe40000410000 */
[----:B------:R-:W-:Y:S04]  /*15b30*/  MUFU.TANH R0, R0 ;  /* 0x0000000000007308 */ /* 0x000fe80000002400 */
[----:B------:R-:W-:Y:S01]  /*15b40*/  HMMA.16816.F32 R176, R136, R22, R176 ;  /* 0x0000001688b0723c */ /* 0x000fe200000018b0 */
[----:B-----5:R-:W4:Y:S03]  /*15b50*/  LDSM.16.M88.4 R16, [R192+0x5000] ;  /* 0x00500000c010783b */ /* 0x020f260000000200 */
[----:B------:R-:W5:Y:S03]  /*15b60*/  MUFU.TANH R144, R144 ;  /* 0x0000009000907308 */ /* 0x000f660000002400 */
[----:B------:R-:W-:Y:S01]  /*15b70*/  FMUL.FTZ R28, R28, c[0x0][0x2ec] ;  /* 0x0000bb001c1c7a20 */ /* 0x000fe20000410000 */
[----:B------:R-:W-:Y:S01]  /*15b80*/  HMMA.16816.F32 R140, R24, R174, R140 ;  /* 0x000000ae188c723c */ /* 0x000fe2000000188c */
[----:B------:R-:W-:-:S02]  /*15b90*/  FMUL.FTZ R30, R30, c[0x0][0x2ec] ;  /* 0x0000bb001e1e7a20 */ /* 0x000fc40000410000 */
[----:B------:R-:W-:Y:S02]  /*15ba0*/  FMUL.FTZ R29, R29, c[0x0][0x2ec] ;  /* 0x0000bb001d1d7a20 */ /* 0x000fe40000410000 */
[----:B------:R-:W-:Y:S01]  /*15bb0*/  FMUL.FTZ R31, R31, c[0x0][0x2ec] ;  /* 0x0000bb001f1f7a20 */ /* 0x000fe20000410000 */
[----:B------:R-:W1:Y:S02]  /*15bc0*/  MUFU.TANH R156, R156 ;  /* 0x0000009c009c7308 */ /* 0x000e640000002400 */
[C---:B---3--:R-:W-:Y:S06]  /*15bd0*/  HMMA.16816.F32 R160, R24.reuse, R4, R160 ;  /* 0x0000000418a0723c */ /* 0x048fec00000018a0 */
[----:B------:R-:W3:Y:S02]  /*15be0*/  MUFU.TANH R28, R28 ;  /* 0x0000001c001c7308 */ /* 0x000ee40000002400 */
[----:B------:R-:W-:Y:S01]  /*15bf0*/  HMMA.16816.F32 R164, R24, R6, R164 ;  /* 0x0000000618a4723c */ /* 0x000fe200000018a4 */
[----:B------:R-:W3:Y:S01]  /*15c00*/  LDSM.16.M88.4 R4, [R192+0x5800] ;  /* 0x00580000c004783b */ /* 0x000ee20000000200 */
[----:B------:R-:W-:-:S04]  /*15c10*/  DEPBAR.LE SB0, 0x0 ;  /* 0x000080000000791a */ /* 0x000fc80000000000 */
[----:B------:R-:W1:Y:S02]  /*15c20*/  MUFU.TANH R30, R30 ;  /* 0x0000001e001e7308 */ /* 0x000e640000002400 */
[----:B------:R-:W-:Y:S06]  /*15c30*/  HMMA.16816.F32 R140, R8, R158, R140 ;  /* 0x0000009e088c723c */ /* 0x000fec000000188c */
[----:B------:R-:W3:Y:S02]  /*15c40*/  MUFU.TANH R29, R29 ;  /* 0x0000001d001d7308 */ /* 0x000ee40000002400 */
[C---:B--2---:R-:W-:Y:S06]  /*15c50*/  HMMA.16816.F32 R152, R24.reuse, R12, R152 ;  /* 0x0000000c1898723c */ /* 0x044fec0000001898 */
[----:B------:R-:W2:Y:S01]  /*15c60*/  MUFU.TANH R31, R31 ;  /* 0x0000001f001f7308 */ /* 0x000ea20000002400 */
[----:B-1----:R-:W-:Y:S01]  /*15c70*/  IMAD.SHL.U32 R13, R32, 0x2, RZ ;  /* 0x00000002200d7824 */ /* 0x002fe200078e00ff */
[----:B------:R-:W-:Y:S04]  /*15c80*/  HMMA.16816.F32 R176, R24, R14, R176 ;  /* 0x0000000e18b0723c */ /* 0x000fe800000018b0 */
[----:B------:R-:W-:-:S02]  /*15c90*/  LOP3.LUT R13, R13, 0x6, RZ, 0xc0, !PT ;  /* 0x000000060d0d7812 */ /* 0x000fc400078ec0ff */
[----:B------:R-:W-:Y:S02]  /*15ca0*/  MUFU.TANH R133, R133 ;  /* 0x0000008500857308 */ /* 0x000fe40000002400 */
[C---:B----4-:R-:W-:Y:S01]  /*15cb0*/  HMMA.16816.F32 R160, R8.reuse, R16, R160 ;  /* 0x0000001008a0723c */ /* 0x050fe200000018a0 */
[----:B------:R-:W-:Y:S02]  /*15cc0*/  IMAD R12, R216, 0x40, R13 ;  /* 0x00000040d80c7824 */ /* 0x000fe400078e020d */
[----:B------:R-:W-:Y:S02]  /*15cd0*/  FMUL.FTZ R21, R143, c[0x0][0x2ec] ;  /* 0x0000bb008f157a20 */ /* 0x000fe40000410000 */
[----:B------:R-:W-:Y:S01]  /*15ce0*/  FMUL.FTZ R141, R141, c[0x0][0x2ec] ;  /* 0x0000bb008d8d7a20 */ /* 0x000fe20000410000 */
[----:B------:R-:W-:Y:S01]  /*15cf0*/  IADD3 R13, R12, 0x1, RZ ;  /* 0x000000010c0d7810 */ /* 0x000fe20007ffe0ff */
[----:B------:R-:W-:Y:S01]  /*15d00*/  FMUL.FTZ R16, R140, c[0x0][0x2ec] ;  /* 0x0000bb008c107a20 */ /* 0x000fe20000410000 */
[----:B------:R-:W-:Y:S01]  /*15d10*/  HMMA.16816.F32 R164, R8, R18, R164 ;  /* 0x0000001208a4723c */ /* 0x000fe200000018a4 */
[----:B------:R-:W-:Y:S01]  /*15d20*/  FMUL.FTZ R17, R142, c[0x0][0x2ec] ;  /* 0x0000bb008e117a20 */ /* 0x000fe20000410000 */
[C---:B------:R-:W-:Y:S01]  /*15d30*/  ISETP.GE.AND P5, PT, R13.reuse, R2, PT ;  /* 0x000000020d00720c */ /* 0x040fe20003fa6270 */
[----:B------:R-:W-:Y:S01]  /*15d40*/  MUFU.TANH R20, R141 ;  /* 0x0000008d00147308 */ /* 0x000fe20000002400 */
[----:B------:R-:W-:-:S02]  /*15d50*/  ISETP.GE.AND P1, PT, R13, R135, PT ;  /* 0x000000870d00720c */ /* 0x000fc40003f26270 */
[----:B------:R-:W-:Y:S02]  /*15d60*/  IADD3 R13, R12, 0x8, RZ ;  /* 0x000000080c0d7810 */ /* 0x000fe40007ffe0ff */
[C---:B---3--:R-:W-:Y:S01]  /*15d70*/  HMMA.16816.F32 R152, R8.reuse, R4, R152 ;  /* 0x000000040898723c */ /* 0x048fe20000001898 */
[----:B------:R-:W-:Y:S02]  /*15d80*/  FSEL R134, R134, -INF , !P5 ;  /* 0xff80000086867808 */ /* 0x000fe40006800000 */
[----:B------:R-:W1:Y:S01]  /*15d90*/  MUFU.TANH R16, R16 ;  /* 0x0000001000107308 */ /* 0x000e620000002400 */
[CC--:B------:R-:W-:Y:S02]  /*15da0*/  ISETP.GE.AND P6, PT, R13.reuse, R2.reuse, PT ;  /* 0x000000020d00720c */ /* 0x0c0fe40003fc6270 */
[-C--:B------:R-:W-:Y:S02]  /*15db0*/  ISETP.GE.AND P4, PT, R13, R135.reuse, PT ;  /* 0x000000870d00720c */ /* 0x080fe40003f86270 */
[----:B------:R-:W-:Y:S01]  /*15dc0*/  HMMA.16816.F32 R176, R8, R6, R176 ;  /* 0x0000000608b0723c */ /* 0x000fe200000018b0 */
[----:B------:R-:W-:Y:S01]  /*15dd0*/  IADD3 R4, R12, 0x9, RZ ;  /* 0x000000090c047810 */ /* 0x000fe20007ffe0ff */
[----:B------:R-:W-:Y:S01]  /*15de0*/  FMUL.FTZ R160, R160, c[0x0][0x2ec] ;  /* 0x0000bb00a0a07a20 */ /* 0x000fe20000410000 */
[----:B------:R-:W-:Y:S01]  /*15df0*/  MUFU.TANH R17, R17 ;  /* 0x0000001100117308 */ /* 0x000fe20000002400 */
[----:B------:R-:W-:Y:S01]  /*15e00*/  FMUL.FTZ R162, R162, c[0x0][0x2ec] ;  /* 0x0000bb00a2a27a20 */ /* 0x000fe20000410000 */
[CC--:B------:R-:W-:Y:S01]  /*15e10*/  ISETP.GE.AND P0, PT, R4.reuse, R2.reuse, PT ;  /* 0x000000020400720c */ /* 0x0c0fe20003f06270 */
[----:B------:R-:W-:Y:S01]  /*15e20*/  FMUL.FTZ R161, R161, c[0x0][0x2ec] ;  /* 0x0000bb00a1a17a20 */ /* 0x000fe20000410000 */
[-C--:B------:R-:W-:Y:S01]  /*15e30*/  ISETP.GE.AND P2, PT, R4, R135.reuse, PT ;  /* 0x000000870400720c */ /* 0x080fe20003f46270 */
[----:B------:R-:W-:Y:S01]  /*15e40*/  FMUL.FTZ R19, R164, c[0x0][0x2ec] ;  /* 0x0000bb00a4137a20 */ /* 0x000fe20000410000 */
[----:B------:R-:W-:Y:S01]  /*15e50*/  IADD3 R4, R12, 0x10, RZ ;  /* 0x000000100c047810 */ /* 0x000fe20007ffe0ff */
[----:B------:R-:W-:Y:S01]  /*15e60*/  FMUL.FTZ R164, R165, c[0x0][0x2ec] ;  /* 0x0000bb00a5a47a20 */ /* 0x000fe20000410000 */
[----:B-----5:R-:W-:Y:S01]  /*15e70*/  FSEL R13, R144, -INF , !P1 ;  /* 0xff800000900d7808 */ /* 0x020fe20004800000 */
[----:B------:R-:W-:Y:S01]  /*15e80*/  FMUL.FTZ R165, R166, c[0x0][0x2ec] ;  /* 0x0000bb00a6a57a20 */ /* 0x000fe20000410000 */
[----:B------:R-:W3:Y:S01]  /*15e90*/  MUFU.TANH R21, R21 ;  /* 0x0000001500157308 */ /* 0x000ee20000002400 */
[CC--:B------:R-:W-:Y:S01]  /*15ea0*/  ISETP.GE.AND P5, PT, R4.reuse, R2.reuse, PT ;  /* 0x000000020400720c */ /* 0x0c0fe20003fa6270 */
[----:B------:R-:W-:Y:S01]  /*15eb0*/  FMUL.FTZ R18, R163, c[0x0][0x2ec] ;  /* 0x0000bb00a3127a20 */ /* 0x000fe20000410000 */
[-C--:B------:R-:W-:Y:S01]  /*15ec0*/  ISETP.GE.AND P1, PT, R4, R135.reuse, PT ;  /* 0x000000870400720c */ /* 0x080fe20003f26270 */
[----:B------:R-:W-:Y:S01]  /*15ed0*/  FMUL.FTZ R23, R152, c[0x0][0x2ec] ;  /* 0x0000bb0098177a20 */ /* 0x000fe20000410000 */
[C---:B------:R-:W-:Y:S01]  /*15ee0*/  IADD3 R4, R12.reuse, 0x11, RZ ;  /* 0x000000110c047810 */ /* 0x040fe20007ffe0ff */
[----:B------:R-:W-:Y:S01]  /*15ef0*/  FMUL.FTZ R163, R167, c[0x0][0x2ec] ;  /* 0x0000bb00a7a37a20 */ /* 0x000fe20000410000 */
[----:B------:R-:W-:Y:S01]  /*15f00*/  IADD3 R15, R12, 0x18, RZ ;  /* 0x000000180c0f7810 */ /* 0x000fe20007ffe0ff */
[----:B------:R-:W4:Y:S01]  /*15f10*/  MUFU.TANH R168, R160 ;  /* 0x000000a000a87308 */ /* 0x000f220000002400 */
[----:B------:R-:W-:Y:S01]  /*15f20*/  FSEL R14, R145, -INF , !P6 ;  /* 0xff800000910e7808 */ /* 0x000fe20007000000 */
[----:B------:R-:W-:Y:S01]  /*15f30*/  FMUL.FTZ R152, R153, c[0x0][0x2ec] ;  /* 0x0000bb0099987a20 */ /* 0x000fe20000410000 */
[----:B------:R-:W-:Y:S01]  /*15f40*/  FSEL R147, R147, -INF , !P4 ;  /* 0xff80000093937808 */ /* 0x000fe20006000000 */
[----:B------:R-:W-:Y:S01]  /*15f50*/  FMUL.FTZ R138, R176, c[0x0][0x2ec] ;  /* 0x0000bb00b08a7a20 */ /* 0x000fe20000410000 */
[-C--:B------:R-:W-:Y:S01]  /*15f60*/  ISETP.GE.AND P6, PT, R4, R2.reuse, PT ;  /* 0x000000020400720c */ /* 0x080fe20003fc6270 */
[----:B------:R-:W-:Y:S01]  /*15f70*/  FMUL.FTZ R151, R154, c[0x0][0x2ec] ;  /* 0x0000bb009a977a20 */ /* 0x000fe20000410000 */
[-C--:B------:R-:W-:Y:S01]  /*15f80*/  ISETP.GE.AND P4, PT, R4, R135.reuse, PT ;  /* 0x000000870400720c */ /* 0x080fe20003f86270 */
[----:B------:R-:W5:Y:S01]  /*15f90*/  MUFU.TANH R169, R162 ;  /* 0x000000a200a97308 */ /* 0x000f620000002400 */
[----:B------:R-:W-:Y:S01]  /*15fa0*/  IADD3 R22, R12, 0x19, RZ ;  /* 0x000000190c167810 */ /* 0x000fe20007ffe0ff */
[----:B------:R-:W-:Y:S01]  /*15fb0*/  FMUL.FTZ R137, R155, c[0x0][0x2ec] ;  /* 0x0000bb009b897a20 */ /* 0x000fe20000410000 */
[----:B------:R-:W-:Y:S01]  /*15fc0*/  FSEL R4, R146, -INF , !P0 ;  /* 0xff80000092047808 */ /* 0x000fe20004000000 */
[----:B------:R-:W-:Y:S01]  /*15fd0*/  FMUL.FTZ R136, R177, c[0x0][0x2ec] ;  /* 0x0000bb00b1887a20 */ /* 0x000fe20000410000 */
[----:B------:R-:W-:Y:S01]  /*15fe0*/  FSEL R5, R156, -INF , !P2 ;  /* 0xff8000009c057808 */ /* 0x000fe20005000000 */
[----:B------:R-:W-:Y:S01]  /*15ff0*/  FMUL.FTZ R139, R178, c[0x0][0x2ec] ;  /* 0x0000bb00b28b7a20 */ /* 0x000fe20000410000 */
[C---:B------:R-:W-:Y:S01]  /*16000*/  ISETP.GE.AND P0, PT, R15.reuse, R2, PT ;  /* 0x000000020f00720c */ /* 0x040fe20003f06270 */
[----:B------:R-:W1:Y:S01]  /*16010*/  MUFU.TANH R170, R161 ;  /* 0x000000a100aa7308 */ /* 0x000e620000002400 */
[----:B------:R-:W-:Y:S01]  /*16020*/  ISETP.GE.AND P2, PT, R15, R135, PT ;  /* 0x000000870f00720c */ /* 0x000fe20003f46270 */
[----:B------:R-:W-:Y:S01]  /*16030*/  FMUL.FTZ R149, R179, c[0x0][0x2ec] ;  /* 0x0000bb00b3957a20 */ /* 0x000fe20000410000 */
[----:B------:R-:W-:-:S02]  /*16040*/  IADD3 R7, R12, 0x20, RZ ;  /* 0x000000200c077810 */ /* 0x000fc40007ffe0ff */
[----:B------:R-:W-:Y:S02]  /*16050*/  IADD3 R6, R12, 0x21, RZ ;  /* 0x000000210c067810 */ /* 0x000fe40007ffe0ff */
[----:B------:R-:W-:Y:S01]  /*16060*/  FSEL R24, R28, -INF , !P5 ;  /* 0xff8000001c187808 */ /* 0x000fe20006800000 */
[----:B------:R-:W3:Y:S01]  /*16070*/  MUFU.TANH R19, R19 ;  /* 0x0000001300137308 */ /* 0x000ee20000002400 */
[----:B------:R-:W-:Y:S02]  /*16080*/  FSEL R25, R30, -INF , !P1 ;  /* 0xff8000001e197808 */ /* 0x000fe40004800000 */
[C---:B------:R-:W-:Y:S02]  /*16090*/  ISETP.GE.AND P5, PT, R22.reuse, R2, PT ;  /* 0x000000021600720c */ /* 0x040fe40003fa6270 */
[----:B------:R-:W-:Y:S02]  /*160a0*/  ISETP.GE.AND P1, PT, R22, R135, PT ;  /* 0x000000871600720c */ /* 0x000fe40003f26270 */
[----:B------:R-:W-:Y:S01]  /*160b0*/  FSEL R26, R29, -INF , !P6 ;  /* 0xff8000001d1a7808 */ /* 0x000fe20007000000 */
[----:B------:R-:W4:Y:S01]  /*160c0*/  MUFU.TANH R165, R165 ;  /* 0x000000a500a57308 */ /* 0x000f220000002400 */
[----:B--2---:R-:W-:-:S02]  /*160d0*/  FSEL R27, R31, -INF , !P4 ;  /* 0xff8000001f1b7808 */ /* 0x004fc40006000000 */
[----:B-1----:R-:W-:Y:S02]  /*160e0*/  FSEL R22, R16, -INF , !P0 ;  /* 0xff80000010167808 */ /* 0x002fe40004000000 */
[CC--:B------:R-:W-:Y:S02]  /*160f0*/  ISETP.GE.AND P6, PT, R7.reuse, R2.reuse, PT ;  /* 0x000000020700720c */ /* 0x0c0fe40003fc6270 */
[----:B------:R-:W-:Y:S01]  /*16100*/  ISETP.GE.AND P4, PT, R7, R135, PT ;  /* 0x000000870700720c */ /* 0x000fe20003f86270 */
[----:B------:R1:W2:Y:S01]  /*16110*/  MUFU.TANH R15, R23 ;  /* 0x00000017000f7308 */ /* 0x0002a20000002400 */
[----:B------:R-:W-:Y:S02]  /*16120*/  ISETP.GE.AND P0, PT, R6, R2, PT ;  /* 0x000000020600720c */ /* 0x000fe40003f06270 */
[----:B------:R-:W-:Y:S02]  /*16130*/  IADD3 R7, R12, 0x28, RZ ;  /* 0x000000280c077810 */ /* 0x000fe40007ffe0ff */
[----:B------:R-:W-:-:S02]  /*16140*/  FSEL R20, R20, -INF , !P5 ;  /* 0xff80000014147808 */ /* 0x000fc40006800000 */
[----:B---3--:R-:W-:Y:S01]  /*16150*/  FSEL R21, R21, -INF , !P1 ;  /* 0xff80000015157808 */ /* 0x008fe20004800000 */
[----:B------:R-:W-:Y:S01]  /*16160*/  MUFU.TANH R138, R138 ;  /* 0x0000008a008a7308 */ /* 0x000fe20000002400 */
[----:B----4-:R-:W-:Y:S02]  /*16170*/  FSEL R168, R168, -INF , !P6 ;  /* 0xff800000a8a87808 */ /* 0x010fe40007000000 */
[----:B-----5:R-:W-:Y:S02]  /*16180*/  FSEL R169, R169, -INF , !P4 ;  /* 0xff800000a9a97808 */ /* 0x020fe40006000000 */
[C---:B------:R-:W-:Y:S02]  /*16190*/  ISETP.GE.AND P5, PT, R7.reuse, R2, PT ;  /* 0x000000020700720c */ /* 0x040fe40003fa6270 */
[----:B------:R-:W-:Y:S01]  /*161a0*/  ISETP.GE.AND P1, PT, R7, R135, PT ;  /* 0x000000870700720c */ /* 0x000fe20003f26270 */
[----:B------:R-:W3:Y:S01]  /*161b0*/  MUFU.TANH R18, R18 ;  /* 0x0000001200127308 */ /* 0x000ee20000002400 */
[----:B-1----:R-:W-:-:S02]  /*161c0*/  FSEL R23, R17, -INF , !P2 ;  /* 0xff80000011177808 */ /* 0x002fc40005000000 */
[-C--:B------:R-:W-:Y:S02]  /*161d0*/  ISETP.GE.AND P2, PT, R6, R135.reuse, PT ;  /* 0x000000870600720c */ /* 0x080fe40003f46270 */
[C---:B------:R-:W-:Y:S02]  /*161e0*/  IADD3 R6, R12.reuse, 0x29, RZ ;  /* 0x000000290c067810 */ /* 0x040fe40007ffe0ff */
[----:B------:R-:W-:Y:S01]  /*161f0*/  IADD3 R7, R12, 0x30, RZ ;  /* 0x000000300c077810 */ /* 0x000fe20007ffe0ff */
[----:B------:R-:W1:Y:S01]  /*16200*/  MUFU.TANH R164, R164 ;  /* 0x000000a400a47308 */ /* 0x000e620000002400 */
[C---:B------:R-:W-:Y:S02]  /*16210*/  ISETP.GE.AND P6, PT, R6.reuse, R2, PT ;  /* 0x000000020600720c */ /* 0x040fe40003fc6270 */
[----:B------:R-:W-:Y:S02]  /*16220*/  ISETP.GE.AND P4, PT, R6, R135, PT ;  /* 0x000000870600720c */ /* 0x000fe40003f86270 */
[----:B------:R-:W-:-:S02]  /*16230*/  IADD3 R6, R12, 0x31, RZ ;  /* 0x000000310c067810 */ /* 0x000fc40007ffe0ff */
[----:B------:R-:W-:Y:S01]  /*16240*/  FSEL R170, R170, -INF , !P0 ;  /* 0xff800000aaaa7808 */ /* 0x000fe20004000000 */
[----:B------:R-:W4:Y:S01]  /*16250*/  MUFU.TANH R163, R163 ;  /* 0x000000a300a37308 */ /* 0x000f220000002400 */
[----:B------:R-:W-:Y:S02]  /*16260*/  FSEL R166, R19, -INF , !P5 ;  /* 0xff80000013a67808 */ /* 0x000fe40006800000 */
[----:B------:R-:W-:Y:S02]  /*16270*/  FSEL R165, R165, -INF , !P1 ;  /* 0xff800000a5a57808 */ /* 0x000fe40004800000 */
[-C--:B------:R-:W-:Y:S02]  /*16280*/  ISETP.GE.AND P0, PT, R7, R2.reuse, PT ;  /* 0x000000020700720c */ /* 0x080fe40003f06270 */
[C---:B------:R-:W-:Y:S01]  /*16290*/  ISETP.GE.AND P5, PT, R6.reuse, R2, PT ;  /* 0x000000020600720c */ /* 0x040fe20003fa6270 */
[----:B------:R-:W-:Y:S01]  /*162a0*/  MUFU.TANH R152, R152 ;  /* 0x0000009800987308 */ /* 0x000fe20000002400 */
[----:B------:R-:W-:-:S02]  /*162b0*/  ISETP.GE.AND P1, PT, R6, R135, PT ;  /* 0x000000870600720c */ /* 0x000fc40003f26270 */
[----:B------:R-:W-:Y:S02]  /*162c0*/  IADD3 R6, R12, 0x38, RZ ;  /* 0x000000380c067810 */ /* 0x000fe40007ffe0ff */
[----:B--2---:R-:W-:Y:S02]  /*162d0*/  FSEL R154, R15, -INF , !P0 ;  /* 0xff8000000f9a7808 */ /* 0x004fe40004000000 */
[----:B------:R-:W-:Y:S01]  /*162e0*/  ISETP.GE.AND P0, PT, R6, R2, PT ;  /* 0x000000020600720c */ /* 0x000fe20003f06270 */
[----:B------:R-:W2:Y:S01]  /*162f0*/  MUFU.TANH R151, R151 ;  /* 0x0000009700977308 */ /* 0x000ea20000002400 */
[----:B---3--:R-:W-:Y:S02]  /*16300*/  FSEL R167, R18, -INF , !P2 ;  /* 0xff80000012a77808 */ /* 0x008fe40005000000 */
[----:B------:R-:W-:Y:S02]  /*16310*/  FSEL R138, R138, -INF , !P0 ;  /* 0xff8000008a8a7808 */ /* 0x000fe40004000000 */
[----:B------:R-:W-:-:S02]  /*16320*/  ISETP.GT.AND P0, PT, R216, R207, PT ;  /* 0x000000cfd800720c */ /* 0x000fc40003f04270 */
[----:B-1----:R-:W-:Y:S01]  /*16330*/  FSEL R164, R164, -INF , !P6 ;  /* 0xff800000a4a47808 */ /* 0x002fe20007000000 */
[----:B------:R-:W1:Y:S01]  /*16340*/  MUFU.TANH R137, R137 ;  /* 0x0000008900897308 */ /* 0x000e620000002400 */
[----:B----4-:R-:W-:Y:S02]  /*16350*/  FSEL R163, R163, -INF , !P4 ;  /* 0xff800000a3a37808 */ /* 0x010fe40006000000 */
[-C--:B------:R-:W-:Y:S02]  /*16360*/  ISETP.GE.AND P2, PT, R7, R135.reuse, PT ;  /* 0x000000870700720c */ /* 0x080fe40003f46270 */
[C---:B------:R-:W-:Y:S02]  /*16370*/  ISETP.GE.AND P6, PT, R12.reuse, R2, PT ;  /* 0x000000020c00720c */ /* 0x040fe40003fc6270 */
[C---:B------:R-:W-:Y:S01]  /*16380*/  ISETP.GE.AND P4, PT, R12.reuse, R135, PT ;  /* 0x000000870c00720c */ /* 0x040fe20003f86270 */
[----:B------:R-:W3:Y:S01]  /*16390*/  MUFU.TANH R136, R136 ;  /* 0x0000008800887308 */ /* 0x000ee20000002400 */
[----:B------:R-:W-:-:S02]  /*163a0*/  IADD3 R12, R12, 0x39, RZ ;  /* 0x000000390c0c7810 */ /* 0x000fc40007ffe0ff */
[----:B--2---:R-:W-:Y:S02]  /*163b0*/  FSEL R151, R151, -INF , !P2 ;  /* 0xff80000097977808 */ /* 0x004fe40005000000 */
[----:B------:R-:W-:Y:S01]  /*163c0*/  FSEL R152, R152, -INF , !P5 ;  /* 0xff80000098987808 */ /* 0x000fe20006800000 */
[----:B------:R-:W-:Y:S01]  /*163d0*/  BAR.SYNC.DEFER_BLOCKING 0x0 ;  /* 0x0000000000007b1d */ /* 0x000fe20000010000 */
[-C--:B------:R-:W-:Y:S02]  /*163e0*/  ISETP.GE.AND P2, PT, R6, R135.reuse, PT ;  /* 0x000000870600720c */ /* 0x080fe40003f46270 */
[----:B-1----:R-:W-:Y:S02]  /*163f0*/  FSEL R137, R137, -INF , !P1 ;  /* 0xff80000089897808 */ /* 0x002fe40004800000 */
[C---:B------:R-:W-:Y:S01]  /*16400*/  ISETP.GE.AND P5, PT, R12.reuse, R2, PT ;  /* 0x000000020c00720c */ /* 0x040fe20003fa6270 */
[----:B------:R-:W1:Y:S01]  /*16410*/  MUFU.TANH R139, R139 ;  /* 0x0000008b008b7308 */ /* 0x000e620000002400 */
[----:B------:R-:W-:-:S02]  /*16420*/  ISETP.GE.AND P1, PT, R12, R135, PT ;  /* 0x000000870c00720c */ /* 0x000fc40003f26270 */
[----:B------:R-:W-:Y:S02]  /*16430*/  FSEL R0, R0, -INF , !P6 ;  /* 0xff80000000007808 */ /* 0x000fe40007000000 */
[----:B---3--:R-:W-:Y:S02]  /*16440*/  FSEL R136, R136, -INF , !P5 ;  /* 0xff80000088887808 */ /* 0x008fe40006800000 */
[----:B------:R-:W-:Y:S01]  /*16450*/  FSEL R133, R133, -INF , !P4 ;  /* 0xff80000085857808 */ /* 0x000fe20006000000 */
[----:B------:R-:W2:Y:S01]  /*16460*/  MUFU.TANH R149, R149 ;  /* 0x0000009500957308 */ /* 0x000ea20000002400 */
[----:B-1----:R-:W-:Y:S02]  /*16470*/  FSEL R139, R139, -INF , !P2 ;  /* 0xff8000008b8b7808 */ /* 0x002fe40005000000 */
        /* <DEDUP_REMOVED lines=61> */
.L_x_3516:
[----:B------:R-:W-:-:S05]  /*16850*/  IMAD.MOV.U32 R8, RZ, RZ, c[0x0][0x198] ;  /* 0x00006600ff087624 */ /* 0x000fca00078e00ff */
[----:B------:R-:W-:-:S04]  /*16860*/  LEA R8, -R8, RZ, 0x6 ;  /* 0x000000ff08087211 */ /* 0x000fc800078e31ff */
[----:B------:R-:W-:Y:S02]  /*16870*/  SHF.R.S32.HI R2, RZ, 0x1f, R8 ;  /* 0x0000001fff027819 */ /* 0x000fe40000011408 */
.L_x_3517:
[----:B------:R-:W-:Y:S01]  /*16880*/  ULDC.64 UR4, c[0x0][0x198] ;  /* 0x0000660000047ab9 */ /* 0x000fe20000000a00 */
[C---:B------:R-:W-:Y:S01]  /*16890*/  LEA R214, P1, R8.reuse, R214, 0x1 ;  /* 0x000000d608d67211 */ /* 0x040fe200078208ff */
[----:B------:R-:W-:Y:S02]  /*168a0*/  USHF.L.U32 UR9, UR4, 0x5, URZ ;  /* 0x0000000504097899 */ /* 0x000fe4000800063f */
[----:B------:R-:W-:Y:S01]  /*168b0*/  USHF.L.U64.HI UR5, UR4, UR8, UR5 ;  /* 0x0000000804057299 */ /* 0x000fe20008010205 */
[----:B------:R-:W-:-:S03]  /*168c0*/  LEA.HI.X R213, R8, R213, R2, 0x1, P1 ;  /* 0x000000d508d57211 */ /* 0x000fc600008f0c02 */
[----:B------:R-:W-:Y:S02]  /*168d0*/  IADD3 R10, P1, R214, UR9, RZ ;  /* 0x00000009d60a7c10 */ /* 0x000fe4000ff3e0ff */
[----:B------:R-:W-:Y:S02]  /*168e0*/  IMAD.MOV.U32 R215, RZ, RZ, R213 ;  /* 0x000000ffffd77224 */ /* 0x000fe400078e00d5 */
        /* <DEDUP_REMOVED lines=21> */
.L_x_3515:
        /* <DEDUP_REMOVED lines=58> */
[----:B------:R-:W-:Y:S02]  /*16de0*/  FADD.FTZ R6, R3, -R6 ;  /* 0x8000000603067221 */ /* 0x000fe40000010000 */
[--C-:B------:R-:W-:Y:S02]  /*16df0*/  FFMA.FTZ R144, R0, c[0x0][0x23c], -R153.reuse ;  /* 0x00008f0000907a23 */ /* 0x100fe40000010899 */
[--C-:B------:R-:W-:Y:S02]  /*16e00*/  FFMA.FTZ R0, R147, c[0x0][0x23c], -R150.reuse ;  /* 0x00008f0093007a23 */ /* 0x100fe40000010896 */
[----:B------:R-:W-:Y:S01]  /*16e10*/  FFMA.FTZ R143, R134, c[0x0][0x23c], -R153 ;  /* 0x00008f00868f7a23 */ /* 0x000fe20000010899 */
[----:B------:R-:W2:Y:S01]  /*16e20*/  MUFU.EX2 R141, R141 ;  /* 0x0000008d008d7308 */ /* 0x000ea20000000800 */
[----:B------:R-:W-:-:S02]  /*16e30*/  FFMA.FTZ R140, R133, c[0x0][0x23c], -R150 ;  /* 0x00008f00858c7a23 */ /* 0x000fc40000010896 */
[----:B------:R-:W-:Y:S01]  /*16e40*/  FFMA.FTZ R147, R5, c[0x0][0x23c], -R150 ;  /* 0x00008f0005937a23 */ /* 0x000fe20000010896 */
[----:B------:R-:W-:Y:S01]  /*16e50*/  LDSM.16.MT88.4 R132, [R198+0xc800] ;  /* 0x00c80000c684783b */ /* 0x000fe20000004200 */
[----:B------:R-:W-:Y:S02]  /*16e60*/  FMUL.FTZ R148, R4, c[0x0][0x23c] ;  /* 0x00008f0004947a20 */ /* 0x000fe40000410000 */
[----:B------:R-:W-:Y:S01]  /*16e70*/  FMUL.FTZ R3, R6, c[0x0][0x23c] ;  /* 0x00008f0006037a20 */ /* 0x000fe20000410000 */
[----:B------:R-:W-:Y:S01]  /*16e80*/  MUFU.EX2 R144, R144 ;  /* 0x0000009000907308 */ /* 0x000fe20000000800 */
[--C-:B------:R-:W-:Y:S02]  /*16e90*/  FFMA.FTZ R155, R24, c[0x0][0x23c], -R153.reuse ;  /* 0x00008f00189b7a23 */ /* 0x100fe40000010899 */
[--C-:B------:R-:W-:Y:S02]  /*16ea0*/  FFMA.FTZ R156, R26, c[0x0][0x23c], -R153.reuse ;  /* 0x00008f001a9c7a23 */ /* 0x100fe40000010899 */
[----:B------:R-:W-:-:S02]  /*16eb0*/  FFMA.FTZ R157, R22, c[0x0][0x23c], -R153 ;  /* 0x00008f00169d7a23 */ /* 0x000fc40000010899 */
[----:B------:R-:W-:Y:S01]  /*16ec0*/  FFMA.FTZ R158, R20, c[0x0][0x23c], -R153 ;  /* 0x00008f00149e7a23 */ /* 0x000fe20000010899 */
[----:B------:R-:W3:Y:S01]  /*16ed0*/  MUFU.EX2 R143, R143 ;  /* 0x0000008f008f7308 */ /* 0x000ee20000000800 */
        /* <DEDUP_REMOVED lines=30> */
[----:B------:R-:W4:Y:S01]  /*170c0*/  MUFU.EX2 R3, R3 ;  /* 0x0000000300037308 */ /* 0x000f220000000800 */
[----:B---3--:R-:W-:Y:S01]  /*170d0*/  F2FP.PACK_AB R7, R147, R0 ;  /* 0x000000009307723e */ /* 0x008fe200000000ff */
[----:B------:R-:W-:Y:S01]  /*170e0*/  LDSM.16.MT88.4 R136, [R198+0xd800] ;  /* 0x00d80000c688783b */ /* 0x000fe20000004200 */
[----:B--2---:R-:W-:-:S05]  /*170f0*/  FMUL.FTZ R120, R120, R148 ;  /* 0x0000009478787220 */ /* 0x004fca0000410000 */
        /* <DEDUP_REMOVED lines=301> */
.L_x_3512:
        /* <DEDUP_REMOVED lines=16> */
.L_x_3522:
        /* <DEDUP_REMOVED lines=65> */
.L_x_3519:
        /* <DEDUP_REMOVED lines=294> */
[-C--:B---3--:R-:W-:Y:S02]  /*19b40*/  LEA R14, P1, R7, R210.reuse, 0x2 ;  /* 0x000000d2070e7211 */ /* 0x088fe400078210ff */
[C---:B------:R-:W-:Y:S01]  /*19b50*/  LEA R12, P0, R3.reuse, R210, 0x2 ;  /* 0x000000d2030c7211 */ /* 0x040fe200078010ff */
[----:B------:R-:W-:Y:S01]  /*19b60*/  IMAD.IADD R2, R3, 0x1, -R7 ;  /* 0x0000000103027824 */ /* 0x000fe200078e0a07 */
[-C--:B------:R-:W-:Y:S02]  /*19b70*/  LEA.HI.X.SX32 R15, R7, R211.reuse, 0x2, P1 ;  /* 0x000000d3070f7211 */ /* 0x080fe400008f16ff */
[----:B-1----:R-:W-:Y:S01]  /*19b80*/  LEA.HI.X.SX32 R13, R3, R211, 0x2, P0 ;  /* 0x000000d3030d7211 */ /* 0x002fe200000f16ff */
        /* <DEDUP_REMOVED lines=15> */
.L_x_3521:
        /* <DEDUP_REMOVED lines=25> */
.L_x_3520:
        /* <DEDUP_REMOVED lines=102> */
[----:B------:R-:W-:Y:S03]  /*1a470*/  FFMA.FTZ R228, R154, c[0x0][0x23c], -R147 ;  /* 0x00008f009ae47a23 */ /* 0x000fe60000010893 */
[----:B------:R-:W-:Y:S01]  /*1a480*/  LDSM.16.MT88.4 R152, [R197+0xf800] ;  /* 0x00f80000c598783b */ /* 0x000fe20000004200 */
[----:B------:R-:W-:Y:S01]  /*1a490*/  MUFU.EX2 R165, R165 ;  /* 0x000000a500a57308 */ /* 0x000fe20000000800 */
[--C-:B------:R-:W-:Y:S02]  /*1a4a0*/  FFMA.FTZ R227, R150, c[0x0][0x23c], -R145.reuse ;  /* 0x00008f0096e37a23 */ /* 0x100fe40000010891 */
[----:B------:R-:W-:Y:S02]  /*1a4b0*/  FFMA.FTZ R230, R148, c[0x0][0x23c], -R145 ;  /* 0x00008f0094e67a23 */ /* 0x000fe40000010891 */
[--C-:B------:R-:W-:Y:S02]  /*1a4c0*/  FFMA.FTZ R229, R146, c[0x0][0x23c], -R147.reuse ;  /* 0x00008f0092e57a23 */ /* 0x100fe40000010893 */
[----:B------:R-:W-:Y:S01]  /*1a4d0*/  LDSM.16.MT88.4 R148, [R198+0xf800] ;  /* 0x00f80000c694783b */ /* 0x000fe20000004200 */
[C---:B------:R-:W-:Y:S02]  /*1a4e0*/  FMUL.FTZ R36, R2.reuse, R36 ;  /* 0x0000002402247220 */ /* 0x040fe40000410000 */
        /* <DEDUP_REMOVED lines=22> */
[C---:B------:R-:W-:Y:S02]  /*1a650*/  FMUL.FTZ R52, R2.reuse, R52 ;  /* 0x0000003402347220 */ /* 0x040fe40000410000 */
[C---:B------:R-:W-:Y:S01]  /*1a660*/  FMUL.FTZ R12, R2.reuse, R120 ;  /* 0x00000078020c7220 */ /* 0x040fe20000410000 */
[C---:B------:R-:W-:Y:S01]  /*1a670*/  HMMA.16816.F32 R8, R128.reuse, R14, R8 ;  /* 0x0000000e8008723c */ /* 0x040fe20000001808 */
[----:B------:R-:W-:Y:S03]  /*1a680*/  MUFU.EX2 R219, R219 ;  /* 0x000000db00db7308 */ /* 0x000fe60000000800 */
[C---:B------:R-:W-:Y:S02]  /*1a690*/  FMUL.FTZ R13, R2.reuse, R121 ;  /* 0x00000079020d7220 */ /* 0x040fe40000410000 */
[----:B------:R-:W-:Y:S02]  /*1a6a0*/  FMUL.FTZ R53, R2, R53 ;  /* 0x0000003502357220 */ /* 0x000fe40000410000 */
[C---:B------:R-:W-:Y:S03]  /*1a6b0*/  FMUL.FTZ R14, R0.reuse, R122 ;  /* 0x0000007a000e7220 */ /* 0x040fe60000410000 */
[----:B------:R-:W-:Y:S01]  /*1a6c0*/  MUFU.EX2 R225, R225 ;  /* 0x000000e100e17308 */ /* 0x000fe20000000800 */
[C---:B------:R-:W-:Y:S02]  /*1a6d0*/  FMUL.FTZ R15, R0.reuse, R123 ;  /* 0x0000007b000f7220 */ /* 0x040fe40000410000 */
[----:B------:R-:W1:Y:S01]  /*1a6e0*/  LDSM.16.MT88.4 R120, [R196+0xc000] ;  /* 0x00c00000c478783b */ /* 0x000e620000004200 */
[C---:B------:R-:W-:Y:S02]  /*1a6f0*/  FMUL.FTZ R54, R0.reuse, R54 ;  /* 0x0000003600367220 */ /* 0x040fe40000410000 */
[----:B------:R-:W-:Y:S02]  /*1a700*/  FMUL.FTZ R55, R0, R55 ;  /* 0x0000003700377220 */ /* 0x000fe40000410000 */
[C---:B------:R-:W-:Y:S02]  /*1a710*/  HMMA.16816.F32 R12, R128.reuse, R20, R12 ;  /* 0x00000014800c723c */ /* 0x040fe4000000180c */
[----:B------:R-:W-:Y:S01]  /*1a720*/  MUFU.EX2 R228, R228 ;  /* 0x000000e400e47308 */ /* 0x000fe20000000800 */
[C---:B------:R-:W-:Y:S02]  /*1a730*/  FMUL.FTZ R56, R2.reuse, R56 ;  /* 0x0000003802387220 */ /* 0x040fe40000410000 */
[C---:B------:R-:W-:Y:S02]  /*1a740*/  FMUL.FTZ R57, R2.reuse, R57 ;  /* 0x0000003902397220 */ /* 0x040fe40000410000 */
[C---:B------:R-:W-:Y:S01]  /*1a750*/  FMUL.FTZ R20, R2.reuse, R112 ;  /* 0x0000007002147220 */ /* 0x040fe20000410000 */
[C---:B------:R-:W-:Y:S04]  /*1a760*/  HMMA.16816.F32 R16, R128.reuse, R22, R16 ;  /* 0x000000168010723c */ /* 0x040fe80000001810 */
[----:B------:R-:W-:Y:S01]  /*1a770*/  FMUL.FTZ R21, R2, R113 ;  /* 0x0000007102157220 */ /* 0x000fe20000410000 */
[----:B------:R-:W-:Y:S01]  /*1a780*/  MUFU.EX2 R227, R227 ;  /* 0x000000e300e37308 */ /* 0x000fe20000000800 */
[C---:B------:R-:W-:Y:S02]  /*1a790*/  FMUL.FTZ R58, R0.reuse, R58 ;  /* 0x0000003a003a7220 */ /* 0x040fe40000410000 */
[C---:B------:R-:W-:Y:S04]  /*1a7a0*/  FMUL.FTZ R22, R0.reuse, R114 ;  /* 0x0000007200167220 */ /* 0x040fe80000410000 */
[C---:B------:R-:W-:Y:S02]  /*1a7b0*/  FMUL.FTZ R23, R0.reuse, R115 ;  /* 0x0000007300177220 */ /* 0x040fe40000410000 */
[----:B------:R-:W2:Y:S01]  /*1a7c0*/  LDSM.16.MT88.4 R112, [R200+0xe000] ;  /* 0x00e00000c870783b */ /* 0x000ea20000004200 */
[----:B------:R-:W-:Y:S01]  /*1a7d0*/  FMUL.FTZ R59, R0, R59 ;  /* 0x0000003b003b7220 */ /* 0x000fe20000410000 */
[----:B------:R-:W-:Y:S01]  /*1a7e0*/  MUFU.EX2 R230, R230 ;  /* 0x000000e600e67308 */ /* 0x000fe20000000800 */
[C---:B------:R-:W-:Y:S02]  /*1a7f0*/  FMUL.FTZ R60, R2.reuse, R60 ;  /* 0x0000003c023c7220 */ /* 0x040fe40000410000 */
[C---:B------:R-:W-:Y:S03]  /*1a800*/  HMMA.16816.F32 R20, R128.reuse, R28, R20 ;  /* 0x0000001c8014723c */ /* 0x040fe60000001814 */
[----:B------:R-:W-:Y:S02]  /*1a810*/  FMUL.FTZ R61, R2, R61 ;  /* 0x0000003d023d7220 */ /* 0x000fe40000410000 */
[----:B------:R-:W-:Y:S02]  /*1a820*/  FMUL.FTZ R62, R0, R62 ;  /* 0x0000003e003e7220 */ /* 0x000fe40000410000 */
[C---:B------:R-:W-:Y:S01]  /*1a830*/  FMUL.FTZ R28, R2.reuse, R104 ;  /* 0x00000068021c7220 */ /* 0x040fe20000410000 */
[C---:B------:R-:W-:Y:S01]  /*1a840*/  HMMA.16816.F32 R24, R128.reuse, R30, R24 ;  /* 0x0000001e8018723c */ /* 0x040fe20000001818 */
[----:B------:R-:W-:Y:S03]  /*1a850*/  MUFU.EX2 R229, R229 ;  /* 0x000000e500e57308 */ /* 0x000fe60000000800 */
[----:B------:R-:W-:Y:S02]  /*1a860*/  FMUL.FTZ R29, R2, R105 ;  /* 0x00000069021d7220 */ /* 0x000fe40000410000 */
[C---:B------:R-:W-:Y:S02]  /*1a870*/  FMUL.FTZ R63, R0.reuse, R63 ;  /* 0x0000003f003f7220 */ /* 0x040fe40000410000 */
[C---:B------:R-:W-:Y:S04]  /*1a880*/  FMUL.FTZ R30, R0.reuse, R106 ;  /* 0x0000006a001e7220 */ /* 0x040fe80000410000 */
[----:B------:R-:W-:Y:S02]  /*1a890*/  FMUL.FTZ R31, R0, R107 ;  /* 0x0000006b001f7220 */ /* 0x000fe40000410000 */
        /* <DEDUP_REMOVED lines=26> */
[--C-:B------:R-:W-:Y:S02]  /*1aa40*/  FFMA.FTZ R172, R172, c[0x0][0x23c], -R147.reuse ;  /* 0x00008f00acac7a23 */ /* 0x100fe40000010893 */
[C---:B------:R-:W-:Y:S04]  /*1aa50*/  HMMA.16816.F32 R52, R128.reuse, R100, R52 ;  /* 0x000000648034723c */ /* 0x040fe80000001834 */
[----:B------:R-:W-:Y:S01]  /*1aa60*/  FFMA.FTZ R173, R178, c[0x0][0x23c], -R147 ;  /* 0x00008f00b2ad7a23 */ /* 0x000fe20000010893 */
[----:B------:R-:W-:Y:S01]  /*1aa70*/  MUFU.EX2 R172, R172 ;  /* 0x000000ac00ac7308 */ /* 0x000fe20000000800 */
[--C-:B------:R-:W-:Y:S02]  /*1aa80*/  FFMA.FTZ R178, R138, c[0x0][0x23c], -R145.reuse ;  /* 0x00008f008ab27a23 */ /* 0x100fe40000010891 */
[C---:B------:R-:W-:Y:S01]  /*1aa90*/  HMMA.16816.F32 R56, R128.reuse, R102, R56 ;  /* 0x000000668038723c */ /* 0x040fe20000001838 */
[----:B------:R-:W2:Y:S03]  /*1aaa0*/  LDSM.16.MT88.4 R100, [R198+0x10000] ;  /* 0x01000000c664783b */ /* 0x000ea60000004200 */
[--C-:B------:R-:W-:Y:S02]  /*1aab0*/  FFMA.FTZ R174, R174, c[0x0][0x23c], -R145.reuse ;  /* 0x00008f00aeae7a23 */ /* 0x100fe40000010891 */
[----:B------:R-:W-:Y:S01]  /*1aac0*/  FFMA.FTZ R175, R176, c[0x0][0x23c], -R145 ;  /* 0x00008f00b0af7a23 */ /* 0x000fe20000010891 */
[----:B------:R-:W3:Y:S01]  /*1aad0*/  MUFU.EX2 R173, R173 ;  /* 0x000000ad00ad7308 */ /* 0x000ee20000000800 */
[C---:B------:R-:W-:Y:S01]  /*1aae0*/  HMMA.16816.F32 R60, R128.reuse, R108, R60 ;  /* 0x0000006c803c723c */ /* 0x040fe2000000183c */
[----:B------:R-:W-:Y:S03]  /*1aaf0*/  LDSM.16.MT88.4 R136, [R198+0xe800] ;  /* 0x00e80000c688783b */ /* 0x000fe60000004200 */
[--C-:B------:R-:W-:Y:S02]  /*1ab00*/  FFMA.FTZ R176, R140, c[0x0][0x23c], -R147.reuse ;  /* 0x00008f008cb07a23 */ /* 0x100fe40000010893 */
[C---:B------:R-:W-:Y:S02]  /*1ab10*/  FMUL.FTZ R88, R2.reuse, R88 ;  /* 0x0000005802587220 */ /* 0x040fe40000410000 */
[C---:B------:R-:W-:Y:S01]  /*1ab20*/  HMMA.16816.F32 R64, R128.reuse, R110, R64 ;  /* 0x0000006e8040723c */ /* 0x040fe20000001840 */
[----:B------:R-:W4:Y:S01]  /*1ab30*/  LDSM.16.MT88.4 R108, [R197+0x10000] ;  /* 0x01000000c56c783b */ /* 0x000f220000004200 */
[----:B------:R-:W-:Y:S02]  /*1ab40*/  MUFU.EX2 R174, R174 ;  /* 0x000000ae00ae7308 */ /* 0x000fe40000000800 */
[----:B------:R-:W-:Y:S02]  /*1ab50*/  FMUL.FTZ R89, R2, R89 ;  /* 0x0000005902597220 */ /* 0x000fe40000410000 */
[C---:B------:R-:W-:Y:S02]  /*1ab60*/  FMUL.FTZ R90, R0.reuse, R90 ;  /* 0x0000005a005a7220 */ /* 0x040fe40000410000 */
[----:B------:R-:W-:Y:S01]  /*1ab70*/  FMUL.FTZ R91, R0, R91 ;  /* 0x0000005b005b7220 */ /* 0x000fe20000410000 */
[C---:B-1----:R-:W-:Y:S01]  /*1ab80*/  HMMA.16816.F32 R68, R128.reuse, R104, R68 ;  /* 0x000000688044723c */ /* 0x042fe20000001844 */
[----:B------:R-:W-:Y:S02]  /*1ab90*/  LDSM.16.MT88.4 R140, [R197+0xe800] ;  /* 0x00e80000c58c783b */ /* 0x000fe40000004200 */
[C---:B------:R-:W-:Y:S01]  /*1aba0*/  FMUL.FTZ R92, R2.reuse, R92 ;  /* 0x0000005c025c7220 */ /* 0x040fe20000410000 */
[----:B------:R-:W1:Y:S01]  /*1abb0*/  MUFU.EX2 R175, R175 ;  /* 0x000000af00af7308 */ /* 0x000e620000000800 */
[----:B------:R-:W-:Y:S02]  /*1abc0*/  FMUL.FTZ R93, R2, R93 ;  /* 0x0000005d025d7220 */ /* 0x000fe40000410000 */
[----:B------:R-:W-:Y:S01]  /*1abd0*/  FMUL.FTZ R94, R0, R94 ;  /* 0x0000005e005e7220 */ /* 0x000fe20000410000 */
[C---:B------:R-:W-:Y:S01]  /*1abe0*/  HMMA.16816.F32 R72, R128.reuse, R106, R72 ;  /* 0x0000006a8048723c */ /* 0x040fe20000001848 */
[----:B------:R-:W5:Y:S03]  /*1abf0*/  LDSM.16.MT88.4 R104, [R196+0x10000] ;  /* 0x01000000c468783b */ /* 0x000f660000004200 */
[C---:B------:R-:W-:Y:S02]  /*1ac00*/  FMUL.FTZ R76, R2.reuse, R76 ;  /* 0x0000004c024c7220 */ /* 0x040fe40000410000 */
[----:B------:R-:W-:Y:S01]  /*1ac10*/  FMUL.FTZ R77, R2, R77 ;  /* 0x0000004d024d7220 */ /* 0x000fe20000410000 */
[----:B------:R-:W1:Y:S01]  /*1ac20*/  MUFU.EX2 R176, R176 ;  /* 0x000000b000b07308 */ /* 0x000e620000000800 */
[C---:B------:R-:W-:Y:S04]  /*1ac30*/  FMUL.FTZ R78, R0.reuse, R78 ;  /* 0x0000004e004e7220 */ /* 0x040fe80000410000 */
[C---:B------:R-:W-:Y:S02]  /*1ac40*/  FMUL.FTZ R79, R0.reuse, R79 ;  /* 0x0000004f004f7220 */ /* 0x040fe40000410000 */
[----:B------:R-:W-:Y:S02]  /*1ac50*/  FMUL.FTZ R95, R0, R95 ;  /* 0x0000005f005f7220 */ /* 0x000fe40000410000 */
[C---:B------:R-:W-:Y:S01]  /*1ac60*/  FMUL.FTZ R96, R2.reuse, R96 ;  /* 0x0000006002607220 */ /* 0x040fe20000410000 */
[----:B------:R-:W4:Y:S01]  /*1ac70*/  MUFU.EX2 R178, R178 ;  /* 0x000000b200b27308 */ /* 0x000f220000000800 */
[C---:B------:R-:W-:Y:S01]  /*1ac80*/  FMUL.FTZ R97, R2.reuse, R97 ;  /* 0x0000006102617220 */ /* 0x040fe20000410000 */
[C---:B--2---:R-:W-:Y:S03]  /*1ac90*/  HMMA.16816.F32 R76, R128.reuse, R100, R76 ;  /* 0x00000064804c723c */ /* 0x044fe6000000184c */
[C---:B------:R-:W-:Y:S02]  /*1aca0*/  FMUL.FTZ R80, R2.reuse, R80 ;  /* 0x0000005002507220 */ /* 0x040fe40000410000 */
[----:B------:R-:W-:Y:S02]  /*1acb0*/  FMUL.FTZ R81, R2, R81 ;  /* 0x0000005102517220 */ /* 0x000fe40000410000 */
[C---:B------:R-:W-:Y:S01]  /*1acc0*/  FMUL.FTZ R82, R0.reuse, R82 ;  /* 0x0000005200527220 */ /* 0x040fe20000410000 */
[----:B---3--:R-:W-:Y:S01]  /*1acd0*/  F2FP.PACK_AB R100, R173, R172 ;  /* 0x000000acad64723e */ /* 0x008fe200000000ff */
[C---:B------:R-:W-:Y:S03]  /*1ace0*/  FMUL.FTZ R83, R0.reuse, R83 ;  /* 0x0000005300537220 */ /* 0x040fe60000410000 */
[C---:B------:R-:W-:Y:S01]  /*1acf0*/  FMUL.FTZ R98, R0.reuse, R98 ;  /* 0x0000006200627220 */ /* 0x040fe20000410000 */
[----:B-1----:R-:W-:Y:S01]  /*1ad00*/  F2FP.PACK_AB R101, R175, R174 ;  /* 0x000000aeaf65723e */ /* 0x002fe200000000ff */
[----:B------:R-:W-:Y:S02]  /*1ad10*/  FMUL.FTZ R99, R0, R99 ;  /* 0x0000006300637220 */ /* 0x000fe40000410000 */
[C---:B------:R-:W-:Y:S03]  /*1ad20*/  HMMA.16816.F32 R80, R128.reuse, R102, R80 ;  /* 0x000000668050723c */ /* 0x040fe60000001850 */
[--C-:B------:R-:W-:Y:S02]  /*1ad30*/  FFMA.FTZ R181, R224, c[0x0][0x23c], -R147.reuse ;  /* 0x00008f00e0b57a23 */ /* 0x100fe40000010893 */
[----:B------:R-:W-:Y:S02]  /*1ad40*/  FFMA.FTZ R224, R226, c[0x0][0x23c], -R147 ;  /* 0x00008f00e2e07a23 */ /* 0x000fe40000010893 */
[--C-:B------:R-:W-:Y:S01]  /*1ad50*/  FFMA.FTZ R226, R156, c[0x0][0x23c], -R145.reuse ;  /* 0x00008f009ce27a23 */ /* 0x100fe20000010891 */
[C---:B----4-:R-:W-:Y:S01]  /*1ad60*/  HMMA.16816.F32 R84, R128.reuse, R108, R84 ;  /* 0x0000006c8054723c */ /* 0x050fe20000001854 */
[----:B------:R-:W-:Y:S01]  /*1ad70*/  LDSM.16.MT88.4 R156, [R196+0xf800] ;  /* 0x00f80000c49c783b */ /* 0x000fe20000004200 */
[----:B------:R-:W-:Y:S02]  /*1ad80*/  MUFU.EX2 R181, R181 ;  /* 0x000000b500b57308 */ /* 0x000fe40000000800 */
[----:B------:R-:W-:Y:S01]  /*1ad90*/  F2FP.PACK_AB R102, R176, R177 ;  /* 0x000000b1b066723e */ /* 0x000fe200000000ff */
[--C-:B------:R-:W-:Y:S01]  /*1ada0*/  FFMA.FTZ R182, R182, c[0x0][0x23c], -R145.reuse ;  /* 0x00008f00b6b67a23 */ /* 0x100fe20000010891 */
[----:B------:R-:W-:Y:S01]  /*1adb0*/  F2FP.PACK_AB R103, R179, R178 ;  /* 0x000000b2b367723e */ /* 0x000fe200000000ff */
[----:B------:R-:W-:Y:S01]  /*1adc0*/  FFMA.FTZ R183, R180, c[0x0][0x23c], -R145 ;  /* 0x00008f00b4b77a23 */ /* 0x000fe20000010891 */
[C---:B------:R-:W-:Y:S01]  /*1add0*/  HMMA.16816.F32 R88, R128.reuse, R110, R88 ;  /* 0x0000006e8058723c */ /* 0x040fe20000001858 */
[----:B------:R-:W1:Y:S03]  /*1ade0*/  LDSM.16.MT88.4 R108, [R198+0xc800] ;  /* 0x00c80000c66c783b */ /* 0x000e660000004200 */
[--C-:B------:R-:W-:Y:S01]  /*1adf0*/  FFMA.FTZ R180, R162, c[0x0][0x23c], -R147.reuse ;  /* 0x00008f00a2b47a23 */ /* 0x100fe20000010893 */
[----:B------:R-:W-:Y:S01]  /*1ae00*/  MUFU.EX2 R224, R224 ;  /* 0x000000e000e07308 */ /* 0x000fe20000000800 */
[----:B------:R-:W-:Y:S02]  /*1ae10*/  FFMA.FTZ R147, R144, c[0x0][0x23c], -R147 ;  /* 0x00008f0090937a23 */ /* 0x000fe40000010893 */
[C---:B-----5:R-:W-:Y:S01]  /*1ae20*/  HMMA.16816.F32 R92, R128.reuse, R104, R92 ;  /* 0x00000068805c723c */ /* 0x060fe2000000185c */
[----:B------:R-:W-:Y:S03]  /*1ae30*/  LDSM.16.MT88.4 R160, [R200+0x11800] ;  /* 0x01180000c8a0783b */ /* 0x000fe60000004200 */
[--C-:B------:R-:W-:Y:S02]  /*1ae40*/  FFMA.FTZ R134, R134, c[0x0][0x23c], -R145.reuse ;  /* 0x00008f0086867a23 */ /* 0x100fe40000010891 */
[----:B------:R-:W-:Y:S01]  /*1ae50*/  FFMA.FTZ R145, R133, c[0x0][0x23c], -R145 ;  /* 0x00008f0085917a23 */ /* 0x000fe20000010891 */
[----:B------:R-:W2:Y:S01]  /*1ae60*/  MUFU.EX2 R232, R147 ;  /* 0x0000009300e87308 */ /* 0x000ea20000000800 */
[----:B------:R-:W-:Y:S01]  /*1ae70*/  HMMA.16816.F32 R96, R128, R106, R96 ;  /* 0x0000006a8060723c */ /* 0x000fe20000001860 */
[----:B------:R-:W3:Y:S03]  /*1ae80*/  LDSM.16.MT88.4 R104, [R196+0xe800] ;  /* 0x00e80000c468783b */ /* 0x000ee60000004200 */
[----:B------:R-:W-:Y:S02]  /*1ae90*/  FFMA.FTZ R171, R2, R223, R171 ;  /* 0x000000df02ab7223 */ /* 0x000fe400000100ab */
[----:B------:R-:W-:Y:S02]  /*1aea0*/  FFMA.FTZ R167, R0, R221, R167 ;  /* 0x000000dd00a77223 */ /* 0x000fe400000100a7 */
[C---:B------:R-:W-:Y:S01]  /*1aeb0*/  HMMA.16816.F32 R4, R100.reuse, R112, R4 ;  /* 0x000000706404723c */ /* 0x040fe20000001804 */
[----:B------:R4:W-:Y:S04]  /*1aec0*/  MUFU.EX2 R133, R145 ;  /* 0x0000009100857308 */ /* 0x0009e80000000800 */
[----:B------:R-:W-:Y:S02]  /*1aed0*/  FADD.FTZ R170, R170, R171 ;  /* 0x000000abaaaa7221 */ /* 0x000fe40000010000 */
[----:B------:R-:W-:Y:S01]  /*1aee0*/  FADD.FTZ R166, R166, R167 ;  /* 0x000000a7a6a67221 */ /* 0x000fe20000010000 */
[C---:B------:R-:W-:Y:S01]  /*1aef0*/  HMMA.16816.F32 R8, R100.reuse, R114, R8 ;  /* 0x000000726408723c */ /* 0x040fe20000001808 */
[----:B------:R-:W-:Y:S02]  /*1af00*/  LDSM.16.MT88.4 R112, [R198+0x10800] ;  /* 0x01080000c670783b */ /* 0x000fe40000004200 */
[----:B------:R-:W-:Y:S05]  /*1af10*/  MUFU.EX2 R182, R182 ;  /* 0x000000b600b67308 */ /* 0x000fea0000000800 */
[C---:B-1----:R-:W-:Y:S05]  /*1af20*/  HMMA.16816.F32 R12, R100.reuse, R108, R12 ;  /* 0x0000006c640c723c */ /* 0x042fea000000180c */
[----:B------:R-:W-:Y:S03]  /*1af30*/  MUFU.EX2 R183, R183 ;  /* 0x000000b700b77308 */ /* 0x000fe60000000800 */
[C---:B------:R-:W-:Y:S01]  /*1af40*/  HMMA.16816.F32 R16, R100.reuse, R110, R16 ;  /* 0x0000006e6410723c */ /* 0x040fe20000001810 */
[----:B------:R-:W1:Y:S06]  /*1af50*/  LDSM.16.MT88.4 R108, [R200+0x10800] ;  /* 0x01080000c86c783b */ /* 0x000e6c0000004200 */
[----:B------:R-:W-:Y:S01]  /*1af60*/  MUFU.EX2 R180, R180 ;  /* 0x000000b400b47308 */ /* 0x000fe20000000800 */
[C---:B------:R-:W-:Y:S01]  /*1af70*/  HMMA.16816.F32 R20, R100.reuse, R116, R20 ;  /* 0x000000746414723c */ /* 0x040fe20000001814 */
[----:B----4-:R-:W-:Y:S07]  /*1af80*/  LDSM.16.MT88.4 R144, [R200+0xf800] ;  /* 0x00f80000c890783b */ /* 0x010fee0000004200 */
[C---:B------:R-:W-:Y:S01]  /*1af90*/  HMMA.16816.F32 R24, R100.reuse, R118, R24 ;  /* 0x000000766418723c */ /* 0x040fe20000001818 */
[----:B------:R-:W-:Y:S01]  /*1afa0*/  LDSM.16.MT88.4 R116, [R196+0x10800] ;  /* 0x01080000c474783b */ /* 0x000fe20000004200 */
[----:B------:R-:W-:Y:S06]  /*1afb0*/  MUFU.EX2 R226, R226 ;  /* 0x000000e200e27308 */ /* 0x000fec0000000800 */
[C---:B------:R-:W-:Y:S04]  /*1afc0*/  HMMA.16816.F32 R28, R100.reuse, R120, R28 ;  /* 0x00000078641c723c */ /* 0x040fe8000000181c */
[----:B------:R-:W4:Y:S04]  /*1afd0*/  MUFU.EX2 R134, R134 ;  /* 0x0000008600867308 */ /* 0x000f280000000800 */
[C---:B------:R-:W-:Y:S01]  /*1afe0*/  HMMA.16816.F32 R32, R100.reuse, R122, R32 ;  /* 0x0000007a6420723c */ /* 0x040fe20000001820 */
[----:B------:R-:W-:Y:S07]  /*1aff0*/  LDSM.16.MT88.4 R120, [R198+0xd000] ;  /* 0x00d00000c678783b */ /* 0x000fee0000004200 */
[C---:B------:R-:W-:Y:S08]  /*1b000*/  HMMA.16816.F32 R36, R100.reuse, R124, R36 ;  /* 0x0000007c6424723c */ /* 0x040ff00000001824 */
[C---:B------:R-:W-:Y:S01]  /*1b010*/  HMMA.16816.F32 R40, R100.reuse, R126, R40 ;  /* 0x0000007e6428723c */ /* 0x040fe20000001828 */
[----:B------:R-:W-:Y:S07]  /*1b020*/  LDSM.16.MT88.4 R124, [R196+0xd000] ;  /* 0x00d00000c47c783b */ /* 0x000fee0000004200 */
[C---:B------:R-:W-:Y:S07]  /*1b030*/  HMMA.16816.F32 R44, R100.reuse, R136, R44 ;  /* 0x00000088642c723c */ /* 0x040fee000000182c */
[----:B------:R-:W-:Y:S01]  /*1b040*/  F2FP.PACK_AB R136, R228, R225 ;  /* 0x000000e1e488723e */ /* 0x000fe200000000ff */
[C---:B------:R-:W-:Y:S04]  /*1b050*/  HMMA.16816.F32 R48, R100.reuse, R138, R48 ;  /* 0x0000008a6430723c */ /* 0x040fe80000001830 */
[----:B------:R-:W-:Y:S03]  /*1b060*/  F2FP.PACK_AB R137, R230, R227 ;  /* 0x000000e3e689723e */ /* 0x000fe600000000ff */
[----:B--2---:R-:W-:Y:S01]  /*1b070*/  F2FP.PACK_AB R138, R232, R229 ;  /* 0x000000e5e88a723e */ /* 0x004fe200000000ff */
[C---:B------:R-:W-:Y:S04]  /*1b080*/  HMMA.16816.F32 R52, R100.reuse, R140, R52 ;  /* 0x0000008c6434723c */ /* 0x040fe80000001834 */
[----:B----4-:R-:W-:Y:S04]  /*1b090*/  F2FP.PACK_AB R139, R133, R134 ;  /* 0x00000086858b723e */ /* 0x010fe800000000ff */
        /* <DEDUP_REMOVED lines=111> */
.L_x_3518:
        /* <DEDUP_REMOVED lines=215> */
[----:B------:R-:W-:Y:S01]  /*1c500*/  STS.64 [R19+0x8000], R88 ;  /* 0x0080005813007388 */ /* 0x000fe20000000a00 */
        /* <DEDUP_REMOVED lines=8> */
[----:B------:R-:W1:Y:S01]  /*1c590*/  S2R R7, SR_CTAID.Z ;  /* 0x0000000000077919 */ /* 0x000e620000002700 */
[----:B------:R-:W-:-:S03]  /*1c5a0*/  SHF.R.S32.HI R0, RZ, 0x2, R0 ;  /* 0x00000002ff007819 */ /* 0x000fc60000011400 */
[----:B------:R-:W2:Y:S04]  /*1c5b0*/  S2R R6, SR_CTAID.Y ;  /* 0x0000000000067919 */ /* 0x000ea80000002600 */
[----:B------:R3:W-:Y:S04]  /*1c5c0*/  STS.64 [R17+0x8000], R96 ;  /* 0x0080006011007388 */ /* 0x0007e80000000a00 */
[----:B------:R-:W-:Y:S04]  /*1c5d0*/  STS.64 [R17+0x8800], R98 ;  /* 0x0088006211007388 */ /* 0x000fe80000000a00 */
[----:B------:R-:W-:Y:S06]  /*1c5e0*/  BAR.SYNC.DEFER_BLOCKING 0x0 ;  /* 0x0000000000007b1d */ /* 0x000fec0000010000 */
[----:B------:R-:W4:Y:S01]  /*1c5f0*/  S2R R15, SR_CTAID.X ;  /* 0x00000000000f7919 */ /* 0x000f220000002500 */
[----:B-1----:R-:W-:-:S02]  /*1c600*/  IMAD R7, R14, c[0x0][0x1c0], R7 ;  /* 0x000070000e077a24 */ /* 0x002fc400078e0207 */
[----:B--2---:R-:W-:-:S04]  /*1c610*/  IMAD R6, R6, c[0x0][0x210], R209 ;  /* 0x0000840006067a24 */ /* 0x004fc800078e02d1 */
[----:B------:R-:W-:Y:S01]  /*1c620*/  IMAD R6, R6, c[0x0][0x1c0], R7 ;  /* 0x0000700006067a24 */ /* 0x000fe200078e0207 */
[----:B------:R-:W-:Y:S01]  /*1c630*/  MOV R7, 0xff800000 ;  /* 0xff80000000077802 */ /* 0x000fe20000000f00 */
[----:B------:R-:W-:Y:S01]  /*1c640*/  @P4 FFMA.FTZ R7, R132, c[0x0][0x238], R13 ;  /* 0x00008e0084074a23 */ /* 0x000fe2000001000d */
[----:B---3--:R-:W-:-:S04]  /*1c650*/  SHF.R.S32.HI R97, RZ, 0x1f, R12 ;  /* 0x0000001fff617819 */ /* 0x008fc8000001140c */
[----:B------:R-:W-:Y:S01]  /*1c660*/  LEA.HI R97, R97, R12, RZ, 0x2 ;  /* 0x0000000c61617211 */ /* 0x000fe200078f10ff */
[----:B------:R-:W1:Y:S03]  /*1c670*/  LDS.128 R112, [R5.X4] ;  /* 0x0000000005707984 */ /* 0x000e660000004c00 */
[----:B------:R-:W-:Y:S01]  /*1c680*/  LOP3.LUT R97, R97, 0xffffffc, RZ, 0xc0, !PT ;  /* 0x0ffffffc61617812 */ /* 0x000fe200078ec0ff */
[----:B------:R-:W2:Y:S03]  /*1c690*/  LDS.128 R108, [R5.X4+0x800] ;  /* 0x00080000056c7984 */ /* 0x000ea60000004c00 */
[----:B------:R-:W-:Y:S01]  /*1c6a0*/  IADD3 R97, R12, -R97, RZ ;  /* 0x800000610c617210 */ /* 0x000fe20007ffe0ff */
[----:B------:R-:W3:Y:S03]  /*1c6b0*/  LDS.128 R104, [R5.X4+0x1000] ;  /* 0x0010000005687984 */ /* 0x000ee60000004c00 */
        /* <DEDUP_REMOVED lines=36> */
.L_x_3524:
[----:B--23--:R-:W-:Y:S05]  /*1c900*/  BSYNC B0 ;  /* 0x0000000000007941 */ /* 0x00cfea0003800000 */
.L_x_3523:
        /* <DEDUP_REMOVED lines=14> */
[----:B------:R-:W-:Y:S02]  /*1c9f0*/  LEA.HI.X R7, R0, c[0x0][0x1dc], R5, 0x2, P0 ;  /* 0x0000770000077a11 */ /* 0x000fe400000f1405 */
[C---:B------:R-:W-:Y:S02]  /*1ca00*/  IADD3 R0, R11.reuse, 0x30, RZ ;  /* 0x000000300b007810 */ /* 0x040fe40007ffe0ff */
[----:B------:R-:W-:Y:S01]  /*1ca10*/  IADD3 R3, R11, 0x20, RZ ;  /* 0x000000200b037810 */ /* 0x000fe20007ffe0ff */
[----:B-1----:R1:W-:Y:S01]  /*1ca20*/  @!P6 STG.E.128 [R6.64+0x100], R72 ;  /* 0x000100480600e986 */ /* 0x0023e2000c101d04 */
        /* <DEDUP_REMOVED lines=33> */
.L_x_3525:
        /* <DEDUP_REMOVED lines=12> */
.L_x_4119:


//--------------------- .text._ZN5flash24flash_fwd_splitkv_kernelI23Flash_fwd_kernel_traitsILi192ELi64ELi64ELi4ELb0ELb0EN7cutlass6half_tE19Flash_kernel_traitsILi192ELi64ELi64ELi4ES3_EELb1ELb0ELb1ELb0ELb0ELb0ELb1ELb1EEEvNS_16Flash_fwd_paramsE --------------------------
	.section	.text._ZN5flash24flash_fwd_splitkv_kernelI23Flash_fwd_kernel_traitsILi192ELi64ELi64ELi4ELb0ELb0EN7cutlass6half_tE19Flash_kernel_traitsILi192ELi64ELi64ELi4ES3_EELb1ELb0ELb1ELb0ELb0ELb0ELb1ELb1EEEvNS_16Flash_fwd_paramsE,"ax",@progbits
	.sectioninfo	@"SHI_REGISTERS=220"
	.align	128
        .global         _ZN5flash24flash_fwd_splitkv_kernelI23Flash_fwd_kernel_traitsILi192ELi64ELi64ELi4ELb0ELb0EN7cutlass6half_tE19Flash_kernel_traitsILi192ELi64ELi64ELi4ES3_EELb1ELb0ELb1ELb0ELb0ELb0ELb1ELb1EEEvNS_16Flash_fwd_paramsE
        .type           _ZN5flash24flash_fwd_splitkv_kernelI23Flash_fwd_kernel_traitsILi192ELi64ELi64ELi4ELb0ELb0EN7cutlass6half_tE19Flash_kernel_traitsILi192ELi64ELi64ELi4ES3_EELb1ELb0ELb1ELb0ELb0ELb0ELb1ELb1EEEvNS_16Flash_fwd_paramsE,@function
        .size           _ZN5flash24flash_fwd_splitkv_kernelI23Flash_fwd_kernel_traitsILi192ELi64ELi64ELi4ELb0ELb0EN7cutlass6half_tE19Flash_kernel_traitsILi192ELi64ELi64ELi4ES3_EELb1ELb0ELb1ELb0ELb0ELb0ELb1ELb1EEEvNS_16Flash_fwd_paramsE,(.L_x_4120 - _ZN5flash24flash_fwd_splitkv_kernelI23Flash_fwd_kernel_traitsILi192ELi64ELi64ELi4ELb0ELb0EN7cutlass6half_tE19Flash_kernel_traitsILi192ELi64ELi64ELi4ES3_EELb1ELb0ELb1ELb0ELb0ELb0ELb1ELb1EEEvNS_16Flash_fwd_paramsE)
        .other          _ZN5flash24flash_fwd_splitkv_kernelI23Flash_fwd_kernel_traitsILi192ELi64ELi64ELi4ELb0ELb0EN7cutlass6half_tE19Flash_kernel_traitsILi192ELi64ELi64ELi4ES3_EELb1ELb0ELb1ELb0ELb0ELb0ELb1ELb1EEEvNS_16Flash_fwd_paramsE,@"STO_CUDA_ENTRY STV_DEFAULT"
_ZN5flash24flash_fwd_splitkv_kernelI23Flash_fwd_kernel_traitsILi192ELi64ELi64ELi4ELb0ELb0EN7cutlass6half_tE19Flash_kernel_traitsILi192ELi64ELi64ELi4ES3_EELb1ELb0ELb1ELb0ELb0ELb0ELb1ELb1EEEvNS_16Flash_fwd_paramsE:
.text._ZN5flash24flash_fwd_splitkv_kernelI23Flash_fwd_kernel_traitsILi192ELi64ELi64ELi4ELb0ELb0EN7cutlass6half_tE19Flash_kernel_traitsILi192ELi64ELi64ELi4ES3_EELb1ELb0ELb1ELb0ELb0ELb0ELb1ELb1EEEvNS_16Flash_fwd_paramsE:
[----:B------:R-:W-:Y:S02]  /*0000*/  MOV R1, c[0x0][0x28] ;  /* 0x00000a0000017a02 */ /* 0x000fe40000000f00 */
[----:B------:R-:W1:Y:S01]  /*0010*/  I2F.U32.RP R4, c[0x0][0x1c0] ;  /* 0x0000700000047b06 */ /* 0x000e620000209000 */
[----:B------:R-:W2:Y:S01]  /*0020*/  S2R R165, SR_CTAID.Z ;  /* 0x0000000000a57919 */ /* 0x000ea20000002700 */
[----:B------:R-:W-:Y:S01]  /*0030*/  IMAD.MOV.U32 R2, RZ, RZ, RZ ;  /* 0x000000ffff027224 */ /* 0x000fe200078e00ff */
[----:B------:R-:W-:Y:S01]  /*0040*/  ISETP.NE.U32.AND P0, PT, RZ, c[0x0][0x1c0], PT ;  /* 0x00007000ff007a0c */ /* 0x000fe20003f05070 */
[----:B------:R-:W-:Y:S01]  /*0050*/  IMAD.MOV.U32 R100, RZ, RZ, 0x4 ;  /* 0x00000004ff647424 */ /* 0x000fe200078e00ff */
[----:B------:R-:W-:Y:S01]  /*0060*/  ISETP.NE.U32.AND P5, PT, RZ, c[0x0][0x250], PT ;  /* 0x00009400ff007a0c */ /* 0x000fe20003fa5070 */
[----:B------:R-:W-:Y:S01]  /*0070*/  IMAD.MOV.U32 R13, RZ, RZ, -0x1 ;  /* 0xffffffffff0d7424 */ /* 0x000fe200078e00ff */
[----:B------:R-:W-:Y:S02]  /*0080*/  ULDC.64 UR6, c[0x0][0x118] ;  /* 0x0000460000067ab9 */ /* 0x000fe40000000a00 */
[----:B------:R-:W-:Y:S01]  /*0090*/  ISETP.NE.AND.EX P5, PT, RZ, c[0x0][0x254], PT, P5 ;  /* 0x00009500ff007a0c */ /* 0x000fe20003fa5350 */
[----:B-1----:R-:W1:Y:S02]  /*00a0*/  MUFU.RCP R3, R4 ;  /* 0x0000000400037308 */ /* 0x002e640000001000 */
[----:B-1----:R-:W-:-:S06]  /*00b0*/  IADD3 R3, R3, 0xffffffe, RZ ;  /* 0x0ffffffe03037810 */ /* 0x002fcc0007ffe0ff */
[----:B------:R-:W1:Y:S02]  /*00c0*/  F2I.FTZ.U32.TRUNC.NTZ R3, R3 ;  /* 0x0000000300037305 */ /* 0x000e64000021f000 */
[----:B-1----:R-:W-:-:S04]  /*00d0*/  IMAD.MOV R0, RZ, RZ, -R3 ;  /* 0x000000ffff007224 */ /* 0x002fc800078e0a03 */
[----:B------:R-:W-:Y:S02]  /*00e0*/  IMAD R5, R0, c[0x0][0x1c0], RZ ;  /* 0x0000700000057a24 */ /* 0x000fe400078e02ff */
[----:B------:R-:W-:Y:S01]  /*00f0*/  IMAD.MOV.U32 R6, RZ, RZ, RZ ;  /* 0x000000ffff067224 */ /* 0x000fe200078e00ff */
[----:B------:R-:W1:Y:S01]  /*0100*/  LDC.U8 R0, c[0x0][0x312] ;  /* 0x0000c480ff007b82 */ /* 0x000e620000000000 */
[----:B------:R-:W-:-:S06]  /*0110*/  IMAD.HI.U32 R2, R3, R5, R2 ;  /* 0x0000000503027227 */ /* 0x000fcc00078e0002 */
[----:B--2---:R-:W-:-:S04]  /*0120*/  IMAD.HI.U32 R201, R2, R165, RZ ;  /* 0x000000a502c97227 */ /* 0x004fc800078e00ff */
[----:B------:R-:W-:-:S04]  /*0130*/  IMAD.MOV R2, RZ, RZ, -R201 ;  /* 0x000000ffff027224 */ /* 0x000fc800078e0ac9 */
[----:B------:R-:W-:-:S05]  /*0140*/  IMAD R2, R2, c[0x0][0x1c0], R165 ;  /* 0x0000700002027a24 */ /* 0x000fca00078e02a5 */
[----:B------:R-:W-:-:S13]  /*0150*/  ISETP.GE.U32.AND P1, PT, R2, c[0x0][0x1c0], PT ;  /* 0x0000700002007a0c */ /* 0x000fda0003f26070 */
[----:B------:R-:W-:Y:S02]  /*0160*/  @P1 IADD3 R2, R2, -c[0x0][0x1c0], RZ ;  /* 0x8000700002021a10 */ /* 0x000fe40007ffe0ff */
[----:B------:R-:W-:Y:S02]  /*0170*/  @P1 IADD3 R201, R201, 0x1, RZ ;  /* 0x00000001c9c91810 */ /* 0x000fe40007ffe0ff */
[----:B------:R-:W-:Y:S02]  /*0180*/  ISETP.GE.U32.AND P2, PT, R2, c[0x0][0x1c0], PT ;  /* 0x0000700002007a0c */ /* 0x000fe40003f46070 */
        /* <DEDUP_REMOVED lines=28> */
.L_x_3526:
[----:B-1-34-:R-:W-:Y:S02]  /*0350*/  MOV R3, c[0x0][0x218] ;  /* 0x0000860000037a02 */ /* 0x01afe40000000f00 */
.L_x_3527:
        /* <DEDUP_REMOVED lines=31> */
[----:B------:R-:W-:Y:S01]  /*0550*/  IMAD.HI.U32 R3, R9, R3, R8 ;  /* 0x0000000309037227 */ /* 0x000fe200078e0008 */
[----:B------:R-:W-:-:S04]  /*0560*/  IADD3 R8, -R200, 0x7f, R65 ;  /* 0x0000007fc8087810 */ /* 0x000fc80007ffe141 */
[----:B------:R-:W-:Y:S01]  /*0570*/  IADD3 R5, R8, c[0x0][0x2e8], R67 ;  /* 0x0000ba0008057a10 */ /* 0x000fe20007ffe043 */
[----:B------:R-:W-:-:S03]  /*0580*/  IMAD.HI.U32 R7, R3, R2, RZ ;  /* 0x0000000203077227 */ /* 0x000fc600078e00ff */
[----:B------:R-:W-:Y:S01]  /*0590*/  SHF.R.S32.HI R136, RZ, 0x1f, R5 ;  /* 0x0000001fff887819 */ /* 0x000fe20000011405 */
[----:B------:R-:W-:-:S03]  /*05a0*/  IMAD.MOV R3, RZ, RZ, -R7 ;  /* 0x000000ffff037224 */ /* 0x000fc600078e0a07 */
[----:B------:R-:W-:Y:S01]  /*05b0*/  LEA.HI R136, R136, R5, RZ, 0x6 ;  /* 0x0000000588887211 */ /* 0x000fe200078f30ff */
[----:B------:R-:W-:-:S03]  /*05c0*/  IMAD R3, R4, R3, R2 ;  /* 0x0000000304037224 */ /* 0x000fc600078e0202 */
[----:B------:R-:W-:Y:S02]  /*05d0*/  SHF.R.S32.HI R136, RZ, 0x6, R136 ;  /* 0x00000006ff887819 */ /* 0x000fe40000011488 */
        /* <DEDUP_REMOVED lines=47> */
.L_x_3530:
[----:B------:R-:W-:Y:S05]  /*08d0*/  BSYNC B0 ;  /* 0x0000000000007941 */ /* 0x000fea0003800000 */
.L_x_3529:
        /* <DEDUP_REMOVED lines=10> */
.L_x_3532:
[----:B------:R-:W-:Y:S05]  /*0980*/  BSYNC B0 ;  /* 0x0000000000007941 */ /* 0x000fea0003800000 */
.L_x_3531:
        /* <DEDUP_REMOVED lines=10> */
.L_x_3534:
[----:B------:R-:W-:Y:S05]  /*0a30*/  BSYNC B0 ;  /* 0x0000000000007941 */ /* 0x000fea0003800000 */
.L_x_3533:
        /* <DEDUP_REMOVED lines=10> */
.L_x_3536:
[----:B------:R-:W-:Y:S05]  /*0ae0*/  BSYNC B0 ;  /* 0x0000000000007941 */ /* 0x000fea0003800000 */
.L_x_3535:
        /* <DEDUP_REMOVED lines=10> */
.L_x_3538:
[----:B------:R-:W-:Y:S05]  /*0b90*/  BSYNC B0 ;  /* 0x0000000000007941 */ /* 0x000fea0003800000 */
.L_x_3537:
        /* <DEDUP_REMOVED lines=10> */
.L_x_3540:
[----:B------:R-:W-:Y:S05]  /*0c40*/  BSYNC B0 ;  /* 0x0000000000007941 */ /* 0x000fea0003800000 */
.L_x_3539:
        /* <DEDUP_REMOVED lines=10> */
.L_x_3542:
[----:B------:R-:W-:Y:S05]  /*0cf0*/  BSYNC B0 ;  /* 0x0000000000007941 */ /* 0x000fea0003800000 */
.L_x_3541:
        /* <DEDUP_REMOVED lines=10> */
.L_x_3544:
[----:B------:R-:W-:Y:S05]  /*0da0*/  BSYNC B0 ;  /* 0x0000000000007941 */ /* 0x000fea0003800000 */
.L_x_3543:
        /* <DEDUP_REMOVED lines=32> */
.L_x_3528:
        /* <DEDUP_REMOVED lines=46> */
[----:B------:R-:W-:Y:S02]  /*1290*/  IABS R4, c[0x0][0x1c8] ;  /* 0x0000720000047a13 */ /* 0x000fe40000000000 */
[----:B------:R-:W-:Y:S02]  /*12a0*/  IABS R5, R164 ;  /* 0x000000a400057213 */ /* 0x000fe40000000000 */
[----:B------:R-:W1:Y:S08]  /*12b0*/  I2F.RP R6, R4 ;  /* 0x0000000400067306 */ /* 0x000e700000209400 */
[----:B-1----:R-:W1:Y:S02]  /*12c0*/  MUFU.RCP R10, R6 ;  /* 0x00000006000a7308 */ /* 0x002e640000001000 */
[----:B-1----:R-:W-:-:S06]  /*12d0*/  IADD3 R10, R10, 0xffffffe, RZ ;  /* 0x0ffffffe0a0a7810 */ /* 0x002fcc0007ffe0ff */
[----:B------:R-:W1:Y:S02]  /*12e0*/  F2I.FTZ.U32.TRUNC.NTZ R11, R10 ;  /* 0x0000000a000b7305 */ /* 0x000e64000021f000 */
[----:B-1----:R-:W-:Y:S01]  /*12f0*/  IADD3 R0, RZ, -R11, RZ ;  /* 0x8000000bff007210 */ /* 0x002fe20007ffe0ff */
[----:B------:R-:W-:-:S04]  /*1300*/  IMAD.MOV.U32 R10, RZ, RZ, RZ ;  /* 0x000000ffff0a7224 */ /* 0x000fc800078e00ff */
[----:B------:R-:W-:-:S04]  /*1310*/  IMAD R2, R0, R4, RZ ;  /* 0x0000000400027224 */ /* 0x000fc800078e02ff */
[----:B------:R-:W-:-:S06]  /*1320*/  IMAD.HI.U32 R2, R11, R2, R10 ;  /* 0x000000020b027227 */ /* 0x000fcc00078e000a */
[----:B------:R-:W-:-:S05]  /*1330*/  IMAD.HI.U32 R2, R2, R5, RZ ;  /* 0x0000000502027227 */ /* 0x000fca00078e00ff */
[----:B------:R-:W-:-:S05]  /*1340*/  IADD3 R0, -R2, RZ, RZ ;  /* 0x000000ff02007210 */ /* 0x000fca0007ffe1ff */
[----:B------:R-:W-:Y:S01]  /*1350*/  IMAD R5, R4, R0, R5 ;  /* 0x0000000004057224 */ /* 0x000fe200078e0205 */
[----:B------:R-:W-:-:S04]  /*1360*/  IADD3 R0, -R9, RZ, RZ ;  /* 0x000000ff09007210 */ /* 0x000fc80007ffe1ff */
[----:B------:R-:W-:Y:S01]  /*1370*/  ISETP.GT.U32.AND P0, PT, R4, R5, PT ;  /* 0x000000050400720c */ /* 0x000fe20003f04070 */
[----:B------:R-:W-:-:S12]  /*1380*/  IMAD R17, R0, c[0x0][0x2d0], R7 ;  /* 0x0000b40000117a24 */ /* 0x000fd800078e0207 */
[----:B------:R-:W-:Y:S01]  /*1390*/  @!P0 IMAD.IADD R5, R5, 0x1, -R4 ;  /* 0x0000000105058824 */ /* 0x000fe200078e0a04 */
[----:B------:R-:W-:-:S04]  /*13a0*/  @!P0 IADD3 R2, R2, 0x1, RZ ;  /* 0x0000000102028810 */ /* 0x000fc80007ffe0ff */
[----:B------:R-:W-:Y:S02]  /*13b0*/  ISETP.GE.U32.AND P1, PT, R5, R4, PT ;  /* 0x000000040500720c */ /* 0x000fe40003f26070 */
[----:B------:R-:W-:Y:S02]  /*13c0*/  LOP3.LUT R4, R164, c[0x0][0x1c8], RZ, 0x3c, !PT ;  /* 0x00007200a4047a12 */ /* 0x000fe400078e3cff */
[----:B------:R-:W-:Y:S02]  /*13d0*/  SHF.R.S32.HI R5, RZ, 0x1f, R17 ;  /* 0x0000001fff057819 */ /* 0x000fe40000011411 */
[----:B------:R-:W-:-:S03]  /*13e0*/  ISETP.GE.AND P0, PT, R4, RZ, PT ;  /* 0x000000ff0400720c */ /* 0x000fc60003f06270 */
[----:B------:R-:W-:-:S04]  /*13f0*/  IMAD R6, R5, c[0x0][0x198], RZ ;  /* 0x0000660005067a24 */ /* 0x000fc800078e02ff */
[----:B------:R-:W-:Y:S01]  /*1400*/  @P1 IADD3 R2, R2, 0x1, RZ ;  /* 0x0000000102021810 */ /* 0x000fe20007ffe0ff */
[----:B------:R-:W-:Y:S01]  /*1410*/  IMAD R6, R17, c[0x0][0x19c], R6 ;  /* 0x0000670011067a24 */ /* 0x000fe200078e0206 */
        /* <DEDUP_REMOVED lines=10> */
[----:B------:R-:W-:Y:S02]  /*14c0*/  IADD3 R9, R9, R0, RZ ;  /* 0x0000000009097210 */ /* 0x000fe40007ffe0ff */
[----:B------:R-:W-:Y:S01]  /*14d0*/  SHF.R.S32.HI R0, RZ, 0x1f, R2 ;  /* 0x0000001fff007819 */ /* 0x000fe20000011402 */
[----:B------:R-:W-:Y:S01]  /*14e0*/  IMAD.MOV.U32 R20, RZ, RZ, R14 ;  /* 0x000000ffff147224 */ /* 0x000fe200078e000e */
[----:B------:R-:W-:Y:S01]  /*14f0*/  IADD3 R21, R15, R21, RZ ;  /* 0x000000150f157210 */ /* 0x000fe20007ffe0ff */
[----:B------:R-:W-:-:S04]  /*1500*/  IMAD.WIDE.U32 R8, R17, c[0x0][0x198], R8 ;  /* 0x0000660011087a25 */ /* 0x000fc800078e0008 */
[----:B------:R-:W-:Y:S01]  /*1510*/  IMAD.IADD R11, R9, 0x1, R6 ;  /* 0x00000001090b7824 */ /* 0x000fe200078e0206 */
[----:B------:R-:W-:Y:S01]  /*1520*/  MOV R10, R8 ;  /* 0x00000008000a7202 */ /* 0x000fe20000000f00 */
[----:B------:R-:W-:-:S04]  /*1530*/  IMAD R9, R0, c[0x0][0x1b0], RZ ;  /* 0x00006c0000097a24 */ /* 0x000fc800078e02ff */
[----:B------:R-:W-:-:S04]  /*1540*/  IMAD.WIDE.U32 R10, R2, c[0x0][0x1b0], R10 ;  /* 0x00006c00020a7a25 */ /* 0x000fc800078e000a */
[----:B------:R-:W-:Y:S01]  /*1550*/  IMAD R9, R2, c[0x0][0x1b4], R9 ;  /* 0x00006d0002097a24 */ /* 0x000fe200078e0209 */
[----:B------:R-:W-:-:S03]  /*1560*/  MOV R4, R10 ;  /* 0x0000000a00047202 */ /* 0x000fc60000000f00 */
[----:B------:R-:W-:Y:S01]  /*1570*/  IMAD.IADD R9, R11, 0x1, R9 ;  /* 0x000000010b097824 */ /* 0x000fe200078e0209 */
[----:B------:R-:W-:Y:S05]  /*1580*/  BRA `(.L_x_3546) ;  /* 0x0000044000007947 */ /* 0x000fea0003800000 */
.L_x_3545:
        /* <DEDUP_REMOVED lines=16> */
.L_x_3547:
[----:B------:R-:W-:Y:S01]  /*1690*/  IABS R4, c[0x0][0x1c8] ;  /* 0x0000720000047a13 */ /* 0x000fe20000000000 */
[----:B------:R-:W-:Y:S01]  /*16a0*/  @P4 IMAD.IADD R21, R6, 0x1, R21 ;  /* 0x0000000106154824 */ /* 0x000fe200078e0215 */
[----:B------:R-:W-:Y:S02]  /*16b0*/  IABS R5, R164 ;  /* 0x000000a400057213 */ /* 0x000fe40000000000 */
[----:B------:R-:W1:Y:S01]  /*16c0*/  I2F.RP R7, R4 ;  /* 0x0000000400077306 */ /* 0x000e620000209400 */
[----:B------:R-:W-:-:S04]  /*16d0*/  @P4 IMAD.WIDE.U32 R14, R21, c[0x0][0x1a0], RZ ;  /* 0x00006800150e4a25 */ /* 0x000fc800078e00ff */
[----:B------:R-:W-:Y:S01]  /*16e0*/  @P4 IMAD R21, R21, c[0x0][0x1a4], R15 ;  /* 0x0000690015154a24 */ /* 0x000fe200078e020f */
[----:B------:R-:W-:Y:S02]  /*16f0*/  @P4 MOV R20, R14 ;  /* 0x0000000e00144202 */ /* 0x000fe40000000f00 */
[----:B-1----:R-:W1:Y:S02]  /*1700*/  MUFU.RCP R10, R7 ;  /* 0x00000007000a7308 */ /* 0x002e640000001000 */
[----:B-1----:R-:W-:Y:S02]  /*1710*/  IADD3 R10, R10, 0xffffffe, RZ ;  /* 0x0ffffffe0a0a7810 */ /* 0x002fe40007ffe0ff */
[----:B------:R-:W-:-:S04]  /*1720*/  LEA R7, R136, 0xffffffc0, 0x6 ;  /* 0xffffffc088077811 */ /* 0x000fc800078e30ff */
[----:B------:R-:W1:Y:S01]  /*1730*/  F2I.FTZ.U32.TRUNC.NTZ R11, R10 ;  /* 0x0000000a000b7305 */ /* 0x000e62000021f000 */
[----:B------:R-:W-:-:S04]  /*1740*/  IMAD.WIDE.U32 R8, R7, c[0x0][0x198], R8 ;  /* 0x0000660007087a25 */ /* 0x000fc800078e0008 */
[----:B------:R-:W-:Y:S02]  /*1750*/  IMAD.MOV.U32 R17, RZ, RZ, R7 ;  /* 0x000000ffff117224 */ /* 0x000fe400078e0007 */
[----:B-1----:R-:W-:Y:S02]  /*1760*/  IMAD.MOV R0, RZ, RZ, -R11 ;  /* 0x000000ffff007224 */ /* 0x002fe400078e0a0b */
[----:B------:R-:W-:Y:S02]  /*1770*/  IMAD.MOV.U32 R10, RZ, RZ, RZ ;  /* 0x000000ffff0a7224 */ /* 0x000fe400078e00ff */
[----:B------:R-:W-:-:S04]  /*1780*/  IMAD R2, R0, R4, RZ ;  /* 0x0000000400027224 */ /* 0x000fc800078e02ff */
[----:B------:R-:W-:-:S04]  /*1790*/  IMAD.HI.U32 R2, R11, R2, R10 ;  /* 0x000000020b027227 */ /* 0x000fc800078e000a */
[----:B------:R-:W-:Y:S02]  /*17a0*/  IMAD.MOV.U32 R10, RZ, RZ, R8 ;  /* 0x000000ffff0a7224 */ /* 0x000fe400078e0008 */
        /* <DEDUP_REMOVED lines=34> */
.L_x_3546:
[----:B------:R1:W5:Y:S01]  /*19d0*/  @P5 LDG.E R118, [R170.64] ;  /* 0x00000006aa765981 */ /* 0x000362000c1e1900 */
[----:B------:R-:W-:Y:S01]  /*19e0*/  ISETP.NE.AND P0, PT, R13, -0x1, PT ;  /* 0xffffffff0d00780c */ /* 0x000fe20003f05270 */
[----:B------:R-:W-:Y:S01]  /*19f0*/  IMAD.MOV.U32 R6, RZ, RZ, 0x2 ;  /* 0x00000002ff067424 */ /* 0x000fe200078e00ff */
[----:B------:R-:W-:Y:S01]  /*1a00*/  SHF.R.S32.HI R157, RZ, 0x1f, R132 ;  /* 0x0000001fff9d7819 */ /* 0x000fe20000011484 */
[----:B------:R-:W-:Y:S01]  /*1a10*/  IMAD.MOV.U32 R155, RZ, RZ, c[0x0][0x230] ;  /* 0x00008c00ff9b7624 */ /* 0x000fe200078e00ff */
[----:B------:R-:W-:Y:S01]  /*1a20*/  SHF.R.S32.HI R165, RZ, 0x1f, R164 ;  /* 0x0000001fffa57819 */ /* 0x000fe200000114a4 */
[----:B------:R-:W-:Y:S01]  /*1a30*/  IMAD.MOV.U32 R18, RZ, RZ, RZ ;  /* 0x000000ffff127224 */ /* 0x000fe200078e00ff */
[----:B------:R-:W-:Y:S01]  /*1a40*/  LEA.HI R162, R157, R132, RZ, 0x3 ;  /* 0x000000849da27211 */ /* 0x000fe200078f18ff */
[----:B------:R-:W-:Y:S01]  /*1a50*/  IMAD.MOV.U32 R19, RZ, RZ, c[0x0][0x230] ;  /* 0x00008c00ff137624 */ /* 0x000fe200078e00ff */
[----:B------:R-:W-:Y:S01]  /*1a60*/  MOV R75, 0x20 ;  /* 0x00000020004b7802 */ /* 0x000fe20000000f00 */
[----:B------:R-:W-:-:S02]  /*1a70*/  IMAD R169, R165, c[0x0][0x1a8], RZ ;  /* 0x00006a00a5a97a24 */ /* 0x000fc400078e02ff */
[----:B------:R-:W-:-:S04]  /*1a80*/  IMAD.HI.U32 R155, R6, R155, R18 ;  /* 0x0000009b069b7227 */ /* 0x000fc800078e0012 */
[----:B------:R-:W-:Y:S01]  /*1a90*/  @!P0 IMAD R8, R131, c[0x0][0x178], RZ ;  /* 0x00005e0083088a24 */ /* 0x000fe200078e02ff */
[----:B------:R-:W-:Y:S01]  /*1aa0*/  SHF.R.S32.HI R153, RZ, 0x1, R155 ;  /* 0x00000001ff997819 */ /* 0x000fe2000001149b */
[----:B------:R-:W-:-:S04]  /*1ab0*/  @P0 IMAD.WIDE.U32 R10, R13, c[0x0][0x190], RZ ;  /* 0x000064000d0a0a25 */ /* 0x000fc800078e00ff */
[----:B------:R-:W-:-:S04]  /*1ac0*/  @!P0 IMAD.WIDE.U32 R14, R201, c[0x0][0x178], RZ ;  /* 0x00005e00c90e8a25 */ /* 0x000fc800078e00ff */
[----:B-----5:R-:W-:Y:S02]  /*1ad0*/  @!P0 IMAD R3, R201, c[0x0][0x17c], R8 ;  /* 0x00005f00c9038a24 */ /* 0x020fe400078e0208 */
[----:B------:R-:W-:Y:S01]  /*1ae0*/  @P0 IMAD R13, R13, c[0x0][0x194], R11 ;  /* 0x000065000d0d0a24 */ /* 0x000fe200078e020b */
[----:B------:R-:W-:Y:S01]  /*1af0*/  LEA.HI R11, R157, R132, RZ, 0x4 ;  /* 0x000000849d0b7211 */ /* 0x000fe200078f20ff */
[----:B------:R-:W-:Y:S01]  /*1b00*/  @!P0 IMAD.IADD R13, R15, 0x1, R3 ;  /* 0x000000010f0d8824 */ /* 0x000fe200078e0203 */
[----:B------:R-:W-:Y:S01]  /*1b10*/  LOP3.LUT R15, R162, 0xfffffff8, RZ, 0xc0, !PT ;  /* 0xfffffff8a20f7812 */ /* 0x000fe200078ec0ff */
[----:B------:R-:W-:Y:S01]  /*1b20*/  @P0 IMAD.MOV.U32 R12, RZ, RZ, R10 ;  /* 0x000000ffff0c0224 */ /* 0x000fe200078e000a */
[----:B------:R-:W-:Y:S01]  /*1b30*/  SHF.R.S32.HI R64, RZ, 0x4, R11 ;  /* 0x00000004ff407819 */ /* 0x000fe2000001140b */
[----:B------:R-:W-:Y:S01]  /*1b40*/  @!P0 IMAD.MOV.U32 R12, RZ, RZ, R14 ;  /* 0x000000ffff0c8224 */ /* 0x000fe200078e000e */
[----:B------:R-:W-:Y:S01]  /*1b50*/  SHF.R.S32.HI R162, RZ, 0x3, R162 ;  /* 0x00000003ffa27819 */ /* 0x000fe200000114a2 */
[----:B------:R-:W-:Y:S01]  /*1b60*/  IMAD.IADD R62, R132, 0x1, -R15 ;  /* 0x00000001843e7824 */ /* 0x000fe200078e0a0f */
[C---:B------:R-:W-:Y:S01]  /*1b70*/  LOP3.LUT R3, R11.reuse, 0xfffffff0, RZ, 0xc0, !PT ;  /* 0xfffffff00b037812 */ /* 0x040fe200078ec0ff */
[----:B------:R-:W-:Y:S01]  /*1b80*/  IMAD.MOV.U32 R47, RZ, RZ, 0x10 ;  /* 0x00000010ff2f7424 */ /* 0x000fe200078e00ff */
[----:B------:R-:W-:Y:S01]  /*1b90*/  LEA.HI R11, R11, R64, RZ, 0x1 ;  /* 0x000000400b0b7211 */ /* 0x000fe200078f08ff */
[----:B------:R-:W-:Y:S01]  /*1ba0*/  IMAD.SHL.U32 R15, R162, 0x40, RZ ;  /* 0x00000040a20f7824 */ /* 0x000fe200078e00ff */
[----:B------:R-:W-:Y:S01]  /*1bb0*/  SHF.L.U32 R14, R62, 0x3, RZ ;  /* 0x000000033e0e7819 */ /* 0x000fe200000006ff */
[----:B------:R-:W-:Y:S01]  /*1bc0*/  IMAD.IADD R46, R132, 0x1, -R3 ;  /* 0x00000001842e7824 */ /* 0x000fe200078e0a03 */
[----:B------:R-:W-:Y:S01]  /*1bd0*/  LOP3.LUT R11, R11, 0xfffffffe, RZ, 0xc0, !PT ;  /* 0xfffffffe0b0b7812 */ /* 0x000fe200078ec0ff */
[----:B------:R-:W-:Y:S01]  /*1be0*/  IMAD.SHL.U32 R151, R62, 0x4, RZ ;  /* 0x000000043e977824 */ /* 0x000fe200078e00ff */
[----:B------:R-:W-:Y:S01]  /*1bf0*/  LOP3.LUT R15, R15, 0x1c0, RZ, 0xc0, !PT ;  /* 0x000001c00f0f7812 */ /* 0x000fe200078ec0ff */
[----:B------:R-:W-:Y:S01]  /*1c00*/  IMAD.MOV.U32 R175, RZ, RZ, c[0x0][0x198] ;  /* 0x00006600ffaf7624 */ /* 0x000fe200078e00ff */
[----:B------:R-:W-:Y:S01]  /*1c10*/  SHF.R.S32.HI R3, RZ, 0x1f, R46 ;  /* 0x0000001fff037819 */ /* 0x000fe2000001142e */
[----:B------:R-:W-:Y:S01]  /*1c20*/  IMAD.IADD R64, R64, 0x1, -R11 ;  /* 0x0000000140407824 */ /* 0x000fe200078e0a0b */
[----:B------:R-:W-:Y:S01]  /*1c30*/  LOP3.LUT R11, R15, 0x38, R14, 0xf8, !PT ;  /* 0x000000380f0b7812 */ /* 0x000fe200078ef80e */
[----:B------:R-:W-:Y:S01]  /*1c40*/  IMAD R152, R162, R153, R151 ;  /* 0x00000099a2987224 */ /* 0x000fe200078e0297 */
[----:B------:R-:W-:Y:S01]  /*1c50*/  SHF.R.U32.HI R158, RZ, 0x3, R15 ;  /* 0x00000003ff9e7819 */ /* 0x000fe2000001160f */
[----:B------:R-:W-:Y:S01]  /*1c60*/  IMAD R169, R164, c[0x0][0x1ac], R169 ;  /* 0x00006b00a4a97a24 */ /* 0x000fe200078e02a9 */
[----:B------:R-:W-:Y:S01]  /*1c70*/  SHF.R.S32.HI R163, RZ, 0x1f, R162 ;  /* 0x0000001fffa37819 */ /* 0x000fe200000114a2 */
[----:B------:R-:W-:Y:S01]  /*1c80*/  IMAD.IADD R151, R151, 0x1, R152 ;  /* 0x0000000197977824 */ /* 0x000fe200078e0298 */
[----:B------:R-:W-:Y:S01]  /*1c90*/  LEA.HI R3, R3, R46, RZ, 0x3 ;  /* 0x0000002e03037211 */ /* 0x000fe200078f18ff */
[----:B------:R-:W-:Y:S01]  /*1ca0*/  IMAD.SHL.U32 R61, R175, 0x10, RZ ;  /* 0x00000010af3d7824 */ /* 0x000fe200078e00ff */
[----:B------:R-:W-:Y:S01]  /*1cb0*/  IADD3 R12, P0, R14, R12, RZ ;  /* 0x0000000c0e0c7210 */ /* 0x000fe20007f1e0ff */
[----:B------:R-:W-:Y:S01]  /*1cc0*/  IMAD.WIDE R22, R23, 0x40, R162 ;  /* 0x0000004017167825 */ /* 0x000fe200078e02a2 */
[----:B------:R-:W-:-:S02]  /*1cd0*/  SHF.R.S32.HI R15, RZ, 0x1f, R14 ;  /* 0x0000001fff0f7819 */ /* 0x000fc4000001140e */
[----:B------:R-:W-:Y:S01]  /*1ce0*/  LOP3.LUT R158, R11, R158, RZ, 0x3c, !PT ;  /* 0x0000009e0b9e7212 */ /* 0x000fe200078e3cff */
[----:B------:R-:W-:Y:S01]  /*1cf0*/  IMAD R166, R23, c[0x0][0x190], RZ ;  /* 0x0000640017a67a24 */ /* 0x000fe200078e02ff */
[----:B------:R-:W-:Y:S01]  /*1d00*/  IADD3 R11, R14, 0x40, RZ ;  /* 0x000000400e0b7810 */ /* 0x000fe20007ffe0ff */
[----:B------:R-:W-:Y:S01]  /*1d10*/  IMAD.X R13, R15, 0x1, R13, P0 ;  /* 0x000000010f0d7824 */ /* 0x000fe200000e060d */
[----:B------:R-:W-:Y:S01]  /*1d20*/  LOP3.LUT R19, R3, 0xfffffff8, RZ, 0xc0, !PT ;  /* 0xfffffff803137812 */ /* 0x000fe200078ec0ff */
[----:B------:R-:W-:Y:S01]  /*1d30*/  IMAD R166, R22, c[0x0][0x194], R166 ;  /* 0x0000650016a67a24 */ /* 0x000fe200078e02a6 */
[----:B------:R-:W-:Y:S01]  /*1d40*/  ISETP.GE.AND P0, PT, R11, c[0x0][0x220], PT ;  /* 0x000088000b007a0c */ /* 0x000fe20003f06270 */
[----:B------:R-:W-:Y:S01]  /*1d50*/  IMAD.SHL.U32 R3, R3, 0x40, RZ ;  /* 0x0000004003037824 */ /* 0x000fe200078e00ff */
[----:B------:R-:W-:Y:S01]  /*1d60*/  ISETP.GE.AND P1, PT, R14, c[0x0][0x220], PT ;  /* 0x000088000e007a0c */ /* 0x000fe20003f26270 */
[----:B------:R-:W-:Y:S01]  /*1d70*/  IMAD.IADD R46, R46, 0x1, -R19 ;  /* 0x000000012e2e7824 */ /* 0x000fe200078e0a13 */
[----:B------:R-:W-:Y:S01]  /*1d80*/  IADD3 R10, R14, 0x80, RZ ;  /* 0x000000800e0a7810 */ /* 0x000fe20007ffe0ff */
[----:B------:R-:W-:Y:S01]  /*1d90*/  IMAD.WIDE.U32 R18, R22, c[0x0][0x190], R12 ;  /* 0x0000640016127a25 */ /* 0x000fe200078e000c */
[----:B------:R-:W-:-:S02]  /*1da0*/  SEL R13, RZ, 0xffffffff, P0 ;  /* 0xffffffffff0d7807 */ /* 0x000fc40000000000 */
[----:B------:R-:W-:Y:S01]  /*1db0*/  IADD3 R20, P0, R14, R20, RZ ;  /* 0x000000140e147210 */ /* 0x000fe20007f1e0ff */
[----:B------:R-:W-:Y:S01]  /*1dc0*/  IMAD.IADD R167, R19, 0x1, R166 ;  /* 0x0000000113a77824 */ /* 0x000fe200078e02a6 */
[----:B------:R-:W-:Y:S01]  /*1dd0*/  SEL R6, RZ, 0x1, P1 ;  /* 0x00000001ff067807 */ /* 0x000fe20000800000 */
[----:B------:R-:W-:Y:S01]  /*1de0*/  IMAD.SHL.U32 R13, R13, 0x2, RZ ;  /* 0x000000020d0d7824 */ /* 0x000fe200078e00ff */
[----:B------:R-:W-:Y:S01]  /*1df0*/  LOP3.LUT P2, RZ, R46, 0x4, RZ, 0xc0, !PT ;  /* 0x000000042eff7812 */ /* 0x000fe2000784c0ff */
[----:B------:R-:W-:Y:S01]  /*1e00*/  IMAD.X R21, R15, 0x1, R21, P0 ;  /* 0x000000010f157824 */ /* 0x000fe200000e0615 */
[----:B------:R-:W-:Y:S01]  /*1e10*/  IADD3 R138, P0, R162, R17, RZ ;  /* 0x00000011a28a7210 */ /* 0x000fe20007f1e0ff */
[----:B------:R-:W-:Y:S01]  /*1e20*/  IMAD.SHL.U32 R17, R64, 0x8, RZ ;  /* 0x0000000840117824 */ /* 0x000fe200078e00ff */
[----:B------:R-:W-:Y:S01]  /*1e30*/  LOP3.LUT R13, R13, 0x2, R6, 0xe2, !PT ;  /* 0x000000020d0d7812 */ /* 0x000fe200078ee206 */
[----:B------:R-:W-:Y:S01]  /*1e40*/  IMAD R19, R0, c[0x0][0x1b8], RZ ;  /* 0x00006e0000137a24 */ /* 0x000fe200078e02ff */
[----:B------:R-:W-:Y:S01]  /*1e50*/  LOP3.LUT P1, RZ, R46, 0x2, RZ, 0xc0, !PT ;  /* 0x000000022eff7812 */ /* 0x000fe2000782c0ff */
[----:B------:R-:W-:Y:S01]  /*1e60*/  IMAD.X R5, R163, 0x1, R5, P0 ;  /* 0x00000001a3057824 */ /* 0x000fe200000e0605 */
[----:B------:R-:W-:Y:S01]  /*1e70*/  ISETP.GE.AND P0, PT, R10, c[0x0][0x220], PT ;  /* 0x000088000a007a0c */ /* 0x000fe20003f06270 */
[----:B------:R-:W-:Y:S01]  /*1e80*/  IMAD.SHL.U32 R46, R46, 0x40, RZ ;  /* 0x000000402e2e7824 */ /* 0x000fe200078e00ff */
[----:B------:R-:W-:Y:S01]  /*1e90*/  MOV R166, R18 ;  /* 0x0000001200a67202 */ /* 0x000fe20000000f00 */
[C---:B------:R-:W-:Y:S01]  /*1ea0*/  IMAD R18, R2.reuse, c[0x0][0x1bc], R19 ;  /* 0x00006f0002127a24 */ /* 0x040fe200078e0213 */
[----:B------:R-:W-:Y:S01]  /*1eb0*/  SEL R156, RZ, 0x4, P0 ;  /* 0x00000004ff9c7807 */ /* 0x000fe20000000000 */
[----:B------:R-:W-:Y:S01]  /*1ec0*/  IMAD.WIDE.U32 R20, R2, c[0x0][0x1b8], R20 ;  /* 0x00006e0002147a25 */ /* 0x000fe200078e0014 */
[----:B------:R-:W-:-:S02]  /*1ed0*/  IADD3 R160, P0, R14, R4, RZ ;  /* 0x000000040ea07210 */ /* 0x000fc40007f1e0ff */
[----:B------:R-:W-:Y:S01]  /*1ee0*/  LOP3.LUT R156, R13, R156, RZ, 0xfc, !PT ;  /* 0x0000009c0d9c7212 */ /* 0x000fe200078efcff */
[----:B------:R-:W-:Y:S01]  /*1ef0*/  IMAD.IADD R19, R21, 0x1, R18 ;  /* 0x0000000115137824 */ /* 0x000fe200078e0212 */
[----:B------:R-:W-:Y:S01]  /*1f00*/  SHF.R.S32.HI R13, RZ, 0x1f, R70 ;  /* 0x0000001fff0d7819 */ /* 0x000fe20000011446 */
[----:B------:R-:W-:Y:S01]  /*1f10*/  IMAD R5, R5, c[0x0][0x1a0], RZ ;  /* 0x0000680005057a24 */ /* 0x000fe200078e02ff */
[----:B------:R-:W-:Y:S01]  /*1f20*/  LOP3.LUT R46, R46, 0x1c0, RZ, 0xc0, !PT ;  /* 0x000001c02e2e7812 */ /* 0x000fe200078ec0ff */
[----:B------:R-:W-:Y:S01]  /*1f30*/  IMAD.MOV.U32 R18, RZ, RZ, R20 ;  /* 0x000000ffff127224 */ /* 0x000fe200078e0014 */
[----:B------:R-:W-:Y:S01]  /*1f40*/  LEA.HI R68, R13, R70, RZ, 0x6 ;  /* 0x000000460d447211 */ /* 0x000fe200078f30ff */
[----:B------:R-:W-:Y:S01]  /*1f50*/  IMAD R159, R163, c[0x0][0x198], RZ ;  /* 0x00006600a39f7a24 */ /* 0x000fe200078e02ff */
[----:B------:R-:W-:Y:S01]  /*1f60*/  IADD3.X R161, R15, R9, RZ, P0, !PT ;  /* 0x000000090fa17210 */ /* 0x000fe200007fe4ff */
[C---:B------:R-:W-:Y:S01]  /*1f70*/  IMAD R5, R138.reuse, c[0x0][0x1a4], R5 ;  /* 0x000069008a057a24 */ /* 0x040fe200078e0205 */
[----:B------:R-:W-:Y:S01]  /*1f80*/  SHF.R.S32.HI R68, RZ, 0x6, R68 ;  /* 0x00000006ff447819 */ /* 0x000fe20000011444 */
[----:B------:R-:W-:Y:S01]  /*1f90*/  IMAD.WIDE.U32 R138, R138, c[0x0][0x1a0], R18 ;  /* 0x000068008a8a7a25 */ /* 0x000fe200078e0012 */
[----:B------:R-:W-:-:S02]  /*1fa0*/  LOP3.LUT R17, R46, 0x8, R17, 0xf8, !PT ;  /* 0x000000082e117812 */ /* 0x000fc400078ef811 */
[----:B------:R-:W-:Y:S01]  /*1fb0*/  IMNMX R68, R199, R68, !PT ;  /* 0x00000044c7447217 */ /* 0x000fe20007800200 */
[C---:B------:R-:W-:Y:S01]  /*1fc0*/  IMAD R159, R162.reuse, c[0x0][0x19c], R159 ;  /* 0x00006700a29f7a24 */ /* 0x040fe200078e029f */
[----:B------:R-:W-:Y:S01]  /*1fd0*/  SHF.R.U32.HI R46, RZ, 0x3, R46 ;  /* 0x00000003ff2e7819 */ /* 0x000fe2000001162e */
[----:B------:R-:W-:Y:S01]  /*1fe0*/  IMAD.WIDE.U32 R160, R162, c[0x0][0x198], R160 ;  /* 0x00006600a2a07a25 */ /* 0x000fe200078e00a0 */
[----:B------:R-:W-:Y:S02]  /*1ff0*/  ISETP.GT.AND P0, PT, R136, R68, PT ;  /* 0x000000448800720c */ /* 0x000fe40003f04270 */
[----:B------:R-:W-:Y:S01]  /*2000*/  LEA.HI R23, R157, R132, RZ, 0x6 ;  /* 0x000000849d177211 */ /* 0x000fe200078f30ff */
[----:B------:R-:W-:Y:S01]  /*2010*/  IMAD.WIDE.U32 R166, R164, c[0x0][0x1a8], R166 ;  /* 0x00006a00a4a67a25 */ /* 0x000fe200078e00a6 */
[----:B------:R-:W-:Y:S02]  /*2020*/  LOP3.LUT R46, R17, R46, RZ, 0x3c, !PT ;  /* 0x0000002e112e7212 */ /* 0x000fe400078e3cff */
[----:B------:R-:W-:Y:S01]  /*2030*/  LEA.HI R157, R157, R132, RZ, 0x5 ;  /* 0x000000849d9d7211 */ /* 0x000fe200078f28ff */
[----:B------:R-:W-:Y:S01]  /*2040*/  IMAD.SHL.U32 R23, R23, 0x8, RZ ;  /* 0x0000000817177824 */ /* 0x000fe200078e00ff */
[----:B------:R-:W-:Y:S01]  /*2050*/  LOP3.LUT R46, R46, 0xfffffe00, R3, 0xf8, !PT ;  /* 0xfffffe002e2e7812 */ /* 0x000fe200078ef803 */
[----:B------:R-:W-:Y:S01]  /*2060*/  IMAD.MOV.U32 R3, RZ, RZ, c[0x0][0x1a0] ;  /* 0x00006800ff037624 */ /* 0x000fe200078e00ff */
[----:B------:R-:W-:Y:S01]  /*2070*/  SHF.R.S32.HI R63, RZ, 0x5, R157 ;  /* 0x00000005ff3f7819 */ /* 0x000fe2000001149d */
[----:B------:R-:W-:Y:S01]  /*2080*/  IMAD.SHL.U32 R154, R153, 0x10, RZ ;  /* 0x00000010999a7824 */ /* 0x000fe200078e00ff */
[----:B------:R-:W-:Y:S01]  /*2090*/  LOP3.LUT R157, R157, 0xffffffe0, RZ, 0xc0, !PT ;  /* 0xffffffe09d9d7812 */ /* 0x000fe200078ec0ff */
[----:B------:R-:W-:Y:S01]  /*20a0*/  IMAD.SHL.U32 R69, R3, 0x10, RZ ;  /* 0x0000001003457824 */ /* 0x000fe200078e00ff */
[----:B------:R-:W-:Y:S01]  /*20b0*/  LOP3.LUT R158, R158, 0xfffffe00, R23, 0xf8, !PT ;  /* 0xfffffe009e9e7812 */ /* 0x000fe200078ef817 */
[----:B------:R-:W-:Y:S01]  /*20c0*/  IMAD.IADD R159, R161, 0x1, R159 ;  /* 0x00000001a19f7824 */ /* 0x000fe200078e029f */
[-C--:B------:R-:W-:Y:S01]  /*20d0*/  SHF.L.U64.HI R66, R3, R100.reuse, c[0x0][0x1a4] ;  /* 0x0000690003427619 */ /* 0x080fe20000010264 */
[----:B------:R-:W-:Y:S01]  /*20e0*/  IMAD.IADD R157, R132, 0x1, -R157 ;  /* 0x00000001849d7824 */ /* 0x000fe200078e0a9d */
[----:B------:R-:W-:Y:S01]  /*20f0*/  SHF.L.U64.HI R60, R175, R100, c[0x0][0x19c] ;  /* 0x00006700af3c7619 */ /* 0x000fe20000010264 */
[----:B------:R-:W-:Y:S01]  /*2100*/  IMAD.IADD R134, R139, 0x1, R5 ;  /* 0x000000018b867824 */ /* 0x000fe200078e0205 */
[----:B------:R-:W-:Y:S01]  /*2110*/  SHF.R.S32.HI R130, RZ, 0x1f, R152 ;  /* 0x0000001fff827819 */ /* 0x000fe20000011498 */
[----:B------:R-:W-:Y:S01]  /*2120*/  IMAD.IADD R169, R167, 0x1, R169 ;  /* 0x00000001a7a97824 */ /* 0x000fe200078e02a9 */
[----:B------:R-:W-:-:S02]  /*2130*/  SHF.R.S32.HI R129, RZ, 0x1f, R151 ;  /* 0x0000001fff817819 */ /* 0x000fc40000011497 */
[----:B------:R-:W-:Y:S02]  /*2140*/  SEL R47, R47, 0xfffffff0, !P1 ;  /* 0xfffffff02f2f7807 */ /* 0x000fe40004800000 */
[----:B------:R-:W-:Y:S01]  /*2150*/  SEL R45, R75, 0xffffffe0, !P2 ;  /* 0xffffffe04b2d7807 */ /* 0x000fe20005000000 */
[----:B------:R-:W-:Y:S01]  /*2160*/  @!P5 IMAD.MOV.U32 R118, RZ, RZ, RZ ;  /* 0x000000ffff76d224 */ /* 0x000fe200078e00ff */
[----:B------:R-:W-:Y:S05]  /*2170*/  @!P0 BRA `(.L_x_3548) ;  /* 0x000092c000008947 */ /* 0x000fea0003800000 */
[----:B-1----:R-:W-:Y:S01]  /*2180*/  SHF.R.S32.HI R5, RZ, 0x1f, R7 ;  /* 0x0000001fff057819 */ /* 0x002fe20000011407 */
[C---:B------:R-:W-:Y:S01]  /*2190*/  IMAD R4, R131.reuse, c[0x0][0x278], RZ ;  /* 0x00009e0083047a24 */ /* 0x040fe200078e02ff */
[--C-:B------:R-:W-:Y:S01]  /*21a0*/  SHF.R.S32.HI R9, RZ, 0x1f, R70.reuse ;  /* 0x0000001fff097819 */ /* 0x100fe20000011446 */
[----:B------:R-:W-:Y:S01]  /*21b0*/  IMAD R6, R131, c[0x0][0x280], RZ ;  /* 0x0000a00083067a24 */ /* 0x000fe200078e02ff */
[----:B------:R-:W-:Y:S01]  /*21c0*/  IADD3 R8, P1, P0, R7, R162, -R70 ;  /* 0x000000a207087210 */ /* 0x000fe2000783e846 */
[----:B------:R-:W-:Y:S01]  /*21d0*/  IMAD.WIDE.U32 R12, R201, c[0x0][0x278], R14 ;  /* 0x00009e00c90c7a25 */ /* 0x000fe200078e000e */
[----:B------:R-:W-:Y:S01]  /*21e0*/  IADD3 R80, P4, R61, 0x40, RZ ;  /* 0x000000403d507810 */ /* 0x000fe20007f9e0ff */
[----:B------:R-:W-:Y:S01]  /*21f0*/  UMOV UR8, 0x60 ;  /* 0x0000006000087882 */ /* 0x000fe20000000000 */
[----:B------:R-:W-:Y:S01]  /*2200*/  IADD3.X R5, R5, R163, ~R9, P1, P0 ;  /* 0x000000a305057210 */ /* 0x000fe20000fe0c09 */
[----:B------:R-:W-:Y:S01]  /*2210*/  IMAD R4, R201, c[0x0][0x27c], R4 ;  /* 0x00009f00c9047a24 */ /* 0x000fe200078e0204 */
[----:B------:R-:W-:Y:S01]  /*2220*/  IADD3 R88, P2, R61, 0x80, RZ ;  /* 0x000000803d587810 */ /* 0x000fe20007f5e0ff */
[C---:B------:R-:W-:Y:S01]  /*2230*/  IMAD R6, R201.reuse, c[0x0][0x284], R6 ;  /* 0x0000a100c9067a24 */ /* 0x040fe200078e0206 */
[C---:B------:R-:W-:Y:S01]  /*2240*/  IADD3 R143, R154.reuse, 0x40, RZ ;  /* 0x000000409a8f7810 */ /* 0x040fe20007ffe0ff */
[----:B------:R-:W-:Y:S01]  /*2250*/  IMAD.WIDE.U32 R16, R201, c[0x0][0x280], R14 ;  /* 0x0000a000c9107a25 */ /* 0x000fe200078e000e */
[----:B------:R-:W-:Y:S01]  /*2260*/  IADD3 R141, R154, 0x80, RZ ;  /* 0x000000809a8d7810 */ /* 0x000fe20007ffe0ff */
[----:B------:R-:W-:Y:S01]  /*2270*/  ULDC.64 UR4, c[0x0][0x1a0] ;  /* 0x0000680000047ab9 */ /* 0x000fe20000000a00 */
[----:B------:R-:W-:Y:S01]  /*2280*/  LOP3.LUT R146, R156, 0xffff, RZ, 0xc0, !PT ;  /* 0x0000ffff9c927812 */ /* 0x000fe200078ec0ff */
[----:B------:R-:W-:Y:S01]  /*2290*/  IMAD R9, R5, c[0x0][0x290], RZ ;  /* 0x0000a40005097a24 */ /* 0x000fe200078e02ff */
[----:B------:R-:W-:Y:S01]  /*22a0*/  UIMAD UR9, UR8, UR5, URZ ;  /* 0x00000005080972a4 */ /* 0x000fe2000f8e023f */
[----:B------:R-:W-:Y:S01]  /*22b0*/  IMAD.IADD R13, R13, 0x1, R4 ;  /* 0x000000010d0d7824 */ /* 0x000fe200078e0204 */
[----:B------:R-:W-:Y:S01]  /*22c0*/  UIMAD.WIDE.U32 UR10, UR8, UR4, URZ ;  /* 0x00000004080a72a5 */ /* 0x000fe2000f8e003f */
[----:B------:R-:W-:Y:S01]  /*22d0*/  IMAD R5, R5, c[0x0][0x288], RZ ;  /* 0x0000a20005057a24 */ /* 0x000fe200078e02ff */
[----:B------:R-:W-:Y:S01]  /*22e0*/  ULDC UR5, c[0x0][0x294] ;  /* 0x0000a50000057ab9 */ /* 0x000fe20000000800 */
[----:B------:R-:W-:Y:S01]  /*22f0*/  IMAD.IADD R17, R17, 0x1, R6 ;  /* 0x0000000111117824 */ /* 0x000fe200078e0206 */
[----:B------:R-:W-:Y:S01]  /*2300*/  UIMAD UR5, UR8, UR5, URZ ;  /* 0x00000005080572a4 */ /* 0x000fe2000f8e023f */
[----:B------:R-:W-:Y:S01]  /*2310*/  IMAD R4, R8, c[0x0][0x28c], R5 ;  /* 0x0000a30008047a24 */ /* 0x000fe200078e0205 */
[----:B------:R-:W-:Y:S01]  /*2320*/  LOP3.LUT R150, R146, 0x1, RZ, 0xc0, !PT ;  /* 0x0000000192967812 */ /* 0x000fe200078ec0ff */
[----:B------:R-:W-:Y:S01]  /*2330*/  IMAD.WIDE.U32 R12, R8, c[0x0][0x288], R12 ;  /* 0x0000a200080c7a25 */ /* 0x000fe200078e000c */
[----:B------:R-:W-:Y:S01]  /*2340*/  LOP3.LUT R148, R146, 0x2, RZ, 0xc0, !PT ;  /* 0x0000000292947812 */ /* 0x000fe200078ec0ff */
[----:B------:R-:W-:Y:S01]  /*2350*/  ULDC UR4, c[0x0][0x230] ;  /* 0x00008c0000047ab9 */ /* 0x000fe20000000800 */
[----:B------:R-:W-:Y:S01]  /*2360*/  IADD3 R149, R162, 0x10, RZ ;  /* 0x00000010a2957810 */ /* 0x000fe20007ffe0ff */
[----:B------:R-:W-:Y:S01]  /*2370*/  IMAD R9, R8, c[0x0][0x294], R9 ;  /* 0x0000a50008097a24 */ /* 0x000fe200078e0209 */
[----:B------:R-:W-:Y:S01]  /*2380*/  IADD3 R147, R162, 0x20, RZ ;  /* 0x00000020a2937810 */ /* 0x000fe20007ffe0ff */
[----:B------:R-:W-:Y:S01]  /*2390*/  IMAD.WIDE.U32 R16, R8, c[0x0][0x290], R16 ;  /* 0x0000a40008107a25 */ /* 0x000fe200078e0010 */
[----:B------:R-:W-:Y:S01]  /*23a0*/  IADD3 R145, R162, 0x30, RZ ;  /* 0x00000030a2917810 */ /* 0x000fe20007ffe0ff */
[----:B------:R-:W-:Y:S01]  /*23b0*/  UIADD3 UR9, UR11, UR9, URZ ;  /* 0x000000090b097290 */ /* 0x000fe2000fffe03f */
[----:B------:R-:W-:Y:S01]  /*23c0*/  SHF.R.S32.HI R128, RZ, 0x1f, R154 ;  /* 0x0000001fff807819 */ /* 0x000fe2000001149a */
[----:B------:R-:W-:Y:S01]  /*23d0*/  IMAD.IADD R118, R118, 0x1, R7 ;  /* 0x0000000176767824 */ /* 0x000fe200078e0207 */
[----:B------:R-:W-:Y:S01]  /*23e0*/  LOP3.LUT R146, R146, 0x4, RZ, 0xc0, !PT ;  /* 0x0000000492927812 */ /* 0x000fe200078ec0ff */
[----:B------:R-:W-:Y:S01]  /*23f0*/  IMAD.IADD R7, R13, 0x1, R4 ;  /* 0x000000010d077824 */ /* 0x000fe200078e0204 */
[----:B------:R-:W-:Y:S01]  /*2400*/  SHF.R.S32.HI R126, RZ, 0x1f, R143 ;  /* 0x0000001fff7e7819 */ /* 0x000fe2000001148f */
[----:B------:R-:W-:Y:S01]  /*2410*/  IMAD.IADD R5, R17, 0x1, R9 ;  /* 0x0000000111057824 */ /* 0x000fe200078e0209 */
[----:B------:R-:W-:Y:S01]  /*2420*/  SHF.R.S32.HI R124, RZ, 0x1f, R141 ;  /* 0x0000001fff7c7819 */ /* 0x000fe2000001148d */
[----:B------:R-:W-:Y:S01]  /*2430*/  IMAD.MOV.U32 R4, RZ, RZ, R16 ;  /* 0x000000ffff047224 */ /* 0x000fe200078e0010 */
[----:B------:R-:W-:Y:S01]  /*2440*/  ULDC.U8 UR8, c[0x0][0x313] ;  /* 0x0000c4c000087ab9 */ /* 0x000fe20000000000 */
[----:B------:R-:W-:-:S02]  /*2450*/  IMAD R113, R0, c[0x0][0x2a0], RZ ;  /* 0x0000a80000717a24 */ /* 0x000fc400078e02ff */
[----:B------:R-:W-:-:S04]  /*2460*/  IMAD.WIDE.U32 R4, R2, c[0x0][0x2a0], R4 ;  /* 0x0000a80002047a25 */ /* 0x000fc800078e0004 */
[----:B------:R-:W-:Y:S01]  /*2470*/  IMAD R113, R2, c[0x0][0x2a4], R113 ;  /* 0x0000a90002717a24 */ /* 0x000fe200078e0271 */
[----:B------:R-:W-:Y:S01]  /*2480*/  LEA R112, P1, R4, c[0x0][0x270], 0x1 ;  /* 0x00009c0004707a11 */ /* 0x000fe200078208ff */
[----:B------:R-:W-:Y:S02]  /*2490*/  IMAD R115, R0, c[0x0][0x298], RZ ;  /* 0x0000a60000737a24 */ /* 0x000fe400078e02ff */
[----:B------:R-:W-:Y:S02]  /*24a0*/  IMAD.IADD R113, R5, 0x1, R113 ;  /* 0x0000000105717824 */ /* 0x000fe400078e0271 */
[----:B------:R-:W-:Y:S02]  /*24b0*/  IMAD.MOV.U32 R6, RZ, RZ, R12 ;  /* 0x000000ffff067224 */ /* 0x000fe400078e000c */
[----:B------:R-:W-:Y:S01]  /*24c0*/  IMAD.WIDE.U32 R104, R3, 0x20, RZ ;  /* 0x0000002003687825 */ /* 0x000fe200078e00ff */
[----:B------:R-:W-:Y:S02]  /*24d0*/  LEA.HI.X R113, R4, c[0x0][0x274], R113, 0x1, P1 ;  /* 0x00009d0004717a11 */ /* 0x000fe400008f0c71 */
[----:B------:R-:W-:Y:S01]  /*24e0*/  LEA R108, P1, R160, c[0x0][0x168], 0x1 ;  /* 0x00005a00a06c7a11 */ /* 0x000fe200078208ff */
[----:B------:R-:W-:-:S02]  /*24f0*/  IMAD R115, R2, c[0x0][0x29c], R115 ;  /* 0x0000a70002737a24 */ /* 0x000fc400078e0273 */
[----:B------:R-:W-:Y:S01]  /*2500*/  IMAD R118, R153, R118, RZ ;  /* 0x0000007699767224 */ /* 0x000fe200078e02ff */
[----:B------:R-:W-:Y:S01]  /*2510*/  LEA.HI.X R107, R160, c[0x0][0x16c], R159, 0x1, P1 ;  /* 0x00005b00a06b7a11 */ /* 0x000fe200008f0c9f */
[----:B------:R-:W-:-:S03]  /*2520*/  IMAD.WIDE.U32 R2, R2, c[0x0][0x298], R6 ;  /* 0x0000a60002027a25 */ /* 0x000fc600078e0006 */
[----:B------:R-:W-:Y:S01]  /*2530*/  SHF.R.S32.HI R119, RZ, 0x1f, R118 ;  /* 0x0000001fff777819 */ /* 0x000fe20000011476 */
[----:B------:R-:W-:Y:S01]  /*2540*/  IMAD.MOV.U32 R74, RZ, RZ, c[0x0][0x288] ;  /* 0x0000a200ff4a7624 */ /* 0x000fe200078e00ff */
[-C--:B------:R-:W-:Y:S01]  /*2550*/  IADD3 R48, P1, R152, R118.reuse, RZ ;  /* 0x0000007698307210 */ /* 0x080fe20007f3e0ff */
[----:B------:R-:W-:Y:S01]  /*2560*/  IMAD.X R81, RZ, RZ, R60, P4 ;  /* 0x000000ffff517224 */ /* 0x000fe200020e063c */
[----:B------:R-:W-:Y:S01]  /*2570*/  IADD3 R115, R3, R115, RZ ;  /* 0x0000007303737210 */ /* 0x000fe20007ffe0ff */
[----:B------:R-:W-:Y:S01]  /*2580*/  IMAD R0, R75, c[0x0][0x1a4], RZ ;  /* 0x000069004b007a24 */ /* 0x000fe200078e02ff */
[----:B------:R-:W-:Y:S01]  /*2590*/  LEA R114, P0, R2, c[0x0][0x268], 0x1 ;  /* 0x00009a0002727a11 */ /* 0x000fe200078008ff */
[----:B------:R-:W-:Y:S01]  /*25a0*/  IMAD.X R3, R130, 0x1, R119, P1 ;  /* 0x0000000182037824 */ /* 0x000fe200008e0677 */
[----:B------:R-:W-:Y:S01]  /*25b0*/  IADD3 R118, P5, R151, R118, RZ ;  /* 0x0000007697767210 */ /* 0x000fe20007fbe0ff */
[----:B------:R-:W-:Y:S01]  /*25c0*/  IMAD.SHL.U32 R72, R74, 0x10, RZ ;  /* 0x000000104a487824 */ /* 0x000fe200078e00ff */
[----:B------:R-:W-:Y:S01]  /*25d0*/  LEA.HI.X R115, R2, c[0x0][0x26c], R115, 0x1, P0 ;  /* 0x00009b0002737a11 */ /* 0x000fe200000f0c73 */
[----:B------:R-:W-:Y:S01]  /*25e0*/  IMAD.IADD R0, R105, 0x1, R0 ;  /* 0x0000000169007824 */ /* 0x000fe200078e0200 */
[C---:B------:R-:W-:Y:S01]  /*25f0*/  LEA R110, P0, R138.reuse, c[0x0][0x170], 0x1 ;  /* 0x00005c008a6e7a11 */ /* 0x040fe200078008ff */
[----:B------:R-:W-:Y:S01]  /*2600*/  IMAD.X R119, R129, 0x1, R119, P5 ;  /* 0x0000000181777824 */ /* 0x000fe200028e0677 */
[C---:B------:R-:W-:Y:S01]  /*2610*/  IADD3 R82, P4, R61.reuse, R80, RZ ;  /* 0x000000503d527210 */ /* 0x040fe20007f9e0ff */
[----:B------:R-:W-:Y:S01]  /*2620*/  IMAD.X R89, RZ, RZ, R60, P2 ;  /* 0x000000ffff597224 */ /* 0x000fe200010e063c */
[----:B------:R-:W-:Y:S01]  /*2630*/  LEA.HI.X R111, R138, c[0x0][0x174], R134, 0x1, P0 ;  /* 0x00005d008a6f7a11 */ /* 0x000fe200000f0c86 */
[----:B------:R-:W-:Y:S01]  /*2640*/  IMAD.SHL.U32 R105, R104, 0x2, RZ ;  /* 0x0000000268697824 */ /* 0x000fe200078e00ff */
[----:B------:R-:W-:Y:S01]  /*2650*/  SHF.L.U64.HI R71, R74, R100, c[0x0][0x28c] ;  /* 0x0000a3004a477619 */ /* 0x000fe20000010264 */
[----:B------:R-:W-:Y:S01]  /*2660*/  IMAD.X R83, R60, 0x1, R81, P4 ;  /* 0x000000013c537824 */ /* 0x000fe200020e0651 */
[----:B------:R-:W-:Y:S01]  /*2670*/  IADD3 R77, P0, R72, 0x40, RZ ;  /* 0x00000040484d7810 */ /* 0x000fe20007f1e0ff */
[----:B------:R-:W-:Y:S01]  /*2680*/  IMAD.MOV.U32 R172, RZ, RZ, c[0x0][0x290] ;  /* 0x0000a400ffac7624 */ /* 0x000fe200078e00ff */
[C---:B------:R-:W-:Y:S01]  /*2690*/  SHF.L.U64.HI R119, R118.reuse, 0x1, R119 ;  /* 0x0000000176777819 */ /* 0x040fe20000010277 */
[----:B------:R-:W-:Y:S01]  /*26a0*/  IMAD.SHL.U32 R118, R118, 0x2, RZ ;  /* 0x0000000276767824 */ /* 0x000fe200078e00ff */
[C---:B------:R-:W-:Y:S01]  /*26b0*/  IADD3 R90, P2, R61.reuse, R88, RZ ;  /* 0x000000583d5a7210 */ /* 0x040fe20007f5e0ff */
[----:B------:R-:W-:Y:S01]  /*26c0*/  IMAD.MOV.U32 R73, RZ, RZ, 0x5 ;  /* 0x00000005ff497424 */ /* 0x000fe200078e00ff */
[----:B------:R-:W-:Y:S01]  /*26d0*/  IADD3 R85, P4, R72, 0x80, RZ ;  /* 0x0000008048557810 */ /* 0x000fe20007f9e0ff */
[----:B------:R-:W-:Y:S01]  /*26e0*/  IMAD.X R76, RZ, RZ, R71, P0 ;  /* 0x000000ffff4c7224 */ /* 0x000fe200000e0647 */
[----:B------:R-:W-:Y:S01]  /*26f0*/  SHF.L.U64.HI R104, R104, 0x1, R0 ;  /* 0x0000000168687819 */ /* 0x000fe20000010200 */
[----:B------:R-:W-:Y:S01]  /*2700*/  IMAD.IADD R140, R154, 0x1, R143 ;  /* 0x000000019a8c7824 */ /* 0x000fe200078e028f */
[----:B------:R-:W-:Y:S01]  /*2710*/  IADD3.X R91, R60, R89, RZ, P2, !PT ;  /* 0x000000593c5b7210 */ /* 0x000fe200017fe4ff */
[----:B------:R-:W-:Y:S01]  /*2720*/  IMAD.IADD R137, R154, 0x1, R141 ;  /* 0x000000019a897824 */ /* 0x000fe200078e028d */
[----:B------:R-:W-:Y:S01]  /*2730*/  IADD3 R99, P1, R61, R90, RZ ;  /* 0x0000005a3d637210 */ /* 0x000fe20007f3e0ff */
[----:B------:R-:W-:Y:S01]  /*2740*/  IMAD.SHL.U32 R101, R172, 0x10, RZ ;  /* 0x00000010ac657824 */ /* 0x000fe200078e00ff */
[C---:B------:R-:W-:Y:S01]  /*2750*/  SHF.L.U64.HI R0, R48.reuse, 0x1, R3 ;  /* 0x0000000130007819 */ /* 0x040fe20000010203 */
[----:B------:R-:W-:Y:S01]  /*2760*/  IMAD.SHL.U32 R48, R48, 0x2, RZ ;  /* 0x0000000230307824 */ /* 0x000fe200078e00ff */
[----:B------:R-:W-:Y:S01]  /*2770*/  IADD3.X R84, RZ, R71, RZ, P4, !PT ;  /* 0x00000047ff547210 */ /* 0x000fe200027fe4ff */
[----:B------:R-:W-:Y:S01]  /*2780*/  IMAD.X R98, R60, 0x1, R91, P1 ;  /* 0x000000013c627824 */ /* 0x000fe200008e065b */
[----:B------:R-:W-:Y:S01]  /*2790*/  IADD3 R87, P5, R85, R72, RZ ;  /* 0x0000004855577210 */ /* 0x000fe20007fbe0ff */
[----:B------:R-:W-:Y:S01]  /*27a0*/  IMAD.SHL.U32 R144, R153, 0x20, RZ ;  /* 0x0000002099907824 */ /* 0x000fe200078e00ff */
[----:B------:R-:W-:Y:S01]  /*27b0*/  IADD3 R95, P2, R61, R82, RZ ;  /* 0x000000523d5f7210 */ /* 0x000fe20007f5e0ff */
[----:B------:R-:W-:Y:S01]  /*27c0*/  IMAD R142, R153, 0x30, RZ ;  /* 0x00000030998e7824 */ /* 0x000fe200078e02ff */
[----:B------:R-:W-:Y:S01]  /*27d0*/  IADD3 R79, P0, R77, R72, RZ ;  /* 0x000000484d4f7210 */ /* 0x000fe20007f1e0ff */
[----:B------:R-:W-:Y:S01]  /*27e0*/  IMAD.X R86, R84, 0x1, R71, P5 ;  /* 0x0000000154567824 */ /* 0x000fe200028e0647 */
[----:B------:R-:W-:Y:S01]  /*27f0*/  IADD3 R116, P4, R118, c[0x0][0x2b0], RZ ;  /* 0x0000ac0076747a10 */ /* 0x000fe20007f9e0ff */
[----:B------:R-:W-:Y:S01]  /*2800*/  IMAD.IADD R135, R154, 0x1, R140 ;  /* 0x000000019a877824 */ /* 0x000fe200078e028c */
[----:B------:R-:W-:Y:S01]  /*2810*/  SHF.L.U64.HI R100, R172, R100, c[0x0][0x294] ;  /* 0x0000a500ac647619 */ /* 0x000fe20000010264 */
[----:B------:R-:W-:Y:S01]  /*2820*/  IMAD.IADD R133, R154, 0x1, R137 ;  /* 0x000000019a857824 */ /* 0x000fe200078e0289 */
[----:B------:R-:W-:Y:S01]  /*2830*/  SHF.L.U64.HI R102, R172, R73, c[0x0][0x294] ;  /* 0x0000a500ac667619 */ /* 0x000fe20000010249 */
[----:B------:R-:W-:Y:S01]  /*2840*/  IMAD.X R94, R60, 0x1, R83, P2 ;  /* 0x000000013c5e7824 */ /* 0x000fe200010e0653 */
[C---:B------:R-:W-:Y:S01]  /*2850*/  SHF.L.U32 R103, R172.reuse, 0x5, RZ ;  /* 0x00000005ac677819 */ /* 0x040fe200000006ff */
[----:B------:R-:W-:Y:S01]  /*2860*/  IMAD.WIDE.U32 R172, R172, 0x60, RZ ;  /* 0x00000060acac7825 */ /* 0x000fe200078e00ff */
[----:B------:R-:W-:-:S02]  /*2870*/  IADD3.X R117, R119, c[0x0][0x2b4], RZ, P4, !PT ;  /* 0x0000ad0077757a10 */ /* 0x000fc400027fe4ff */
[----:B------:R-:W-:Y:S01]  /*2880*/  IADD3 R16, P1, R48, c[0x0][0x2b0], RZ ;  /* 0x0000ac0030107a10 */ /* 0x000fe20007f3e0ff */
[----:B------:R-:W-:Y:S01]  /*2890*/  IMAD.X R78, R76, 0x1, R71, P0 ;  /* 0x000000014c4e7824 */ /* 0x000fe200000e0647 */
[-C--:B------:R-:W-:Y:S01]  /*28a0*/  IADD3 R93, P5, R79, R72.reuse, RZ ;  /* 0x000000484f5d7210 */ /* 0x080fe20007fbe0ff */
[----:B------:R-:W-:Y:S01]  /*28b0*/  IMAD R75, R75, c[0x0][0x19c], RZ ;  /* 0x000067004b4b7a24 */ /* 0x000fe200078e02ff */
[----:B------:R-:W-:Y:S01]  /*28c0*/  IADD3 R97, P4, R87, R72, RZ ;  /* 0x0000004857617210 */ /* 0x000fe20007f9e0ff */
[----:B------:R-:W-:Y:S01]  /*28d0*/  IMAD.WIDE.U32 R174, R175, 0x20, RZ ;  /* 0x00000020afae7825 */ /* 0x000fe200078e00ff */
[----:B------:R-:W-:Y:S02]  /*28e0*/  IADD3 R118, P2, R118, c[0x0][0x2a8], RZ ;  /* 0x0000aa0076767a10 */ /* 0x000fe40007f5e0ff */
[----:B------:R-:W-:Y:S01]  /*28f0*/  IADD3 R48, P0, R48, c[0x0][0x2a8], RZ ;  /* 0x0000aa0030307a10 */ /* 0x000fe20007f1e0ff */
[----:B------:R-:W-:Y:S01]  /*2900*/  IMAD.MOV.U32 R9, RZ, RZ, R136 ;  /* 0x000000ffff097224 */ /* 0x000fe200078e0088 */
[C---:B------:R-:W-:Y:S01]  /*2910*/  SHF.L.U64.HI R73, R74.reuse, R73, c[0x0][0x28c] ;  /* 0x0000a3004a497619 */ /* 0x040fe20000010249 */
[----:B------:R-:W-:Y:S01]  /*2920*/  IMAD.SHL.U32 R74, R74, 0x20, RZ ;  /* 0x000000204a4a7824 */ /* 0x000fe200078e00ff */
[----:B------:R-:W-:Y:S01]  /*2930*/  SHF.L.U64.HI R102, R103, 0x1, R102 ;  /* 0x0000000167667819 */ /* 0x000fe20000010266 */
[----:B------:R-:W-:Y:S01]  /*2940*/  IMAD.IADD R75, R175, 0x1, R75 ;  /* 0x00000001af4b7824 */ /* 0x000fe200078e024b */
[----:B------:R-:W-:Y:S01]  /*2950*/  SHF.L.U64.HI R100, R101, 0x1, R100 ;  /* 0x0000000165647819 */ /* 0x000fe20000010264 */
[----:B------:R-:W-:Y:S01]  /*2960*/  IMAD.SHL.U32 R103, R103, 0x2, RZ ;  /* 0x0000000267677824 */ /* 0x000fe200078e00ff */
[----:B------:R-:W-:Y:S01]  /*2970*/  SHF.R.S32.HI R127, RZ, 0x1f, R144 ;  /* 0x0000001fff7f7819 */ /* 0x000fe20000011490 */
[----:B------:R-:W-:Y:S01]  /*2980*/  IMAD.SHL.U32 R101, R101, 0x2, RZ ;  /* 0x0000000265657824 */ /* 0x000fe200078e00ff */
[----:B------:R-:W-:Y:S01]  /*2990*/  SHF.R.S32.HI R125, RZ, 0x1f, R142 ;  /* 0x0000001fff7d7819 */ /* 0x000fe2000001148e */
[--C-:B------:R-:W-:Y:S01]  /*29a0*/  IMAD.X R92, R78, 0x1, R71.reuse, P5 ;  /* 0x000000014e5c7824 */ /* 0x100fe200028e0647 */
[----:B------:R-:W-:Y:S01]  /*29b0*/  SHF.R.S32.HI R123, RZ, 0x1f, R140 ;  /* 0x0000001fff7b7819 */ /* 0x000fe2000001148c */
[----:B------:R-:W-:Y:S01]  /*29c0*/  IMAD.X R96, R86, 0x1, R71, P4 ;  /* 0x0000000156607824 */ /* 0x000fe200020e0647 */
[----:B------:R-:W-:-:S02]  /*29d0*/  SHF.R.S32.HI R122, RZ, 0x1f, R137 ;  /* 0x0000001fff7a7819 */ /* 0x000fc40000011489 */
[----:B------:R-:W-:Y:S02]  /*29e0*/  IADD3 R106, R173, UR5, RZ ;  /* 0x00000005ad6a7c10 */ /* 0x000fe4000fffe0ff */
[----:B------:R-:W-:Y:S02]  /*29f0*/  SHF.R.S32.HI R121, RZ, 0x1f, R135 ;  /* 0x0000001fff797819 */ /* 0x000fe40000011487 */
[----:B------:R-:W-:Y:S02]  /*2a00*/  SHF.R.S32.HI R120, RZ, 0x1f, R133 ;  /* 0x0000001fff787819 */ /* 0x000fe40000011485 */
[----:B------:R-:W-:Y:S02]  /*2a10*/  IADD3.X R119, R119, c[0x0][0x2ac], RZ, P2, !PT ;  /* 0x0000ab0077777a10 */ /* 0x000fe400017fe4ff */
[C---:B------:R-:W-:Y:S02]  /*2a20*/  IADD3.X R17, R0.reuse, c[0x0][0x2b4], RZ, P1, !PT ;  /* 0x0000ad0000117a10 */ /* 0x040fe40000ffe4ff */
[----:B------:R-:W-:-:S02]  /*2a30*/  IADD3.X R49, R0, c[0x0][0x2ac], RZ, P0, !PT ;  /* 0x0000ab0000317a10 */ /* 0x000fc400007fe4ff */
.L_x_3641:
        /* <DEDUP_REMOVED lines=8> */
[----:B-123--:R-:W-:-:S05]  /*2ac0*/  @!P6 BRA `(.L_x_3550) ;  /* 0x000000900000e947 */ /* 0x00efca0003800000 */
        /* <DEDUP_REMOVED lines=9> */
.L_x_3550:
[----:B------:R-:W-:Y:S05]  /*2b60*/  BSYNC B0 ;  /* 0x0000000000007941 */ /* 0x000fea0003800000 */
.L_x_3549:
        /* <DEDUP_REMOVED lines=18> */
.L_x_3552:
[----:B------:R-:W-:Y:S05]  /*2c90*/  BSYNC B0 ;  /* 0x0000000000007941 */ /* 0x000fea0003800000 */
.L_x_3551:
        /* <DEDUP_REMOVED lines=18> */
.L_x_3554:
[----:B------:R-:W-:Y:S05]  /*2dc0*/  BSYNC B0 ;  /* 0x0000000000007941 */ /* 0x000fea0003800000 */
.L_x_3553:
        /* <DEDUP_REMOVED lines=18> */
.L_x_3556:
[----:B------:R-:W-:Y:S05]  /*2ef0*/  BSYNC B0 ;  /* 0x0000000000007941 */ /* 0x000fea0003800000 */
.L_x_3555:
        /* <DEDUP_REMOVED lines=16> */
[----:B------:R-:W2:Y:S01]  /*3000*/  LDG.E.128 R20, [R114.64] ;  /* 0x0000000672147981 */ /* 0x000ea2000c1e1d00 */
[----:B------:R-:W-:Y:S11]  /*3010*/  MOV R109, R107 ;  /* 0x0000006b006d7202 */ /* 0x000ff60000000f00 */
        /* <DEDUP_REMOVED lines=47> */
.L_x_3562:
[----:B------:R-:W-:Y:S05]  /*3310*/  BSYNC B0 ;  /* 0x0000000000007941 */ /* 0x000fea0003800000 */
.L_x_3561:
[----:B------:R-:W-:Y:S01]  /*3320*/  ISETP.GE.AND P0, PT, R11, c[0x0][0x220], PT ;  /* 0x000088000b007a0c */ /* 0x000fe20003f06270 */
[----:B------:R-:W-:Y:S01]  /*3330*/  @!UPT UIADD3 URZ, URZ, URZ, URZ ;  /* 0x0000003f3f3ff290 */ /* 0x000fe2000fffe03f */
[----:B------:R-:W-:Y:S11]  /*3340*/  BSSY B0, `(.L_x_3563) ;  /* 0x0000034000007945 */ /* 0x000ff60003800000 */
[----:B------:R-:W-:-:S05]  /*3350*/  @P0 BRA `(.L_x_3564) ;  /* 0x0000032000000947 */ /* 0x000fca0003800000 */
[----:B------:R-:W-:Y:S01]  /*3360*/  ISETP.GE.AND P0, PT, R11, UR4, PT ;  /* 0x000000040b007c0c */ /* 0x000fe2000bf06270 */
[----:B-1----:R-:W2:Y:S01]  /*3370*/  LDG.E.128 R20, [R114.64+0x80] ;  /* 0x0000800672147981 */ /* 0x002ea2000c1e1d00 */
[----:B------:R-:W-:Y:S11]  /*3380*/  MOV R109, R107 ;  /* 0x0000006b006d7202 */ /* 0x000ff60000000f00 */
        /* <DEDUP_REMOVED lines=47> */
.L_x_3564:
[----:B------:R-:W-:Y:S05]  /*3680*/  BSYNC B0 ;  /* 0x0000000000007941 */ /* 0x000fea0003800000 */
.L_x_3563:
[----:B------:R-:W-:Y:S11]  /*3690*/  ISETP.GE.AND P0, PT, R10, c[0x0][0x220], PT ;  /* 0x000088000a007a0c */ /* 0x000ff60003f06270 */
[----:B------:R-:W-:Y:S02]  /*36a0*/  @!UPT UIADD3 URZ, URZ, URZ, URZ ;  /* 0x0000003f3f3ff290 */ /* 0x000fe4000fffe03f */
        /* <DEDUP_REMOVED lines=51> */
.L_x_3560:
[----:B------:R-:W-:Y:S05]  /*39e0*/  BSYNC B1 ;  /* 0x0000000000017941 */ /* 0x000fea0003800000 */
.L_x_3559:
        /* <DEDUP_REMOVED lines=11> */
[----:B------:R-:W-:Y:S02]  /*3aa0*/  LEA R34, P4, R72, R114, 0x1 ;  /* 0x0000007248227211 */ /* 0x000fe400078808ff */
        /* <DEDUP_REMOVED lines=52> */
.L_x_3568:
[----:B------:R-:W-:Y:S05]  /*3df0*/  BSYNC B0 ;  /* 0x0000000000007941 */ /* 0x000fea0003800000 */
.L_x_3567:
        /* <DEDUP_REMOVED lines=57> */
.L_x_3570:
[----:B------:R-:W-:Y:S05]  /*4190*/  BSYNC B0 ;  /* 0x0000000000007941 */ /* 0x000fea0003800000 */
.L_x_3569:
        /* <DEDUP_REMOVED lines=56> */
.L_x_3566:
[----:B------:R-:W-:Y:S05]  /*4520*/  BSYNC B1 ;  /* 0x0000000000017941 */ /* 0x000fea0003800000 */
.L_x_3565:
        /* <DEDUP_REMOVED lines=64> */
.L_x_3574:
[----:B------:R-:W-:Y:S05]  /*4930*/  BSYNC B0 ;  /* 0x0000000000007941 */ /* 0x000fea0003800000 */
.L_x_3573:
        /* <DEDUP_REMOVED lines=57> */
.L_x_3576:
[----:B------:R-:W-:Y:S05]  /*4cd0*/  BSYNC B0 ;  /* 0x0000000000007941 */ /* 0x000fea0003800000 */
.L_x_3575:
        /* <DEDUP_REMOVED lines=56> */
.L_x_3572:
[----:B------:R-:W-:Y:S05]  /*5060*/  BSYNC B1 ;  /* 0x0000000000017941 */ /* 0x000fea0003800000 */
.L_x_3571:
        /* <DEDUP_REMOVED lines=12> */
[----:B------:R-:W-:Y:S02]  /*5130*/  ISETP.GE.AND P0, PT, R14, UR4, PT ;  /* 0x000000040e007c0c */ /* 0x000fe4000bf06270 */
[----:B-1----:R-:W-:Y:S01]  /*5140*/  MOV R109, R107 ;  /* 0x0000006b006d7202 */ /* 0x002fe20000000f00 */
[C---:B------:R-:W-:Y:S04]  /*5150*/  IMAD.WIDE.U32 R36, R35.reuse, c[0x0][0x288], R114 ;  /* 0x0000a20023247a25 */ /* 0x040fe800078e0072 */
[C---:B------:R-:W-:Y:S02]  /*5160*/  IMAD R34, R35.reuse, c[0x0][0x28c], RZ ;  /* 0x0000a30023227a24 */ /* 0x040fe400078e02ff */
[----:B------:R-:W-:Y:S03]  /*5170*/  IMAD.WIDE.U32 R40, R35, c[0x0][0x198], R108 ;  /* 0x0000660023287a25 */ /* 0x000fe600078e006c */
        /* <DEDUP_REMOVED lines=51> */
.L_x_3580:
[----:B------:R-:W-:Y:S05]  /*54b0*/  BSYNC B0 ;  /* 0x0000000000007941 */ /* 0x000fea0003800000 */
.L_x_3579:
        /* <DEDUP_REMOVED lines=57> */
.L_x_3582:
[----:B------:R-:W-:Y:S05]  /*5850*/  BSYNC B0 ;  /* 0x0000000000007941 */ /* 0x000fea0003800000 */
.L_x_3581:
        /* <DEDUP_REMOVED lines=56> */
.L_x_3578:
[----:B------:R-:W-:Y:S05]  /*5be0*/  BSYNC B1 ;  /* 0x0000000000017941 */ /* 0x000fea0003800000 */
.L_x_3577:
        /* <DEDUP_REMOVED lines=8> */
.L_x_3558:
        /* <DEDUP_REMOVED lines=95> */
.L_x_3589:
[----:B------:R-:W-:Y:S05]  /*6260*/  BSYNC B0 ;  /* 0x0000000000007941 */ /* 0x000fea0003800000 */
.L_x_3588:
[----:B------:R-:W-:Y:S05]  /*6270*/  MOV R109, R107 ;  /* 0x0000006b006d7202 */ /* 0x000fea0000000f00 */
[----:B-----5:R2:W-:Y:S02]  /*6280*/  STG.E.128 [R108.64], R52 ;  /* 0x000000346c007986 */ /* 0x0205e4000c101d06 */
.L_x_3587:
[----:B------:R-:W-:Y:S05]  /*6290*/  BSYNC B1 ;  /* 0x0000000000017941 */ /* 0x000fea0003800000 */
.L_x_3586:
        /* <DEDUP_REMOVED lines=94> */
.L_x_3593:
[----:B------:R-:W-:Y:S05]  /*6880*/  BSYNC B0 ;  /* 0x0000000000007941 */ /* 0x000fea0003800000 */
.L_x_3592:
[----:B------:R-:W-:Y:S05]  /*6890*/  MOV R109, R107 ;  /* 0x0000006b006d7202 */ /* 0x000fea0000000f00 */
[----:B-----5:R3:W-:Y:S02]  /*68a0*/  STG.E.128 [R108.64+0x80], R52 ;  /* 0x000080346c007986 */ /* 0x0207e4000c101d06 */
.L_x_3591:
[----:B------:R-:W-:Y:S05]  /*68b0*/  BSYNC B1 ;  /* 0x0000000000017941 */ /* 0x000fea0003800000 */
.L_x_3590:
        /* <DEDUP_REMOVED lines=93> */
.L_x_3595:
[----:B------:R-:W-:Y:S05]  /*6e90*/  BSYNC B0 ;  /* 0x0000000000007941 */ /* 0x000fea0003800000 */
.L_x_3594:
[----:B------:R-:W-:Y:S05]  /*6ea0*/  MOV R109, R107 ;  /* 0x0000006b006d7202 */ /* 0x000fea0000000f00 */
[----:B-----5:R3:W-:Y:S02]  /*6eb0*/  STG.E.128 [R108.64+0x100], R52 ;  /* 0x000100346c007986 */ /* 0x0207e4000c101d06 */
.L_x_3585:
[----:B------:R-:W-:Y:S05]  /*6ec0*/  BSYNC B2 ;  /* 0x0000000000027941 */ /* 0x000fea0003800000 */
.L_x_3584:
        /* <DEDUP_REMOVED lines=24> */
[----:B--23--:R-:W-:Y:S02]  /*7050*/  IADD3 R109, P5, R154, R177, RZ ;  /* 0x000000b19a6d7210 */ /* 0x00cfe40007fbe0ff */
[C---:B------:R-:W-:Y:S02]  /*7060*/  LEA R18, P0, R176.reuse, R178, 0x1 ;  /* 0x000000b2b0127211 */ /* 0x040fe400078008ff */
[----:B------:R-:W-:Y:S02]  /*7070*/  @P4 IADD3 R181, RZ, -UR5, RZ ;  /* 0x80000005ffb54c10 */ /* 0x000fe4000fffe0ff */
[----:B------:R-:W-:Y:S02]  /*7080*/  LEA.HI.X.SX32 R19, R176, R179, 0x1, P0 ;  /* 0x000000b3b0137211 */ /* 0x000fe400000f0eff */
[----:B------:R-:W-:Y:S02]  /*7090*/  LEA.HI.X.SX32 R176, R177, R128, 0x1, P5 ;  /* 0x00000080b1b07211 */ /* 0x000fe400028f0eff */
[C---:B----4-:R-:W-:Y:S01]  /*70a0*/  LEA R178, P0, R109.reuse, R116, 0x1 ;  /* 0x000000746db27211 */ /* 0x050fe200078008ff */
[----:B------:R-:W2:Y:S03]  /*70b0*/  LDG.E.128 R28, [R18.64] ;  /* 0x00000006121c7981 */ /* 0x000ea6000c1e1d00 */
[----:B------:R-:W-:Y:S02]  /*70c0*/  LEA.HI.X R179, R109, R117, R176, 0x1, P0 ;  /* 0x000000756db37211 */ /* 0x000fe400000f0cb0 */
[----:B------:R-:W-:Y:S04]  /*70d0*/  IADD3 R109, P0, R154, R181, RZ ;  /* 0x000000b59a6d7210 */ /* 0x000fe80007f1e0ff */
[----:B------:R-:W-:Y:S01]  /*70e0*/  LEA.HI.X.SX32 R180, R181, R128, 0x1, P0 ;  /* 0x00000080b5b47211 */ /* 0x000fe200000f0eff */
[----:B------:R-:W3:Y:S01]  /*70f0*/  LDG.E.128 R176, [R178.64] ;  /* 0x00000006b2b07981 */ /* 0x000ee2000c1e1d00 */
[C---:B------:R-:W-:Y:S04]  /*7100*/  LEA R36, P0, R109.reuse, R118, 0x1 ;  /* 0x000000766d247211 */ /* 0x040fe800078008ff */
[----:B------:R-:W-:Y:S05]  /*7110*/  LEA.HI.X R37, R109, R119, R180, 0x1, P0 ;  /* 0x000000776d257211 */ /* 0x000fea00000f0cb4 */
[----:B------:R4:W3:Y:S02]  /*7120*/  LDG.E.128 R52, [R36.64] ;  /* 0x0000000624347981 */ /* 0x0008e4000c1e1d00 */
[----:B----4-:R-:W-:Y:S02]  /*7130*/  HADD2.F32 R37, -RZ, R56.H1_H1 ;  /* 0x30000038ff257230 */ /* 0x010fe40000004100 */
[--C-:B--2---:R-:W-:Y:S01]  /*7140*/  HADD2.F32 R34, -RZ, R28.reuse.H0_H0 ;  /* 0x2000001cff227230 */ /* 0x104fe20000004100 */
[----:B------:R-:W-:Y:S01]  /*7150*/  MOV R26, R30 ;  /* 0x0000001e001a7202 */ /* 0x000fe20000000f00 */
[----:B------:R-:W-:Y:S01]  /*7160*/  HADD2.F32 R32, -RZ, R28.H1_H1 ;  /* 0x3000001cff207230 */ /* 0x000fe20000004100 */
[----:B------:R-:W-:Y:S01]  /*7170*/  MOV R19, R31 ;  /* 0x0000001f00137202 */ /* 0x000fe20000000f00 */
[--C-:B------:R-:W-:Y:S02]  /*7180*/  HADD2.F32 R30, -RZ, R29.reuse.H0_H0 ;  /* 0x2000001dff1e7230 */ /* 0x100fe40000004100 */
[----:B------:R-:W-:Y:S02]  /*7190*/  HADD2.F32 R28, -RZ, R29.H1_H1 ;  /* 0x3000001dff1c7230 */ /* 0x000fe40000004100 */
[--C-:B---3--:R-:W-:Y:S02]  /*71a0*/  HADD2.F32 R27, -RZ, R176.reuse.H0_H0 ;  /* 0x200000b0ff1b7230 */ /* 0x108fe40000004100 */
[----:B------:R-:W-:Y:S02]  /*71b0*/  HADD2.F32 R25, -RZ, R176.H1_H1 ;  /* 0x300000b0ff197230 */ /* 0x000fe40000004100 */
[--C-:B------:R-:W-:Y:S01]  /*71c0*/  HADD2.F32 R23, -RZ, R177.reuse.H0_H0 ;  /* 0x200000b1ff177230 */ /* 0x100fe20000004100 */
[----:B------:R-:W-:Y:S01]  /*71d0*/  @!P4 FADD.FTZ R27, -R27, -RZ ;  /* 0x800000ff1b1bc221 */ /* 0x000fe20000010100 */
[----:B------:R-:W-:Y:S01]  /*71e0*/  HADD2.F32 R21, -RZ, R177.H1_H1 ;  /* 0x300000b1ff157230 */ /* 0x000fe20000004100 */
[----:B------:R-:W-:Y:S01]  /*71f0*/  @!P4 FADD.FTZ R25, -R25, -RZ ;  /* 0x800000ff1919c221 */ /* 0x000fe20000010100 */
[----:B------:R-:W-:Y:S01]  /*7200*/  HADD2.F32 R24, -RZ, R178.H0_H0 ;  /* 0x200000b2ff187230 */ /* 0x000fe20000004100 */
[----:B------:R-:W-:Y:S01]  /*7210*/  @!P4 FADD.FTZ R23, -R23, -RZ ;  /* 0x800000ff1717c221 */ /* 0x000fe20000010100 */
[----:B------:R-:W-:Y:S01]  /*7220*/  HADD2.F32 R35, -RZ, R52.H0_H0 ;  /* 0x20000034ff237230 */ /* 0x000fe20000004100 */
        /* <DEDUP_REMOVED lines=44> */
.L_x_3601:
[----:B------:R-:W-:Y:S05]  /*74f0*/  BSYNC B0 ;  /* 0x0000000000007941 */ /* 0x000fea0003800000 */
.L_x_3600:
[C---:B------:R-:W-:Y:S04]  /*7500*/  LEA R2, P0, R61.reuse, R108, 0x1 ;  /* 0x0000006c3d027211 */ /* 0x040fe800078008ff */
[----:B------:R-:W-:Y:S05]  /*7510*/  LEA.HI.X R3, R61, R107, R60, 0x1, P0 ;  /* 0x0000006b3d037211 */ /* 0x000fea00000f0c3c */
[----:B-----5:R1:W-:Y:S04]  /*7520*/  STG.E.128 [R2.64], R56 ;  /* 0x0000003802007986 */ /* 0x0203e8000c101d06 */
.L_x_3599:
[----:B------:R-:W-:Y:S05]  /*7530*/  BSYNC B1 ;  /* 0x0000000000017941 */ /* 0x000fea0003800000 */
.L_x_3598:
        /* <DEDUP_REMOVED lines=23> */
[----:B--23--:R-:W-:Y:S02]  /*76b0*/  IADD3 R109, P5, R143, R176, RZ ;  /* 0x000000b08f6d7210 */ /* 0x00cfe40007fbe0ff */
[----:B------:R-:W-:Y:S02]  /*76c0*/  LEA.HI.X.SX32 R19, R177, R179, 0x1, P0 ;  /* 0x000000b3b1137211 */ /* 0x000fe400000f0eff */
[----:B------:R-:W-:Y:S02]  /*76d0*/  LEA.HI.X.SX32 R176, R176, R126, 0x1, P5 ;  /* 0x0000007eb0b07211 */ /* 0x000fe400028f0eff */
[C---:B-1----:R-:W-:Y:S01]  /*76e0*/  LEA R178, P0, R109.reuse, R116, 0x1 ;  /* 0x000000746db27211 */ /* 0x042fe200078008ff */
[----:B------:R-:W2:Y:S01]  /*76f0*/  LDG.E.128 R28, [R18.64] ;  /* 0x00000006121c7981 */ /* 0x000ea2000c1e1d00 */
[----:B------:R-:W-:Y:S02]  /*7700*/  @P4 IADD3 R180, RZ, -UR5, RZ ;  /* 0x80000005ffb44c10 */ /* 0x000fe4000fffe0ff */
[----:B------:R-:W-:Y:S02]  /*7710*/  LEA.HI.X R179, R109, R117, R176, 0x1, P0 ;  /* 0x000000756db37211 */ /* 0x000fe400000f0cb0 */
[----:B------:R-:W-:Y:S04]  /*7720*/  IADD3 R109, P0, R143, R180, RZ ;  /* 0x000000b48f6d7210 */ /* 0x000fe80007f1e0ff */
[----:B------:R-:W-:Y:S01]  /*7730*/  LEA.HI.X.SX32 R180, R180, R126, 0x1, P0 ;  /* 0x0000007eb4b47211 */ /* 0x000fe200000f0eff */
[----:B------:R-:W3:Y:S01]  /*7740*/  LDG.E.128 R176, [R178.64] ;  /* 0x00000006b2b07981 */ /* 0x000ee2000c1e1d00 */
[C---:B------:R-:W-:Y:S04]  /*7750*/  LEA R36, P0, R109.reuse, R118, 0x1 ;  /* 0x000000766d247211 */ /* 0x040fe800078008ff */
[----:B------:R-:W-:Y:S05]  /*7760*/  LEA.HI.X R37, R109, R119, R180, 0x1, P0 ;  /* 0x000000776d257211 */ /* 0x000fea00000f0cb4 */
[----:B------:R1:W4:Y:S02]  /*7770*/  LDG.E.128 R52, [R36.64] ;  /* 0x0000000624347981 */ /* 0x000324000c1e1d00 */
[----:B-1----:R-:W-:Y:S02]  /*7780*/  HADD2.F32 R37, -RZ, R56.H1_H1 ;  /* 0x30000038ff257230 */ /* 0x002fe40000004100 */
        /* <DEDUP_REMOVED lines=14> */
[----:B----4-:R-:W-:Y:S01]  /*7870*/  HADD2.F32 R35, -RZ, R52.H0_H0 ;  /* 0x20000034ff237230 */ /* 0x010fe20000004100 */
        /* <DEDUP_REMOVED lines=44> */
.L_x_3605:
[----:B------:R-:W-:Y:S05]  /*7b40*/  BSYNC B0 ;  /* 0x0000000000007941 */ /* 0x000fea0003800000 */
.L_x_3604:
[C---:B------:R-:W-:Y:S04]  /*7b50*/  LEA R2, P0, R80.reuse, R108, 0x1 ;  /* 0x0000006c50027211 */ /* 0x040fe800078008ff */
[----:B------:R-:W-:Y:S05]  /*7b60*/  LEA.HI.X R3, R80, R107, R81, 0x1, P0 ;  /* 0x0000006b50037211 */ /* 0x000fea00000f0c51 */
[----:B-----5:R4:W-:Y:S04]  /*7b70*/  STG.E.128 [R2.64], R56 ;  /* 0x0000003802007986 */ /* 0x0209e8000c101d06 */
.L_x_3603:
[----:B------:R-:W-:Y:S05]  /*7b80*/  BSYNC B1 ;  /* 0x0000000000017941 */ /* 0x000fea0003800000 */
.L_x_3602:
        /* <DEDUP_REMOVED lines=95> */
.L_x_3607:
[----:B------:R-:W-:Y:S05]  /*8180*/  BSYNC B0 ;  /* 0x0000000000007941 */ /* 0x000fea0003800000 */
.L_x_3606:
[C---:B------:R-:W-:Y:S04]  /*8190*/  LEA R2, P0, R88.reuse, R108, 0x1 ;  /* 0x0000006c58027211 */ /* 0x040fe800078008ff */
[----:B------:R-:W-:Y:S05]  /*81a0*/  LEA.HI.X R3, R88, R107, R89, 0x1, P0 ;  /* 0x0000006b58037211 */ /* 0x000fea00000f0c59 */
[----:B-----5:R4:W-:Y:S04]  /*81b0*/  STG.E.128 [R2.64], R56 ;  /* 0x0000003802007986 */ /* 0x0209e8000c101d06 */
.L_x_3597:
[----:B------:R-:W-:Y:S05]  /*81c0*/  BSYNC B2 ;  /* 0x0000000000027941 */ /* 0x000fea0003800000 */
.L_x_3596:
        /* <DEDUP_REMOVED lines=98> */
.L_x_3613:
[----:B------:R-:W-:Y:S05]  /*87f0*/  BSYNC B0 ;  /* 0x0000000000007941 */ /* 0x000fea0003800000 */
.L_x_3612:
[C---:B------:R-:W-:Y:S04]  /*8800*/  LEA R2, P0, R174.reuse, R108, 0x1 ;  /* 0x0000006cae027211 */ /* 0x040fe800078008ff */
[----:B------:R-:W-:Y:S05]  /*8810*/  LEA.HI.X R3, R174, R107, R75, 0x1, P0 ;  /* 0x0000006bae037211 */ /* 0x000fea00000f0c4b */
[----:B-----5:R4:W-:Y:S04]  /*8820*/  STG.E.128 [R2.64], R56 ;  /* 0x0000003802007986 */ /* 0x0209e8000c101d06 */
.L_x_3611:
[----:B------:R-:W-:Y:S05]  /*8830*/  BSYNC B1 ;  /* 0x0000000000017941 */ /* 0x000fea0003800000 */
.L_x_3610:
        /* <DEDUP_REMOVED lines=96> */
.L_x_3617:
[----:B------:R-:W-:Y:S05]  /*8e40*/  BSYNC B0 ;  /* 0x0000000000007941 */ /* 0x000fea0003800000 */
.L_x_3616:
[C---:B------:R-:W-:Y:S04]  /*8e50*/  LEA R2, P0, R82.reuse, R108, 0x1 ;  /* 0x0000006c52027211 */ /* 0x040fe800078008ff */
[----:B------:R-:W-:Y:S05]  /*8e60*/  LEA.HI.X R3, R82, R107, R83, 0x1, P0 ;  /* 0x0000006b52037211 */ /* 0x000fea00000f0c53 */
[----:B-----5:R4:W-:Y:S04]  /*8e70*/  STG.E.128 [R2.64], R56 ;  /* 0x0000003802007986 */ /* 0x0209e8000c101d06 */
.L_x_3615:
[----:B------:R-:W-:Y:S05]  /*8e80*/  BSYNC B1 ;  /* 0x0000000000017941 */ /* 0x000fea0003800000 */
.L_x_3614:
        /* <DEDUP_REMOVED lines=95> */
.L_x_3619:
[----:B------:R-:W-:Y:S05]  /*9480*/  BSYNC B0 ;  /* 0x0000000000007941 */ /* 0x000fea0003800000 */
.L_x_3618:
[C---:B------:R-:W-:Y:S04]  /*9490*/  LEA R2, P0, R90.reuse, R108, 0x1 ;  /* 0x0000006c5a027211 */ /* 0x040fe800078008ff */
[----:B------:R-:W-:Y:S05]  /*94a0*/  LEA.HI.X R3, R90, R107, R91, 0x1, P0 ;  /* 0x0000006b5a037211 */ /* 0x000fea00000f0c5b */
[----:B-----5:R4:W-:Y:S04]  /*94b0*/  STG.E.128 [R2.64], R56 ;  /* 0x0000003802007986 */ /* 0x0209e8000c101d06 */
.L_x_3609:
[----:B------:R-:W-:Y:S05]  /*94c0*/  BSYNC B2 ;  /* 0x0000000000027941 */ /* 0x000fea0003800000 */
.L_x_3608:
        /* <DEDUP_REMOVED lines=100> */
.L_x_3625:
[----:B------:R-:W-:Y:S05]  /*9b10*/  BSYNC B0 ;  /* 0x0000000000007941 */ /* 0x000fea0003800000 */
.L_x_3624:
[C---:B------:R-:W-:Y:S01]  /*9b20*/  IMAD R0, R181.reuse, c[0x0][0x19c], RZ ;  /* 0x00006700b5007a24 */ /* 0x040fe200078e02ff */
[----:B--23--:R-:W-:Y:S05]  /*9b30*/  MOV R109, R107 ;  /* 0x0000006b006d7202 */ /* 0x00cfea0000000f00 */
[----:B------:R-:W-:Y:S05]  /*9b40*/  IMAD.WIDE.U32 R2, R181, c[0x0][0x198], R108 ;  /* 0x00006600b5027a25 */ /* 0x000fea00078e006c */
[----:B------:R-:W-:Y:S05]  /*9b50*/  IADD3 R3, R3, R0, RZ ;  /* 0x0000000003037210 */ /* 0x000fea0007ffe0ff */
[----:B-----5:R2:W-:Y:S02]  /*9b60*/  STG.E.128 [R2.64], R56 ;  /* 0x0000003802007986 */ /* 0x0205e4000c101d06 */
.L_x_3623:
[----:B------:R-:W-:Y:S05]  /*9b70*/  BSYNC B1 ;  /* 0x0000000000017941 */ /* 0x000fea0003800000 */
.L_x_3622:
        /* <DEDUP_REMOVED lines=8> */
[----:B--2---:R1:W5:Y:S10]  /*9c00*/  LDG.E.128 R56, [R178.64] ;  /* 0x00000006b2387981 */ /* 0x004374000c1e1d00 */
        /* <DEDUP_REMOVED lines=14> */
[----:B---3--:R-:W-:Y:S02]  /*9cf0*/  IADD3 R109, P2, R135, R176, RZ ;  /* 0x000000b0876d7210 */ /* 0x008fe40007f5e0ff */
        /* <DEDUP_REMOVED lines=72> */
.L_x_3629:
[----:B------:R-:W-:Y:S05]  /*a180*/  BSYNC B0 ;  /* 0x0000000000007941 */ /* 0x000fea0003800000 */
.L_x_3628:
[C---:B------:R-:W-:Y:S04]  /*a190*/  LEA R2, P0, R95.reuse, R108, 0x1 ;  /* 0x0000006c5f027211 */ /* 0x040fe800078008ff */
[----:B------:R-:W-:Y:S05]  /*a1a0*/  LEA.HI.X R3, R95, R107, R94, 0x1, P0 ;  /* 0x0000006b5f037211 */ /* 0x000fea00000f0c5e */
[----:B-----5:R2:W-:Y:S04]  /*a1b0*/  STG.E.128 [R2.64], R56 ;  /* 0x0000003802007986 */ /* 0x0205e8000c101d06 */
.L_x_3627:
[----:B------:R-:W-:Y:S05]  /*a1c0*/  BSYNC B1 ;  /* 0x0000000000017941 */ /* 0x000fea0003800000 */
.L_x_3626:
[----:B------:R-:W-:Y:S11]  /*a1d0*/  ISETP.GE.AND P0, PT, R10, c[0x0][0x220], PT ;  /* 0x000088000a007a0c */ /* 0x000ff60003f06270 */
[----:B------:R-:W-:Y:S02]  /*a1e0*/  @!UPT UIADD3 URZ, URZ, URZ, URZ ;  /* 0x0000003f3f3ff290 */ /* 0x000fe4000fffe03f */
        /* <DEDUP_REMOVED lines=93> */
.L_x_3631:
[----:B------:R-:W-:Y:S05]  /*a7c0*/  BSYNC B0 ;  /* 0x0000000000007941 */ /* 0x000fea0003800000 */
.L_x_3630:
[C---:B------:R-:W-:Y:S04]  /*a7d0*/  LEA R2, P0, R99.reuse, R108, 0x1 ;  /* 0x0000006c63027211 */ /* 0x040fe800078008ff */
[----:B------:R-:W-:Y:S05]  /*a7e0*/  LEA.HI.X R3, R99, R107, R98, 0x1, P0 ;  /* 0x0000006b63037211 */ /* 0x000fea00000f0c62 */
[----:B-----5:R2:W-:Y:S04]  /*a7f0*/  STG.E.128 [R2.64], R56 ;  /* 0x0000003802007986 */ /* 0x0205e8000c101d06 */
.L_x_3621:
[----:B------:R-:W-:Y:S05]  /*a800*/  BSYNC B2 ;  /* 0x0000000000027941 */ /* 0x000fea0003800000 */
.L_x_3620:
[----:B-12-4-:R-:W-:Y:S01]  /*a810*/  IMAD.MOV.U32 R3, RZ, RZ, c[0x0][0x230] ;  /* 0x00008c00ff037624 */ /* 0x016fe200078e00ff */
[----:B------:R-:W-:Y:S03]  /*a820*/  ULDC UR4, c[0x0][0x230] ;  /* 0x00008c0000047ab9 */ /* 0x000fe60000000800 */
[----:B------:R-:W-:Y:S05]  /*a830*/  IMAD.U32 R3, R3, -0x20, RZ ;  /* 0xffffffe003037824 */ /* 0x000fea00078e00ff */
[C---:B------:R-:W-:Y:S02]  /*a840*/  LEA R118, P1, R3.reuse, R118, 0x1 ;  /* 0x0000007603767211 */ /* 0x040fe400078208ff */
[C---:B------:R-:W-:Y:S02]  /*a850*/  LEA R116, P0, R3.reuse, R116, 0x1 ;  /* 0x0000007403747211 */ /* 0x040fe400078008ff */
[C---:B------:R-:W-:Y:S02]  /*a860*/  LEA.HI.X.SX32 R119, R3.reuse, R119, 0x1, P1 ;  /* 0x0000007703777211 */ /* 0x040fe400008f0eff */
[----:B------:R-:W-:Y:S01]  /*a870*/  LEA.HI.X.SX32 R117, R3, R117, 0x1, P0 ;  /* 0x0000007503757211 */ /* 0x000fe200000f0eff */
[----:B------:R-:W-:-:S05]  /*a880*/  BRA `(.L_x_3583) ;  /* 0x000005e000007947 */ /* 0x000fca0003800000 */
.L_x_3557:
[----:B------:R-:W-:Y:S01]  /*a890*/  BSSY B0, `(.L_x_3632) ;  /* 0x000000e000007945 */ /* 0x000fe20003800000 */
[----:B------:R-:W-:-:S05]  /*a8a0*/  @!P6 BRA `(.L_x_3633) ;  /* 0x000000c00000e947 */ /* 0x000fca0003800000 */
[----:B------:R-:W-:Y:S02]  /*a8b0*/  ISETP.NE.AND P0, PT, R150, RZ, PT ;  /* 0x000000ff9600720c */ /* 0x000fe40003f05270 */
[----:B------:R-:W-:Y:S11]  /*a8c0*/  ISETP.NE.AND P5, PT, R148, RZ, PT ;  /* 0x000000ff9400720c */ /* 0x000ff60003fa5270 */
[----:B------:R-:W2:Y:S01]  /*a8d0*/  @P0 LDG.E.128 R24, [R114.64] ;  /* 0x0000000672180981 */ /* 0x000ea2000c1e1d00 */
[--C-:B------:R-:W-:Y:S05]  /*a8e0*/  @P0 IMAD.MOV.U32 R109, RZ, RZ, R107.reuse ;  /* 0x000000ffff6d0224 */ /* 0x100fea00078e006b */
[----:B--2---:R1:W-:Y:S01]  /*a8f0*/  @P0 STG.E.128 [R108.64], R24 ;  /* 0x000000186c000986 */ /* 0x0043e2000c101d06 */
[----:B------:R-:W-:Y:S03]  /*a900*/  ISETP.NE.AND P0, PT, R146, RZ, PT ;  /* 0x000000ff9200720c */ /* 0x000fe60003f05270 */
[----:B------:R-:W2:Y:S01]  /*a910*/  @P5 LDG.E.128 R20, [R114.64+0x80] ;  /* 0x0000800672145981 */ /* 0x000ea2000c1e1d00 */
[--C-:B-1----:R-:W-:Y:S05]  /*a920*/  @P5 IMAD.MOV.U32 R109, RZ, RZ, R107.reuse ;  /* 0x000000ffff6d5224 */ /* 0x102fea00078e006b */
[----:B--2---:R1:W-:Y:S04]  /*a930*/  @P5 STG.E.128 [R108.64+0x80], R20 ;  /* 0x000080146c005986 */ /* 0x0043e8000c101d06 */
[----:B------:R-:W2:Y:S01]  /*a940*/  @P0 LDG.E.128 R4, [R114.64+0x100] ;  /* 0x0001000672040981 */ /* 0x000ea2000c1e1d00 */
[----:B-1----:R-:W-:Y:S05]  /*a950*/  @P0 IMAD.MOV.U32 R109, RZ, RZ, R107 ;  /* 0x000000ffff6d0224 */ /* 0x002fea00078e006b */
[----:B--2---:R1:W-:Y:S02]  /*a960*/  @P0 STG.E.128 [R108.64+0x100], R4 ;  /* 0x000100046c000986 */ /* 0x0043e4000c101d06 */
.L_x_3633:
[----:B------:R-:W-:Y:S05]  /*a970*/  BSYNC B0 ;  /* 0x0000000000007941 */ /* 0x000fea0003800000 */
.L_x_3632:
        /* <DEDUP_REMOVED lines=24> */
.L_x_3635:
[----:B------:R-:W-:Y:S05]  /*ab00*/  BSYNC B0 ;  /* 0x0000000000007941 */ /* 0x000fea0003800000 */
.L_x_3634:
[----:B------:R-:W-:Y:S01]  /*ab10*/  BSSY B0, `(.L_x_3636) ;  /* 0x0000018000007945 */ /* 0x000fe20003800000 */
[----:B------:R-:W-:-:S05]  /*ab20*/  @!P2 BRA `(.L_x_3637) ;  /* 0x000001600000a947 */ /* 0x000fca0003800000 */
[----:B------:R-:W-:Y:S02]  /*ab30*/  ISETP.NE.AND P4, PT, R150, RZ, PT ;  /* 0x000000ff9600720c */ /* 0x000fe40003f85270 */
[----:B------:R-:W-:Y:S11]  /*ab40*/  ISETP.NE.AND P5, PT, R148, RZ, PT ;  /* 0x000000ff9400720c */ /* 0x000ff60003fa5270 */
[----:B-1----:R-:W-:Y:S02]  /*ab50*/  @P4 LEA R4, P0, R74, R114, 0x1 ;  /* 0x000000724a044211 */ /* 0x002fe400078008ff */
[----:B------:R-:W-:Y:S02]  /*ab60*/  @P4 LEA R30, P2, R174, R108, 0x1 ;  /* 0x0000006cae1e4211 */ /* 0x000fe400078408ff */
[----:B------:R-:W-:Y:S02]  /*ab70*/  @P4 LEA.HI.X R5, R74, R115, R73, 0x1, P0 ;  /* 0x000000734a054211 */ /* 0x000fe400000f0c49 */
[CC--:B------:R-:W-:Y:S02]  /*ab80*/  @P5 LEA R28, P0, R79.reuse, R114.reuse, 0x1 ;  /* 0x000000724f1c5211 */ /* 0x0c0fe400078008ff */
        /* <DEDUP_REMOVED lines=16> */
.L_x_3637:
[----:B------:R-:W-:Y:S05]  /*ac90*/  BSYNC B0 ;  /* 0x0000000000007941 */ /* 0x000fea0003800000 */
.L_x_3636:
[----:B------:R-:W-:Y:S01]  /*aca0*/  UMOV UR4, URZ ;  /* 0x0000003f00047c82 */ /* 0x000fe20008000000 */
[----:B------:R-:W-:Y:S01]  /*acb0*/  BSSY B0, `(.L_x_3583) ;  /* 0x000001b000007945 */ /* 0x000fe20003800000 */
[----:B------:R-:W-:-:S05]  /*acc0*/  @!P1 BRA `(.L_x_3638) ;  /* 0x0000019000009947 */ /* 0x000fca0003800000 */
[----:B------:R-:W-:Y:S02]  /*acd0*/  ISETP.NE.AND P1, PT, R150, RZ, PT ;  /* 0x000000ff9600720c */ /* 0x000fe40003f25270 */
[----:B------:R-:W-:Y:S11]  /*ace0*/  ISETP.NE.AND P4, PT, R148, RZ, PT ;  /* 0x000000ff9400720c */ /* 0x000ff60003f85270 */
[----:B------:R-:W-:Y:S02]  /*acf0*/  @P1 IMAD.MOV.U32 R3, RZ, RZ, 0x60 ;  /* 0x00000060ff031424 */ /* 0x000fe400078e00ff */
[----:B-1----:R-:W-:Y:S01]  /*ad00*/  @P1 IMAD.MOV.U32 R109, RZ, RZ, R107 ;  /* 0x000000ffff6d1224 */ /* 0x002fe200078e006b */
[----:B------:R-:W-:Y:S01]  /*ad10*/  @P4 LEA R2, P0, R93, R114, 0x1 ;  /* 0x000000725d024211 */ /* 0x000fe200078008ff */
[----:B------:R-:W-:Y:S01]  /*ad20*/  @P1 IMAD.WIDE.U32 R4, R3, c[0x0][0x288], R114 ;  /* 0x0000a20003041a25 */ /* 0x000fe200078e0072 */
[----:B------:R-:W-:Y:S03]  /*ad30*/  @P4 LEA R28, P2, R95, R108, 0x1 ;  /* 0x0000006c5f1c4211 */ /* 0x000fe600078408ff */
        /* <DEDUP_REMOVED lines=18> */
.L_x_3638:
[----:B------:R-:W-:Y:S05]  /*ae60*/  BSYNC B0 ;  /* 0x0000000000007941 */ /* 0x000fea0003800000 */
.L_x_3583:
[----:B------:R-:W-:Y:S04]  /*ae70*/  IMAD.MOV.U32 R0, RZ, RZ, c[0x0][0x288] ;  /* 0x0000a200ff007624 */ /* 0x000fe800078e00ff */
[----:B------:R-:W-:Y:S05]  /*ae80*/  IMAD.U32 R3, R0, -0x40, RZ ;  /* 0xffffffc000037824 */ /* 0x000fea00078e00ff */
[C---:B------:R-:W-:Y:S04]  /*ae90*/  LEA R114, P0, R3.reuse, R114, 0x1 ;  /* 0x0000007203727211 */ /* 0x040fe800078008ff */
[----:B------:R-:W-:Y:S01]  /*aea0*/  LEA.HI.X.SX32 R115, R3, R115, 0x1, P0 ;  /* 0x0000007303737211 */ /* 0x000fe200000f0eff */
[----:B------:R-:W-:-:S05]  /*aeb0*/  @!P3 BRA `(.L_x_3639) ;  /* 0x000004b00000b947 */ /* 0x000fca0003800000 */
[----:B------:R-:W-:Y:S04]  /*aec0*/  IADD3 R3, R9, -0x1, RZ ;  /* 0xffffffff09037810 */ /* 0x000fe80007ffe0ff */
[----:B------:R-:W-:Y:S11]  /*aed0*/  ISETP.GT.AND P0, PT, R3, R68, PT ;  /* 0x000000440300720c */ /* 0x000ff60003f04270 */
[----:B------:R-:W-:Y:S02]  /*aee0*/  @!UPT UIADD3 URZ, URZ, URZ, URZ ;  /* 0x0000003f3f3ff290 */ /* 0x000fe4000fffe03f */
[----:B------:R-:W-:-:S05]  /*aef0*/  @!P0 BRA `(.L_x_3640) ;  /* 0x0000050000008947 */ /* 0x000fca0003800000 */
[----:B-12---:R-:W-:Y:S01]  /*af00*/  IMAD.MOV.U32 R20, RZ, RZ, RZ ;  /* 0x000000ffff147224 */ /* 0x006fe200078e00ff */
        /* <DEDUP_REMOVED lines=70> */
.L_x_3639:
[----:B-1-3--:R-:W-:Y:S01]  /*b370*/  MOV R109, R107 ;  /* 0x0000006b006d7202 */ /* 0x00afe20000000f00 */
[----:B------:R-:W-:Y:S02]  /*b380*/  IMAD.MOV.U32 R2, RZ, RZ, c[0x0][0x1a0] ;  /* 0x00006800ff027624 */ /* 0x000fe400078e00ff */
[----:B------:R-:W-:Y:S03]  /*b390*/  IMAD.MOV.U32 R0, RZ, RZ, c[0x0][0x198] ;  /* 0x00006600ff007624 */ /* 0x000fe600078e00ff */
[----:B------:R-:W-:Y:S01]  /*b3a0*/  LEA R3, -R2, RZ, 0x6 ;  /* 0x000000ff02037211 */ /* 0x000fe200078e31ff */
[----:B--2---:R-:W-:Y:S03]  /*b3b0*/  IMAD.U32 R5, R0, -0x40, RZ ;  /* 0xffffffc000057824 */ /* 0x004fe600078e00ff */
[----:B------:R-:W-:Y:S02]  /*b3c0*/  LEA R110, P1, R3, R110, 0x1 ;  /* 0x0000006e036e7211 */ /* 0x000fe400078208ff */
[----:B------:R-:W-:Y:S02]  /*b3d0*/  LEA R108, P0, R5, R108, 0x1 ;  /* 0x0000006c056c7211 */ /* 0x000fe400078008ff */
[----:B------:R-:W-:Y:S02]  /*b3e0*/  LEA.HI.X.SX32 R111, R3, R111, 0x1, P1 ;  /* 0x0000006f036f7211 */ /* 0x000fe400008f0eff */
[----:B------:R-:W-:Y:S02]  /*b3f0*/  LEA.HI.X.SX32 R107, R5, R109, 0x1, P0 ;  /* 0x0000006d056b7211 */ /* 0x000fe400000f0eff */
.L_x_3640:
[----:B------:R-:W-:Y:S04]  /*b400*/  IADD3 R9, R9, -0x1, RZ ;  /* 0xffffffff09097810 */ /* 0x000fe80007ffe0ff */
[----:B------:R-:W-:Y:S11]  /*b410*/  ISETP.GT.AND P0, PT, R9, R68, PT ;  /* 0x000000440900720c */ /* 0x000ff60003f04270 */
[----:B------:R-:W-:Y:S02]  /*b420*/  @!UPT UIADD3 URZ, URZ, URZ, URZ ;  /* 0x0000003f3f3ff290 */ /* 0x000fe4000fffe03f */
[----:B------:R-:W-:-:S05]  /*b430*/  @P0 BRA `(.L_x_3641) ;  /* 0xffff760000000947 */ /* 0x000fca000383ffff */
.L_x_3548:
        /* <DEDUP_REMOVED lines=8> */
[C---:B--2---:R-:W-:Y:S01]  /*b4c0*/  SHF.L.U64.HI R7, R3.reuse, R0, c[0x0][0x194] ;  /* 0x0000650003077619 */ /* 0x044fe20000010200 */
        /* <DEDUP_REMOVED lines=11> */
[C---:B------:R-:W-:Y:S01]  /*b580*/  LEA R2, P4, R3.reuse, R166, 0x5 ;  /* 0x000000a603027211 */ /* 0x040fe200078828ff */
[----:B------:R-:W-:Y:S01]  /*b590*/  IMAD.WIDE.U32 R8, R3, 0x30, R168 ;  /* 0x0000003003087825 */ /* 0x000fe200078e00a8 */
[--C-:B------:R-:W-:Y:S01]  /*b5a0*/  LEA.HI.X R27, R166, c[0x0][0x164], R169.reuse, 0x1, P5 ;  /* 0x00005900a61b7a11 */ /* 0x100fe200028f0ca9 */
[----:B------:R-:W-:Y:S01]  /*b5b0*/  ULDC.U8 UR4, c[0x0][0x313] ;  /* 0x0000c4c000047ab9 */ /* 0x000fe20000000000 */
[----:B------:R-:W-:Y:S01]  /*b5c0*/  LEA R22, P5, R4, c[0x0][0x160], 0x1 ;  /* 0x0000580004167a11 */ /* 0x000fe200078a08ff */
[----:B------:R-:W-:Y:S01]  /*b5d0*/  IMAD.X R7, R7, 0x1, R169, P2 ;  /* 0x0000000107077824 */ /* 0x000fe200010e06a9 */
[----:B------:R-:W-:Y:S01]  /*b5e0*/  LEA R20, P2, R8, c[0x0][0x160], 0x1 ;  /* 0x0000580008147a11 */ /* 0x000fe200078408ff */
[----:B------:R-:W-:Y:S01]  /*b5f0*/  IMAD.IADD R6, R9, 0x1, R6 ;  /* 0x0000000109067824 */ /* 0x000fe200078e0206 */
[----:B------:R-:W-:Y:S01]  /*b600*/  LEA.HI.X R169, R3, R169, R0, 0x5, P4 ;  /* 0x000000a903a97211 */ /* 0x000fe200020f2c00 */
[----:B------:R-:W-:Y:S01]  /*b610*/  IMAD.IADD R13, R200, 0x1, -R65 ;  /* 0x00000001c80d7824 */ /* 0x000fe200078e0a41 */
[----:B------:R-:W-:-:S02]  /*b620*/  LEA.HI.X R23, R4, c[0x0][0x164], R7, 0x1, P5 ;  /* 0x0000590004177a11 */ /* 0x000fc400028f0c07 */
[----:B------:R-:W-:Y:S02]  /*b630*/  LEA.HI.X R21, R8, c[0x0][0x164], R6, 0x1, P2 ;  /* 0x0000590008157a11 */ /* 0x000fe400010f0c06 */
[----:B------:R-:W-:Y:S02]  /*b640*/  ISETP.GE.AND P4, PT, R162, R13, PT ;  /* 0x0000000da200720c */ /* 0x000fe40003f86270 */
[----:B------:R-:W-:Y:S02]  /*b650*/  LEA R24, P5, R2, c[0x0][0x160], 0x1 ;  /* 0x0000580002187a11 */ /* 0x000fe400078a08ff */
[----:B------:R-:W-:Y:S02]  /*b660*/  ISETP.GT.AND P4, PT, R132, -0x8, !P4 ;  /* 0xfffffff88400780c */ /* 0x000fe40006784270 */
[----:B------:R-:W-:Y:S02]  /*b670*/  LEA.HI.X R25, R2, c[0x0][0x164], R169, 0x1, P5 ;  /* 0x0000590002197a11 */ /* 0x000fe400028f0ca9 */
        /* <DEDUP_REMOVED lines=27> */
[----:B-----5:R-:W-:Y:S02]  /*b830*/  MOV R8, R29 ;  /* 0x0000001d00087202 */ /* 0x020fe40000000f00 */
[----:B------:R-:W-:Y:S02]  /*b840*/  MOV R29, R31 ;  /* 0x0000001f001d7202 */ /* 0x000fe40000000f00 */
[----:B------:R-:W-:Y:S01]  /*b850*/  MOV R32, R30 ;  /* 0x0000001e00207202 */ /* 0x000fe20000000f00 */
[----:B------:R-:W-:-:S02]  /*b860*/  HADD2.F32 R33, -RZ, R8.H0_H0 ;  /* 0x20000008ff217230 */ /* 0x000fc40000004100 */
[----:B------:R-:W-:Y:S02]  /*b870*/  HADD2.F32 R31, -RZ, R8.H1_H1 ;  /* 0x30000008ff1f7230 */ /* 0x000fe40000004100 */
[--C-:B------:R-:W-:Y:S02]  /*b880*/  HADD2.F32 R30, -RZ, R29.reuse.H0_H0 ;  /* 0x2000001dff1e7230 */ /* 0x100fe40000004100 */
[----:B------:R-:W-:Y:S02]  /*b890*/  HADD2.F32 R29, -RZ, R29.H1_H1 ;  /* 0x3000001dff1d7230 */ /* 0x000fe40000004100 */
        /* <DEDUP_REMOVED lines=9> */
[C---:B------:R-:W-:Y:S01]  /*b930*/  FMUL.FTZ R8, R30.reuse, R8 ;  /* 0x000000081e087220 */ /* 0x040fe20000410000 */
[----:B------:R-:W-:Y:S01]  /*b940*/  HADD2.F32 R4, -RZ, R4.H0_H0 ;  /* 0x20000004ff047230 */ /* 0x000fe20000004100 */
[-C--:B------:R-:W-:Y:S01]  /*b950*/  FFMA.FTZ R16, R33, R19.reuse, -R16 ;  /* 0x0000001321107223 */ /* 0x080fe20000010810 */
[----:B------:R-:W-:Y:S01]  /*b960*/  HADD2.F32 R33, -RZ, R5.H0_H0 ;  /* 0x20000005ff217230 */ /* 0x000fe20000004100 */
[----:B------:R-:W-:Y:S01]  /*b970*/  FFMA.FTZ R19, R31, R19, R12 ;  /* 0x000000131f137223 */ /* 0x000fe2000001000c */
[--C-:B------:R-:W-:Y:S01]  /*b980*/  HADD2.F32 R31, -RZ, R28.reuse.H1_H1 ;  /* 0x3000001cff1f7230 */ /* 0x100fe20000004100 */
[-C--:B------:R-:W-:Y:S01]  /*b990*/  FFMA.FTZ R8, R29, R18.reuse, R8 ;  /* 0x000000121d087223 */ /* 0x080fe20000010008 */
[----:B------:R-:W-:Y:S01]  /*b9a0*/  HADD2.F32 R29, -RZ, R28.H0_H0 ;  /* 0x2000001cff1d7230 */ /* 0x000fe20000004100 */
[----:B------:R-:W-:Y:S01]  /*b9b0*/  FFMA.FTZ R9, R30, R18, -R9 ;  /* 0x000000121e097223 */ /* 0x000fe20000010809 */
[--C-:B------:R-:W-:Y:S01]  /*b9c0*/  HADD2.F32 R12, -RZ, R32.reuse.H0_H0 ;  /* 0x20000020ff0c7230 */ /* 0x100fe20000004100 */
[-C--:B------:R-:W-:Y:S01]  /*b9d0*/  FMUL.FTZ R5, R31, R2.reuse ;  /* 0x000000021f057220 */ /* 0x080fe20000410000 */
[----:B------:R-:W-:Y:S01]  /*b9e0*/  HADD2.F32 R32, -RZ, R32.H1_H1 ;  /* 0x30000020ff207230 */ /* 0x000fe20000004100 */
[----:B------:R-:W-:-:S02]  /*b9f0*/  FMUL.FTZ R18, R29, R2 ;  /* 0x000000021d127220 */ /* 0x000fc40000410000 */
[----:B------:R-:W-:Y:S01]  /*ba00*/  FFMA.FTZ R5, R29, R4, -R5 ;  /* 0x000000041d057223 */ /* 0x000fe20000010805 */
[----:B------:R-:W-:Y:S01]  /*ba10*/  F2FP.PACK_AB R29, R19, R16 ;  /* 0x00000010131d723e */ /* 0x000fe200000000ff */
[-C--:B------:R-:W-:Y:S02]  /*ba20*/  FMUL.FTZ R2, R32, R3.reuse ;  /* 0x0000000320027220 */ /* 0x080fe40000410000 */
[----:B------:R-:W-:Y:S02]  /*ba30*/  FMUL.FTZ R3, R12, R3 ;  /* 0x000000030c037220 */ /* 0x000fe40000410000 */
[----:B------:R-:W-:Y:S01]  /*ba40*/  FFMA.FTZ R18, R31, R4, R18 ;  /* 0x000000041f127223 */ /* 0x000fe20000010012 */
[----:B------:R-:W-:Y:S01]  /*ba50*/  F2FP.PACK_AB R31, R8, R9 ;  /* 0x00000009081f723e */ /* 0x000fe200000000ff */
[-C--:B------:R-:W-:Y:S02]  /*ba60*/  FFMA.FTZ R2, R12, R33.reuse, -R2 ;  /* 0x000000210c027223 */ /* 0x080fe40000010802 */
[----:B------:R-:W-:Y:S01]  /*ba70*/  FFMA.FTZ R3, R32, R33, R3 ;  /* 0x0000002120037223 */ /* 0x000fe20000010003 */
[----:B------:R-:W-:-:S04]  /*ba80*/  F2FP.PACK_AB R28, R18, R5 ;  /* 0x00000005121c723e */ /* 0x000fc800000000ff */
[----:B------:R-:W-:Y:S02]  /*ba90*/  F2FP.PACK_AB R30, R3, R2 ;  /* 0x00000002031e723e */ /* 0x000fe400000000ff */
.L_x_3650:
[----:B------:R-:W-:Y:S05]  /*baa0*/  BSYNC B0 ;  /* 0x0000000000007941 */ /* 0x000fea0003800000 */
.L_x_3649:
[----:B-----5:R4:W-:Y:S02]  /*bab0*/  STS.128 [R204], R28 ;  /* 0x0000001ccc007388 */ /* 0x0209e40000000c00 */
.L_x_3648:
[----:B------:R-:W-:Y:S05]  /*bac0*/  BSYNC B1 ;  /* 0x0000000000017941 */ /* 0x000fea0003800000 */
.L_x_3647:
        /* <DEDUP_REMOVED lines=9> */
[----:B-----5:R-:W-:Y:S02]  /*bb60*/  MOV R8, R29 ;  /* 0x0000001d00087202 */ /* 0x020fe40000000f00 */
[----:B------:R-:W-:Y:S02]  /*bb70*/  MOV R29, R31 ;  /* 0x0000001f001d7202 */ /* 0x000fe40000000f00 */
[----:B------:R-:W-:Y:S01]  /*bb80*/  MOV R32, R30 ;  /* 0x0000001e00207202 */ /* 0x000fe20000000f00 */
[----:B------:R-:W-:-:S02]  /*bb90*/  HADD2.F32 R33, -RZ, R8.H0_H0 ;  /* 0x20000008ff217230 */ /* 0x000fc40000004100 */
[----:B------:R-:W-:Y:S02]  /*bba0*/  HADD2.F32 R31, -RZ, R8.H1_H1 ;  /* 0x30000008ff1f7230 */ /* 0x000fe40000004100 */
[--C-:B------:R-:W-:Y:S02]  /*bbb0*/  HADD2.F32 R30, -RZ, R29.reuse.H0_H0 ;  /* 0x2000001dff1e7230 */ /* 0x100fe40000004100 */
[----:B------:R-:W-:Y:S02]  /*bbc0*/  HADD2.F32 R29, -RZ, R29.H1_H1 ;  /* 0x3000001dff1d7230 */ /* 0x000fe40000004100 */
        /* <DEDUP_REMOVED lines=32> */
.L_x_3654:
[----:B------:R-:W-:Y:S05]  /*bdd0*/  BSYNC B0 ;  /* 0x0000000000007941 */ /* 0x000fea0003800000 */
.L_x_3653:
[----:B-----5:R1:W-:Y:S02]  /*bde0*/  STS.128 [R204+0x2000], R28 ;  /* 0x0020001ccc007388 */ /* 0x0203e40000000c00 */
.L_x_3652:
[----:B------:R-:W-:Y:S05]  /*bdf0*/  BSYNC B1 ;  /* 0x0000000000017941 */ /* 0x000fea0003800000 */
.L_x_3651:
        /* <DEDUP_REMOVED lines=8> */
[--C-:B-1---5:R-:W-:Y:S02]  /*be80*/  HADD2.F32 R26, -RZ, R29.reuse.H0_H0 ;  /* 0x2000001dff1a7230 */ /* 0x122fe40000004100 */
[----:B------:R-:W-:Y:S02]  /*be90*/  HADD2.F32 R27, -RZ, R29.H1_H1 ;  /* 0x3000001dff1b7230 */ /* 0x000fe40000004100 */
[--C-:B------:R-:W-:Y:S02]  /*bea0*/  HADD2.F32 R18, -RZ, R31.reuse.H0_H0 ;  /* 0x2000001fff127230 */ /* 0x100fe40000004100 */
        /* <DEDUP_REMOVED lines=12> */
[----:B------:R-:W-:Y:S01]  /*bf70*/  FFMA.FTZ R8, R27, R16, R8 ;  /* 0x000000101b087223 */ /* 0x000fe20000010008 */
[----:B------:R-:W-:Y:S01]  /*bf80*/  HADD2.F32 R27, -RZ, R28.H1_H1 ;  /* 0x3000001cff1b7230 */ /* 0x000fe20000004100 */
[-C--:B------:R-:W-:Y:S01]  /*bf90*/  FFMA.FTZ R7, R18, R12.reuse, -R7 ;  /* 0x0000000c12077223 */ /* 0x080fe20000010807 */
[----:B------:R-:W-:Y:S01]  /*bfa0*/  HADD2.F32 R4, -RZ, R4.H0_H0 ;  /* 0x20000004ff047230 */ /* 0x000fe20000004100 */
[----:B------:R-:W-:Y:S01]  /*bfb0*/  FFMA.FTZ R6, R19, R12, R6 ;  /* 0x0000000c13067223 */ /* 0x000fe20000010006 */
[----:B------:R-:W-:Y:S01]  /*bfc0*/  HADD2.F32 R19, -RZ, R28.H0_H0 ;  /* 0x2000001cff137230 */ /* 0x000fe20000004100 */
[----:B------:R-:W-:Y:S01]  /*bfd0*/  FFMA.FTZ R9, R26, R16, -R9 ;  /* 0x000000101a097223 */ /* 0x000fe20000010809 */
[--C-:B------:R-:W-:Y:S01]  /*bfe0*/  HADD2.F32 R12, -RZ, R30.reuse.H0_H0 ;  /* 0x2000001eff0c7230 */ /* 0x100fe20000004100 */
[-C--:B------:R-:W-:Y:S01]  /*bff0*/  FMUL.FTZ R5, R27, R2.reuse ;  /* 0x000000021b057220 */ /* 0x080fe20000410000 */
[----:B------:R-:W-:Y:S01]  /*c000*/  HADD2.F32 R30, -RZ, R30.H1_H1 ;  /* 0x3000001eff1e7230 */ /* 0x000fe20000004100 */
[C---:B------:R-:W-:Y:S01]  /*c010*/  FMUL.FTZ R16, R19.reuse, R2 ;  /* 0x0000000213107220 */ /* 0x040fe20000410000 */
        /* <DEDUP_REMOVED lines=10> */
.L_x_3656:
[----:B------:R-:W-:Y:S05]  /*c0c0*/  BSYNC B0 ;  /* 0x0000000000007941 */ /* 0x000fea0003800000 */
.L_x_3655:
[----:B-----5:R4:W-:Y:S02]  /*c0d0*/  STS.128 [R204+0x4000], R28 ;  /* 0x0040001ccc007388 */ /* 0x0209e40000000c00 */
.L_x_3646:
[----:B------:R-:W-:Y:S05]  /*c0e0*/  BSYNC B2 ;  /* 0x0000000000027941 */ /* 0x000fea0003800000 */
.L_x_3645:
        /* <DEDUP_REMOVED lines=60> */
.L_x_3662:
[----:B------:R-:W-:Y:S05]  /*c4b0*/  BSYNC B0 ;  /* 0x0000000000007941 */ /* 0x000fea0003800000 */
.L_x_3661:
[----:B-----5:R4:W-:Y:S02]  /*c4c0*/  STS.128 [R204+0x800], R28 ;  /* 0x0008001ccc007388 */ /* 0x0209e40000000c00 */
.L_x_3660:
[----:B------:R-:W-:Y:S05]  /*c4d0*/  BSYNC B1 ;  /* 0x0000000000017941 */ /* 0x000fea0003800000 */
.L_x_3659:
        /* <DEDUP_REMOVED lines=46> */
.L_x_3666:
[----:B------:R-:W-:Y:S05]  /*c7c0*/  BSYNC B0 ;  /* 0x0000000000007941 */ /* 0x000fea0003800000 */
.L_x_3665:
[----:B-----5:R4:W-:Y:S02]  /*c7d0*/  STS.128 [R204+0x2800], R28 ;  /* 0x0028001ccc007388 */ /* 0x0209e40000000c00 */
.L_x_3664:
[----:B------:R-:W-:Y:S05]  /*c7e0*/  BSYNC B1 ;  /* 0x0000000000017941 */ /* 0x000fea0003800000 */
.L_x_3663:
        /* <DEDUP_REMOVED lines=8> */
[--C-:B-----5:R-:W-:Y:S02]  /*c870*/  HADD2.F32 R27, -RZ, R29.reuse.H0_H0 ;  /* 0x2000001dff1b7230 */ /* 0x120fe40000004100 */
[----:B-1----:R-:W-:Y:S02]  /*c880*/  HADD2.F32 R22, -RZ, R29.H1_H1 ;  /* 0x3000001dff167230 */ /* 0x002fe40000004100 */
[--C-:B------:R-:W-:Y:S02]  /*c890*/  HADD2.F32 R23, -RZ, R31.reuse.H0_H0 ;  /* 0x2000001fff177230 */ /* 0x100fe40000004100 */
[----:B------:R-:W-:-:S02]  /*c8a0*/  HADD2.F32 R19, -RZ, R31.H1_H1 ;  /* 0x3000001fff137230 */ /* 0x000fc40000004100 */
[----:B----4-:R-:W-:Y:S02]  /*c8b0*/  HADD2.F32 R3, -RZ, R4.H1_H1 ;  /* 0x30000004ff037230 */ /* 0x010fe40000004100 */
[----:B------:R-:W-:Y:S02]  /*c8c0*/  HADD2.F32 R26, -RZ, R5.H1_H1 ;  /* 0x30000005ff1a7230 */ /* 0x000fe40000004100 */
[----:B--2---:R-:W-:Y:S01]  /*c8d0*/  HADD2.F32 R16, -RZ, R7.H1_H1 ;  /* 0x30000007ff107230 */ /* 0x004fe20000004100 */
[CC--:B------:R-:W-:Y:S01]  /*c8e0*/  FMUL.FTZ R12, R22.reuse, R3.reuse ;  /* 0x00000003160c7220 */ /* 0x0c0fe20000410000 */
        /* <DEDUP_REMOVED lines=28> */
.L_x_3668:
[----:B------:R-:W-:Y:S05]  /*cab0*/  BSYNC B0 ;  /* 0x0000000000007941 */ /* 0x000fea0003800000 */
.L_x_3667:
[----:B-----5:R4:W-:Y:S02]  /*cac0*/  STS.128 [R204+0x4800], R28 ;  /* 0x0048001ccc007388 */ /* 0x0209e40000000c00 */
.L_x_3658:
[----:B------:R-:W-:Y:S05]  /*cad0*/  BSYNC B2 ;  /* 0x0000000000027941 */ /* 0x000fea0003800000 */
.L_x_3657:
        /* <DEDUP_REMOVED lines=25> */
[--C-:B------:R-:W-:Y:S02]  /*cc70*/  HADD2.F32 R31, -RZ, R29.reuse.H0_H0 ;  /* 0x2000001dff1f7230 */ /* 0x100fe40000004100 */
        /* <DEDUP_REMOVED lines=23> */
[----:B------:R-:W-:Y:S01]  /*cdf0*/  FMUL.FTZ R7, R27, R4 ;  /* 0x000000041b077220 */ /* 0x000fe20000410000 */
[----:B------:R-:W-:Y:S01]  /*ce00*/  F2FP.PACK_AB R31, R3, R12 ;  /* 0x0000000c031f723e */ /* 0x000fe200000000ff */
[----:B------:R-:W-:-:S02]  /*ce10*/  FMUL.FTZ R26, R19, R4 ;  /* 0x00000004131a7220 */ /* 0x000fc40000410000 */
[-C--:B------:R-:W-:Y:S02]  /*ce20*/  FMUL.FTZ R4, R30, R5.reuse ;  /* 0x000000051e047220 */ /* 0x080fe40000410000 */
[C---:B------:R-:W-:Y:S02]  /*ce30*/  FMUL.FTZ R5, R16.reuse, R5 ;  /* 0x0000000510057220 */ /* 0x040fe40000410000 */
[-C--:B------:R-:W-:Y:S02]  /*ce40*/  FFMA.FTZ R7, R19, R6.reuse, -R7 ;  /* 0x0000000613077223 */ /* 0x080fe40000010807 */
[----:B------:R-:W-:Y:S02]  /*ce50*/  FFMA.FTZ R26, R27, R6, R26 ;  /* 0x000000061b1a7223 */ /* 0x000fe4000001001a */
[-C--:B------:R-:W-:Y:S02]  /*ce60*/  FFMA.FTZ R4, R16, R29.reuse, -R4 ;  /* 0x0000001d10047223 */ /* 0x080fe40000010804 */
[----:B------:R-:W-:Y:S01]  /*ce70*/  FFMA.FTZ R5, R30, R29, R5 ;  /* 0x0000001d1e057223 */ /* 0x000fe20000010005 */
[----:B------:R-:W-:-:S02]  /*ce80*/  F2FP.PACK_AB R29, R23, R18 ;  /* 0x00000012171d723e */ /* 0x000fc400000000ff */
[----:B------:R-:W-:Y:S02]  /*ce90*/  F2FP.PACK_AB R28, R26, R7 ;  /* 0x000000071a1c723e */ /* 0x000fe400000000ff */
[----:B------:R-:W-:Y:S02]  /*cea0*/  F2FP.PACK_AB R30, R5, R4 ;  /* 0x00000004051e723e */ /* 0x000fe400000000ff */
.L_x_3674:
[----:B------:R-:W-:Y:S05]  /*ceb0*/  BSYNC B0 ;  /* 0x0000000000007941 */ /* 0x000fea0003800000 */
.L_x_3673:
[----:B-----5:R1:W-:Y:S02]  /*cec0*/  STS.128 [R204+0x1000], R28 ;  /* 0x0010001ccc007388 */ /* 0x0203e40000000c00 */
.L_x_3672:
[----:B------:R-:W-:Y:S05]  /*ced0*/  BSYNC B1 ;  /* 0x0000000000017941 */ /* 0x000fea0003800000 */
.L_x_3671:
        /* <DEDUP_REMOVED lines=46> */
.L_x_3678:
[----:B------:R-:W-:Y:S05]  /*d1c0*/  BSYNC B0 ;  /* 0x0000000000007941 */ /* 0x000fea0003800000 */
.L_x_3677:
[----:B-----5:R4:W-:Y:S02]  /*d1d0*/  STS.128 [R204+0x3000], R28 ;  /* 0x0030001ccc007388 */ /* 0x0209e40000000c00 */
.L_x_3676:
[----:B------:R-:W-:Y:S05]  /*d1e0*/  BSYNC B1 ;  /* 0x0000000000017941 */ /* 0x000fea0003800000 */
.L_x_3675:
        /* <DEDUP_REMOVED lines=9> */
[--C-:B------:R-:W-:Y:S02]  /*d280*/  HADD2.F32 R27, -RZ, R25.reuse.H0_H0 ;  /* 0x20000019ff1b7230 */ /* 0x100fe40000004100 */
        /* <DEDUP_REMOVED lines=8> */
[----:B------:R-:W-:Y:S01]  /*d310*/  FMUL.FTZ R3, R23, R28 ;  /* 0x0000001c17037220 */ /* 0x000fe20000410000 */
[----:B------:R-:W-:Y:S01]  /*d320*/  HADD2.F32 R4, -RZ, R4.H0_H0 ;  /* 0x20000004ff047230 */ /* 0x000fe20000004100 */
[----:B------:R-:W-:Y:S01]  /*d330*/  FMUL.FTZ R9, R27, R30 ;  /* 0x0000001e1b097220 */ /* 0x000fe20000410000 */
[----:B------:R-:W-:Y:S01]  /*d340*/  HADD2.F32 R5, -RZ, R5.H0_H0 ;  /* 0x20000005ff057230 */ /* 0x000fe20000004100 */
[-C--:B------:R-:W-:Y:S01]  /*d350*/  FFMA.FTZ R8, R23, R16.reuse, -R8 ;  /* 0x0000001017087223 */ /* 0x080fe20000010808 */
[--C-:B------:R-:W-:Y:S01]  /*d360*/  HADD2.F32 R23, -RZ, R24.reuse.H1_H1 ;  /* 0x30000018ff177230 */ /* 0x100fe20000004100 */
        /* <DEDUP_REMOVED lines=21> */
.L_x_3680:
[----:B------:R-:W-:Y:S05]  /*d4c0*/  BSYNC B0 ;  /* 0x0000000000007941 */ /* 0x000fea0003800000 */
.L_x_3679:
[----:B-----5:R1:W-:Y:S02]  /*d4d0*/  STS.128 [R204+0x5000], R24 ;  /* 0x00500018cc007388 */ /* 0x0203e40000000c00 */
.L_x_3670:
[----:B------:R-:W-:Y:S05]  /*d4e0*/  BSYNC B2 ;  /* 0x0000000000027941 */ /* 0x000fea0003800000 */
.L_x_3669:
[----:B-1--4-:R-:W-:-:S04]  /*d4f0*/  IADD3 R28, R162, 0x30, RZ ;  /* 0x00000030a21c7810 */ /* 0x012fc80007ffe0ff */
        /* <DEDUP_REMOVED lines=16> */
[----:B------:R4:W5:Y:S01]  /*d600*/  LDG.E.128 R16, [R20.64] ;  /* 0x0000000614107981 */ /* 0x000962000c1e1d00 */
[----:B------:R-:W-:Y:S01]  /*d610*/  ISETP.GE.AND P2, PT, R14, c[0x0][0x230], PT ;  /* 0x00008c000e007a0c */ /* 0x000fe20003f46270 */
[----:B------:R-:W-:-:S12]  /*d620*/  BSSY B0, `(.L_x_3684) ;  /* 0x000002b000007945 */ /* 0x000fd80003800000 */
[----:B------:R-:W-:Y:S05]  /*d630*/  @P2 BRA `(.L_x_3685) ;  /* 0x0000029000002947 */ /* 0x000fea0003800000 */
[----:B--2---:R-:W2:Y:S04]  /*d640*/  LDG.E.64 R4, [R24.64] ;  /* 0x0000000618047981 */ /* 0x004ea8000c1e1b00 */
[----:B---3--:R-:W3:Y:S01]  /*d650*/  LDG.E.64 R6, [R8.64] ;  /* 0x0000000608067981 */ /* 0x008ee2000c1e1b00 */
        /* <DEDUP_REMOVED lines=24> */
[--C-:B------:R-:W-:Y:S01]  /*d7e0*/  HADD2.F32 R16, -RZ, R23.reuse.H1_H1 ;  /* 0x30000017ff107230 */ /* 0x100fe20000004100 */
[-C--:B------:R-:W-:Y:S01]  /*d7f0*/  FMUL.FTZ R18, R15, R4.reuse ;  /* 0x000000040f127220 */ /* 0x080fe20000410000 */
[----:B------:R-:W-:Y:S02]  /*d800*/  HADD2.F32 R14, -RZ, R23.H0_H0 ;  /* 0x20000017ff0e7230 */ /* 0x000fe40000004100 */
[----:B------:R-:W-:Y:S01]  /*d810*/  HADD2.F32 R19, -RZ, R7.H0_H0 ;  /* 0x20000007ff137230 */ /* 0x000fe20000004100 */
[----:B------:R-:W-:-:S02]  /*d820*/  FMUL.FTZ R7, R17, R4 ;  /* 0x0000000411077220 */ /* 0x000fc40000410000 */
[-C--:B------:R-:W-:Y:S02]  /*d830*/  FMUL.FTZ R4, R16, R5.reuse ;  /* 0x0000000510047220 */ /* 0x080fe40000410000 */
[----:B------:R-:W-:Y:S02]  /*d840*/  FMUL.FTZ R5, R14, R5 ;  /* 0x000000050e057220 */ /* 0x000fe40000410000 */
        /* <DEDUP_REMOVED lines=8> */
.L_x_3685:
[----:B------:R-:W-:Y:S05]  /*d8d0*/  BSYNC B0 ;  /* 0x0000000000007941 */ /* 0x000fea0003800000 */
.L_x_3684:
[----:B-----5:R1:W-:Y:S02]  /*d8e0*/  STS.128 [R204+0x1800], R16 ;  /* 0x00180010cc007388 */ /* 0x0203e40000000c00 */
.L_x_3683:
[----:B------:R-:W-:Y:S05]  /*d8f0*/  BSYNC B1 ;  /* 0x0000000000017941 */ /* 0x000fea0003800000 */
.L_x_3682:
        /* <DEDUP_REMOVED lines=9> */
[----:B-1---5:R-:W-:Y:S01]  /*d990*/  HADD2.F32 R17, -RZ, R15.H0_H0 ;  /* 0x2000000fff117230 */ /* 0x022fe20000004100 */
        /* <DEDUP_REMOVED lines=34> */
[----:B------:R-:W-:-:S04]  /*dbc0*/  F2FP.PACK_AB R12, R14, R7 ;  /* 0x000000070e0c723e */ /* 0x000fc800000000ff */
[----:B------:R-:W-:Y:S02]  /*dbd0*/  F2FP.PACK_AB R14, R5, R4 ;  /* 0x00000004050e723e */ /* 0x000fe400000000ff */
.L_x_3689:
[----:B------:R-:W-:Y:S05]  /*dbe0*/  BSYNC B0 ;  /* 0x0000000000007941 */ /* 0x000fea0003800000 */
.L_x_3688:
[----:B-----5:R1:W-:Y:S02]  /*dbf0*/  STS.128 [R204+0x3800], R12 ;  /* 0x0038000ccc007388 */ /* 0x0203e40000000c00 */
.L_x_3687:
[----:B------:R-:W-:Y:S05]  /*dc00*/  BSYNC B1 ;  /* 0x0000000000017941 */ /* 0x000fea0003800000 */
.L_x_3686:
        /* <DEDUP_REMOVED lines=47> */
.L_x_3691:
[----:B------:R-:W-:Y:S05]  /*df00*/  BSYNC B0 ;  /* 0x0000000000007941 */ /* 0x000fea0003800000 */
.L_x_3690:
[----:B-----5:R1:W-:Y:S01]  /*df10*/  STS.128 [R204+0x5800], R12 ;  /* 0x0058000ccc007388 */ /* 0x0203e20000000c00 */
[----:B------:R-:W-:Y:S05]  /*df20*/  BRA `(.L_x_3681) ;  /* 0x00004e1000007947 */ /* 0x000fea0003800000 */
.L_x_3644:
        /* <DEDUP_REMOVED lines=90> */
.L_x_3697:
[----:B------:R-:W-:Y:S05]  /*e4d0*/  BSYNC B0 ;  /* 0x0000000000007941 */ /* 0x000fea0003800000 */
.L_x_3696:
[----:B-----5:R4:W-:Y:S02]  /*e4e0*/  STS.128 [R204], R32 ;  /* 0x00000020cc007388 */ /* 0x0209e40000000c00 */
.L_x_3695:
[----:B------:R-:W-:Y:S05]  /*e4f0*/  BSYNC B1 ;  /* 0x0000000000017941 */ /* 0x000fea0003800000 */
.L_x_3694:
        /* <DEDUP_REMOVED lines=87> */
.L_x_3701:
[----:B------:R-:W-:Y:S05]  /*ea70*/  BSYNC B0 ;  /* 0x0000000000007941 */ /* 0x000fea0003800000 */
.L_x_3700:
[----:B-----5:R1:W-:Y:S02]  /*ea80*/  STS.128 [R204+0x2000], R32 ;  /* 0x00200020cc007388 */ /* 0x0203e40000000c00 */
.L_x_3699:
[----:B------:R-:W-:Y:S05]  /*ea90*/  BSYNC B1 ;  /* 0x0000000000017941 */ /* 0x000fea0003800000 */
.L_x_3698:
        /* <DEDUP_REMOVED lines=86> */
.L_x_3703:
[----:B------:R-:W-:Y:S05]  /*f000*/  BSYNC B0 ;  /* 0x0000000000007941 */ /* 0x000fea0003800000 */
.L_x_3702:
[----:B-----5:R4:W-:Y:S02]  /*f010*/  STS.128 [R204+0x4000], R32 ;  /* 0x00400020cc007388 */ /* 0x0209e40000000c00 */
.L_x_3693:
[----:B------:R-:W-:Y:S05]  /*f020*/  BSYNC B2 ;  /* 0x0000000000027941 */ /* 0x000fea0003800000 */
.L_x_3692:
        /* <DEDUP_REMOVED lines=95> */
.L_x_3709:
[----:B------:R-:W-:Y:S05]  /*f620*/  BSYNC B0 ;  /* 0x0000000000007941 */ /* 0x000fea0003800000 */
.L_x_3708:
[----:B-----5:R4:W-:Y:S02]  /*f630*/  STS.128 [R204+0x800], R32 ;  /* 0x00080020cc007388 */ /* 0x0209e40000000c00 */
.L_x_3707:
[----:B------:R-:W-:Y:S05]  /*f640*/  BSYNC B1 ;  /* 0x0000000000017941 */ /* 0x000fea0003800000 */
.L_x_3706:
        /* <DEDUP_REMOVED lines=90> */
.L_x_3713:
[----:B------:R-:W-:Y:S05]  /*fbf0*/  BSYNC B0 ;  /* 0x0000000000007941 */ /* 0x000fea0003800000 */
.L_x_3712:
[----:B-----5:R4:W-:Y:S02]  /*fc00*/  STS.128 [R204+0x2800], R32 ;  /* 0x00280020cc007388 */ /* 0x0209e40000000c00 */
.L_x_3711:
[----:B------:R-:W-:Y:S05]  /*fc10*/  BSYNC B1 ;  /* 0x0000000000017941 */ /* 0x000fea0003800000 */
.L_x_3710:
        /* <DEDUP_REMOVED lines=89> */
.L_x_3715:
[----:B------:R-:W-:Y:S05]  /*101b0*/  BSYNC B0 ;  /* 0x0000000000007941 */ /* 0x000fea0003800000 */
.L_x_3714:
[----:B-----5:R1:W-:Y:S02]  /*101c0*/  STS.128 [R204+0x4800], R28 ;  /* 0x0048001ccc007388 */ /* 0x0203e40000000c00 */
.L_x_3705:
[----:B------:R-:W-:Y:S05]  /*101d0*/  BSYNC B2 ;  /* 0x0000000000027941 */ /* 0x000fea0003800000 */
.L_x_3704:
        /* <DEDUP_REMOVED lines=96> */
.L_x_3721:
[----:B------:R-:W-:Y:S05]  /*107e0*/  BSYNC B0 ;  /* 0x0000000000007941 */ /* 0x000fea0003800000 */
.L_x_3720:
[----:B-----5:R1:W-:Y:S02]  /*107f0*/  STS.128 [R204+0x1000], R32 ;  /* 0x00100020cc007388 */ /* 0x0203e40000000c00 */
.L_x_3719:
[----:B------:R-:W-:Y:S05]  /*10800*/  BSYNC B1 ;  /* 0x0000000000017941 */ /* 0x000fea0003800000 */
.L_x_3718:
        /* <DEDUP_REMOVED lines=90> */
.L_x_3725:
[----:B------:R-:W-:Y:S05]  /*10db0*/  BSYNC B0 ;  /* 0x0000000000007941 */ /* 0x000fea0003800000 */
.L_x_3724:
[----:B-----5:R4:W-:Y:S02]  /*10dc0*/  STS.128 [R204+0x3000], R32 ;  /* 0x00300020cc007388 */ /* 0x0209e40000000c00 */
.L_x_3723:
[----:B------:R-:W-:Y:S05]  /*10dd0*/  BSYNC B1 ;  /* 0x0000000000017941 */ /* 0x000fea0003800000 */
.L_x_3722:
        /* <DEDUP_REMOVED lines=89> */
.L_x_3727:
[----:B------:R-:W-:Y:S05]  /*11370*/  BSYNC B0 ;  /* 0x0000000000007941 */ /* 0x000fea0003800000 */
.L_x_3726:
[----:B-----5:R1:W-:Y:S02]  /*11380*/  STS.128 [R204+0x5000], R28 ;  /* 0x0050001ccc007388 */ /* 0x0203e40000000c00 */
.L_x_3717:
[----:B------:R-:W-:Y:S05]  /*11390*/  BSYNC B2 ;  /* 0x0000000000027941 */ /* 0x000fea0003800000 */
.L_x_3716:
        /* <DEDUP_REMOVED lines=95> */
.L_x_3731:
[----:B------:R-:W-:Y:S05]  /*11990*/  BSYNC B0 ;  /* 0x0000000000007941 */ /* 0x000fea0003800000 */
.L_x_3730:
[----:B-----5:R1:W-:Y:S02]  /*119a0*/  STS.128 [R204+0x1800], R16 ;  /* 0x00180010cc007388 */ /* 0x0203e40000000c00 */
.L_x_3729:
[----:B------:R-:W-:Y:S05]  /*119b0*/  BSYNC B1 ;  /* 0x0000000000017941 */ /* 0x000fea0003800000 */
.L_x_3728:
        /* <DEDUP_REMOVED lines=91> */
.L_x_3735:
[----:B------:R-:W-:Y:S05]  /*11f70*/  BSYNC B0 ;  /* 0x0000000000007941 */ /* 0x000fea0003800000 */
.L_x_3734:
[----:B-----5:R1:W-:Y:S02]  /*11f80*/  STS.128 [R204+0x3800], R16 ;  /* 0x00380010cc007388 */ /* 0x0203e40000000c00 */
.L_x_3733:
[----:B------:R-:W-:Y:S05]  /*11f90*/  BSYNC B1 ;  /* 0x0000000000017941 */ /* 0x000fea0003800000 */
.L_x_3732:
        /* <DEDUP_REMOVED lines=94> */
.L_x_3737:
[----:B------:R-:W-:Y:S05]  /*12580*/  BSYNC B0 ;  /* 0x0000000000007941 */ /* 0x000fea0003800000 */
.L_x_3736:
[----:B-----5:R1:W-:Y:S01]  /*12590*/  STS.128 [R204+0x5800], R12 ;  /* 0x0058000ccc007388 */ /* 0x0203e20000000c00 */
[----:B------:R-:W-:Y:S05]  /*125a0*/  BRA `(.L_x_3681) ;  /* 0x0000079000007947 */ /* 0x000fea0003800000 */
.L_x_3643:
        /* <DEDUP_REMOVED lines=27> */
.L_x_3739:
[----:B------:R-:W-:Y:S05]  /*12760*/  BSYNC B0 ;  /* 0x0000000000007941 */ /* 0x000fea0003800000 */
.L_x_3738:
        /* <DEDUP_REMOVED lines=29> */
.L_x_3741:
[----:B------:R-:W-:Y:S05]  /*12940*/  BSYNC B0 ;  /* 0x0000000000007941 */ /* 0x000fea0003800000 */
.L_x_3740:
[----:B------:R-:W-:Y:S01]  /*12950*/  IADD3 R22, R162, 0x20, RZ ;  /* 0x00000020a2167810 */ /* 0x000fe20007ffe0ff */
[----:B------:R-:W-:Y:S03]  /*12960*/  BSSY B0, `(.L_x_3742) ;  /* 0x000001d000007945 */ /* 0x000fe60003800000 */
[----:B------:R-:W-:-:S13]  /*12970*/  ISETP.GE.AND P2, PT, R22, R5, PT ;  /* 0x000000051600720c */ /* 0x000fda0003f46270 */
[----:B------:R-:W-:Y:S05]  /*12980*/  @P2 BRA `(.L_x_3743) ;  /* 0x000001a000002947 */ /* 0x000fea0003800000 */
[----:B------:R-:W-:Y:S01]  /*12990*/  ISETP.GE.AND P4, PT, R14, c[0x0][0x220], PT ;  /* 0x000088000e007a0c */ /* 0x000fe20003f86270 */
[----:B------:R-:W-:Y:S01]  /*129a0*/  IMAD.MOV.U32 R0, RZ, RZ, c[0x0][0x194] ;  /* 0x00006500ff007624 */ /* 0x000fe200078e00ff */
[----:B-12---:R-:W-:-:S04]  /*129b0*/  LEA R7, P2, R3, R166, 0x5 ;  /* 0x000000a603077211 */ /* 0x006fc800078428ff */
[----:B------:R-:W-:Y:S02]  /*129c0*/  LEA.HI.X R0, R3, R169, R0, 0x5, P2 ;  /* 0x000000a903007211 */ /* 0x000fe400010f2c00 */
[----:B------:R-:W-:-:S04]  /*129d0*/  @!P1 LEA R8, P2, R7, c[0x0][0x160], 0x1 ;  /* 0x0000580007089a11 */ /* 0x000fc800078408ff */
        /* <DEDUP_REMOVED lines=21> */
.L_x_3743:
[----:B------:R-:W-:Y:S05]  /*12b30*/  BSYNC B0 ;  /* 0x0000000000007941 */ /* 0x000fea0003800000 */
.L_x_3742:
        /* <DEDUP_REMOVED lines=32> */
.L_x_3681:
[----:B------:R-:W-:Y:S05]  /*12d40*/  BSYNC B3 ;  /* 0x0000000000037941 */ /* 0x000fea0003800000 */
.L_x_3642:
[----:B------:R-:W-:Y:S01]  /*12d50*/  IADD3 R208, R136, -0x1, RZ ;  /* 0xffffffff88d07810 */ /* 0x000fe20007ffe0ff */
[----:B------:R-:W-:Y:S01]  /*12d60*/  BSSY B0, `(.L_x_3744) ;  /* 0x000001e000007945 */ /* 0x000fe20003800000 */
[----:B------:R-:W-:Y:S02]  /*12d70*/  LEA R206, P0, R160, c[0x0][0x168], 0x1 ;  /* 0x00005a00a0ce7a11 */ /* 0x000fe400078008ff */
[----:B------:R-:W-:Y:S01]  /*12d80*/  LOP3.LUT R205, R156, 0xff, RZ, 0xc0, !PT ;  /* 0x000000ff9ccd7812 */ /* 0x000fe200078ec0ff */
[----:B------:R-:W-:Y:S01]  /*12d90*/  IMAD.SHL.U32 R44, R208, 0x40, RZ ;  /* 0x00000040d02c7824 */ /* 0x000fe200078e00ff */
[----:B------:R-:W-:-:S03]  /*12da0*/  LEA.HI.X R207, R160, c[0x0][0x16c], R159, 0x1, P0 ;  /* 0x00005b00a0cf7a11 */ /* 0x000fc600000f0c9f */
[----:B-1----:R-:W-:-:S05]  /*12db0*/  IMAD.IADD R5, R67, 0x1, -R44 ;  /* 0x0000000143057824 */ /* 0x002fca00078e0a2c */
[----:B------:R-:W-:-:S13]  /*12dc0*/  ISETP.GE.AND P1, PT, R162, R5, PT ;  /* 0x00000005a200720c */ /* 0x000fda0003f26270 */
[----:B------:R-:W-:Y:S05]  /*12dd0*/  @P1 BRA `(.L_x_3745) ;  /* 0x0000016000001947 */ /* 0x000fea0003800000 */
[C---:B------:R-:W-:Y:S02]  /*12de0*/  LOP3.LUT R0, R205.reuse, 0x1, RZ, 0xc0, !PT ;  /* 0x00000001cd007812 */ /* 0x040fe400078ec0ff */
[----:B------:R-:W-:Y:S02]  /*12df0*/  R2P PR, R205, 0x6 ;  /* 0x00000006cd007804 */ /* 0x000fe40000000000 */
[----:B------:R-:W-:-:S13]  /*12e00*/  ISETP.NE.U32.AND P0, PT, R0, 0x1, PT ;  /* 0x000000010000780c */ /* 0x000fda0003f05070 */
[----:B--2---:R-:W-:Y:S02]  /*12e10*/  @!P0 IMAD.MOV.U32 R6, RZ, RZ, R206 ;  /* 0x000000ffff068224 */ /* 0x004fe400078e00ce */
        /* <DEDUP_REMOVED lines=17> */
.L_x_3746:
[----:B------:R2:W-:Y:S02]  /*12f30*/  STS.128 [R204+0xa000], RZ ;  /* 0x00a000ffcc007388 */ /* 0x0005e40000000c00 */
.L_x_3745:
[----:B------:R-:W-:Y:S05]  /*12f40*/  BSYNC B0 ;  /* 0x0000000000007941 */ /* 0x000fea0003800000 */
.L_x_3744:
[----:B------:R-:W-:Y:S01]  /*12f50*/  ISETP.GE.AND P0, PT, R2, R5, PT ;  /* 0x000000050200720c */ /* 0x000fe20003f06270 */
[----:B------:R-:W-:-:S12]  /*12f60*/  BSSY B0, `(.L_x_3747) ;  /* 0x000001f000007945 */ /* 0x000fd80003800000 */
[----:B------:R-:W-:Y:S05]  /*12f70*/  @P0 BRA `(.L_x_3748) ;  /* 0x000001d000000947 */ /* 0x000fea0003800000 */
[C---:B------:R-:W-:Y:S02]  /*12f80*/  LOP3.LUT R0, R205.reuse, 0x1, RZ, 0xc0, !PT ;  /* 0x00000001cd007812 */ /* 0x040fe400078ec0ff */
[----:B------:R-:W-:Y:S02]  /*12f90*/  LOP3.LUT P0, RZ, R205, 0x2, RZ, 0xc0, !PT ;  /* 0x00000002cdff7812 */ /* 0x000fe4000780c0ff */
[----:B------:R-:W-:Y:S02]  /*12fa0*/  ISETP.NE.U32.AND P1, PT, R0, 0x1, PT ;  /* 0x000000010000780c */ /* 0x000fe40003f25070 */
[----:B------:R-:W-:-:S05]  /*12fb0*/  IADD3 R3, P2, R61, R160, RZ ;  /* 0x000000a03d037210 */ /* 0x000fca0007f5e0ff */
[----:B------:R-:W-:-:S04]  /*12fc0*/  IMAD.X R0, R60, 0x1, R159, P2 ;  /* 0x000000013c007824 */ /* 0x000fc800010e069f */
[----:B-12---:R-:W-:Y:S02]  /*12fd0*/  @P0 LEA R6, P2, R3, c[0x0][0x168], 0x1 ;  /* 0x00005a0003060a11 */ /* 0x006fe400078408ff */
[----:B------:R-:W-:Y:S02]  /*12fe0*/  @!P1 LEA R8, P4, R61, R206, 0x1 ;  /* 0x000000ce3d089211 */ /* 0x000fe400078808ff */
        /* <DEDUP_REMOVED lines=21> */
.L_x_3749:
[----:B------:R2:W-:Y:S02]  /*13140*/  STS.128 [R204+0xa800], RZ ;  /* 0x00a800ffcc007388 */ /* 0x0005e40000000c00 */
.L_x_3748:
[----:B------:R-:W-:Y:S05]  /*13150*/  BSYNC B0 ;  /* 0x0000000000007941 */ /* 0x000fea0003800000 */
.L_x_3747:
[----:B------:R-:W-:Y:S01]  /*13160*/  ISETP.GE.AND P0, PT, R22, R5, PT ;  /* 0x000000051600720c */ /* 0x000fe20003f06270 */
[----:B------:R-:W-:-:S12]  /*13170*/  BSSY B0, `(.L_x_3750) ;  /* 0x0000023000007945 */ /* 0x000fd80003800000 */
[----:B------:R-:W-:Y:S05]  /*13180*/  @P0 BRA `(.L_x_3751) ;  /* 0x0000021000000947 */ /* 0x000fea0003800000 */
[C---:B------:R-:W-:Y:S01]  /*13190*/  LOP3.LUT R0, R205.reuse, 0x1, RZ, 0xc0, !PT ;  /* 0x00000001cd007812 */ /* 0x040fe200078ec0ff */
[----:B------:R-:W-:Y:S01]  /*131a0*/  IMAD.MOV.U32 R3, RZ, RZ, c[0x0][0x198] ;  /* 0x00006600ff037624 */ /* 0x000fe200078e00ff */
[----:B------:R-:W-:Y:S01]  /*131b0*/  LOP3.LUT P0, RZ, R205, 0x2, RZ, 0xc0, !PT ;  /* 0x00000002cdff7812 */ /* 0x000fe2000780c0ff */
[----:B------:R-:W-:Y:S01]  /*131c0*/  IMAD.MOV.U32 R4, RZ, RZ, 0x5 ;  /* 0x00000005ff047424 */ /* 0x000fe200078e00ff */
[----:B------:R-:W-:Y:S01]  /*131d0*/  ISETP.NE.U32.AND P1, PT, R0, 0x1, PT ;  /* 0x000000010000780c */ /* 0x000fe20003f25070 */
[----:B-12---:R-:W-:-:S03]  /*131e0*/  IMAD.SHL.U32 R7, R3, 0x20, RZ ;  /* 0x0000002003077824 */ /* 0x006fc600078e00ff */
        /* <DEDUP_REMOVED lines=26> */
.L_x_3752:
[----:B------:R2:W-:Y:S02]  /*13390*/  STS.128 [R204+0xb000], RZ ;  /* 0x00b000ffcc007388 */ /* 0x0005e40000000c00 */
.L_x_3751:
[----:B------:R-:W-:Y:S05]  /*133a0*/  BSYNC B0 ;  /* 0x0000000000007941 */ /* 0x000fea0003800000 */
.L_x_3750:
[----:B------:R-:W-:Y:S01]  /*133b0*/  ISETP.GE.AND P0, PT, R28, R5, PT ;  /* 0x000000051c00720c */ /* 0x000fe20003f06270 */
[----:B------:R-:W-:-:S12]  /*133c0*/  BSSY B0, `(.L_x_3753) ;  /* 0x0000022000007945 */ /* 0x000fd80003800000 */
[----:B------:R-:W-:Y:S05]  /*133d0*/  @P0 BRA `(.L_x_3754) ;  /* 0x0000020000000947 */ /* 0x000fea0003800000 */
[C---:B------:R-:W-:Y:S01]  /*133e0*/  LOP3.LUT R0, R205.reuse, 0x1, RZ, 0xc0, !PT ;  /* 0x00000001cd007812 */ /* 0x040fe200078ec0ff */
[----:B------:R-:W-:Y:S01]  /*133f0*/  IMAD.MOV.U32 R3, RZ, RZ, c[0x0][0x198] ;  /* 0x00006600ff037624 */ /* 0x000fe200078e00ff */
[C---:B------:R-:W-:Y:S02]  /*13400*/  LOP3.LUT P2, RZ, R205.reuse, 0x2, RZ, 0xc0, !PT ;  /* 0x00000002cdff7812 */ /* 0x040fe4000784c0ff */
[----:B------:R-:W-:Y:S01]  /*13410*/  ISETP.NE.U32.AND P4, PT, R0, 0x1, PT ;  /* 0x000000010000780c */ /* 0x000fe20003f85070 */
[----:B------:R-:W-:Y:S01]  /*13420*/  IMAD.MOV.U32 R0, RZ, RZ, c[0x0][0x19c] ;  /* 0x00006700ff007624 */ /* 0x000fe200078e00ff */
[----:B------:R-:W-:Y:S02]  /*13430*/  LOP3.LUT P1, RZ, R205, 0x4, RZ, 0xc0, !PT ;  /* 0x00000004cdff7812 */ /* 0x000fe4000782c0ff */
[----:B------:R-:W-:Y:S01]  /*13440*/  MOV R158, R160 ;  /* 0x000000a0009e7202 */ /* 0x000fe20000000f00 */
[----:B------:R-:W-:-:S04]  /*13450*/  IMAD R4, R0, 0x30, RZ ;  /* 0x0000003000047824 */ /* 0x000fc800078e02ff */
[----:B-12---:R-:W-:-:S04]  /*13460*/  IMAD.WIDE.U32 R6, R3, 0x30, R158 ;  /* 0x0000003003067825 */ /* 0x006fc800078e009e */
        /* <DEDUP_REMOVED lines=23> */
.L_x_3754:
[----:B------:R-:W-:Y:S05]  /*135e0*/  BSYNC B0 ;  /* 0x0000000000007941 */ /* 0x000fea0003800000 */
.L_x_3753:
[----:B------:R-:W-:Y:S01]  /*135f0*/  IMAD R0, R131, c[0x0][0x320], RZ ;  /* 0x0000c80083007a24 */ /* 0x000fe200078e02ff */
[----:B------:R-:W0:Y:S01]  /*13600*/  LDGDEPBAR ;  /* 0x00000000000079af */ /* 0x000e220000000000 */
[----:B------:R-:W-:-:S04]  /*13610*/  IMAD.WIDE.U32 R164, R201, c[0x0][0x320], R164 ;  /* 0x0000c800c9a47a25 */ /* 0x000fc800078e00a4 */
[----:B------:R-:W-:Y:S01]  /*13620*/  IMAD R0, R201, c[0x0][0x324], R0 ;  /* 0x0000c900c9007a24 */ /* 0x000fe200078e0200 */
[----:B-12---:R-:W-:-:S03]  /*13630*/  LEA R6, P0, R164, c[0x0][0x318], 0x2 ;  /* 0x0000c600a4067a11 */ /* 0x006fc600078010ff */
[----:B------:R-:W-:-:S05]  /*13640*/  IMAD.IADD R0, R165, 0x1, R0 ;  /* 0x00000001a5007824 */ /* 0x000fca00078e0200 */
[----:B------:R-:W-:-:S06]  /*13650*/  LEA.HI.X R7, R164, c[0x0][0x31c], R0, 0x2, P0 ;  /* 0x0000c700a4077a11 */ /* 0x000fcc00000f1400 */
[----:B------:R-:W2:Y:S01]  /*13660*/  LDG.E R7, [R6.64] ;  /* 0x0000000606077981 */ /* 0x000ea2000c1e1900 */
[----:B------:R-:W-:Y:S01]  /*13670*/  ISETP.GE.AND P1, PT, R162, R5, PT ;  /* 0x00000005a200720c */ /* 0x000fe20003f26270 */
[----:B------:R-:W2:Y:S01]  /*13680*/  MUFU.RCP R0, c[0x0][0x238] ;  /* 0x00008e0000007b08 */ /* 0x000ea20000001000 */
        /* <DEDUP_REMOVED lines=36> */
.L_x_3757:
[----:B------:R2:W-:Y:S02]  /*138d0*/  STS.128 [R204+0x10000], RZ ;  /* 0x010000ffcc007388 */ /* 0x0005e40000000c00 */
.L_x_3756:
[----:B-1----:R-:W-:Y:S05]  /*138e0*/  BSYNC B0 ;  /* 0x0000000000007941 */ /* 0x002fea0003800000 */
.L_x_3755:
        /* <DEDUP_REMOVED lines=32> */
.L_x_3760:
[----:B------:R1:W-:Y:S02]  /*13af0*/  STS.128 [R204+0x10800], RZ ;  /* 0x010800ffcc007388 */ /* 0x0003e40000000c00 */
.L_x_3759:
[----:B------:R-:W-:Y:S05]  /*13b00*/  BSYNC B0 ;  /* 0x0000000000007941 */ /* 0x000fea0003800000 */
.L_x_3758:
        /* <DEDUP_REMOVED lines=36> */
.L_x_3763:
[----:B------:R1:W-:Y:S02]  /*13d50*/  STS.128 [R204+0x11000], RZ ;  /* 0x011000ffcc007388 */ /* 0x0003e40000000c00 */
.L_x_3762:
[----:B------:R-:W-:Y:S05]  /*13d60*/  BSYNC B0 ;  /* 0x0000000000007941 */ /* 0x000fea0003800000 */
.L_x_3761:
        /* <DEDUP_REMOVED lines=41> */
.L_x_3766:
[----:B------:R1:W-:Y:S02]  /*14000*/  STS.128 [R204+0x11800], RZ ;  /* 0x011800ffcc007388 */ /* 0x0003e40000000c00 */
.L_x_3765:
[----:B------:R-:W-:Y:S05]  /*14010*/  BSYNC B0 ;  /* 0x0000000000007941 */ /* 0x000fea0003800000 */
.L_x_3764:
        /* <DEDUP_REMOVED lines=15> */
[----:B------:R-:W-:Y:S01]  /*14110*/  LDSM.16.M88.4 R68, [R196] ;  /* 0x00000000c444783b */ /* 0x000fe20000000200 */
[----:B------:R-:W-:Y:S02]  /*14120*/  IADD3 R66, R62, 0x10, RZ ;  /* 0x000000103e427810 */ /* 0x000fe40007ffe0ff */
[----:B------:R-:W-:Y:S01]  /*14130*/  IMAD R197, R64, 0x200, R197 ;  /* 0x0000020040c57824 */ /* 0x000fe200078e02c5 */
[----:B------:R-:W-:Y:S03]  /*14140*/  LDSM.16.M88.4 R16, [R194] ;  /* 0x00000000c210783b */ /* 0x000fe60000000200 */
[----:B------:R-:W-:Y:S01]  /*14150*/  IMAD.SHL.U32 R197, R197, 0x2, RZ ;  /* 0x00000002c5c57824 */ /* 0x000fe200078e00ff */
[----:B------:R-:W-:Y:S04]  /*14160*/  LDSM.16.M88.4 R76, [R193] ;  /* 0x00000000c14c783b */ /* 0x000fe80000000200 */
[----:B------:R-:W1:Y:S01]  /*14170*/  LDSM.16.M88.4 R80, [R197+0x6000] ;  /* 0x00600000c550783b */ /* 0x000e620000000200 */
[----:B------:R-:W-:-:S02]  /*14180*/  IADD3 R2, R197, 0x6000, RZ ;  /* 0x00006000c5027810 */ /* 0x000fc40007ffe0ff */
        /* <DEDUP_REMOVED lines=15> */
[----:B------:R-:W-:Y:S01]  /*14280*/  IMAD R2, R63, 0x10, R65 ;  /* 0x000000103f027824 */ /* 0x000fe200078e0241 */
[C---:B------:R-:W-:Y:S01]  /*14290*/  IADD3 R182, R195.reuse, 0x2800, RZ ;  /* 0x00002800c3b67810 */ /* 0x040fe20007ffe0ff */
[----:B------:R-:W1:Y:S01]  /*142a0*/  I2F R63, R62 ;  /* 0x0000003e003f7306 */ /* 0x000e620000201400 */
[----:B---3--:R-:W3:Y:S01]  /*142b0*/  LDSM.16.M88.4 R52, [R195+0x1000] ;  /* 0x00100000c334783b */ /* 0x008ee20000000200 */
[----:B------:R-:W-:-:S02]  /*142c0*/  IADD3 R181, R195, 0x3000, RZ ;  /* 0x00003000c3b57810 */ /* 0x000fc40007ffe0ff */
[----:B------:R-:W-:Y:S01]  /*142d0*/  IADD3 R2, R2, 0x1, R3 ;  /* 0x0000000102027810 */ /* 0x000fe20007ffe003 */
[----:B------:R-:W2:Y:S01]  /*142e0*/  LDSM.16.M88.4 R48, [R195+0x1800] ;  /* 0x00180000c330783b */ /* 0x000ea20000000200 */
[----:B------:R-:W-:Y:S02]  /*142f0*/  IADD3 R180, R195, 0x3800, RZ ;  /* 0x00003800c3b47810 */ /* 0x000fe40007ffe0ff */
[----:B------:R-:W-:Y:S01]  /*14300*/  IADD3 R2, R67, R2, -R200 ;  /* 0x0000000243027210 */ /* 0x000fe20007ffe8c8 */
[----:B------:R-:W2:Y:S01]  /*14310*/  LDSM.16.M88.4 R12, [R191+0x6000] ;  /* 0x00600000bf0c783b */ /* 0x000ea20000000200 */
[C---:B------:R-:W-:Y:S02]  /*14320*/  IADD3 R179, R195.reuse, 0x4000, RZ ;  /* 0x00004000c3b37810 */ /* 0x040fe40007ffe0ff */
[----:B------:R-:W-:Y:S01]  /*14330*/  IADD3 R2, R2, c[0x0][0x2e8], RZ ;  /* 0x0000ba0002027a10 */ /* 0x000fe20007ffe0ff */
[----:B------:R-:W-:Y:S01]  /*14340*/  LDSM.16.M88.4 R88, [R191+0x7000] ;  /* 0x00700000bf58783b */ /* 0x000fe20000000200 */
[----:B------:R-:W-:-:S02]  /*14350*/  IADD3 R178, R195, 0x4800, RZ ;  /* 0x00004800c3b27810 */ /* 0x000fc40007ffe0ff */
[C---:B------:R-:W-:Y:S01]  /*14360*/  IADD3 R177, R195.reuse, 0x5000, RZ ;  /* 0x00005000c3b17810 */ /* 0x040fe20007ffe0ff */
[----:B-1----:R-:W-:Y:S01]  /*14370*/  HMMA.16816.F32 R4, R20, R80, RZ ;  /* 0x000000501404723c */ /* 0x002fe200000018ff */
[----:B------:R-:W-:Y:S01]  /*14380*/  LDSM.16.M88.4 R84, [R191+0x7800] ;  /* 0x00780000bf54783b */ /* 0x000fe20000000200 */
[----:B------:R-:W-:-:S06]  /*14390*/  IADD3 R176, R195, 0x5800, RZ ;  /* 0x00005800c3b07810 */ /* 0x000fcc0007ffe0ff */
        /* <DEDUP_REMOVED lines=43> */
[C---:B-----5:R-:W-:Y:S08]  /*14650*/  HMMA.16816.F32 R4, R56.reuse, R12, R4 ;  /* 0x0000000c3804723c */ /* 0x060ff00000001804 */
[----:B------:R-:W-:Y:S01]  /*14660*/  HMMA.16816.F32 R84, R56, R14, R84 ;  /* 0x0000000e3854723c */ /* 0x000fe20000001854 */
[----:B------:R-:W-:Y:S07]  /*14670*/  LDSM.16.M88.4 R12, [R191+0x8000] ;  /* 0x00800000bf0c783b */ /* 0x000fee0000000200 */
[C---:B------:R-:W-:Y:S08]  /*14680*/  HMMA.16816.F32 R24, R76.reuse, R68, R24 ;  /* 0x000000444c18723c */ /* 0x040ff00000001818 */
[----:B------:R-:W-:Y:S01]  /*14690*/  HMMA.16816.F32 R20, R76, R70, R20 ;  /* 0x000000464c14723c */ /* 0x000fe20000001814 */
[----:B------:R-:W5:Y:S04]  /*146a0*/  LDSM.16.M88.4 R68, [R194+0x2000] ;  /* 0x00200000c244783b */ /* 0x000f680000000200 */
[----:B------:R-:W3:Y:S03]  /*146b0*/  LDSM.16.M88.4 R76, [R195+0x3800] ;  /* 0x00380000c34c783b */ /* 0x000ee60000000200 */
[C---:B-1----:R-:W-:Y:S08]  /*146c0*/  HMMA.16816.F32 R40, R56.reuse, R16, R40 ;  /* 0x000000103828723c */ /* 0x042ff00000001828 */
[C---:B------:R-:W-:Y:S01]  /*146d0*/  HMMA.16816.F32 R36, R56.reuse, R18, R36 ;  /* 0x000000123824723c */ /* 0x040fe20000001824 */
[----:B------:R-:W1:Y:S07]  /*146e0*/  LDSM.16.M88.4 R16, [R191+0x8800] ;  /* 0x00880000bf10783b */ /* 0x000e6e0000000200 */
        /* <DEDUP_REMOVED lines=8> */
[----:B------:R-:W2:Y:S04]  /*14770*/  LDSM.16.M88.4 R56, [R184+0x2000] ;  /* 0x00200000b838783b */ /* 0x000ea80000000200 */
[----:B------:R-:W1:Y:S03]  /*14780*/  LDSM.16.M88.4 R88, [R191+0x9800] ;  /* 0x00980000bf58783b */ /* 0x000e660000000200 */
        /* <DEDUP_REMOVED lines=25> */
[----:B------:R-:W-:Y:S03]  /*14920*/  LDSM.16.M88.4 R88, [R197+0xb800] ;  /* 0x00b80000c558783b */ /* 0x000fe60000000200 */
        /* <DEDUP_REMOVED lines=12> */
[----:B------:R-:W-:Y:S03]  /*149f0*/  LDSM.16.M88.4 R80, [R195+0x5800] ;  /* 0x00580000c350783b */ /* 0x000fe60000000200 */
        /* <DEDUP_REMOVED lines=15> */
[C---:B-----5:R-:W-:Y:S08]  /*14af0*/  HMMA.16816.F32 R4, R12.reuse, R72, R4 ;  /* 0x000000480c04723c */ /* 0x060ff00000001804 */
[C---:B------:R-:W-:Y:S08]  /*14b00*/  HMMA.16816.F32 R84, R12.reuse, R74, R84 ;  /* 0x0000004a0c54723c */ /* 0x040ff00000001854 */
[----:B-1----:R-:W-:Y:S07]  /*14b10*/  HMMA.16816.F32 R40, R12, R8, R40 ;  /* 0x000000080c28723c */ /* 0x002fee0000001828 */
[C---:B------:R-:W-:Y:S01]  /*14b20*/  IADD3 R8, R2.reuse, 0x8, RZ ;  /* 0x0000000802087810 */ /* 0x040fe20007ffe0ff */
[----:B------:R-:W-:Y:S01]  /*14b30*/  HMMA.16816.F32 R24, R76, R88, R24 ;  /* 0x000000584c18723c */ /* 0x000fe20000001818 */
[----:B------:R-:W-:-:S02]  /*14b40*/  IMNMX R2, R2, R67, PT ;  /* 0x0000004302027217 */ /* 0x000fc40003800200 */
[----:B------:R-:W-:Y:S02]  /*14b50*/  IMNMX R3, R8, R67, PT ;  /* 0x0000004308037217 */ /* 0x000fe40003800200 */
[----:B------:R-:W-:-:S03]  /*14b60*/  IADD3 R67, R62, 0x9, RZ ;  /* 0x000000093e437810 */ /* 0x000fc60007ffe0ff */
[----:B------:R-:W-:Y:S01]  /*14b70*/  HMMA.16816.F32 R36, R12, R10, R36 ;  /* 0x0000000a0c24723c */ /* 0x000fe20000001824 */
[----:B------:R-:W1:Y:S01]  /*14b80*/  LDSM.16.M88.4 R8, [R191+0xb800] ;  /* 0x00b80000bf08783b */ /* 0x000e620000000200 */
[C---:B------:R-:W-:Y:S02]  /*14b90*/  ISETP.GE.AND P5, PT, R67.reuse, R2, PT ;  /* 0x000000024300720c */ /* 0x040fe40003fa6270 */
[----:B------:R-:W-:-:S04]  /*14ba0*/  ISETP.GE.AND P2, PT, R67, R3, PT ;  /* 0x000000034300720c */ /* 0x000fc80003f46270 */
[C---:B--2---:R-:W-:Y:S07]  /*14bb0*/  HMMA.16816.F32 R4, R16.reuse, R56, R4 ;  /* 0x000000381004723c */ /* 0x044fee0000001804 */
[C---:B------:R-:W-:Y:S01]  /*14bc0*/  IADD3 R57, R62.reuse, 0x1, RZ ;  /* 0x000000013e397810 */ /* 0x040fe20007ffe0ff */
[----:B------:R-:W-:Y:S01]  /*14bd0*/  HMMA.16816.F32 R84, R16, R58, R84 ;  /* 0x0000003a1054723c */ /* 0x000fe20000001854 */
[----:B------:R-:W-:Y:S02]  /*14be0*/  IADD3 R56, R62, 0x8, RZ ;  /* 0x000000083e387810 */ /* 0x000fe40007ffe0ff */
[----:B------:R-:W2:Y:S01]  /*14bf0*/  I2F R64, R57 ;  /* 0x0000003900407306 */ /* 0x000ea20000201400 */
[----:B------:R-:W-:-:S02]  /*14c00*/  ISETP.GE.AND P4, PT, R57, R2, PT ;  /* 0x000000023900720c */ /* 0x000fc40003f86270 */
[-C--:B------:R-:W-:Y:S02]  /*14c10*/  ISETP.GE.AND P0, PT, R57, R3.reuse, PT ;  /* 0x000000033900720c */ /* 0x080fe40003f06270 */
[----:B------:R-:W-:Y:S01]  /*14c20*/  HMMA.16816.F32 R20, R76, R90, R20 ;  /* 0x0000005a4c14723c */ /* 0x000fe20000001814 */
[C---:B------:R-:W-:Y:S02]  /*14c30*/  ISETP.GE.AND P6, PT, R56.reuse, R2, PT ;  /* 0x000000023800720c */ /* 0x040fe40003fc6270 */
[----:B------:R5:W1:Y:S01]  /*14c40*/  I2F R65, R56 ;  /* 0x0000003800417306 */ /* 0x000a620000201400 */
[----:B------:R-:W-:-:S04]  /*14c50*/  ISETP.GE.AND P1, PT, R56, R3, PT ;  /* 0x000000033800720c */ /* 0x000fc80003f26270 */
[----:B---3--:R-:W-:Y:S01]  /*14c60*/  HMMA.16816.F32 R40, R16, R52, R40 ;  /* 0x000000341028723c */ /* 0x008fe20000001828 */
[CC--:B------:R-:W-:Y:S02]  /*14c70*/  FFMA.FTZ R4, R0.reuse, R63.reuse, R4 ;  /* 0x0000003f00047223 */ /* 0x0c0fe40000010004 */
[CC--:B--2---:R-:W-:Y:S02]  /*14c80*/  FFMA.FTZ R5, R0.reuse, R64.reuse, R5 ;  /* 0x0000004000057223 */ /* 0x0c4fe40000010005 */
[C---:B------:R-:W-:Y:S02]  /*14c90*/  FFMA.FTZ R63, R0.reuse, R63, R6 ;  /* 0x0000003f003f7223 */ /* 0x040fe40000010006 */
[C---:B------:R-:W-:Y:S01]  /*14ca0*/  FFMA.FTZ R53, R0.reuse, R64, R7 ;  /* 0x0000004000357223 */ /* 0x040fe20000010007 */
[----:B------:R-:W-:Y:S01]  /*14cb0*/  HMMA.16816.F32 R24, R68, R80, R24 ;  /* 0x000000504418723c */ /* 0x000fe20000001818 */
[----:B------:R-:W-:Y:S01]  /*14cc0*/  FSEL R52, R5, -INF , !P4 ;  /* 0xff80000005347808 */ /* 0x000fe20006000000 */
[----:B-----5:R-:W2:Y:S01]  /*14cd0*/  LDSM.16.M88.4 R56, [R184+0x5000] ;  /* 0x00500000b838783b */ /* 0x020ea20000000200 */
[-C--:B-1----:R-:W-:Y:S01]  /*14ce0*/  FFMA.FTZ R64, R0, R65.reuse, R84 ;  /* 0x0000004100407223 */ /* 0x082fe20000010054 */
[----:B------:R-:W-:Y:S01]  /*14cf0*/  IADD3 R7, R62, 0x11, RZ ;  /* 0x000000113e077810 */ /* 0x000fe20007ffe0ff */
[----:B------:R-:W-:Y:S01]  /*14d00*/  FFMA.FTZ R5, R0, R65, R86 ;  /* 0x0000004100057223 */ /* 0x000fe20000010056 */
[----:B------:R-:W-:-:S02]  /*14d10*/  ISETP.GE.AND P4, PT, R66, R2, PT ;  /* 0x000000024200720c */ /* 0x000fc40003f86270 */
[----:B----4-:R-:W-:Y:S01]  /*14d20*/  HMMA.16816.F32 R32, R12, R48, R32 ;  /* 0x000000300c20723c */ /* 0x010fe20000001820 */
[----:B------:R-:W1:Y:S01]  /*14d30*/  I2F R48, R67 ;  /* 0x0000004300307306 */ /* 0x000e620000201400 */
[----:B------:R-:W-:Y:S02]  /*14d40*/  FSEL R64, R64, -INF , !P6 ;  /* 0xff80000040407808 */ /* 0x000fe40007000000 */
[----:B------:R-:W-:Y:S02]  /*14d50*/  FSEL R5, R5, -INF , !P1 ;  /* 0xff80000005057808 */ /* 0x000fe40004800000 */
[C---:B------:R-:W-:Y:S02]  /*14d60*/  ISETP.GE.AND P6, PT, R7.reuse, R2, PT ;  /* 0x000000020700720c */ /* 0x040fe40003fc6270 */
[----:B------:R-:W-:Y:S01]  /*14d70*/  HMMA.16816.F32 R20, R68, R82, R20 ;  /* 0x000000524414723c */ /* 0x000fe20000001814 */
[----:B------:R-:W3:Y:S01]  /*14d80*/  I2F R49, R66 ;  /* 0x0000004200317306 */ /* 0x000ee20000201400 */
[----:B------:R-:W-:-:S02]  /*14d90*/  ISETP.GE.AND P1, PT, R7, R3, PT ;  /* 0x000000030700720c */ /* 0x000fc40003f26270 */
[----:B------:R-:W-:Y:S02]  /*14da0*/  FSEL R53, R53, -INF , !P0 ;  /* 0xff80000035357808 */ /* 0x000fe40004000000 */
[----:B------:R-:W-:Y:S02]  /*14db0*/  ISETP.GE.AND P0, PT, R66, R3, PT ;  /* 0x000000034200720c */ /* 0x000fe40003f06270 */
[----:B------:R-:W-:Y:S01]  /*14dc0*/  HMMA.16816.F32 R28, R12, R50, R28 ;  /* 0x000000320c1c723c */ /* 0x000fe2000000181c */
[CC--:B-1----:R-:W-:Y:S01]  /*14dd0*/  FFMA.FTZ R85, R0.reuse, R48.reuse, R85 ;  /* 0x0000003000557223 */ /* 0x0c2fe20000010055 */
[----:B------:R-:W1:Y:S01]  /*14de0*/  I2F R65, R7 ;  /* 0x0000000700417306 */ /* 0x000e620000201400 */
[----:B------:R-:W-:-:S04]  /*14df0*/  FFMA.FTZ R87, R0, R48, R87 ;  /* 0x0000003000577223 */ /* 0x000fc80000010057 */
[----:B------:R-:W-:Y:S01]  /*14e00*/  IADD3 R50, R62, 0x18, RZ ;  /* 0x000000183e327810 */ /* 0x000fe20007ffe0ff */
[----:B------:R-:W-:Y:S01]  /*14e10*/  HMMA.16816.F32 R36, R16, R54, R36 ;  /* 0x000000361024723c */ /* 0x000fe20000001824 */
[----:B---3--:R-:W-:Y:S01]  /*14e20*/  FFMA.FTZ R48, R0, R49, R40 ;  /* 0x0000003100307223 */ /* 0x008fe20000010028 */
[----:B------:R-:W-:Y:S01]  /*14e30*/  IADD3 R66, R62, 0x19, RZ ;  /* 0x000000193e427810 */ /* 0x000fe20007ffe0ff */
[----:B------:R3:W4:Y:S04]  /*14e40*/  I2F R55, R50 ;  /* 0x0000003200377306 */ /* 0x0007280000201400 */
[----:B------:R-:W-:Y:S01]  /*14e50*/  FSEL R54, R85, -INF , !P5 ;  /* 0xff80000055367808 */ /* 0x000fe20006800000 */
[C---:B------:R-:W-:Y:S01]  /*14e60*/  HMMA.16816.F32 R24, R12.reuse, R8, R24 ;  /* 0x000000080c18723c */ /* 0x040fe20000001818 */
[----:B------:R-:W-:Y:S01]  /*14e70*/  ISETP.GE.AND P5, PT, R50, R2, PT ;  /* 0x000000023200720c */ /* 0x000fe20003fa6270 */
[----:B-1----:R-:W-:Y:S01]  /*14e80*/  FFMA.FTZ R84, R0, R65, R41 ;  /* 0x0000004100547223 */ /* 0x002fe20000010029 */
[----:B------:R-:W-:Y:S01]  /*14e90*/  FSEL R7, R87, -INF , !P2 ;  /* 0xff80000057077808 */ /* 0x000fe20005000000 */
[----:B------:R-:W1:Y:S01]  /*14ea0*/  I2F R40, R66 ;  /* 0x0000004200287306 */ /* 0x000e620000201400 */
[----:B------:R-:W-:Y:S01]  /*14eb0*/  ISETP.GE.AND P2, PT, R50, R3, PT ;  /* 0x000000033200720c */ /* 0x000fe20003f46270 */
[----:B------:R-:W-:Y:S01]  /*14ec0*/  FFMA.FTZ R101, R0, R65, R43 ;  /* 0x0000004100657223 */ /* 0x000fe2000001002b */
[----:B------:R-:W-:Y:S01]  /*14ed0*/  FSEL R8, R48, -INF , !P4 ;  /* 0xff80000030087808 */ /* 0x000fe20006000000 */
[----:B------:R-:W-:Y:S01]  /*14ee0*/  FFMA.FTZ R9, R0, R49, R42 ;  /* 0x0000003100097223 */ /* 0x000fe2000001002a */
[----:B------:R-:W-:Y:S01]  /*14ef0*/  HMMA.16816.F32 R20, R12, R10, R20 ;  /* 0x0000000a0c14723c */ /* 0x000fe20000001814 */
[C---:B------:R-:W-:Y:S01]  /*14f00*/  IADD3 R42, R62.reuse, 0x20, RZ ;  /* 0x000000203e2a7810 */ /* 0x040fe20007ffe0ff */
[----:B---3--:R-:W3:Y:S01]  /*14f10*/  LDSM.16.M88.4 R48, [R184+0x5800] ;  /* 0x00580000b830783b */ /* 0x008ee20000000200 */
[----:B------:R-:W-:Y:S01]  /*14f20*/  IADD3 R43, R62, 0x21, RZ ;  /* 0x000000213e2b7810 */ /* 0x000fe20007ffe0ff */
[----:B------:R-:W-:-:S04]  /*14f30*/  DEPBAR.LE SB0, 0x0 ;  /* 0x000080000000791a */ /* 0x000fc80000000000 */
[C---:B--2---:R-:W-:Y:S01]  /*14f40*/  HMMA.16816.F32 R32, R16.reuse, R56, R32 ;  /* 0x000000381020723c */ /* 0x044fe20000001820 */
[----:B------:R-:W2:Y:S01]  /*14f50*/  I2F R41, R42 ;  /* 0x0000002a00297306 */ /* 0x000ea20000201400 */
[CC--:B----4-:R-:W-:Y:S01]  /*14f60*/  FFMA.FTZ R36, R0.reuse, R55.reuse, R36 ;  /* 0x0000003700247223 */ /* 0x0d0fe20000010024 */
[----:B------:R-:W-:Y:S01]  /*14f70*/  FSEL R9, R9, -INF , !P0 ;  /* 0xff80000009097808 */ /* 0x000fe20004000000 */
[-C--:B-1----:R-:W-:Y:S01]  /*14f80*/  FFMA.FTZ R12, R0, R40.reuse, R37 ;  /* 0x00000028000c7223 */ /* 0x082fe20000010025 */
[----:B------:R-:W-:Y:S01]  /*14f90*/  IADD3 R37, R62, 0x29, RZ ;  /* 0x000000293e257810 */ /* 0x000fe20007ffe0ff */
[----:B------:R-:W-:Y:S01]  /*14fa0*/  FFMA.FTZ R11, R0, R40, R39 ;  /* 0x00000028000b7223 */ /* 0x000fe20000010027 */
[----:B------:R-:W-:Y:S01]  /*14fb0*/  FSEL R10, R36, -INF , !P5 ;  /* 0xff800000240a7808 */ /* 0x000fe20006800000 */
[----:B------:R-:W-:Y:S01]  /*14fc0*/  HMMA.16816.F32 R28, R16, R58, R28 ;  /* 0x0000003a101c723c */ /* 0x000fe2000000181c */
[----:B------:R-:W-:Y:S01]  /*14fd0*/  IADD3 R36, R62, 0x28, RZ ;  /* 0x000000283e247810 */ /* 0x000fe20007ffe0ff */
[----:B------:R-:W1:Y:S01]  /*14fe0*/  I2F R14, R43 ;  /* 0x0000002b000e7306 */ /* 0x000e620000201400 */
[----:B------:R-:W-:Y:S01]  /*14ff0*/  ISETP.GE.AND P4, PT, R66, R2, PT ;  /* 0x000000024200720c */ /* 0x000fe20003f86270 */
[----:B------:R-:W-:Y:S01]  /*15000*/  FFMA.FTZ R38, R0, R55, R38 ;  /* 0x0000003700267223 */ /* 0x000fe20000010026 */
[----:B------:R-:W-:-:S02]  /*15010*/  ISETP.GE.AND P0, PT, R66, R3, PT ;  /* 0x000000034200720c */ /* 0x000fc40003f06270 */
[----:B------:R-:W-:Y:S02]  /*15020*/  FSEL R84, R84, -INF , !P6 ;  /* 0xff80000054547808 */ /* 0x000fe40007000000 */
[-C--:B------:R-:W-:Y:S01]  /*15030*/  ISETP.GE.AND P6, PT, R42, R2.reuse, PT ;  /* 0x000000022a00720c */ /* 0x080fe20003fc6270 */
[----:B------:R-:W4:Y:S01]  /*15040*/  I2F R15, R36 ;  /* 0x00000024000f7306 */ /* 0x000f220000201400 */
[----:B------:R-:W-:Y:S02]  /*15050*/  FSEL R12, R12, -INF , !P4 ;  /* 0xff8000000c0c7808 */ /* 0x000fe40006000000 */
[----:B------:R-:W-:Y:S02]  /*15060*/  FSEL R11, R11, -INF , !P0 ;  /* 0xff8000000b0b7808 */ /* 0x000fe40004000000 */
[----:B------:R-:W-:Y:S01]  /*15070*/  ISETP.GE.AND P4, PT, R36, R2, PT ;  /* 0x000000022400720c */ /* 0x000fe20003f86270 */
[----:B--2---:R-:W-:Y:S01]  /*15080*/  FFMA.FTZ R174, R0, R41, R32 ;  /* 0x0000002900ae7223 */ /* 0x004fe20000010020 */
[----:B------:R-:W-:Y:S01]  /*15090*/  ISETP.GE.AND P0, PT, R36, R3, PT ;  /* 0x000000032400720c */ /* 0x000fe20003f06270 */
[----:B------:R-:W2:Y:S01]  /*150a0*/  I2F R32, R37 ;  /* 0x0000002500207306 */ /* 0x000ea20000201400 */
[----:B------:R-:W-:Y:S01]  /*150b0*/  FFMA.FTZ R169, R0, R41, R34 ;  /* 0x0000002900a97223 */ /* 0x000fe20000010022 */
[----:B------:R-:W-:Y:S01]  /*150c0*/  IADD3 R34, R62, 0x30, RZ ;  /* 0x000000303e227810 */ /* 0x000fe20007ffe0ff */
[-C--:B-1----:R-:W-:Y:S01]  /*150d0*/  FFMA.FTZ R166, R0, R14.reuse, R33 ;  /* 0x0000000e00a67223 */ /* 0x082fe20000010021 */
[----:B------:R-:W-:Y:S01]  /*150e0*/  FSEL R174, R174, -INF , !P6 ;  /* 0xff800000aeae7808 */ /* 0x000fe20007000000 */
[----:B------:R-:W-:Y:S01]  /*150f0*/  FFMA.FTZ R35, R0, R14, R35 ;  /* 0x0000000e00237223 */ /* 0x000fe20000010023 */
[----:B------:R-:W-:Y:S01]  /*15100*/  IADD3 R14, R62, 0x31, RZ ;  /* 0x000000313e0e7810 */ /* 0x000fe20007ffe0ff */
[----:B---3--:R-:W-:Y:S01]  /*15110*/  HMMA.16816.F32 R20, R16, R50, R20 ;  /* 0x000000321014723c */ /* 0x008fe20000001814 */
[CC--:B----4-:R-:W-:Y:S01]  /*15120*/  FFMA.FTZ R28, R0.reuse, R15.reuse, R28 ;  /* 0x0000000f001c7223 */ /* 0x0d0fe2000001001c */
[----:B------:R-:W1:Y:S01]  /*15130*/  I2F R33, R34 ;  /* 0x0000002200217306 */ /* 0x000e620000201400 */
[----:B------:R-:W-:Y:S01]  /*15140*/  FFMA.FTZ R30, R0, R15, R30 ;  /* 0x0000000f001e7223 */ /* 0x000fe2000001001e */
[----:B------:R-:W-:-:S02]  /*15150*/  ISETP.GE.AND P6, PT, R37, R2, PT ;  /* 0x000000022500720c */ /* 0x000fc40003fc6270 */
[----:B------:R-:W-:Y:S02]  /*15160*/  FSEL R172, R28, -INF , !P4 ;  /* 0xff8000001cac7808 */ /* 0x000fe40006000000 */
[----:B------:R-:W-:Y:S01]  /*15170*/  HMMA.16816.F32 R24, R16, R48, R24 ;  /* 0x000000301018723c */ /* 0x000fe20000001818 */
[-C--:B--2---:R-:W-:Y:S01]  /*15180*/  FFMA.FTZ R29, R0, R32.reuse, R29 ;  /* 0x00000020001d7223 */ /* 0x084fe2000001001d */
[----:B------:R-:W-:Y:S01]  /*15190*/  I2F R15, R14 ;  /* 0x0000000e000f7306 */ /* 0x000fe20000201400 */
[----:B------:R-:W-:Y:S01]  /*151a0*/  FSEL R173, R30, -INF , !P0 ;  /* 0xff8000001ead7808 */ /* 0x000fe20004000000 */
[----:B------:R-:W-:Y:S01]  /*151b0*/  FFMA.FTZ R31, R0, R32, R31 ;  /* 0x00000020001f7223 */ /* 0x000fe2000001001f */
[----:B------:R-:W-:Y:S02]  /*151c0*/  ISETP.GE.AND P4, PT, R14, R2, PT ;  /* 0x000000020e00720c */ /* 0x000fe40003f86270 */
[C---:B------:R-:W-:Y:S02]  /*151d0*/  IADD3 R18, R62.reuse, 0x38, RZ ;  /* 0x000000383e127810 */ /* 0x040fe40007ffe0ff */
[----:B------:R-:W-:-:S02]  /*151e0*/  IADD3 R16, R62, 0x39, RZ ;  /* 0x000000393e107810 */ /* 0x000fc40007ffe0ff */
[----:B------:R-:W2:Y:S01]  /*151f0*/  I2F R17, R18 ;  /* 0x0000001200117306 */ /* 0x000ea20000201400 */
[----:B------:R-:W-:Y:S02]  /*15200*/  ISETP.GE.AND P0, PT, R14, R3, PT ;  /* 0x000000030e00720c */ /* 0x000fe40003f06270 */
[----:B------:R-:W-:Y:S02]  /*15210*/  FSEL R168, R29, -INF , !P6 ;  /* 0xff8000001da87808 */ /* 0x000fe40007000000 */
[-C--:B------:R-:W-:Y:S02]  /*15220*/  ISETP.GE.AND P6, PT, R18, R2.reuse, PT ;  /* 0x000000021200720c */ /* 0x080fe40003fc6270 */
[----:B------:R-:W-:Y:S01]  /*15230*/  FSEL R101, R101, -INF , !P1 ;  /* 0xff80000065657808 */ /* 0x000fe20004800000 */
[----:B------:R-:W3:Y:S01]  /*15240*/  I2F R14, R16 ;  /* 0x00000010000e7306 */ /* 0x000ee20000201400 */
[----:B------:R-:W-:Y:S02]  /*15250*/  ISETP.GE.AND P5, PT, R43, R2, PT ;  /* 0x000000022b00720c */ /* 0x000fe40003fa6270 */
[----:B------:R-:W-:-:S02]  /*15260*/  FSEL R13, R38, -INF , !P2 ;  /* 0xff800000260d7808 */ /* 0x000fc40005000000 */
[----:B------:R-:W-:Y:S01]  /*15270*/  ISETP.GE.AND P1, PT, R42, R3, PT ;  /* 0x000000032a00720c */ /* 0x000fe20003f26270 */
[C---:B-1----:R-:W-:Y:S01]  /*15280*/  FFMA.FTZ R24, R0.reuse, R33, R24 ;  /* 0x0000002100187223 */ /* 0x042fe20000010018 */
[----:B------:R-:W-:Y:S01]  /*15290*/  ISETP.GE.AND P2, PT, R43, R3, PT ;  /* 0x000000032b00720c */ /* 0x000fe20003f46270 */
[----:B--2---:R-:W-:Y:S01]  /*152a0*/  FFMA.FTZ R20, R0, R17, R20 ;  /* 0x0000001100147223 */ /* 0x004fe20000010014 */
[----:B------:R-:W-:Y:S01]  /*152b0*/  FSEL R166, R166, -INF , !P5 ;  /* 0xff800000a6a67808 */ /* 0x000fe20006800000 */
[C---:B------:R-:W-:Y:S01]  /*152c0*/  FFMA.FTZ R26, R0.reuse, R33, R26 ;  /* 0x00000021001a7223 */ /* 0x040fe2000001001a */
[----:B------:R-:W-:Y:S01]  /*152d0*/  FSEL R169, R169, -INF , !P1 ;  /* 0xff800000a9a97808 */ /* 0x000fe20004800000 */
[-C--:B------:R-:W-:Y:S01]  /*152e0*/  FFMA.FTZ R25, R0, R15.reuse, R25 ;  /* 0x0000000f00197223 */ /* 0x080fe20000010019 */
[----:B------:R-:W-:Y:S01]  /*152f0*/  FSEL R146, R20, -INF , !P6 ;  /* 0xff80000014927808 */ /* 0x000fe20007000000 */
[----:B------:R-:W-:Y:S01]  /*15300*/  FFMA.FTZ R27, R0, R15, R27 ;  /* 0x0000000f001b7223 */ /* 0x000fe2000001001b */
[----:B------:R-:W-:Y:S01]  /*15310*/  ISETP.GT.AND P6, PT, R208, R199, PT ;  /* 0x000000c7d000720c */ /* 0x000fe20003fc4270 */
[----:B------:R-:W-:Y:S01]  /*15320*/  FFMA.FTZ R22, R0, R17, R22 ;  /* 0x0000001100167223 */ /* 0x000fe20000010016 */
[----:B------:R-:W-:Y:S01]  /*15330*/  BAR.SYNC.DEFER_BLOCKING 0x0 ;  /* 0x0000000000007b1d */ /* 0x000fe20000010000 */
[----:B------:R-:W-:Y:S01]  /*15340*/  ISETP.GE.AND P5, PT, R34, R2, PT ;  /* 0x000000022200720c */ /* 0x000fe20003fa6270 */
[CC--:B---3--:R-:W-:Y:S01]  /*15350*/  FFMA.FTZ R21, R0.reuse, R14.reuse, R21 ;  /* 0x0000000e00157223 */ /* 0x0c8fe20000010015 */
[----:B------:R-:W-:Y:S01]  /*15360*/  FSEL R213, R35, -INF , !P2 ;  /* 0xff80000023d57808 */ /* 0x000fe20005000000 */
[----:B------:R-:W-:Y:S01]  /*15370*/  FFMA.FTZ R23, R0, R14, R23 ;  /* 0x0000000e00177223 */ /* 0x000fe20000010017 */
[----:B------:R-:W-:-:S02]  /*15380*/  ISETP.GE.AND P1, PT, R37, R3, PT ;  /* 0x000000032500720c */ /* 0x000fc40003f26270 */
[----:B------:R-:W-:Y:S02]  /*15390*/  ISETP.GE.AND P2, PT, R34, R3, PT ;  /* 0x000000032200720c */ /* 0x000fe40003f46270 */
[----:B------:R-:W-:Y:S02]  /*153a0*/  FSEL R212, R24, -INF , !P5 ;  /* 0xff80000018d47808 */ /* 0x000fe40006800000 */
[----:B------:R-:W-:Y:S02]  /*153b0*/  FSEL R211, R31, -INF , !P1 ;  /* 0xff8000001fd37808 */ /* 0x000fe40004800000 */
[----:B------:R-:W-:Y:S02]  /*153c0*/  ISETP.GE.AND P5, PT, R62, R2, PT ;  /* 0x000000023e00720c */ /* 0x000fe40003fa6270 */
[----:B------:R-:W-:Y:S02]  /*153d0*/  FSEL R171, R26, -INF , !P2 ;  /* 0xff8000001aab7808 */ /* 0x000fe40005000000 */
[----:B------:R-:W-:-:S02]  /*153e0*/  FSEL R210, R25, -INF , !P4 ;  /* 0xff80000019d27808 */ /* 0x000fc40006000000 */
[----:B------:R-:W-:Y:S02]  /*153f0*/  FSEL R147, R27, -INF , !P0 ;  /* 0xff8000001b937808 */ /* 0x000fe40004000000 */
[-C--:B------:R-:W-:Y:S02]  /*15400*/  ISETP.GE.AND P1, PT, R18, R3.reuse, PT ;  /* 0x000000031200720c */ /* 0x080fe40003f26270 */
[-C--:B------:R-:W-:Y:S02]  /*15410*/  ISETP.GE.AND P2, PT, R62, R3.reuse, PT ;  /* 0x000000033e00720c */ /* 0x080fe40003f46270 */
[C---:B------:R-:W-:Y:S02]  /*15420*/  ISETP.GE.AND P4, PT, R16.reuse, R2, PT ;  /* 0x000000021000720c */ /* 0x040fe40003f86270 */
        /* <DEDUP_REMOVED lines=8> */
[----:B------:R-:W-:Y:S02]  /*154b0*/  IABS R14, c[0x0][0x2d0] ;  /* 0x0000b400000e7a13 */ /* 0x000fe40000000000 */
[----:B------:R-:W-:Y:S02]  /*154c0*/  IADD3 R20, R44, -0x40, RZ ;  /* 0xffffffc02c147810 */ /* 0x000fe40007ffe0ff */
[----:B------:R-:W1:Y:S01]  /*154d0*/  I2F.RP R15, R14 ;  /* 0x0000000e000f7306 */ /* 0x000e620000209400 */
[----:B------:R-:W-:-:S02]  /*154e0*/  IABS R18, R44 ;  /* 0x0000002c00127213 */ /* 0x000fc40000000000 */
        /* <DEDUP_REMOVED lines=52> */
[----:B------:R-:W-:Y:S05]  /*15830*/  BRA `(.L_x_3769) ;  /* 0x0000003000007947 */ /* 0x000fea0003800000 */
.L_x_3768:
[----:B------:R-:W-:-:S05]  /*15840*/  IMAD.MOV.U32 R16, RZ, RZ, c[0x0][0x198] ;  /* 0x00006600ff107624 */ /* 0x000fca00078e00ff */
[----:B------:R-:W-:-:S04]  /*15850*/  LEA R16, -R16, RZ, 0x6 ;  /* 0x000000ff10107211 */ /* 0x000fc800078e31ff */
[----:B------:R-:W-:Y:S02]  /*15860*/  SHF.R.S32.HI R17, RZ, 0x1f, R16 ;  /* 0x0000001fff117819 */ /* 0x000fe40000011410 */
.L_x_3769:
[C---:B------:R-:W-:Y:S02]  /*15870*/  LOP3.LUT P2, RZ, R205.reuse, 0x2, RZ, 0xc0, !PT ;  /* 0x00000002cdff7812 */ /* 0x040fe4000784c0ff */
[C---:B------:R-:W-:Y:S02]  /*15880*/  LOP3.LUT P1, RZ, R205.reuse, 0x4, RZ, 0xc0, !PT ;  /* 0x00000004cdff7812 */ /* 0x040fe4000782c0ff */
[C---:B------:R-:W-:Y:S02]  /*15890*/  LEA R28, P4, R16.reuse, R206, 0x1 ;  /* 0x000000ce101c7211 */ /* 0x040fe400078808ff */
[----:B------:R-:W-:Y:S02]  /*158a0*/  LOP3.LUT P5, RZ, R205, 0x1, RZ, 0xc0, !PT ;  /* 0x00000001cdff7812 */ /* 0x000fe400078ac0ff */
[----:B------:R-:W-:-:S05]  /*158b0*/  LEA.HI.X R29, R16, R207, R17, 0x1, P4 ;  /* 0x000000cf101d7211 */ /* 0x000fca00020f0c11 */
[----:B------:R-:W-:-:S04]  /*158c0*/  @P2 IADD3 R19, P0, R16, R160, RZ ;  /* 0x000000a010132210 */ /* 0x000fc80007f1e0ff */
[----:B------:R-:W-:Y:S01]  /*158d0*/  @P2 LEA R26, P4, R19, c[0x0][0x168], 0x1 ;  /* 0x00005a00131a2a11 */ /* 0x000fe200078808ff */
[--C-:B------:R-:W-:Y:S01]  /*158e0*/  @P2 IMAD.X R14, R17, 0x1, R159.reuse, P0 ;  /* 0x00000001110e2824 */ /* 0x100fe200000e069f */
        /* <DEDUP_REMOVED lines=26> */
[----:B------:R-:W-:Y:S01]  /*15a90*/  @P1 IADD3 R14, P0, R16, R160, RZ ;  /* 0x000000a0100e1210 */ /* 0x000fe20007f1e0ff */
        /* <DEDUP_REMOVED lines=19> */
[C---:B------:R-:W-:Y:S01]  /*15bd0*/  @P5 LEA.HI.X R35, R19.reuse, R207, R158, 0x1, P4 ;  /* 0x000000cf13235211 */ /* 0x040fe200020f0c9e */
[----:B------:R1:W-:Y:S01]  /*15be0*/  @!P2 STS.128 [R204+0x8800], RZ ;  /* 0x008800ffcc00a388 */ /* 0x0003e20000000c00 */
[C---:B------:R-:W-:Y:S02]  /*15bf0*/  @P2 LEA R32, P4, R16.reuse, c[0x0][0x168], 0x1 ;  /* 0x00005a0010202a11 */ /* 0x040fe400078808ff */
        /* <DEDUP_REMOVED lines=55> */
.L_x_3767:
        /* <DEDUP_REMOVED lines=51> */
[C---:B------:R-:W-:Y:S01]  /*162a0*/  FSETP.NEU.FTZ.AND P0, PT, R133.reuse, -INF , PT ;  /* 0xff8000008500780b */ /* 0x040fe20003f1d000 */
[----:B------:R-:W-:Y:S01]  /*162b0*/  FMUL.FTZ R175, R133, c[0x0][0x23c] ;  /* 0x00008f0085af7a20 */ /* 0x000fe20000410000 */
[----:B--2---:R-:W-:Y:S01]  /*162c0*/  FMNMX.FTZ R132, R15, R132, !PT ;  /* 0x000000840f847209 */ /* 0x004fe20007810000 */
[----:B------:R-:W-:Y:S03]  /*162d0*/  LDSM.16.MT88.4 R16, [R189+0xe800] ;  /* 0x00e80000bd10783b */ /* 0x000fe60000004200 */
[----:B------:R-:W-:Y:S01]  /*162e0*/  FSEL R175, R175, RZ, P0 ;  /* 0x000000ffafaf7208 */ /* 0x000fe20000000000 */
[C---:B------:R-:W-:Y:S01]  /*162f0*/  FMUL.FTZ R170, R132.reuse, c[0x0][0x23c] ;  /* 0x00008f0084aa7a20 */ /* 0x040fe20000410000 */
[----:B------:R-:W-:Y:S01]  /*16300*/  FSETP.NEU.FTZ.AND P0, PT, R132, -INF , PT ;  /* 0xff8000008400780b */ /* 0x000fe20003f1d000 */
[----:B------:R-:W-:Y:S02]  /*16310*/  LDSM.16.MT88.4 R20, [R192+0xc800] ;  /* 0x00c80000c014783b */ /* 0x000fe40000004200 */
[--C-:B------:R-:W-:Y:S01]  /*16320*/  FFMA.FTZ R158, R64, c[0x0][0x23c], -R175.reuse ;  /* 0x00008f00409e7a23 */ /* 0x100fe200000108af */
[----:B------:R-:W-:Y:S01]  /*16330*/  FSEL R170, R170, RZ, P0 ;  /* 0x000000ffaaaa7208 */ /* 0x000fe20000000000 */
[----:B------:R-:W1:Y:S01]  /*16340*/  LDSM.16.MT88.4 R64, [R192+0xe000] ;  /* 0x00e00000c040783b */ /* 0x000e620000004200 */
[----:B------:R-:W-:-:S02]  /*16350*/  FFMA.FTZ R160, R6, c[0x0][0x23c], -R175 ;  /* 0x00008f0006a07a23 */ /* 0x000fc400000108af */
[--C-:B------:R-:W-:Y:S01]  /*16360*/  FFMA.FTZ R155, R52, c[0x0][0x23c], -R175.reuse ;  /* 0x00008f00349b7a23 */ /* 0x100fe200000108af */
[----:B------:R-:W-:Y:S01]  /*16370*/  MUFU.EX2 R158, R158 ;  /* 0x0000009e009e7308 */ /* 0x000fe20000000800 */
[--C-:B------:R-:W-:Y:S01]  /*16380*/  FFMA.FTZ R151, R54, c[0x0][0x23c], -R175.reuse ;  /* 0x00008f0036977a23 */ /* 0x100fe200000108af */
[----:B------:R-:W-:Y:S01]  /*16390*/  LDSM.16.MT88.4 R140, [R190+0xc800] ;  /* 0x00c80000be8c783b */ /* 0x000fe20000004200 */
[--C-:B------:R-:W-:Y:S02]  /*163a0*/  FFMA.FTZ R157, R4, c[0x0][0x23c], -R170.reuse ;  /* 0x00008f00049d7a23 */ /* 0x100fe400000108aa */
[--C-:B------:R-:W-:Y:S01]  /*163b0*/  FFMA.FTZ R162, R53, c[0x0][0x23c], -R170.reuse ;  /* 0x00008f0035a27a23 */ /* 0x100fe200000108aa */
[----:B------:R-:W-:Y:S01]  /*163c0*/  LDSM.16.MT88.4 R32, [R189+0xc800] ;  /* 0x00c80000bd20783b */ /* 0x000fe20000004200 */
[--C-:B------:R-:W-:Y:S01]  /*163d0*/  FFMA.FTZ R159, R5, c[0x0][0x23c], -R170.reuse ;  /* 0x00008f00059f7a23 */ /* 0x100fe200000108aa */
[----:B------:R-:W-:Y:S01]  /*163e0*/  MUFU.EX2 R160, R160 ;  /* 0x000000a000a07308 */ /* 0x000fe20000000800 */
[----:B------:R-:W-:Y:S01]  /*163f0*/  FFMA.FTZ R154, R7, c[0x0][0x23c], -R170 ;  /* 0x00008f00079a7a23 */ /* 0x000fe200000108aa */
[----:B------:R-:W-:Y:S01]  /*16400*/  LDSM.16.MT88.4 R28, [R188+0xc800] ;  /* 0x00c80000bc1c783b */ /* 0x000fe20000004200 */
[----:B------:R-:W-:-:S02]  /*16410*/  FFMA.FTZ R156, R8, c[0x0][0x23c], -R175 ;  /* 0x00008f00089c7a23 */ /* 0x000fc400000108af */
[--C-:B------:R-:W-:Y:S01]  /*16420*/  FFMA.FTZ R150, R10, c[0x0][0x23c], -R175.reuse ;  /* 0x00008f000a967a23 */ /* 0x100fe200000108af */
[----:B------:R-:W2:Y:S01]  /*16430*/  LDSM.16.MT88.4 R4, [R188+0x10000] ;  /* 0x01000000bc04783b */ /* 0x000ea20000004200 */
[--C-:B------:R-:W-:Y:S01]  /*16440*/  FFMA.FTZ R153, R9, c[0x0][0x23c], -R170.reuse ;  /* 0x00008f0009997a23 */ /* 0x100fe200000108aa */
[----:B------:R-:W3:Y:S01]  /*16450*/  MUFU.EX2 R155, R155 ;  /* 0x0000009b009b7308 */ /* 0x000ee20000000800 */
[--C-:B------:R-:W-:Y:S01]  /*16460*/  FFMA.FTZ R135, R11, c[0x0][0x23c], -R170.reuse ;  /* 0x00008f000b877a23 */ /* 0x100fe200000108aa */
[----:B------:R-:W-:Y:S01]  /*16470*/  LDSM.16.MT88.4 R24, [R190+0xe800] ;  /* 0x00e80000be18783b */ /* 0x000fe20000004200 */
[--C-:B------:R-:W-:Y:S02]  /*16480*/  FFMA.FTZ R149, R84, c[0x0][0x23c], -R175.reuse ;  /* 0x00008f0054957a23 */ /* 0x100fe400000108af */
[----:B------:R-:W-:Y:S01]  /*16490*/  FFMA.FTZ R137, R12, c[0x0][0x23c], -R175 ;  /* 0x00008f000c897a23 */ /* 0x000fe200000108af */
[----:B------:R-:W4:Y:S01]  /*164a0*/  LDSM.16.MT88.4 R8, [R192+0xe800] ;  /* 0x00e80000c008783b */ /* 0x000f220000004200 */
[--C-:B------:R-:W-:Y:S01]  /*164b0*/  FFMA.FTZ R148, R101, c[0x0][0x23c], -R170.reuse ;  /* 0x00008f0065947a23 */ /* 0x100fe200000108aa */
[----:B------:R-:W5:Y:S01]  /*164c0*/  MUFU.EX2 R151, R151 ;  /* 0x0000009700977308 */ /* 0x000f620000000800 */
[----:B------:R-:W-:-:S02]  /*164d0*/  FFMA.FTZ R152, R13, c[0x0][0x23c], -R170 ;  /* 0x00008f000d987a23 */ /* 0x000fc400000108aa */
[----:B------:R-:W1:Y:S01]  /*164e0*/  LDSM.16.MT88.4 R12, [R188+0xe800] ;  /* 0x00e80000bc0c783b */ /* 0x000e620000004200 */
[--C-:B------:R-:W-:Y:S02]  /*164f0*/  FFMA.FTZ R161, R174, c[0x0][0x23c], -R175.reuse ;  /* 0x00008f00aea17a23 */ /* 0x100fe400000108af */
[--C-:B------:R-:W-:Y:S02]  /*16500*/  FFMA.FTZ R163, R172, c[0x0][0x23c], -R175.reuse ;  /* 0x00008f00aca37a23 */ /* 0x100fe400000108af */
[----:B------:R-:W-:Y:S01]  /*16510*/  MUFU.EX2 R157, R157 ;  /* 0x0000009d009d7308 */ /* 0x000fe20000000800 */
[----:B---3--:R-:W-:Y:S01]  /*16520*/  F2FP.PACK_AB R112, R155, R160 ;  /* 0x000000a09b70723e */ /* 0x008fe200000000ff */
[--C-:B------:R-:W-:Y:S02]  /*16530*/  FFMA.FTZ R166, R166, c[0x0][0x23c], -R175.reuse ;  /* 0x00008f00a6a67a23 */ /* 0x100fe400000108af */
[----:B------:R-:W-:Y:S02]  /*16540*/  FFMA.FTZ R168, R168, c[0x0][0x23c], -R175 ;  /* 0x00008f00a8a87a23 */ /* 0x000fe400000108af */
[----:B------:R-:W-:-:S02]  /*16550*/  FFMA.FTZ R169, R169, c[0x0][0x23c], -R170 ;  /* 0x00008f00a9a97a23 */ /* 0x000fc400000108aa */
[----:B------:R-:W3:Y:S01]  /*16560*/  MUFU.EX2 R162, R162 ;  /* 0x000000a200a27308 */ /* 0x000ee20000000800 */
[----:B-----5:R-:W-:Y:S01]  /*16570*/  F2FP.PACK_AB R114, R151, R158 ;  /* 0x0000009e9772723e */ /* 0x020fe200000000ff */
[--C-:B------:R-:W-:Y:S02]  /*16580*/  FFMA.FTZ R172, R213, c[0x0][0x23c], -R170.reuse ;  /* 0x00008f00d5ac7a23 */ /* 0x100fe400000108aa */
[--C-:B------:R-:W-:Y:S02]  /*16590*/  FFMA.FTZ R173, R173, c[0x0][0x23c], -R170.reuse ;  /* 0x00008f00adad7a23 */ /* 0x100fe400000108aa */
[----:B------:R-:W-:Y:S02]  /*165a0*/  FFMA.FTZ R174, R211, c[0x0][0x23c], -R170 ;  /* 0x00008f00d3ae7a23 */ /* 0x000fe400000108aa */
[----:B------:R-:W-:Y:S01]  /*165b0*/  MUFU.EX2 R159, R159 ;  /* 0x0000009f009f7308 */ /* 0x000fe20000000800 */
[--C-:B------:R-:W-:Y:S02]  /*165c0*/  FFMA.FTZ R211, R212, c[0x0][0x23c], -R175.reuse ;  /* 0x00008f00d4d37a23 */ /* 0x100fe400000108af */
[----:B------:R-:W-:-:S02]  /*165d0*/  FFMA.FTZ R210, R210, c[0x0][0x23c], -R175 ;  /* 0x00008f00d2d27a23 */ /* 0x000fc400000108af */
[--C-:B------:R-:W-:Y:S02]  /*165e0*/  FFMA.FTZ R212, R146, c[0x0][0x23c], -R175.reuse ;  /* 0x00008f0092d47a23 */ /* 0x100fe400000108af */
[--C-:B------:R-:W-:Y:S01]  /*165f0*/  FFMA.FTZ R171, R171, c[0x0][0x23c], -R170.reuse ;  /* 0x00008f00abab7a23 */ /* 0x100fe200000108aa */
[----:B------:R-:W5:Y:S01]  /*16600*/  MUFU.EX2 R154, R154 ;  /* 0x0000009a009a7308 */ /* 0x000f620000000800 */
[----:B---3--:R-:W-:Y:S01]  /*16610*/  F2FP.PACK_AB R113, R162, R157 ;  /* 0x0000009da271723e */ /* 0x008fe200000000ff */
[--C-:B------:R-:W-:Y:S02]  /*16620*/  FFMA.FTZ R214, R147, c[0x0][0x23c], -R170.reuse ;  /* 0x00008f0093d67a23 */ /* 0x100fe400000108aa */
[--C-:B------:R-:W-:Y:S02]  /*16630*/  FFMA.FTZ R213, R145, c[0x0][0x23c], -R170.reuse ;  /* 0x00008f0091d57a23 */ /* 0x100fe400000108aa */
[----:B------:R-:W-:Y:S02]  /*16640*/  FFMA.FTZ R175, R144, c[0x0][0x23c], -R175 ;  /* 0x00008f0090af7a23 */ /* 0x000fe400000108af */
[----:B------:R-:W-:Y:S01]  /*16650*/  MUFU.EX2 R156, R156 ;  /* 0x0000009c009c7308 */ /* 0x000fe20000000800 */
[----:B------:R-:W-:Y:S01]  /*16660*/  FFMA.FTZ R170, R167, c[0x0][0x23c], -R170 ;  /* 0x00008f00a7aa7a23 */ /* 0x000fe200000108aa */
[----:B------:R-:W-:Y:S01]  /*16670*/  LDSM.16.MT88.4 R144, [R190+0xd800] ;  /* 0x00d80000be90783b */ /* 0x000fe20000004200 */
[----:B------:R-:W-:-:S02]  /*16680*/  FADD.FTZ R155, R160, R155 ;  /* 0x0000009ba09b7221 */ /* 0x000fc40000010000 */
[----:B------:R-:W-:Y:S02]  /*16690*/  FADD.FTZ R162, R157, R162 ;  /* 0x000000a29da27221 */ /* 0x000fe40000010000 */
[----:B------:R-:W-:Y:S01]  /*166a0*/  FADD.FTZ R158, R158, R155 ;  /* 0x0000009b9e9e7221 */ /* 0x000fe20000010000 */
[C---:B-----5:R-:W-:Y:S01]  /*166b0*/  F2FP.PACK_AB R115, R154.reuse, R159 ;  /* 0x0000009f9a73723e */ /* 0x060fe200000000ff */
[----:B------:R-:W3:Y:S01]  /*166c0*/  MUFU.EX2 R149, R149 ;  /* 0x0000009500957308 */ /* 0x000ee20000000800 */
[----:B------:R-:W-:Y:S02]  /*166d0*/  FADD.FTZ R159, R159, R162 ;  /* 0x000000a29f9f7221 */ /* 0x000fe40000010000 */
[----:B------:R-:W-:Y:S02]  /*166e0*/  FADD.FTZ R151, R151, R158 ;  /* 0x0000009e97977221 */ /* 0x000fe40000010000 */
[----:B------:R-:W-:Y:S01]  /*166f0*/  FADD.FTZ R154, R154, R159 ;  /* 0x0000009f9a9a7221 */ /* 0x000fe20000010000 */
[C---:B-1----:R-:W-:Y:S02]  /*16700*/  HMMA.16816.F32 R60, R112.reuse, R64, RZ ;  /* 0x00000040703c723c */ /* 0x042fe400000018ff */
        /* <DEDUP_REMOVED lines=43> */
[C---:B--2---:R-:W-:Y:S07]  /*169c0*/  HMMA.16816.F32 R116, R112.reuse, R4, RZ ;  /* 0x000000047074723c */ /* 0x044fee00000018ff */
[----:B---3--:R-:W-:Y:S01]  /*169d0*/  F2FP.PACK_AB R4, R149, R156 ;  /* 0x0000009c9504723e */ /* 0x008fe200000000ff */
[----:B------:R-:W-:Y:S01]  /*169e0*/  HMMA.16816.F32 R112, R112, R6, RZ ;  /* 0x000000067070723c */ /* 0x000fe200000018ff */
[----:B-1----:R-:W-:Y:S01]  /*169f0*/  F2FP.PACK_AB R5, R148, R153 ;  /* 0x000000999405723e */ /* 0x002fe200000000ff */
[----:B------:R-:W-:-:S02]  /*16a00*/  FADD.FTZ R156, R156, R151 ;  /* 0x000000979c9c7221 */ /* 0x000fc40000010000 */
[----:B------:R-:W-:Y:S02]  /*16a10*/  FADD.FTZ R153, R153, R154 ;  /* 0x0000009a99997221 */ /* 0x000fe40000010000 */
[----:B------:R-:W-:Y:S01]  /*16a20*/  FADD.FTZ R149, R149, R156 ;  /* 0x0000009c95957221 */ /* 0x000fe20000010000 */
[----:B------:R-:W-:Y:S01]  /*16a30*/  F2FP.PACK_AB R6, R137, R150 ;  /* 0x000000968906723e */ /* 0x000fe200000000ff */
[----:B------:R-:W-:Y:S01]  /*16a40*/  FADD.FTZ R153, R148, R153 ;  /* 0x0000009994997221 */ /* 0x000fe20000010000 */
[----:B-----5:R-:W-:Y:S01]  /*16a50*/  F2FP.PACK_AB R7, R135, R152 ;  /* 0x000000988707723e */ /* 0x020fe200000000ff */
        /* <DEDUP_REMOVED lines=193> */
.L_x_3771:
[----:B------:R-:W-:-:S05]  /*17670*/  IMAD.MOV.U32 R11, RZ, RZ, c[0x0][0x1a0] ;  /* 0x00006800ff0b7624 */ /* 0x000fca00078e00ff */
[----:B------:R-:W-:-:S04]  /*17680*/  LEA R11, -R11, RZ, 0x6 ;  /* 0x000000ff0b0b7211 */ /* 0x000fc800078e31ff */
[----:B------:R-:W-:Y:S02]  /*17690*/  SHF.R.S32.HI R7, RZ, 0x1f, R11 ;  /* 0x0000001fff077819 */ /* 0x000fe4000001140b */
.L_x_3772:
[C---:B------:R-:W-:Y:S01]  /*176a0*/  LOP3.LUT P5, RZ, R205.reuse, 0x2, RZ, 0xc0, !PT ;  /* 0x00000002cdff7812 */ /* 0x040fe200078ac0ff */
[----:B------:R-:W-:Y:S01]  /*176b0*/  IMAD.MOV.U32 R4, RZ, RZ, c[0x0][0x1a0] ;  /* 0x00006800ff047624 */ /* 0x000fe200078e00ff */
[----:B------:R-:W-:Y:S01]  /*176c0*/  LOP3.LUT P4, RZ, R205, 0x4, RZ, 0xc0, !PT ;  /* 0x00000004cdff7812 */ /* 0x000fe2000788c0ff */
[----:B------:R-:W-:Y:S01]  /*176d0*/  IMAD.MOV.U32 R135, RZ, RZ, 0x4 ;  /* 0x00000004ff877424 */ /* 0x000fe200078e00ff */
[----:B------:R-:W-:Y:S01]  /*176e0*/  LEA R216, P6, R11, R164, 0x1 ;  /* 0x000000a40bd87211 */ /* 0x000fe200078c08ff */
[C---:B------:R-:W-:Y:S01]  /*176f0*/  IMAD.SHL.U32 R6, R4.reuse, 0x10, RZ ;  /* 0x0000001004067824 */ /* 0x040fe200078e00ff */
[----:B------:R-:W-:Y:S02]  /*17700*/  LOP3.LUT P2, RZ, R205, 0x1, RZ, 0xc0, !PT ;  /* 0x00000001cdff7812 */ /* 0x000fe4000784c0ff */
[----:B------:R-:W-:Y:S02]  /*17710*/  SHF.L.U64.HI R4, R4, R135, c[0x0][0x1a4] ;  /* 0x0000690004047619 */ /* 0x000fe40000010287 */
[----:B------:R-:W-:-:S03]  /*17720*/  LEA.HI.X R217, R11, R165, R7, 0x1, P6 ;  /* 0x000000a50bd97211 */ /* 0x000fc600030f0c07 */
[----:B------:R-:W-:-:S04]  /*17730*/  @P5 IADD3 R9, P0, R11, R138, RZ ;  /* 0x0000008a0b095210 */ /* 0x000fc80007f1e0ff */
[----:B------:R-:W-:Y:S01]  /*17740*/  @P5 LEA R22, P1, R9, c[0x0][0x170], 0x1 ;  /* 0x00005c0009165a11 */ /* 0x000fe200078208ff */
[----:B------:R-:W-:Y:S01]  /*17750*/  @P5 IMAD.X R8, R7, 0x1, R134, P0 ;  /* 0x0000000107085824 */ /* 0x000fe200000e0686 */
[----:B------:R-:W-:Y:S01]  /*17760*/  IADD3 R5, P0, R6, R11, RZ ;  /* 0x0000000b06057210 */ /* 0x000fe20007f1e0ff */
[----:B------:R-:W-:Y:S01]  /*17770*/  @!PT LDS RZ, [RZ] ;  /* 0x00000000fffff984 */ /* 0x000fe20000000800 */
[----:B------:R-:W-:Y:S01]  /*17780*/  @!PT LDS RZ, [RZ] ;  /* 0x00000000fffff984 */ /* 0x000fe20000000800 */
[----:B------:R-:W-:Y:S01]  /*17790*/  @!PT LDS RZ, [RZ] ;  /* 0x00000000fffff984 */ /* 0x000fe20000000800 */
[----:B------:R1:W-:Y:S03]  /*177a0*/  @P2 LDGSTS.E.BYPASS.LTC128B.128 [R204+0xc000], [R216.64] ;  /* 0x0c000000d8cc2fae */ /* 0x0003e6000b901d44 */
[----:B------:R-:W-:Y:S01]  /*177b0*/  @P5 LEA.HI.X R23, R9, c[0x0][0x174], R8, 0x1, P1 ;  /* 0x00005d0009175a11 */ /* 0x000fe200008f0c08 */
[----:B------:R-:W-:Y:S01]  /*177c0*/  IMAD.X R9, R4, 0x1, R7, P0 ;  /* 0x0000000104097824 */ /* 0x000fe200000e0607 */
[-C--:B------:R-:W-:Y:S01]  /*177d0*/  @P4 IADD3 R11, P1, R11, R138.reuse, RZ ;  /* 0x0000008a0b0b4210 */ /* 0x080fe20007f3e0ff */
[----:B------:R-:W-:Y:S01]  /*177e0*/  @!P2 STS.128 [R204+0xc000], RZ ;  /* 0x00c000ffcc00a388 */ /* 0x000fe20000000c00 */
[----:B------:R-:W-:-:S03]  /*177f0*/  @P5 IADD3 R8, P0, R5, R138, RZ ;  /* 0x0000008a05085210 */ /* 0x000fc60007f1e0ff */
[--C-:B------:R-:W-:Y:S01]  /*17800*/  @P4 IMAD.X R10, R7, 0x1, R134.reuse, P1 ;  /* 0x00000001070a4824 */ /* 0x100fe200008e0686 */
[----:B------:R-:W-:Y:S01]  /*17810*/  @P4 LEA R14, P1, R11, c[0x0][0x170], 0x1 ;  /* 0x00005c000b0e4a11 */ /* 0x000fe200078208ff */
[----:B------:R-:W-:Y:S01]  /*17820*/  @P5 IMAD.X R7, R9, 0x1, R134, P0 ;  /* 0x0000000109075824 */ /* 0x000fe200000e0686 */
[C---:B------:R-:W-:Y:S01]  /*17830*/  @P5 LEA R18, P0, R8.reuse, c[0x0][0x170], 0x1 ;  /* 0x00005c0008125a11 */ /* 0x040fe200078008ff */
[----:B------:R-:W-:Y:S01]  /*17840*/  @!PT LDS RZ, [RZ] ;  /* 0x00000000fffff984 */ /* 0x000fe20000000800 */
[----:B------:R-:W-:Y:S01]  /*17850*/  @!PT LDS RZ, [RZ] ;  /* 0x00000000fffff984 */ /* 0x000fe20000000800 */
[----:B------:R-:W-:Y:S01]  /*17860*/  @!PT LDS RZ, [RZ] ;  /* 0x00000000fffff984 */ /* 0x000fe20000000800 */
[----:B------:R2:W-:Y:S01]  /*17870*/  @P5 LDGSTS.E.BYPASS.LTC128B.128 [R204+0xe000], [R22.64+0x80] ;  /* 0x0e00008016cc5fae */ /* 0x0005e2000b901d44 */
[----:B------:R-:W-:Y:S02]  /*17880*/  @P4 LEA.HI.X R15, R11, c[0x0][0x174], R10, 0x1, P1 ;  /* 0x00005d000b0f4a11 */ /* 0x000fe400008f0c0a */
[C---:B------:R-:W-:Y:S01]  /*17890*/  @P2 LEA R20, P1, R5.reuse, R164, 0x1 ;  /* 0x000000a405142211 */ /* 0x040fe200078208ff */
[----:B------:R-:W-:Y:S01]  /*178a0*/  @!P5 STS.128 [R204+0xe000], RZ ;  /* 0x00e000ffcc00d388 */ /* 0x000fe20000000c00 */
[----:B------:R-:W-:Y:S02]  /*178b0*/  @P5 LEA.HI.X R19, R8, c[0x0][0x174], R7, 0x1, P0 ;  /* 0x00005d0008135a11 */ /* 0x000fe400000f0c07 */
[C---:B------:R-:W-:Y:S01]  /*178c0*/  @P4 IADD3 R8, P0, R5.reuse, R138, RZ ;  /* 0x0000008a05084210 */ /* 0x040fe20007f1e0ff */
[----:B------:R-:W-:Y:S01]  /*178d0*/  @!PT LDS RZ, [RZ] ;  /* 0x00000000fffff984 */ /* 0x000fe20000000800 */
[----:B------:R-:W-:Y:S01]  /*178e0*/  @!PT LDS RZ, [RZ] ;  /* 0x00000000fffff984 */ /* 0x000fe20000000800 */
[----:B------:R-:W-:Y:S01]  /*178f0*/  @!PT LDS RZ, [RZ] ;  /* 0x00000000fffff984 */ /* 0x000fe20000000800 */
[----:B------:R3:W-:Y:S01]  /*17900*/  @P4 LDGSTS.E.BYPASS.LTC128B.128 [R204+0x10000], [R14.64+0x100] ;  /* 0x100001000ecc4fae */ /* 0x0007e2000b901d44 */
[----:B------:R-:W-:-:S02]  /*17910*/  @P2 LEA.HI.X R21, R5, R165, R9, 0x1, P1 ;  /* 0x000000a505152211 */ /* 0x000fc400008f0c09 */
[----:B------:R-:W-:Y:S01]  /*17920*/  IADD3 R5, P1, R6, R5, RZ ;  /* 0x0000000506057210 */ /* 0x000fe20007f3e0ff */
[----:B------:R-:W-:Y:S01]  /*17930*/  @P4 IMAD.X R7, R9, 0x1, R134, P0 ;  /* 0x0000000109074824 */ /* 0x000fe200000e0686 */
[----:B------:R-:W-:Y:S01]  /*17940*/  @P4 LEA R12, P0, R8, c[0x0][0x170], 0x1 ;  /* 0x00005c00080c4a11 */ /* 0x000fe200078008ff */
[----:B------:R-:W-:Y:S02]  /*17950*/  @!P4 STS.128 [R204+0x10000], RZ ;  /* 0x010000ffcc00c388 */ /* 0x000fe40000000c00 */
[----:B------:R-:W-:Y:S01]  /*17960*/  IMAD.X R9, R4, 0x1, R9, P1 ;  /* 0x0000000104097824 */ /* 0x000fe200008e0609 */
[C---:B------:R-:W-:Y:S01]  /*17970*/  @P2 LEA R16, P1, R5.reuse, R164, 0x1 ;  /* 0x000000a405102211 */ /* 0x040fe200078208ff */
[----:B------:R-:W-:Y:S01]  /*17980*/  @!PT LDS RZ, [RZ] ;  /* 0x00000000fffff984 */ /* 0x000fe20000000800 */
[----:B------:R-:W-:Y:S01]  /*17990*/  @!PT LDS RZ, [RZ] ;  /* 0x00000000fffff984 */ /* 0x000fe20000000800 */
[----:B------:R-:W-:Y:S01]  /*179a0*/  @!PT LDS RZ, [RZ] ;  /* 0x00000000fffff984 */ /* 0x000fe20000000800 */
[----:B------:R2:W-:Y:S01]  /*179b0*/  @P2 LDGSTS.E.BYPASS.LTC128B.128 [R204+0xc800], [R20.64] ;  /* 0x0c80000014cc2fae */ /* 0x0005e2000b901d44 */
[----:B------:R-:W-:Y:S02]  /*179c0*/  @P4 LEA.HI.X R13, R8, c[0x0][0x174], R7, 0x1, P0 ;  /* 0x00005d00080d4a11 */ /* 0x000fe400000f0c07 */
[----:B------:R-:W-:Y:S01]  /*179d0*/  @P5 IADD3 R11, P0, R5, R138, RZ ;  /* 0x0000008a050b5210 */ /* 0x000fe20007f1e0ff */
[----:B------:R-:W-:Y:S01]  /*179e0*/  @!P2 STS.128 [R204+0xc800], RZ ;  /* 0x00c800ffcc00a388 */ /* 0x000fe20000000c00 */
[----:B------:R-:W-:-:S02]  /*179f0*/  IADD3 R7, P6, R6, R5, RZ ;  /* 0x0000000506077210 */ /* 0x000fc40007fde0ff */
[--C-:B------:R-:W-:Y:S01]  /*17a00*/  @P2 LEA.HI.X R17, R5, R165, R9.reuse, 0x1, P1 ;  /* 0x000000a505112211 */ /* 0x100fe200008f0c09 */
[--C-:B------:R-:W-:Y:S01]  /*17a10*/  @P5 IMAD.X R6, R9, 0x1, R134.reuse, P0 ;  /* 0x0000000109065824 */ /* 0x100fe200000e0686 */
[----:B------:R-:W-:Y:S01]  /*17a20*/  @P4 IADD3 R5, P1, R5, R138, RZ ;  /* 0x0000008a05054210 */ /* 0x000fe20007f3e0ff */
[----:B------:R-:W-:Y:S01]  /*17a30*/  IMAD.X R4, R4, 0x1, R9, P6 ;  /* 0x0000000104047824 */ /* 0x000fe200030e0609 */
[----:B------:R-:W-:Y:S01]  /*17a40*/  @P5 LEA R10, P0, R11, c[0x0][0x170], 0x1 ;  /* 0x00005c000b0a5a11 */ /* 0x000fe200078008ff */
[----:B------:R-:W-:Y:S01]  /*17a50*/  @!PT LDS RZ, [RZ] ;  /* 0x00000000fffff984 */ /* 0x000fe20000000800 */
[----:B------:R-:W-:Y:S01]  /*17a60*/  @!PT LDS RZ, [RZ] ;  /* 0x00000000fffff984 */ /* 0x000fe20000000800 */
[----:B------:R-:W-:Y:S01]  /*17a70*/  @!PT LDS RZ, [RZ] ;  /* 0x00000000fffff984 */ /* 0x000fe20000000800 */
[----:B------:R4:W-:Y:S02]  /*17a80*/  @P5 LDGSTS.E.BYPASS.LTC128B.128 [R204+0xe800], [R18.64+0x80] ;  /* 0x0e80008012cc5fae */ /* 0x0009e4000b901d44 */
[----:B------:R-:W-:Y:S01]  /*17a90*/  @P4 IMAD.X R8, R9, 0x1, R134, P1 ;  /* 0x0000000109084824 */ /* 0x000fe200008e0686 */
[----:B------:R-:W-:Y:S01]  /*17aa0*/  @P4 LEA R24, P1, R5, c[0x0][0x170], 0x1 ;  /* 0x00005c0005184a11 */ /* 0x000fe200078208ff */
[----:B------:R-:W-:Y:S01]  /*17ab0*/  @!P5 STS.128 [R204+0xe800], RZ ;  /* 0x00e800ffcc00d388 */ /* 0x000fe20000000c00 */
[----:B------:R-:W-:-:S02]  /*17ac0*/  @P5 LEA.HI.X R11, R11, c[0x0][0x174], R6, 0x1, P0 ;  /* 0x00005d000b0b5a11 */ /* 0x000fc400000f0c06 */
[----:B------:R-:W-:Y:S01]  /*17ad0*/  @P5 IADD3 R6, P6, R7, R138, RZ ;  /* 0x0000008a07065210 */ /* 0x000fe20007fde0ff */
[----:B------:R-:W-:Y:S01]  /*17ae0*/  @!PT LDS RZ, [RZ] ;  /* 0x00000000fffff984 */ /* 0x000fe20000000800 */
[----:B------:R-:W-:Y:S01]  /*17af0*/  @!PT LDS RZ, [RZ] ;  /* 0x00000000fffff984 */ /* 0x000fe20000000800 */
[----:B------:R-:W-:Y:S01]  /*17b00*/  @!PT LDS RZ, [RZ] ;  /* 0x00000000fffff984 */ /* 0x000fe20000000800 */
[----:B------:R3:W-:Y:S01]  /*17b10*/  @P4 LDGSTS.E.BYPASS.LTC128B.128 [R204+0x10800], [R12.64+0x100] ;  /* 0x108001000ccc4fae */ /* 0x0007e2000b901d44 */
[----:B------:R-:W-:Y:S02]  /*17b20*/  @P4 LEA.HI.X R25, R5, c[0x0][0x174], R8, 0x1, P1 ;  /* 0x00005d0005194a11 */ /* 0x000fe400008f0c08 */
[C---:B------:R-:W-:Y:S01]  /*17b30*/  @P2 LEA R8, P1, R7.reuse, R164, 0x1 ;  /* 0x000000a407082211 */ /* 0x040fe200078208ff */
[----:B------:R-:W-:Y:S01]  /*17b40*/  @P5 IMAD.X R5, R4, 0x1, R134, P6 ;  /* 0x0000000104055824 */ /* 0x000fe200030e0686 */
[C---:B------:R-:W-:Y:S01]  /*17b50*/  @P4 IADD3 R138, P0, R7.reuse, R138, RZ ;  /* 0x0000008a078a4210 */ /* 0x040fe20007f1e0ff */
[----:B------:R-:W-:Y:S01]  /*17b60*/  @!P4 STS.128 [R204+0x10800], RZ ;  /* 0x010800ffcc00c388 */ /* 0x000fe20000000c00 */
[----:B------:R-:W-:Y:S02]  /*17b70*/  @P2 LEA.HI.X R9, R7, R165, R4, 0x1, P1 ;  /* 0x000000a507092211 */ /* 0x000fe400008f0c04 */
[----:B------:R-:W-:Y:S01]  /*17b80*/  @P5 LEA R34, P1, R6, c[0x0][0x170], 0x1 ;  /* 0x00005c0006225a11 */ /* 0x000fe200078208ff */
[----:B------:R-:W-:Y:S01]  /*17b90*/  @P4 IMAD.X R7, R4, 0x1, R134, P0 ;  /* 0x0000000104074824 */ /* 0x000fe200000e0686 */
[----:B------:R-:W-:Y:S01]  /*17ba0*/  @!PT LDS RZ, [RZ] ;  /* 0x00000000fffff984 */ /* 0x000fe20000000800 */
[----:B------:R-:W-:Y:S01]  /*17bb0*/  @!PT LDS RZ, [RZ] ;  /* 0x00000000fffff984 */ /* 0x000fe20000000800 */
[----:B------:R-:W-:Y:S01]  /*17bc0*/  @!PT LDS RZ, [RZ] ;  /* 0x00000000fffff984 */ /* 0x000fe20000000800 */
[----:B------:R4:W-:Y:S01]  /*17bd0*/  @P2 LDGSTS.E.BYPASS.LTC128B.128 [R204+0xd000], [R16.64] ;  /* 0x0d00000010cc2fae */ /* 0x0009e2000b901d44 */
[----:B------:R-:W-:-:S02]  /*17be0*/  @P4 LEA R32, P0, R138, c[0x0][0x170], 0x1 ;  /* 0x00005c008a204a11 */ /* 0x000fc400078008ff */
[----:B------:R-:W-:Y:S01]  /*17bf0*/  @P5 LEA.HI.X R35, R6, c[0x0][0x174], R5, 0x1, P1 ;  /* 0x00005d0006235a11 */ /* 0x000fe200008f0c05 */
[----:B------:R-:W-:Y:S01]  /*17c00*/  @!P2 STS.128 [R204+0xd000], RZ ;  /* 0x00d000ffcc00a388 */ /* 0x000fe20000000c00 */
[----:B------:R-:W-:-:S03]  /*17c10*/  @P4 LEA.HI.X R33, R138, c[0x0][0x174], R7, 0x1, P0 ;  /* 0x00005d008a214a11 */ /* 0x000fc600000f0c07 */
        /* <DEDUP_REMOVED lines=29> */
[----:B-1----:R-:W1:Y:S04]  /*17df0*/  LDSM.16.M88.4 R24, [R197+0x7800] ;  /* 0x00780000c518783b */ /* 0x002e680000000200 */
[----:B------:R-:W-:Y:S04]  /*17e00*/  LDSM.16.M88.4 R28, [R196] ;  /* 0x00000000c41c783b */ /* 0x000fe80000000200 */
[----:B------:R-:W1:Y:S04]  /*17e10*/  LDSM.16.M88.4 R4, [R195] ;  /* 0x00000000c304783b */ /* 0x000e680000000200 */
[----:B------:R-:W1:Y:S04]  /*17e20*/  LDSM.16.M88.4 R164, [R187] ;  /* 0x00000000bba4783b */ /* 0x000e680000000200 */
[----:B------:R-:W1:Y:S04]  /*17e30*/  LDSM.16.M88.4 R136, [R186] ;  /* 0x00000000ba88783b */ /* 0x000e680000000200 */
[----:B--2---:R-:W-:Y:S04]  /*17e40*/  LDSM.16.M88.4 R20, [R194] ;  /* 0x00000000c214783b */ /* 0x004fe80000000200 */
[----:B-----5:R-:W2:Y:S01]  /*17e50*/  LDSM.16.M88.4 R8, [R191+0x6000] ;  /* 0x00600000bf08783b */ /* 0x020ea20000000200 */
[C---:B----4-:R-:W-:Y:S03]  /*17e60*/  HMMA.16816.F32 R16, R140.reuse, R12, RZ ;  /* 0x0000000c8c10723c */ /* 0x050fe600000018ff */
[----:B------:R-:W4:Y:S04]  /*17e70*/  LDSM.16.M88.4 R32, [R185] ;  /* 0x00000000b920783b */ /* 0x000f280000000200 */
[----:B------:R-:W-:Y:S01]  /*17e80*/  LDSM.16.M88.4 R168, [R191+0x7800] ;  /* 0x00780000bfa8783b */ /* 0x000fe20000000200 */
[C---:B------:R-:W-:Y:S03]  /*17e90*/  HMMA.16816.F32 R12, R140.reuse, R14, RZ ;  /* 0x0000000e8c0c723c */ /* 0x040fe600000018ff */
[----:B------:R-:W-:Y:S04]  /*17ea0*/  LDSM.16.M88.4 R172, [R197+0x9000] ;  /* 0x00900000c5ac783b */ /* 0x000fe80000000200 */
[----:B------:R-:W-:Y:S01]  /*17eb0*/  LDSM.16.M88.4 R212, [R198+0x4000] ;  /* 0x00400000c6d4783b */ /* 0x000fe20000000200 */
[C---:B---3--:R-:W-:Y:S03]  /*17ec0*/  HMMA.16816.F32 R160, R140.reuse, R156, RZ ;  /* 0x0000009c8ca0723c */ /* 0x048fe600000018ff */
[----:B------:R-:W0:Y:S05]  /*17ed0*/  LDGDEPBAR ;  /* 0x00000000000079af */ /* 0x000e2a0000000000 */
[C---:B------:R-:W-:Y:S08]  /*17ee0*/  HMMA.16816.F32 R156, R140.reuse, R158, RZ ;  /* 0x0000009e8c9c723c */ /* 0x040ff000000018ff */
[C---:B------:R-:W-:Y:S08]  /*17ef0*/  HMMA.16816.F32 R152, R140.reuse, R148, RZ ;  /* 0x000000948c98723c */ /* 0x040ff000000018ff */
[C---:B------:R-:W-:Y:S08]  /*17f00*/  HMMA.16816.F32 R148, R140.reuse, R150, RZ ;  /* 0x000000968c94723c */ /* 0x040ff000000018ff */
[C---:B-1----:R-:W-:Y:S08]  /*17f10*/  HMMA.16816.F32 R144, R140.reuse, R24, RZ ;  /* 0x000000188c90723c */ /* 0x042ff000000018ff */
[----:B------:R-:W-:Y:S01]  /*17f20*/  HMMA.16816.F32 R140, R140, R26, RZ ;  /* 0x0000001a8c8c723c */ /* 0x000fe200000018ff */
[----:B------:R-:W1:Y:S07]  /*17f30*/  LDSM.16.M88.4 R24, [R191+0x6800] ;  /* 0x00680000bf18783b */ /* 0x000e6e0000000200 */
        /* <DEDUP_REMOVED lines=8> */
[----:B------:R-:W-:Y:S07]  /*17fc0*/  LDSM.16.M88.4 R136, [R184] ;  /* 0x00000000b888783b */ /* 0x000fee0000000200 */
[C---:B--2---:R-:W-:Y:S08]  /*17fd0*/  HMMA.16816.F32 R16, R20.reuse, R8, R16 ;  /* 0x000000081410723c */ /* 0x044ff00000001810 */
[----:B------:R-:W-:Y:S01]  /*17fe0*/  HMMA.16816.F32 R12, R20, R10, R12 ;  /* 0x0000000a140c723c */ /* 0x000fe2000000180c */
[----:B------:R-:W2:Y:S07]  /*17ff0*/  LDSM.16.M88.4 R8, [R193] ;  /* 0x00000000c108783b */ /* 0x000eae0000000200 */
[C---:B----4-:R-:W-:Y:S08]  /*18000*/  HMMA.16816.F32 R144, R28.reuse, R32, R144 ;  /* 0x000000201c90723c */ /* 0x050ff00000001890 */
[----:B------:R-:W-:Y:S01]  /*18010*/  HMMA.16816.F32 R140, R28, R34, R140 ;  /* 0x000000221c8c723c */ /* 0x000fe2000000188c */
[----:B------:R-:W4:Y:S04]  /*18020*/  LDSM.16.M88.4 R32, [R184+0x800] ;  /* 0x00080000b820783b */ /* 0x000f280000000200 */
[----:B------:R-:W5:Y:S03]  /*18030*/  LDSM.16.M88.4 R28, [R184+0x1000] ;  /* 0x00100000b81c783b */ /* 0x000f660000000200 */
        /* <DEDUP_REMOVED lines=8> */
[----:B------:R-:W1:Y:S04]  /*180c0*/  LDSM.16.M88.4 R20, [R197+0x8800] ;  /* 0x00880000c514783b */ /* 0x000e680000000200 */
[----:B------:R-:W-:Y:S03]  /*180d0*/  LDSM.16.M88.4 R168, [R197+0x9800] ;  /* 0x00980000c5a8783b */ /* 0x000fe60000000200 */
[C---:B--2---:R-:W-:Y:S08]  /*180e0*/  HMMA.16816.F32 R16, R8.reuse, R136, R16 ;  /* 0x000000880810723c */ /* 0x044ff00000001810 */
[C---:B------:R-:W-:Y:S01]  /*180f0*/  HMMA.16816.F32 R12, R8.reuse, R138, R12 ;  /* 0x0000008a080c723c */ /* 0x040fe2000000180c */
[----:B------:R-:W-:Y:S07]  /*18100*/  LDSM.16.M88.4 R136, [R183] ;  /* 0x00000000b788783b */ /* 0x000fee0000000200 */
[C---:B----4-:R-:W-:Y:S08]  /*18110*/  HMMA.16816.F32 R160, R8.reuse, R32, R160 ;  /* 0x0000002008a0723c */ /* 0x050ff000000018a0 */
[C---:B------:R-:W-:Y:S01]  /*18120*/  HMMA.16816.F32 R156, R8.reuse, R34, R156 ;  /* 0x00000022089c723c */ /* 0x040fe2000000189c */
[----:B------:R-:W-:Y:S07]  /*18130*/  LDSM.16.M88.4 R32, [R194+0x2000] ;  /* 0x00200000c220783b */ /* 0x000fee0000000200 */
[C---:B-----5:R-:W-:Y:S08]  /*18140*/  HMMA.16816.F32 R152, R8.reuse, R28, R152 ;  /* 0x0000001c0898723c */ /* 0x060ff00000001898 */
[C---:B------:R-:W-:Y:S01]  /*18150*/  HMMA.16816.F32 R148, R8.reuse, R30, R148 ;  /* 0x0000001e0894723c */ /* 0x040fe20000001894 */
[----:B------:R-:W-:Y:S07]  /*18160*/  LDSM.16.M88.4 R28, [R180] ;  /* 0x00000000b41c783b */ /* 0x000fee0000000200 */
[C---:B-1----:R-:W-:Y:S08]  /*18170*/  HMMA.16816.F32 R144, R8.reuse, R24, R144 ;  /* 0x000000180890723c */ /* 0x042ff00000001890 */
[----:B------:R-:W-:Y:S01]  /*18180*/  HMMA.16816.F32 R140, R8, R26, R140 ;  /* 0x0000001a088c723c */ /* 0x000fe2000000188c */
[----:B------:R-:W1:Y:S04]  /*18190*/  LDSM.16.M88.4 R24, [R196+0x2000] ;  /* 0x00200000c418783b */ /* 0x000e680000000200 */
[----:B------:R-:W2:Y:S03]  /*181a0*/  LDSM.16.M88.4 R8, [R182] ;  /* 0x00000000b608783b */ /* 0x000ea60000000200 */
[C---:B---3--:R-:W-:Y:S08]  /*181b0*/  HMMA.16816.F32 R16, R164.reuse, R4, R16 ;  /* 0x00000004a410723c */ /* 0x048ff00000001810 */
[C---:B------:R-:W-:Y:S01]  /*181c0*/  HMMA.16816.F32 R12, R164.reuse, R6, R12 ;  /* 0x00000006a40c723c */ /* 0x040fe2000000180c */
[----:B------:R-:W3:Y:S07]  /*181d0*/  LDSM.16.M88.4 R4, [R181] ;  /* 0x00000000b504783b */ /* 0x000eee0000000200 */
[C---:B------:R-:W-:Y:S08]  /*181e0*/  HMMA.16816.F32 R160, R164.reuse, R20, R160 ;  /* 0x00000014a4a0723c */ /* 0x040ff000000018a0 */
[C---:B------:R-:W-:Y:S01]  /*181f0*/  HMMA.16816.F32 R156, R164.reuse, R22, R156 ;  /* 0x00000016a49c723c */ /* 0x040fe2000000189c */
[----:B------:R-:W4:Y:S07]  /*18200*/  LDSM.16.M88.4 R20, [R191+0x8000] ;  /* 0x00800000bf14783b */ /* 0x000f2e0000000200 */
        /* <DEDUP_REMOVED lines=8> */
[----:B------:R-:W1:Y:S04]  /*18290*/  LDSM.16.M88.4 R168, [R191+0x8800] ;  /* 0x00880000bfa8783b */ /* 0x000e680000000200 */
[----:B------:R-:W-:Y:S03]  /*182a0*/  LDSM.16.M88.4 R164, [R191+0x9000] ;  /* 0x00900000bfa4783b */ /* 0x000fe60000000200 */
[C---:B--2---:R-:W-:Y:S08]  /*182b0*/  HMMA.16816.F32 R160, R24.reuse, R8, R160 ;  /* 0x0000000818a0723c */ /* 0x044ff000000018a0 */
[C---:B------:R-:W-:Y:S01]  /*182c0*/  HMMA.16816.F32 R156, R24.reuse, R10, R156 ;  /* 0x0000000a189c723c */ /* 0x040fe2000000189c */
[----:B------:R-:W-:Y:S07]  /*182d0*/  LDSM.16.M88.4 R8, [R193+0x2000] ;  /* 0x00200000c108783b */ /* 0x000fee0000000200 */
[C---:B---3--:R-:W-:Y:S08]  /*182e0*/  HMMA.16816.F32 R152, R24.reuse, R4, R152 ;  /* 0x000000041898723c */ /* 0x048ff00000001898 */
[----:B------:R-:W-:Y:S01]  /*182f0*/  HMMA.16816.F32 R148, R24, R6, R148 ;  /* 0x000000061894723c */ /* 0x000fe20000001894 */
[----:B------:R-:W2:Y:S07]  /*18300*/  LDSM.16.M88.4 R4, [R184+0x2000] ;  /* 0x00200000b804783b */ /* 0x000eae0000000200 */
[C---:B----4-:R-:W-:Y:S08]  /*18310*/  HMMA.16816.F32 R16, R32.reuse, R20, R16 ;  /* 0x000000142010723c */ /* 0x050ff00000001810 */
[----:B------:R-:W-:Y:S01]  /*18320*/  HMMA.16816.F32 R12, R32, R22, R12 ;  /* 0x00000016200c723c */ /* 0x000fe2000000180c */
[----:B------:R-:W-:Y:S07]  /*18330*/  LDSM.16.M88.4 R20, [R184+0x3800] ;  /* 0x00380000b814783b */ /* 0x000fee0000000200 */
[C---:B------:R-:W-:Y:S08]  /*18340*/  HMMA.16816.F32 R144, R24.reuse, R28, R144 ;  /* 0x0000001c1890723c */ /* 0x040ff00000001890 */
[----:B------:R-:W-:Y:S01]  /*18350*/  HMMA.16816.F32 R140, R24, R30, R140 ;  /* 0x0000001e188c723c */ /* 0x000fe2000000188c */
[----:B------:R-:W3:Y:S04]  /*18360*/  LDSM.16.M88.4 R28, [R184+0x2800] ;  /* 0x00280000b81c783b */ /* 0x000ee80000000200 */
[----:B------:R-:W4:Y:S03]  /*18370*/  LDSM.16.M88.4 R24, [R184+0x3000] ;  /* 0x00300000b818783b */ /* 0x000f260000000200 */
[----:B-1----:R-:W-:Y:S08]  /*18380*/  HMMA.16816.F32 R160, R32, R168, R160 ;  /* 0x000000a820a0723c */ /* 0x002ff000000018a0 */
[C---:B--2---:R-:W-:Y:S08]  /*18390*/  HMMA.16816.F32 R16, R8.reuse, R4, R16 ;  /* 0x000000040810723c */ /* 0x044ff00000001810 */
[----:B------:R-:W-:Y:S01]  /*183a0*/  HMMA.16816.F32 R12, R8, R6, R12 ;  /* 0x00000006080c723c */ /* 0x000fe2000000180c */
[----:B------:R-:W1:Y:S07]  /*183b0*/  LDSM.16.M88.4 R4, [R197+0xa000] ;  /* 0x00a00000c504783b */ /* 0x000e6e0000000200 */
[C---:B------:R-:W-:Y:S01]  /*183c0*/  HMMA.16816.F32 R156, R32.reuse, R170, R156 ;  /* 0x000000aa209c723c */ /* 0x040fe2000000189c */
[----:B------:R-:W2:Y:S07]  /*183d0*/  LDSM.16.M88.4 R168, [R197+0xb000] ;  /* 0x00b00000c5a8783b */ /* 0x000eae0000000200 */
[C---:B------:R-:W-:Y:S08]  /*183e0*/  HMMA.16816.F32 R152, R32.reuse, R164, R152 ;  /* 0x000000a42098723c */ /* 0x040ff00000001898 */
[C---:B------:R-:W-:Y:S01]  /*183f0*/  HMMA.16816.F32 R148, R32.reuse, R166, R148 ;  /* 0x000000a62094723c */ /* 0x040fe20000001894 */
[----:B------:R-:W-:Y:S07]  /*18400*/  LDSM.16.M88.4 R164, [R197+0xb800] ;  /* 0x00b80000c5a4783b */ /* 0x000fee0000000200 */
[C---:B------:R-:W-:Y:S08]  /*18410*/  HMMA.16816.F32 R144, R32.reuse, R136, R144 ;  /* 0x000000882090723c */ /* 0x040ff00000001890 */
[----:B------:R-:W-:Y:S01]  /*18420*/  HMMA.16816.F32 R140, R32, R138, R140 ;  /* 0x0000008a208c723c */ /* 0x000fe2000000188c */
[----:B------:R-:W-:Y:S04]  /*18430*/  LDSM.16.M88.4 R136, [R196+0x4000] ;  /* 0x00400000c488783b */ /* 0x000fe80000000200 */
[----:B------:R-:W5:Y:S03]  /*18440*/  LDSM.16.M88.4 R32, [R179] ;  /* 0x00000000b320783b */ /* 0x000f660000000200 */
[C---:B---3--:R-:W-:Y:S08]  /*18450*/  HMMA.16816.F32 R160, R8.reuse, R28, R160 ;  /* 0x0000001c08a0723c */ /* 0x048ff000000018a0 */
[C---:B------:R-:W-:Y:S01]  /*18460*/  HMMA.16816.F32 R156, R8.reuse, R30, R156 ;  /* 0x0000001e089c723c */ /* 0x040fe2000000189c */
[----:B------:R-:W3:Y:S07]  /*18470*/  LDSM.16.M88.4 R28, [R178] ;  /* 0x00000000b21c783b */ /* 0x000eee0000000200 */
[C---:B----4-:R-:W-:Y:S08]  /*18480*/  HMMA.16816.F32 R152, R8.reuse, R24, R152 ;  /* 0x000000180898723c */ /* 0x050ff00000001898 */
[----:B------:R-:W-:Y:S01]  /*18490*/  HMMA.16816.F32 R148, R8, R26, R148 ;  /* 0x0000001a0894723c */ /* 0x000fe20000001894 */
[----:B------:R-:W4:Y:S07]  /*184a0*/  LDSM.16.M88.4 R24, [R177] ;  /* 0x00000000b118783b */ /* 0x000f2e0000000200 */
[C---:B-1----:R-:W-:Y:S08]  /*184b0*/  HMMA.16816.F32 R12, R212.reuse, R6, R12 ;  /* 0x00000006d40c723c */ /* 0x042ff0000000180c */
[----:B------:R-:W-:Y:S01]  /*184c0*/  HMMA.16816.F32 R16, R212, R4, R16 ;  /* 0x00000004d410723c */ /* 0x000fe20000001810 */
[----:B------:R-:W-:Y:S07]  /*184d0*/  LDSM.16.M88.4 R4, [R191+0xa000] ;  /* 0x00a00000bf04783b */ /* 0x000fee0000000200 */
[C---:B------:R-:W-:Y:S08]  /*184e0*/  HMMA.16816.F32 R144, R8.reuse, R20, R144 ;  /* 0x000000140890723c */ /* 0x040ff00000001890 */
[----:B------:R-:W-:Y:S01]  /*184f0*/  HMMA.16816.F32 R140, R8, R22, R140 ;  /* 0x00000016088c723c */ /* 0x000fe2000000188c */
[----:B------:R-:W1:Y:S04]  /*18500*/  LDSM.16.M88.4 R8, [R194+0x4000] ;  /* 0x00400000c208783b */ /* 0x000e680000000200 */
[----:B------:R-:W1:Y:S03]  /*18510*/  LDSM.16.M88.4 R20, [R176] ;  /* 0x00000000b014783b */ /* 0x000e660000000200 */
[C---:B------:R-:W-:Y:S08]  /*18520*/  HMMA.16816.F32 R160, R212.reuse, R172, R160 ;  /* 0x000000acd4a0723c */ /* 0x040ff000000018a0 */
[C---:B--2---:R-:W-:Y:S08]  /*18530*/  HMMA.16816.F32 R152, R212.reuse, R168, R152 ;  /* 0x000000a8d498723c */ /* 0x044ff00000001898 */
[C---:B------:R-:W-:Y:S08]  /*18540*/  HMMA.16816.F32 R148, R212.reuse, R170, R148 ;  /* 0x000000aad494723c */ /* 0x040ff00000001894 */
[----:B------:R-:W-:Y:S01]  /*18550*/  HMMA.16816.F32 R156, R212, R174, R156 ;  /* 0x000000aed49c723c */ /* 0x000fe2000000189c */
[----:B------:R-:W-:Y:S07]  /*18560*/  LDSM.16.M88.4 R172, [R191+0xb000] ;  /* 0x00b00000bfac783b */ /* 0x000fee0000000200 */
[C---:B-----5:R-:W-:Y:S08]  /*18570*/  HMMA.16816.F32 R12, R136.reuse, R34, R12 ;  /* 0x00000022880c723c */ /* 0x060ff0000000180c */
[----:B------:R-:W-:Y:S01]  /*18580*/  HMMA.16816.F32 R16, R136, R32, R16 ;  /* 0x000000208810723c */ /* 0x000fe20000001810 */
[----:B------:R-:W2:Y:S07]  /*18590*/  LDSM.16.M88.4 R32, [R191+0xa800] ;  /* 0x00a80000bf20783b */ /* 0x000eae0000000200 */
[C---:B------:R-:W-:Y:S08]  /*185a0*/  HMMA.16816.F32 R144, R212.reuse, R164, R144 ;  /* 0x000000a4d490723c */ /* 0x040ff00000001890 */
[----:B------:R-:W-:Y:S01]  /*185b0*/  HMMA.16816.F32 R140, R212, R166, R140 ;  /* 0x000000a6d48c723c */ /* 0x000fe2000000188c */
[----:B------:R-:W-:Y:S07]  /*185c0*/  LDSM.16.M88.4 R164, [R193+0x4000] ;  /* 0x00400000c1a4783b */ /* 0x000fee0000000200 */
[C---:B---3--:R-:W-:Y:S01]  /*185d0*/  HMMA.16816.F32 R168, R136.reuse, R28, R160 ;  /* 0x0000001c88a8723c */ /* 0x048fe200000018a0 */
[----:B------:R-:W3:Y:S06]  /*185e0*/  LDSM.16.M88.4 R160, [R184+0x4000] ;  /* 0x00400000b8a0783b */ /* 0x000eec0000000200 */
[----:B------:R-:W-:Y:S01]  /*185f0*/  IMAD R28, R208, 0x40, R209 ;  /* 0x00000040d01c7824 */ /* 0x000fe200078e02d1 */
[C---:B----4-:R-:W-:Y:S08]  /*18600*/  HMMA.16816.F32 R152, R136.reuse, R24, R152 ;  /* 0x000000188898723c */ /* 0x050ff00000001898 */
[C---:B------:R-:W-:Y:S01]  /*18610*/  HMMA.16816.F32 R148, R136.reuse, R26, R148 ;  /* 0x0000001a8894723c */ /* 0x040fe20000001894 */
[----:B------:R-:W4:Y:S07]  /*18620*/  LDSM.16.M88.4 R24, [R191+0xb800] ;  /* 0x00b80000bf18783b */ /* 0x000f2e0000000200 */
[----:B------:R-:W-:Y:S07]  /*18630*/  HMMA.16816.F32 R156, R136, R30, R156 ;  /* 0x0000001e889c723c */ /* 0x000fee000000189c */
[C---:B------:R-:W-:Y:S01]  /*18640*/  IADD3 R30, R28.reuse, 0x8, RZ ;  /* 0x000000081c1e7810 */ /* 0x040fe20007ffe0ff */
[----:B-1----:R-:W-:Y:S01]  /*18650*/  HMMA.16816.F32 R12, R8, R6, R12 ;  /* 0x00000006080c723c */ /* 0x002fe2000000180c */
[----:B------:R-:W-:-:S02]  /*18660*/  IADD3 R31, R28, 0x1, RZ ;  /* 0x000000011c1f7810 */ /* 0x000fc40007ffe0ff */
[CC--:B------:R-:W-:Y:S02]  /*18670*/  ISETP.GE.AND P6, PT, R30.reuse, R2.reuse, PT ;  /* 0x000000021e00720c */ /* 0x0c0fe40003fc6270 */
[----:B------:R-:W-:Y:S01]  /*18680*/  I2F R29, R31 ;  /* 0x0000001f001d7306 */ /* 0x000fe20000201400 */
[C---:B------:R-:W-:Y:S02]  /*18690*/  ISETP.GE.AND P2, PT, R31.reuse, R2, PT ;  /* 0x000000021f00720c */ /* 0x040fe40003f46270 */
[----:B------:R-:W-:Y:S01]  /*186a0*/  HMMA.16816.F32 R16, R8, R4, R16 ;  /* 0x000000040810723c */ /* 0x000fe20000001810 */
[----:B------:R-:W1:Y:S01]  /*186b0*/  LDSM.16.M88.4 R4, [R184+0x4800] ;  /* 0x00480000b804783b */ /* 0x000e620000000200 */
[-C--:B------:R-:W-:Y:S02]  /*186c0*/  ISETP.GE.AND P0, PT, R31, R3.reuse, PT ;  /* 0x000000031f00720c */ /* 0x080fe40003f06270 */
[----:B------:R-:W-:-:S04]  /*186d0*/  ISETP.GE.AND P1, PT, R30, R3, PT ;  /* 0x000000031e00720c */ /* 0x000fc80003f26270 */
[C---:B------:R-:W-:Y:S08]  /*186e0*/  HMMA.16816.F32 R144, R136.reuse, R20, R144 ;  /* 0x000000148890723c */ /* 0x040ff00000001890 */
[----:B------:R-:W-:Y:S01]  /*186f0*/  HMMA.16816.F32 R140, R136, R22, R140 ;  /* 0x00000016888c723c */ /* 0x000fe2000000188c */
[----:B------:R-:W5:Y:S07]  /*18700*/  LDSM.16.M88.4 R20, [R184+0x5000] ;  /* 0x00500000b814783b */ /* 0x000f6e0000000200 */
[C---:B--2---:R-:W-:Y:S08]  /*18710*/  HMMA.16816.F32 R168, R8.reuse, R32, R168 ;  /* 0x0000002008a8723c */ /* 0x044ff000000018a8 */
[----:B------:R-:W-:Y:S08]  /*18720*/  HMMA.16816.F32 R156, R8, R34, R156 ;  /* 0x00000022089c723c */ /* 0x000ff0000000189c */
[C---:B---3--:R-:W-:Y:S08]  /*18730*/  HMMA.16816.F32 R12, R164.reuse, R162, R12 ;  /* 0x000000a2a40c723c */ /* 0x048ff0000000180c */
[----:B------:R-:W-:Y:S08]  /*18740*/  HMMA.16816.F32 R16, R164, R160, R16 ;  /* 0x000000a0a410723c */ /* 0x000ff00000001810 */
[C---:B----4-:R-:W-:Y:S01]  /*18750*/  HMMA.16816.F32 R144, R8.reuse, R24, R144 ;  /* 0x000000180890723c */ /* 0x050fe20000001890 */
[----:B------:R2:W-:Y:S06]  /*18760*/  I2F R25, R30 ;  /* 0x0000001e00197306 */ /* 0x0005ec0000201400 */
[C---:B------:R-:W-:Y:S01]  /*18770*/  IADD3 R24, R28.reuse, 0x9, RZ ;  /* 0x000000091c187810 */ /* 0x040fe20007ffe0ff */
[C---:B------:R-:W-:Y:S08]  /*18780*/  HMMA.16816.F32 R152, R8.reuse, R172, R152 ;  /* 0x000000ac0898723c */ /* 0x040ff00000001898 */
[----:B------:R-:W-:Y:S01]  /*18790*/  HMMA.16816.F32 R140, R8, R26, R140 ;  /* 0x0000001a088c723c */ /* 0x000fe2000000188c */
[----:B------:R-:W3:Y:S01]  /*187a0*/  I2F R26, R24 ;  /* 0x00000018001a7306 */ /* 0x000ee20000201400 */
[----:B--2---:R-:W-:-:S05]  /*187b0*/  IADD3 R30, R28, 0x29, RZ ;  /* 0x000000291c1e7810 */ /* 0x004fca0007ffe0ff */
[----:B------:R-:W-:Y:S01]  /*187c0*/  IADD3 R27, R28, 0x10, RZ ;  /* 0x000000101c1b7810 */ /* 0x000fe20007ffe0ff */
[----:B-1----:R-:W-:Y:S08]  /*187d0*/  HMMA.16816.F32 R168, R164, R4, R168 ;  /* 0x00000004a4a8723c */ /* 0x002ff000000018a8 */
[----:B------:R-:W-:Y:S01]  /*187e0*/  HMMA.16816.F32 R148, R8, R174, R148 ;  /* 0x000000ae0894723c */ /* 0x000fe20000001894 */
[----:B---3--:R-:W-:-:S06]  /*187f0*/  FFMA.FTZ R13, R0, R26, R13 ;  /* 0x0000001a000d7223 */ /* 0x008fcc000001000d */
[CC--:B------:R-:W-:Y:S01]  /*18800*/  FFMA.FTZ R9, R0.reuse, R25.reuse, R12 ;  /* 0x0000001900097223 */ /* 0x0c0fe2000001000c */
[C---:B------:R-:W-:Y:S01]  /*18810*/  HMMA.16816.F32 R156, R164.reuse, R6, R156 ;  /* 0x00000006a49c723c */ /* 0x040fe2000000189c */
[----:B------:R-:W-:Y:S01]  /*18820*/  FFMA.FTZ R8, R0, R25, R14 ;  /* 0x0000001900087223 */ /* 0x000fe2000001000e */
[----:B------:R-:W1:Y:S01]  /*18830*/  LDSM.16.M88.4 R4, [R184+0x5800] ;  /* 0x00580000b804783b */ /* 0x000e620000000200 */
[----:B------:R-:W-:Y:S01]  /*18840*/  IADD3 R25, R28, 0x11, RZ ;  /* 0x000000111c197810 */ /* 0x000fe20007ffe0ff */
[-C--:B------:R-:W-:Y:S01]  /*18850*/  FFMA.FTZ R10, R0, R29.reuse, R19 ;  /* 0x0000001d000a7223 */ /* 0x080fe20000010013 */
[----:B------:R-:W-:Y:S01]  /*18860*/  IADD3 R14, R28, 0x18, RZ ;  /* 0x000000181c0e7810 */ /* 0x000fe20007ffe0ff */
[C---:B------:R-:W-:Y:S01]  /*18870*/  FFMA.FTZ R11, R0.reuse, R29, R17 ;  /* 0x0000001d000b7223 */ /* 0x040fe20000010011 */
[----:B------:R-:W2:Y:S01]  /*18880*/  I2F R19, R25 ;  /* 0x0000001900137306 */ /* 0x000ea20000201400 */
[----:B------:R-:W-:Y:S01]  /*18890*/  FFMA.FTZ R12, R0, R26, R15 ;  /* 0x0000001a000c7223 */ /* 0x000fe2000001000f */
[----:B------:R-:W-:Y:S01]  /*188a0*/  FSEL R10, R10, -INF , !P0 ;  /* 0xff8000000a0a7808 */ /* 0x000fe20004000000 */
[----:B-----5:R-:W-:Y:S01]  /*188b0*/  HMMA.16816.F32 R152, R164, R20, R152 ;  /* 0x00000014a498723c */ /* 0x020fe20000001898 */
[----:B------:R-:W-:Y:S01]  /*188c0*/  FSEL R11, R11, -INF , !P2 ;  /* 0xff8000000b0b7808 */ /* 0x000fe20005000000 */
[----:B------:R-:W-:-:S04]  /*188d0*/  DEPBAR.LE SB0, 0x0 ;  /* 0x000080000000791a */ /* 0x000fc80000000000 */
[----:B------:R-:W3:Y:S01]  /*188e0*/  I2F R17, R27 ;  /* 0x0000001b00117306 */ /* 0x000ee20000201400 */
[CC--:B------:R-:W-:Y:S01]  /*188f0*/  ISETP.GE.AND P2, PT, R24.reuse, R2.reuse, PT ;  /* 0x000000021800720c */ /* 0x0c0fe20003f46270 */
[----:B------:R-:W-:Y:S01]  /*18900*/  HMMA.16816.F32 R148, R164, R22, R148 ;  /* 0x00000016a494723c */ /* 0x000fe20000001894 */
[----:B------:R-:W-:Y:S02]  /*18910*/  ISETP.GE.AND P0, PT, R24, R3, PT ;  /* 0x000000031800720c */ /* 0x000fe40003f06270 */
[----:B------:R-:W-:Y:S02]  /*18920*/  IADD3 R29, R28, 0x19, RZ ;  /* 0x000000191c1d7810 */ /* 0x000fe40007ffe0ff */
[----:B------:R-:W-:Y:S01]  /*18930*/  FSEL R13, R13, -INF , !P2 ;  /* 0xff8000000d0d7808 */ /* 0x000fe20005000000 */
[----:B------:R-:W4:Y:S01]  /*18940*/  I2F R15, R14 ;  /* 0x0000000e000f7306 */ /* 0x000f220000201400 */
[----:B------:R-:W-:Y:S01]  /*18950*/  FSEL R12, R12, -INF , !P0 ;  /* 0xff8000000c0c7808 */ /* 0x000fe20004000000 */
[----:B--2---:R-:W-:Y:S01]  /*18960*/  FFMA.FTZ R24, R0, R19, R171 ;  /* 0x0000001300187223 */ /* 0x004fe200000100ab */
[----:B------:R-:W-:-:S02]  /*18970*/  ISETP.GE.AND P2, PT, R25, R2, PT ;  /* 0x000000021900720c */ /* 0x000fc40003f46270 */
[----:B------:R-:W-:Y:S01]  /*18980*/  ISETP.GE.AND P0, PT, R25, R3, PT ;  /* 0x000000031900720c */ /* 0x000fe20003f06270 */
[----:B------:R-:W-:Y:S01]  /*18990*/  FFMA.FTZ R25, R0, R19, R169 ;  /* 0x0000001300197223 */ /* 0x000fe200000100a9 */
[----:B------:R-:W-:Y:S01]  /*189a0*/  IADD3 R21, R28, 0x20, RZ ;  /* 0x000000201c157810 */ /* 0x000fe20007ffe0ff */
[----:B------:R-:W2:Y:S01]  /*189b0*/  I2F R20, R29 ;  /* 0x0000001d00147306 */ /* 0x000ea20000201400 */
[----:B------:R-:W-:Y:S01]  /*189c0*/  FSEL R9, R9, -INF , !P6 ;  /* 0xff80000009097808 */ /* 0x000fe20007000000 */
[----:B---3--:R-:W-:Y:S01]  /*189d0*/  FFMA.FTZ R26, R0, R17, R170 ;  /* 0x00000011001a7223 */ /* 0x008fe200000100aa */
[----:B------:R-:W-:Y:S02]  /*189e0*/  FSEL R8, R8, -INF , !P1 ;  /* 0xff80000008087808 */ /* 0x000fe40004800000 */
[CC--:B------:R-:W-:Y:S02]  /*189f0*/  ISETP.GE.AND P6, PT, R27.reuse, R2.reuse, PT ;  /* 0x000000021b00720c */ /* 0x0c0fe40003fc6270 */
[----:B------:R-:W-:Y:S01]  /*18a00*/  ISETP.GE.AND P1, PT, R27, R3, PT ;  /* 0x000000031b00720c */ /* 0x000fe20003f26270 */
[----:B------:R-:W-:Y:S01]  /*18a10*/  FFMA.FTZ R27, R0, R17, R168 ;  /* 0x00000011001b7223 */ /* 0x000fe200000100a8 */
[----:B------:R-:W-:Y:S01]  /*18a20*/  FSEL R25, R25, -INF , !P2 ;  /* 0xff80000019197808 */ /* 0x000fe20005000000 */
[----:B------:R-:W3:Y:S01]  /*18a30*/  I2F R17, R21 ;  /* 0x0000001500117306 */ /* 0x000ee20000201400 */
[----:B------:R-:W-:Y:S01]  /*18a40*/  FSEL R24, R24, -INF , !P0 ;  /* 0xff80000018187808 */ /* 0x000fe20004000000 */
[CC--:B----4-:R-:W-:Y:S01]  /*18a50*/  FFMA.FTZ R23, R0.reuse, R15.reuse, R156 ;  /* 0x0000000f00177223 */ /* 0x0d0fe2000001009c */
[C---:B------:R-:W-:Y:S01]  /*18a60*/  ISETP.GE.AND P2, PT, R29.reuse, R2, PT ;  /* 0x000000021d00720c */ /* 0x040fe20003f46270 */
[C---:B------:R-:W-:Y:S01]  /*18a70*/  FFMA.FTZ R22, R0.reuse, R15, R158 ;  /* 0x0000000f00167223 */ /* 0x040fe2000001009e */
[----:B------:R-:W-:Y:S01]  /*18a80*/  ISETP.GE.AND P0, PT, R29, R3, PT ;  /* 0x000000031d00720c */ /* 0x000fe20003f06270 */
[-C--:B--2---:R-:W-:Y:S01]  /*18a90*/  FFMA.FTZ R157, R0, R20.reuse, R157 ;  /* 0x00000014009d7223 */ /* 0x084fe2000001009d */
[----:B------:R-:W-:Y:S01]  /*18aa0*/  IADD3 R29, R28, 0x28, RZ ;  /* 0x000000281c1d7810 */ /* 0x000fe20007ffe0ff */
[----:B------:R-:W-:Y:S01]  /*18ab0*/  FFMA.FTZ R20, R0, R20, R159 ;  /* 0x0000001400147223 */ /* 0x000fe2000001009f */
[----:B------:R-:W-:Y:S01]  /*18ac0*/  FSEL R27, R27, -INF , !P6 ;  /* 0xff8000001b1b7808 */ /* 0x000fe20007000000 */
[----:B-1----:R-:W-:Y:S01]  /*18ad0*/  HMMA.16816.F32 R144, R164, R4, R144 ;  /* 0x00000004a490723c */ /* 0x002fe20000001890 */
[----:B------:R-:W-:Y:S01]  /*18ae0*/  FSEL R26, R26, -INF , !P1 ;  /* 0xff8000001a1a7808 */ /* 0x000fe20004800000 */
[----:B------:R-:W1:Y:S01]  /*18af0*/  I2F R15, R29 ;  /* 0x0000001d000f7306 */ /* 0x000e620000201400 */
[----:B------:R-:W-:-:S02]  /*18b00*/  ISETP.GE.AND P6, PT, R14, R2, PT ;  /* 0x000000020e00720c */ /* 0x000fc40003fc6270 */
[----:B------:R-:W-:Y:S01]  /*18b10*/  ISETP.GE.AND P1, PT, R14, R3, PT ;  /* 0x000000030e00720c */ /* 0x000fe20003f26270 */
[-C--:B---3--:R-:W-:Y:S01]  /*18b20*/  FFMA.FTZ R152, R0, R17.reuse, R152 ;  /* 0x0000001100987223 */ /* 0x088fe20000010098 */
[----:B------:R-:W-:Y:S01]  /*18b30*/  IADD3 R14, R28, 0x21, RZ ;  /* 0x000000211c0e7810 */ /* 0x000fe20007ffe0ff */
[----:B------:R-:W-:Y:S01]  /*18b40*/  FFMA.FTZ R154, R0, R17, R154 ;  /* 0x00000011009a7223 */ /* 0x000fe2000001009a */
[----:B------:R-:W-:Y:S01]  /*18b50*/  FSEL R23, R23, -INF , !P6 ;  /* 0xff80000017177808 */ /* 0x000fe20007000000 */
[----:B------:R-:W2:Y:S01]  /*18b60*/  I2F R4, R30 ;  /* 0x0000001e00047306 */ /* 0x000ea20000201400 */
[----:B------:R-:W-:Y:S01]  /*18b70*/  FSEL R22, R22, -INF , !P1 ;  /* 0xff80000016167808 */ /* 0x000fe20004800000 */
[----:B------:R-:W-:Y:S01]  /*18b80*/  HMMA.16816.F32 R140, R164, R6, R140 ;  /* 0x00000006a48c723c */ /* 0x000fe2000000188c */
[C---:B------:R-:W-:Y:S02]  /*18b90*/  ISETP.GE.AND P6, PT, R21.reuse, R2, PT ;  /* 0x000000021500720c */ /* 0x040fe40003fc6270 */
[----:B------:R-:W-:-:S02]  /*18ba0*/  ISETP.GE.AND P1, PT, R21, R3, PT ;  /* 0x000000031500720c */ /* 0x000fc40003f26270 */
[----:B------:R-:W-:Y:S01]  /*18bb0*/  FSEL R21, R157, -INF , !P2 ;  /* 0xff8000009d157808 */ /* 0x000fe20005000000 */
[----:B------:R-:W3:Y:S01]  /*18bc0*/  I2F R19, R14 ;  /* 0x0000000e00137306 */ /* 0x000ee20000201400 */
[----:B------:R-:W-:Y:S01]  /*18bd0*/  FSEL R20, R20, -INF , !P0 ;  /* 0xff80000014147808 */ /* 0x000fe20004000000 */
[-C--:B-1----:R-:W-:Y:S01]  /*18be0*/  FFMA.FTZ R148, R0, R15.reuse, R148 ;  /* 0x0000000f00947223 */ /* 0x082fe20000010094 */
[----:B------:R-:W-:Y:S01]  /*18bf0*/  ISETP.GE.AND P2, PT, R14, R2, PT ;  /* 0x000000020e00720c */ /* 0x000fe20003f46270 */
[----:B------:R-:W-:Y:S01]  /*18c00*/  FFMA.FTZ R150, R0, R15, R150 ;  /* 0x0000000f00967223 */ /* 0x000fe20000010096 */
[-C--:B------:R-:W-:Y:S01]  /*18c10*/  ISETP.GE.AND P0, PT, R14, R3.reuse, PT ;  /* 0x000000030e00720c */ /* 0x080fe20003f06270 */
[----:B------:R-:W-:Y:S01]  /*18c20*/  IMAD.MOV.U32 R164, RZ, RZ, R216 ;  /* 0x000000ffffa47224 */ /* 0x000fe200078e00d8 */
[----:B------:R-:W-:Y:S01]  /*18c30*/  IADD3 R5, R28, 0x30, RZ ;  /* 0x000000301c057810 */ /* 0x000fe20007ffe0ff */
[-C--:B--2---:R-:W-:Y:S01]  /*18c40*/  FFMA.FTZ R151, R0, R4.reuse, R151 ;  /* 0x0000000400977223 */ /* 0x084fe20000010097 */
[----:B------:R-:W-:Y:S01]  /*18c50*/  FSEL R171, R152, -INF , !P6 ;  /* 0xff80000098ab7808 */ /* 0x000fe20007000000 */
[----:B------:R-:W-:Y:S01]  /*18c60*/  FFMA.FTZ R149, R0, R4, R149 ;  /* 0x0000000400957223 */ /* 0x000fe20000010095 */
[----:B------:R-:W-:Y:S01]  /*18c70*/  FSEL R170, R154, -INF , !P1 ;  /* 0xff8000009aaa7808 */ /* 0x000fe20004800000 */
[----:B------:R-:W1:Y:S01]  /*18c80*/  I2F R17, R5 ;  /* 0x0000000500117306 */ /* 0x000e620000201400 */
[C---:B------:R-:W-:Y:S01]  /*18c90*/  ISETP.GE.AND P6, PT, R29.reuse, R2, PT ;  /* 0x000000021d00720c */ /* 0x040fe20003fc6270 */
[----:B------:R-:W-:Y:S01]  /*18ca0*/  IMAD.MOV.U32 R165, RZ, RZ, R217 ;  /* 0x000000ffffa57224 */ /* 0x000fe200078e00d9 */
[----:B------:R-:W-:Y:S01]  /*18cb0*/  ISETP.GE.AND P1, PT, R29, R3, PT ;  /* 0x000000031d00720c */ /* 0x000fe20003f26270 */
[-C--:B---3--:R-:W-:Y:S01]  /*18cc0*/  FFMA.FTZ R155, R0, R19.reuse, R155 ;  /* 0x00000013009b7223 */ /* 0x088fe2000001009b */
[----:B------:R-:W-:Y:S01]  /*18cd0*/  IADD3 R14, R28, 0x31, RZ ;  /* 0x000000311c0e7810 */ /* 0x000fe20007ffe0ff */
[----:B------:R-:W-:Y:S01]  /*18ce0*/  FFMA.FTZ R153, R0, R19, R153 ;  /* 0x0000001300997223 */ /* 0x000fe20000010099 */
[----:B------:R-:W-:-:S02]  /*18cf0*/  IADD3 R6, R28, 0x38, RZ ;  /* 0x000000381c067810 */ /* 0x000fc40007ffe0ff */
[----:B------:R-:W2:Y:S01]  /*18d00*/  I2F R7, R14 ;  /* 0x0000000e00077306 */ /* 0x000ea20000201400 */
[----:B------:R-:W-:Y:S02]  /*18d10*/  FSEL R173, R148, -INF , !P6 ;  /* 0xff80000094ad7808 */ /* 0x000fe40007000000 */
[----:B------:R-:W-:Y:S02]  /*18d20*/  FSEL R172, R150, -INF , !P1 ;  /* 0xff80000096ac7808 */ /* 0x000fe40004800000 */
[C---:B------:R-:W-:Y:S02]  /*18d30*/  ISETP.GE.AND P6, PT, R5.reuse, R2, PT ;  /* 0x000000020500720c */ /* 0x040fe40003fc6270 */
[----:B------:R-:W-:Y:S01]  /*18d40*/  ISETP.GE.AND P1, PT, R5, R3, PT ;  /* 0x000000030500720c */ /* 0x000fe20003f26270 */
[----:B------:R-:W3:Y:S01]  /*18d50*/  I2F R15, R6 ;  /* 0x00000006000f7306 */ /* 0x000ee20000201400 */
[----:B------:R-:W-:Y:S01]  /*18d60*/  FSEL R168, R155, -INF , !P0 ;  /* 0xff8000009ba87808 */ /* 0x000fe20004000000 */
[----:B-1----:R-:W-:Y:S01]  /*18d70*/  FFMA.FTZ R144, R0, R17, R144 ;  /* 0x0000001100907223 */ /* 0x002fe20000010090 */
[----:B------:R-:W-:Y:S01]  /*18d80*/  ISETP.GE.AND P0, PT, R30, R3, PT ;  /* 0x000000031e00720c */ /* 0x000fe20003f06270 */
[----:B------:R-:W-:Y:S01]  /*18d90*/  FFMA.FTZ R146, R0, R17, R146 ;  /* 0x0000001100927223 */ /* 0x000fe20000010092 */
[----:B------:R-:W-:-:S02]  /*18da0*/  IADD3 R4, R28, 0x39, RZ ;  /* 0x000000391c047810 */ /* 0x000fc40007ffe0ff */
[----:B------:R-:W-:Y:S01]  /*18db0*/  FSEL R166, R151, -INF , !P0 ;  /* 0xff80000097a67808 */ /* 0x000fe20004000000 */
[----:B------:R-:W1:Y:S01]  /*18dc0*/  I2F R5, R28 ;  /* 0x0000001c00057306 */ /* 0x000e620000201400 */
[----:B--2---:R-:W-:Y:S01]  /*18dd0*/  FFMA.FTZ R136, R0, R7, R147 ;  /* 0x0000000700887223 */ /* 0x004fe20000010093 */
[----:B------:R-:W-:Y:S01]  /*18de0*/  ISETP.GE.AND P0, PT, R14, R3, PT ;  /* 0x000000030e00720c */ /* 0x000fe20003f06270 */
[----:B------:R-:W-:Y:S01]  /*18df0*/  FFMA.FTZ R145, R0, R7, R145 ;  /* 0x0000000700917223 */ /* 0x000fe20000010091 */
[----:B------:R-:W-:Y:S02]  /*18e00*/  FSEL R169, R153, -INF , !P2 ;  /* 0xff80000099a97808 */ /* 0x000fe40005000000 */
[----:B------:R-:W-:Y:S01]  /*18e10*/  FSEL R136, R136, -INF , !P0 ;  /* 0xff80000088887808 */ /* 0x000fe20004000000 */
[----:B---3--:R-:W-:Y:S01]  /*18e20*/  FFMA.FTZ R138, R0, R15, R142 ;  /* 0x0000000f008a7223 */ /* 0x008fe2000001008e */
[----:B------:R-:W-:Y:S01]  /*18e30*/  BAR.SYNC.DEFER_BLOCKING 0x0 ;  /* 0x0000000000007b1d */ /* 0x000fe20000010000 */
[----:B------:R-:W-:Y:S01]  /*18e40*/  ISETP.GE.AND P0, PT, R6, R3, PT ;  /* 0x000000030600720c */ /* 0x000fe20003f06270 */
[----:B------:R-:W-:Y:S01]  /*18e50*/  FFMA.FTZ R137, R0, R15, R140 ;  /* 0x0000000f00897223 */ /* 0x000fe2000001008c */
[----:B------:R-:W-:-:S02]  /*18e60*/  ISETP.GE.AND P2, PT, R30, R2, PT ;  /* 0x000000021e00720c */ /* 0x000fc40003f46270 */
[----:B------:R-:W-:Y:S01]  /*18e70*/  FSEL R155, R144, -INF , !P6 ;  /* 0xff800000909b7808 */ /* 0x000fe20007000000 */
[----:B------:R-:W2:Y:S01]  /*18e80*/  I2F R7, R4 ;  /* 0x0000000400077306 */ /* 0x000ea20000201400 */
[----:B-1----:R-:W-:Y:S01]  /*18e90*/  FFMA.FTZ R16, R0, R5, R16 ;  /* 0x0000000500107223 */ /* 0x002fe20000010010 */
[----:B------:R-:W-:Y:S02]  /*18ea0*/  ISETP.GE.AND P6, PT, R28, R2, PT ;  /* 0x000000021c00720c */ /* 0x000fe40003fc6270 */
[----:B------:R-:W-:Y:S02]  /*18eb0*/  FSEL R152, R146, -INF , !P1 ;  /* 0xff80000092987808 */ /* 0x000fe40004800000 */
[----:B------:R-:W-:Y:S02]  /*18ec0*/  FSEL R138, R138, -INF , !P0 ;  /* 0xff8000008a8a7808 */ /* 0x000fe40004000000 */
[----:B------:R-:W-:Y:S02]  /*18ed0*/  FSEL R167, R149, -INF , !P2 ;  /* 0xff80000095a77808 */ /* 0x000fe40005000000 */
[----:B------:R-:W-:-:S02]  /*18ee0*/  ISETP.GE.AND P1, PT, R28, R3, PT ;  /* 0x000000031c00720c */ /* 0x000fc40003f26270 */
[----:B------:R-:W-:Y:S02]  /*18ef0*/  ISETP.GE.AND P0, PT, R4, R3, PT ;  /* 0x000000030400720c */ /* 0x000fe40003f06270 */
[-C--:B------:R-:W-:Y:S02]  /*18f00*/  ISETP.GE.AND P2, PT, R14, R2.reuse, PT ;  /* 0x000000020e00720c */ /* 0x080fe40003f46270 */
[----:B------:R-:W-:Y:S01]  /*18f10*/  FSEL R3, R16, -INF , !P6 ;  /* 0xff80000010037808 */ /* 0x000fe20007000000 */
[----:B--2---:R-:W-:Y:S01]  /*18f20*/  FFMA.FTZ R139, R0, R7, R141 ;  /* 0x00000007008b7223 */ /* 0x004fe2000001008d */
[----:B------:R-:W-:Y:S01]  /*18f30*/  ISETP.GT.AND P6, PT, R208, R199, PT ;  /* 0x000000c7d000720c */ /* 0x000fe20003fc4270 */
[----:B------:R-:W-:Y:S01]  /*18f40*/  FFMA.FTZ R143, R0, R7, R143 ;  /* 0x00000007008f7223 */ /* 0x000fe2000001008f */
[----:B------:R-:W-:Y:S02]  /*18f50*/  FSEL R153, R145, -INF , !P2 ;  /* 0xff80000091997808 */ /* 0x000fe40005000000 */
[----:B------:R-:W-:-:S02]  /*18f60*/  ISETP.GE.AND P2, PT, R6, R2, PT ;  /* 0x000000020600720c */ /* 0x000fc40003f46270 */
[----:B------:R-:W-:Y:S02]  /*18f70*/  FSEL R150, R143, -INF , !P0 ;  /* 0xff8000008f967808 */ /* 0x000fe40004000000 */
[----:B------:R-:W-:Y:S02]  /*18f80*/  FSEL R137, R137, -INF , !P2 ;  /* 0xff80000089897808 */ /* 0x000fe40005000000 */
[----:B------:R-:W-:Y:S01]  /*18f90*/  ISETP.GE.AND P2, PT, R4, R2, PT ;  /* 0x000000020400720c */ /* 0x000fe20003f46270 */
[----:B------:R-:W-:-:S03]  /*18fa0*/  FFMA.FTZ R2, R0, R5, R18 ;  /* 0x0000000500027223 */ /* 0x000fc60000010012 */
        /* <DEDUP_REMOVED lines=11> */
[----:B-1----:R-:W-:-:S02]  /*19060*/  IADD3 R18, R18, 0xffffffe, RZ ;  /* 0x0ffffffe12127810 */ /* 0x002fc40007ffe0ff */
        /* <DEDUP_REMOVED lines=48> */
[----:B------:R-:W-:-:S04]  /*19370*/  IMAD R5, R6, c[0x0][0x184], R5 ;  /* 0x0000610006057a24 */ /* 0x000fc800078e0205 */
[----:B------:R-:W-:Y:S01]  /*19380*/  IMAD.IADD R6, R15, 0x1, R5 ;  /* 0x000000010f067824 */ /* 0x000fe200078e0205 */
[----:B------:R-:W-:Y:S01]  /*19390*/  MOV R5, R14 ;  /* 0x0000000e00057202 */ /* 0x000fe20000000f00 */
[----:B------:R-:W-:Y:S05]  /*193a0*/  BRA `(.L_x_3775) ;  /* 0x0000003000007947 */ /* 0x000fea0003800000 */
.L_x_3774:
[----:B------:R-:W-:-:S05]  /*193b0*/  IMAD.MOV.U32 R5, RZ, RZ, c[0x0][0x198] ;  /* 0x00006600ff057624 */ /* 0x000fca00078e00ff */
[----:B------:R-:W-:-:S04]  /*193c0*/  LEA R5, -R5, RZ, 0x6 ;  /* 0x000000ff05057211 */ /* 0x000fc800078e31ff */
[----:B------:R-:W-:Y:S02]  /*193d0*/  SHF.R.S32.HI R6, RZ, 0x1f, R5 ;  /* 0x0000001fff067819 */ /* 0x000fe40000011405 */
.L_x_3775:
[----:B------:R-:W-:Y:S01]  /*193e0*/  LOP3.LUT R4, R205, 0x1, RZ, 0xc0, !PT ;  /* 0x00000001cd047812 */ /* 0x000fe200078ec0ff */
[----:B------:R-:W-:Y:S01]  /*193f0*/  IMAD.MOV.U32 R14, RZ, RZ, c[0x0][0x198] ;  /* 0x00006600ff0e7624 */ /* 0x000fe200078e00ff */
[C---:B------:R-:W-:Y:S02]  /*19400*/  LEA R16, P0, R5.reuse, R206, 0x1 ;  /* 0x000000ce05107211 */ /* 0x040fe400078008ff */
[----:B------:R-:W-:Y:S01]  /*19410*/  ISETP.NE.U32.AND P2, PT, R4, 0x1, PT ;  /* 0x000000010400780c */ /* 0x000fe20003f45070 */
[C---:B------:R-:W-:Y:S01]  /*19420*/  IMAD.SHL.U32 R4, R14.reuse, 0x10, RZ ;  /* 0x000000100e047824 */ /* 0x040fe200078e00ff */
[----:B------:R-:W-:Y:S02]  /*19430*/  SHF.L.U64.HI R135, R14, R135, c[0x0][0x19c] ;  /* 0x000067000e877619 */ /* 0x000fe40000010287 */
[----:B------:R-:W-:Y:S02]  /*19440*/  LEA.HI.X R17, R5, R207, R6, 0x1, P0 ;  /* 0x000000cf05117211 */ /* 0x000fe400000f0c06 */
[----:B------:R-:W-:-:S05]  /*19450*/  @P5 IADD3 R15, P0, R4, R5, RZ ;  /* 0x00000005040f5210 */ /* 0x000fca0007f1e0ff */
[C-C-:B------:R-:W-:Y:S02]  /*19460*/  @P5 IMAD.X R14, R135.reuse, 0x1, R6.reuse, P0 ;  /* 0x00000001870e5824 */ /* 0x140fe400000e0606 */
[----:B------:R-:W-:Y:S01]  /*19470*/  @!P2 IADD3 R7, P1, R4, R5, RZ ;  /* 0x000000050407a210 */ /* 0x000fe20007f3e0ff */
[----:B------:R-:W-:Y:S01]  /*19480*/  @!PT LDS RZ, [RZ] ;  /* 0x00000000fffff984 */ /* 0x000fe20000000800 */
[----:B------:R-:W-:Y:S01]  /*19490*/  @!PT LDS RZ, [RZ] ;  /* 0x00000000fffff984 */ /* 0x000fe20000000800 */
[----:B------:R-:W-:Y:S01]  /*194a0*/  @!PT LDS RZ, [RZ] ;  /* 0x00000000fffff984 */ /* 0x000fe20000000800 */
[----:B------:R1:W-:Y:S04]  /*194b0*/  @!P2 LDGSTS.E.BYPASS.LTC128B.128 [R204+0x6000], [R16.64] ;  /* 0x0600000010ccafae */ /* 0x0003e8000b901d44 */
        /* <DEDUP_REMOVED lines=8> */
[----:B------:R-:W-:-:S02]  /*19540*/  @P5 LEA R18, P1, R15, R206, 0x1 ;  /* 0x000000ce0f125211 */ /* 0x000fc400078208ff */
[----:B------:R-:W-:Y:S01]  /*19550*/  @P4 IADD3 R7, P0, R4, R5, RZ ;  /* 0x0000000504074210 */ /* 0x000fe20007f1e0ff */
[----:B------:R1:W-:Y:S01]  /*19560*/  @!P5 STS.128 [R204+0x8000], RZ ;  /* 0x008000ffcc00d388 */ /* 0x0003e20000000c00 */
[----:B------:R-:W-:-:S03]  /*19570*/  @P5 LEA.HI.X R19, R15, R207, R14, 0x1, P1 ;  /* 0x000000cf0f135211 */ /* 0x000fc600008f0c0e */
[----:B------:R-:W-:Y:S01]  /*19580*/  @P4 IMAD.X R14, R135, 0x1, R6, P0 ;  /* 0x00000001870e4824 */ /* 0x000fe200000e0606 */
[----:B------:R-:W-:-:S04]  /*19590*/  IADD3 R5, P1, P0, R4, R5, R4 ;  /* 0x0000000504057210 */ /* 0x000fc8000783e004 */
[----:B------:R-:W-:Y:S02]  /*195a0*/  IADD3.X R6, R135, R6, R135, P1, P0 ;  /* 0x0000000687067210 */ /* 0x000fe40000fe0487 */
[-C--:B------:R-:W-:Y:S02]  /*195b0*/  @P4 LEA R30, P1, R7, R206.reuse, 0x1 ;  /* 0x000000ce071e4211 */ /* 0x080fe400078208ff */
[-C--:B------:R-:W-:Y:S02]  /*195c0*/  @!P2 LEA R32, P0, R5, R206.reuse, 0x1 ;  /* 0x000000ce0520a211 */ /* 0x080fe400078008ff */
        /* <DEDUP_REMOVED lines=69> */
.L_x_3773:
[----:B------:R-:W-:Y:S01]  /*19a20*/  FMNMX.FTZ R6, R133, R3, !PT ;  /* 0x0000000385067209 */ /* 0x000fe20007810000 */
[----:B-1----:R-:W-:Y:S01]  /*19a30*/  LDSM.16.MT88.4 R16, [R192+0xc000] ;  /* 0x00c00000c010783b */ /* 0x002fe20000004200 */
        /* <DEDUP_REMOVED lines=52> */
[----:B------:R-:W1:Y:S01]  /*19d80*/  LDSM.16.MT88.4 R12, [R190+0xc000] ;  /* 0x00c00000be0c783b */ /* 0x000e620000004200 */
[----:B------:R-:W-:Y:S01]  /*19d90*/  FADD.FTZ R5, R132, -R5 ;  /* 0x8000000584057221 */ /* 0x000fe20000010000 */
[----:B------:R-:W-:Y:S01]  /*19da0*/  MUFU.EX2 R141, R141 ;  /* 0x0000008d008d7308 */ /* 0x000fe20000000800 */
[--C-:B------:R-:W-:Y:S01]  /*19db0*/  FFMA.FTZ R144, R3, c[0x0][0x23c], -R154.reuse ;  /* 0x00008f0003907a23 */ /* 0x100fe2000001089a */
[----:B------:R-:W-:Y:S01]  /*19dc0*/  LDSM.16.MT88.4 R132, [R190+0xc800] ;  /* 0x00c80000be84783b */ /* 0x000fe20000004200 */
[--C-:B------:R-:W-:Y:S02]  /*19dd0*/  FFMA.FTZ R140, R2, c[0x0][0x23c], -R151.reuse ;  /* 0x00008f00028c7a23 */ /* 0x100fe40000010897 */
[--C-:B------:R-:W-:Y:S02]  /*19de0*/  FFMA.FTZ R143, R11, c[0x0][0x23c], -R154.reuse ;  /* 0x00008f000b8f7a23 */ /* 0x100fe4000001089a */
[----:B------:R-:W-:Y:S01]  /*19df0*/  FFMA.FTZ R142, R9, c[0x0][0x23c], -R154 ;  /* 0x00008f00098e7a23 */ /* 0x000fe2000001089a */
[----:B------:R-:W-:Y:S01]  /*19e00*/  MUFU.EX2 R144, R144 ;  /* 0x0000009000907308 */ /* 0x000fe20000000800 */
[----:B------:R-:W-:-:S02]  /*19e10*/  FFMA.FTZ R3, R10, c[0x0][0x23c], -R151 ;  /* 0x00008f000a037a23 */ /* 0x000fc40000010897 */
[----:B------:R-:W-:Y:S02]  /*19e20*/  FFMA.FTZ R2, R8, c[0x0][0x23c], -R151 ;  /* 0x00008f0008027a23 */ /* 0x000fe40000010897 */
[----:B------:R-:W-:Y:S01]  /*19e30*/  FMUL.FTZ R149, R4, c[0x0][0x23c] ;  /* 0x00008f0004957a20 */ /* 0x000fe20000410000 */
[----:B------:R-:W2:Y:S01]  /*19e40*/  LDSM.16.MT88.4 R8, [R189+0xc000] ;  /* 0x00c00000bd08783b */ /* 0x000ea20000004200 */
[----:B------:R-:W-:Y:S01]  /*19e50*/  FMUL.FTZ R148, R5, c[0x0][0x23c] ;  /* 0x00008f0005947a20 */ /* 0x000fe20000410000 */
[----:B------:R-:W3:Y:S01]  /*19e60*/  MUFU.EX2 R143, R143 ;  /* 0x0000008f008f7308 */ /* 0x000ee20000000800 */
[--C-:B------:R-:W-:Y:S02]  /*19e70*/  FFMA.FTZ R156, R27, c[0x0][0x23c], -R154.reuse ;  /* 0x00008f001b9c7a23 */ /* 0x100fe4000001089a */
[--C-:B------:R-:W-:Y:S02]  /*19e80*/  FFMA.FTZ R157, R25, c[0x0][0x23c], -R154.reuse ;  /* 0x00008f00199d7a23 */ /* 0x100fe4000001089a */
[----:B------:R-:W-:-:S02]  /*19e90*/  FFMA.FTZ R158, R23, c[0x0][0x23c], -R154 ;  /* 0x00008f00179e7a23 */ /* 0x000fc4000001089a */
[--C-:B------:R-:W-:Y:S01]  /*19ea0*/  FFMA.FTZ R159, R21, c[0x0][0x23c], -R154.reuse ;  /* 0x00008f00159f7a23 */ /* 0x100fe2000001089a */
[----:B------:R-:W4:Y:S01]  /*19eb0*/  MUFU.EX2 R142, R142 ;  /* 0x0000008e008e7308 */ /* 0x000f220000000800 */
[--C-:B------:R-:W-:Y:S02]  /*19ec0*/  FFMA.FTZ R160, R26, c[0x0][0x23c], -R151.reuse ;  /* 0x00008f001aa07a23 */ /* 0x100fe40000010897 */
[--C-:B------:R-:W-:Y:S02]  /*19ed0*/  FFMA.FTZ R163, R24, c[0x0][0x23c], -R151.reuse ;  /* 0x00008f0018a37a23 */ /* 0x100fe40000010897 */
[--C-:B------:R-:W-:Y:S01]  /*19ee0*/  FFMA.FTZ R161, R22, c[0x0][0x23c], -R151.reuse ;  /* 0x00008f0016a17a23 */ /* 0x100fe20000010897 */
[----:B------:R-:W-:Y:S01]  /*19ef0*/  LDSM.16.MT88.4 R24, [R192+0xe800] ;  /* 0x00e80000c018783b */ /* 0x000fe20000004200 */
[----:B------:R-:W-:Y:S01]  /*19f00*/  FFMA.FTZ R162, R20, c[0x0][0x23c], -R151 ;  /* 0x00008f0014a27a23 */ /* 0x000fe20000010897 */
[----:B------:R-:W-:Y:S01]  /*19f10*/  MUFU.EX2 R140, R140 ;  /* 0x0000008c008c7308 */ /* 0x000fe20000000800 */
[----:B---3--:R-:W-:Y:S01]  /*19f20*/  F2FP.PACK_AB R4, R143, R144 ;  /* 0x000000908f04723e */ /* 0x008fe200000000ff */
[----:B------:R-:W-:Y:S01]  /*19f30*/  LDSM.16.MT88.4 R20, [R190+0xe800] ;  /* 0x00e80000be14783b */ /* 0x000fe20000004200 */
[----:B------:R-:W-:-:S02]  /*19f40*/  FFMA.FTZ R174, R169, c[0x0][0x23c], -R154 ;  /* 0x00008f00a9ae7a23 */ /* 0x000fc4000001089a */
[--C-:B------:R-:W-:Y:S02]  /*19f50*/  FFMA.FTZ R212, R167, c[0x0][0x23c], -R154.reuse ;  /* 0x00008f00a7d47a23 */ /* 0x100fe4000001089a */
        /* <DEDUP_REMOVED lines=61> */
[-C--:B------:R-:W-:Y:S02]  /*1a330*/  FMUL.FTZ R61, R61, R149.reuse ;  /* 0x000000953d3d7220 */ /* 0x080fe40000410000 */
        /* <DEDUP_REMOVED lines=40> */
[----:B------:R-:W2:Y:S01]  /*1a5c0*/  MUFU.EX2 R167, R167 ;  /* 0x000000a700a77308 */ /* 0x000ea20000000800 */
        /* <DEDUP_REMOVED lines=221> */
.L_x_3770:
[----:B------:R-:W-:Y:S05]  /*1b3a0*/  @!P6 BRA `(.L_x_3776) ;  /* 0x00003bf00000e947 */ /* 0x000fea0003800000 */
[----:B------:R-:W-:Y:S01]  /*1b3b0*/  ULDC UR5, c[0x0][0x1a0] ;  /* 0x0000680000057ab9 */ /* 0x000fe20000000800 */
[----:B------:R-:W-:Y:S01]  /*1b3c0*/  IMAD.MOV.U32 R135, RZ, RZ, R132 ;  /* 0x000000ffff877224 */ /* 0x000fe200078e0084 */
[----:B------:R-:W-:Y:S01]  /*1b3d0*/  ULEA UR5, -UR5, URZ, 0x6 ;  /* 0x0000003f05057291 */ /* 0x000fe2000f8e313f */
[----:B------:R-:W-:Y:S01]  /*1b3e0*/  IMAD.MOV.U32 R3, RZ, RZ, R133 ;  /* 0x000000ffff037224 */ /* 0x000fe200078e0085 */
[----:B------:R-:W-:Y:S02]  /*1b3f0*/  ULDC.64 UR8, c[0x0][0x118] ;  /* 0x0000460000087ab9 */ /* 0x000fe40000000a00 */
[----:B------:R-:W-:Y:S02]  /*1b400*/  USHF.R.S32.HI UR4, URZ, 0x1f, UR5 ;  /* 0x0000001f3f047899 */ /* 0x000fe40008011405 */
[----:B------:R-:W-:Y:S01]  /*1b410*/  MOV R213, UR5 ;  /* 0x0000000500d57c02 */ /* 0x000fe20008000f00 */
[----:B------:R-:W-:-:S03]  /*1b420*/  UMOV UR6, 0x4 ;  /* 0x0000000400067882 */ /* 0x000fc60000000000 */
[----:B------:R-:W-:Y:S02]  /*1b430*/  MOV R212, UR4 ;  /* 0x0000000400d47c02 */ /* 0x000fe40008000f00 */
.L_x_3780:
        /* <DEDUP_REMOVED lines=65> */
.L_x_3777:
[C---:B------:R-:W-:Y:S01]  /*1b850*/  LOP3.LUT P5, RZ, R205.reuse, 0x1, RZ, 0xc0, !PT ;  /* 0x00000001cdff7812 */ /* 0x040fe200078ac0ff */
[----:B------:R-:W-:Y:S01]  /*1b860*/  ULDC.64 UR4, c[0x0][0x1a0] ;  /* 0x0000680000047ab9 */ /* 0x000fe20000000a00 */
[CC--:B------:R-:W-:Y:S01]  /*1b870*/  LEA R132, P1, R4.reuse, R164.reuse, 0x1 ;  /* 0x000000a404847211 */ /* 0x0c0fe200078208ff */
[----:B------:R-:W-:Y:S01]  /*1b880*/  USHF.L.U32 UR7, UR4, 0x4, URZ ;  /* 0x0000000404077899 */ /* 0x000fe2000800063f */
[C---:B------:R-:W-:Y:S01]  /*1b890*/  LOP3.LUT P4, RZ, R205.reuse, 0x2, RZ, 0xc0, !PT ;  /* 0x00000002cdff7812 */ /* 0x040fe2000788c0ff */
[----:B------:R-:W-:Y:S01]  /*1b8a0*/  USHF.L.U64.HI UR5, UR4, UR6, UR5 ;  /* 0x0000000604057299 */ /* 0x000fe20008010205 */
[CC--:B------:R-:W-:Y:S02]  /*1b8b0*/  LEA.HI.X R133, R4.reuse, R165.reuse, R2, 0x1, P1 ;  /* 0x000000a504857211 */ /* 0x0c0fe400008f0c02 */
[----:B------:R-:W-:Y:S02]  /*1b8c0*/  LOP3.LUT P2, RZ, R205, 0x4, RZ, 0xc0, !PT ;  /* 0x00000004cdff7812 */ /* 0x000fe4000784c0ff */
[----:B------:R-:W-:Y:S03]  /*1b8d0*/  IADD3 R7, P0, R4, UR7, RZ ;  /* 0x0000000704077c10 */ /* 0x000fe6000ff1e0ff */
[----:B------:R-:W-:Y:S01]  /*1b8e0*/  @!PT LDS RZ, [RZ] ;  /* 0x00000000fffff984 */ /* 0x000fe20000000800 */
[----:B------:R-:W-:Y:S01]  /*1b8f0*/  @!PT LDS RZ, [RZ] ;  /* 0x00000000fffff984 */ /* 0x000fe20000000800 */
[----:B------:R-:W-:Y:S01]  /*1b900*/  @!PT LDS RZ, [RZ] ;  /* 0x00000000fffff984 */ /* 0x000fe20000000800 */
[----:B------:R1:W-:Y:S01]  /*1b910*/  @P5 LDGSTS.E.BYPASS.LTC128B.128 [R204+0xc000], [R132.64] ;  /* 0x0c00000084cc5fae */ /* 0x0003e2000b901d48 */
[CC--:B------:R-:W-:Y:S02]  /*1b920*/  @P5 LEA R16, P6, R7.reuse, R164.reuse, 0x1 ;  /* 0x000000a407105211 */ /* 0x0c0fe400078c08ff */
[----:B------:R-:W-:Y:S01]  /*1b930*/  IADD3.X R4, R2, UR5, RZ, P0, !PT ;  /* 0x0000000502047c10 */ /* 0x000fe200087fe4ff */
[----:B------:R-:W-:Y:S01]  /*1b940*/  @!P5 STS.128 [R204+0xc000], RZ ;  /* 0x00c000ffcc00d388 */ /* 0x000fe20000000c00 */
[CC--:B------:R-:W-:Y:S02]  /*1b950*/  @P4 LEA R12, P1, R7.reuse, R164.reuse, 0x1 ;  /* 0x000000a4070c4211 */ /* 0x0c0fe400078208ff */
[CCC-:B------:R-:W-:Y:S01]  /*1b960*/  @P5 LEA.HI.X R17, R7.reuse, R165.reuse, R4.reuse, 0x1, P6 ;  /* 0x000000a507115211 */ /* 0x1c0fe200030f0c04 */
[----:B------:R-:W-:Y:S01]  /*1b970*/  @!PT LDS RZ, [RZ] ;  /* 0x00000000fffff984 */ /* 0x000fe20000000800 */
[----:B------:R-:W-:Y:S01]  /*1b980*/  @!PT LDS RZ, [RZ] ;  /* 0x00000000fffff984 */ /* 0x000fe20000000800 */
[----:B------:R-:W-:Y:S01]  /*1b990*/  @!PT LDS RZ, [RZ] ;  /* 0x00000000fffff984 */ /* 0x000fe20000000800 */
[----:B------:R1:W-:Y:S01]  /*1b9a0*/  @P4 LDGSTS.E.BYPASS.LTC128B.128 [R204+0xe000], [R132.64+0x80] ;  /* 0x0e00008084cc4fae */ /* 0x0003e2000b901d48 */
[CCC-:B------:R-:W-:Y:S02]  /*1b9b0*/  @P4 LEA.HI.X R13, R7.reuse, R165.reuse, R4.reuse, 0x1, P1 ;  /* 0x000000a5070d4211 */ /* 0x1c0fe400008f0c04 */
[CC--:B------:R-:W-:Y:S01]  /*1b9c0*/  @P2 LEA R10, P0, R7.reuse, R164.reuse, 0x1 ;  /* 0x000000a4070a2211 */ /* 0x0c0fe200078008ff */
[----:B------:R-:W-:Y:S01]  /*1b9d0*/  @!P4 STS.128 [R204+0xe000], RZ ;  /* 0x00e000ffcc00c388 */ /* 0x000fe20000000c00 */
[C---:B------:R-:W-:Y:S02]  /*1b9e0*/  IADD3 R5, P6, R7.reuse, UR7, RZ ;  /* 0x0000000707057c10 */ /* 0x040fe4000ffde0ff */
[-C--:B------:R-:W-:Y:S01]  /*1b9f0*/  @P2 LEA.HI.X R11, R7, R165.reuse, R4, 0x1, P0 ;  /* 0x000000a5070b2211 */ /* 0x080fe200000f0c04 */
[----:B------:R-:W-:Y:S01]  /*1ba00*/  @!PT LDS RZ, [RZ] ;  /* 0x00000000fffff984 */ /* 0x000fe20000000800 */
[----:B------:R-:W-:Y:S01]  /*1ba10*/  @!PT LDS RZ, [RZ] ;  /* 0x00000000fffff984 */ /* 0x000fe20000000800 */
[----:B------:R-:W-:Y:S01]  /*1ba20*/  @!PT LDS RZ, [RZ] ;  /* 0x00000000fffff984 */ /* 0x000fe20000000800 */
[----:B------:R1:W-:Y:S01]  /*1ba30*/  @P2 LDGSTS.E.BYPASS.LTC128B.128 [R204+0x10000], [R132.64+0x100] ;  /* 0x1000010084cc2fae */ /* 0x0003e2000b901d48 */
[----:B------:R-:W-:Y:S02]  /*1ba40*/  IADD3.X R4, R4, UR5, RZ, P6, !PT ;  /* 0x0000000504047c10 */ /* 0x000fe4000b7fe4ff */
        /* <DEDUP_REMOVED lines=27> */
[C---:B------:R-:W-:Y:S01]  /*1bc00*/  @P2 LEA R28, P0, R2.reuse, R164, 0x1 ;  /* 0x000000a4021c2211 */ /* 0x040fe200078008ff */
[----:B------:R-:W-:Y:S03]  /*1bc10*/  @!P2 STS.128 [R204+0x10800], RZ ;  /* 0x010800ffcc00a388 */ /* 0x000fe60000000c00 */
[----:B------:R-:W-:Y:S01]  /*1bc20*/  @P2 LEA.HI.X R29, R2, R165, R4, 0x1, P0 ;  /* 0x000000a5021d2211 */ /* 0x000fe200000f0c04 */
[----:B------:R-:W-:Y:S01]  /*1bc30*/  @!PT LDS RZ, [RZ] ;  /* 0x00000000fffff984 */ /* 0x000fe20000000800 */
[----:B------:R-:W-:Y:S01]  /*1bc40*/  @!PT LDS RZ, [RZ] ;  /* 0x00000000fffff984 */ /* 0x000fe20000000800 */
[----:B------:R-:W-:Y:S01]  /*1bc50*/  @!PT LDS RZ, [RZ] ;  /* 0x00000000fffff984 */ /* 0x000fe20000000800 */
[----:B------:R3:W-:Y:S01]  /*1bc60*/  @P5 LDGSTS.E.BYPASS.LTC128B.128 [R204+0xd000], [R14.64] ;  /* 0x0d0000000ecc5fae */ /* 0x0007e2000b901d48 */
[----:B------:R-:W-:Y:S03]  /*1bc70*/  ISETP.GT.AND P0, PT, R208, R199, PT ;  /* 0x000000c7d000720c */ /* 0x000fe60003f04270 */
        /* <DEDUP_REMOVED lines=27> */
[----:B------:R-:W5:Y:S04]  /*1be30*/  LDSM.16.M88.4 R140, [R197+0x6000] ;  /* 0x00600000c58c783b */ /* 0x000f680000000200 */
[----:B--2---:R-:W3:Y:S04]  /*1be40*/  LDSM.16.M88.4 R16, [R197+0x6800] ;  /* 0x00680000c510783b */ /* 0x004ee80000000200 */
[----:B------:R-:W1:Y:S04]  /*1be50*/  LDSM.16.M88.4 R24, [R197+0x7000] ;  /* 0x00700000c518783b */ /* 0x000e680000000200 */
[----:B------:R-:W0:Y:S04]  /*1be60*/  LDGDEPBAR ;  /* 0x00000000000079af */ /* 0x000e280000000000 */
[----:B------:R-:W2:Y:S04]  /*1be70*/  LDSM.16.M88.4 R32, [R197+0x7800] ;  /* 0x00780000c520783b */ /* 0x000ea80000000200 */
[----:B------:R-:W-:Y:S04]  /*1be80*/  LDSM.16.M88.4 R144, [R196] ;  /* 0x00000000c490783b */ /* 0x000fe80000000200 */
[----:B------:R-:W1:Y:S04]  /*1be90*/  LDSM.16.M88.4 R148, [R195] ;  /* 0x00000000c394783b */ /* 0x000e680000000200 */
[----:B------:R-:W1:Y:S04]  /*1bea0*/  LDSM.16.M88.4 R152, [R187] ;  /* 0x00000000bb98783b */ /* 0x000e680000000200 */
[----:B------:R-:W1:Y:S04]  /*1beb0*/  LDSM.16.M88.4 R156, [R186] ;  /* 0x00000000ba9c783b */ /* 0x000e680000000200 */
[----:B------:R-:W2:Y:S01]  /*1bec0*/  LDSM.16.M88.4 R160, [R185] ;  /* 0x00000000b9a0783b */ /* 0x000ea20000000200 */
[C---:B-----5:R-:W-:Y:S03]  /*1bed0*/  HMMA.16816.F32 R4, R136.reuse, R140, RZ ;  /* 0x0000008c8804723c */ /* 0x060fe600000018ff */
[----:B------:R-:W-:Y:S04]  /*1bee0*/  LDSM.16.M88.4 R164, [R191+0x6000] ;  /* 0x00600000bfa4783b */ /* 0x000fe80000000200 */
[----:B------:R-:W-:Y:S01]  /*1bef0*/  LDSM.16.M88.4 R168, [R191+0x6800] ;  /* 0x00680000bfa8783b */ /* 0x000fe20000000200 */
[C---:B----4-:R-:W-:Y:S03]  /*1bf00*/  HMMA.16816.F32 R8, R136.reuse, R142, RZ ;  /* 0x0000008e8808723c */ /* 0x050fe600000018ff */
[----:B------:R-:W4:Y:S04]  /*1bf10*/  LDSM.16.M88.4 R140, [R194] ;  /* 0x00000000c28c783b */ /* 0x000f280000000200 */
[----:B------:R-:W-:Y:S01]  /*1bf20*/  LDSM.16.M88.4 R172, [R191+0x7800] ;  /* 0x00780000bfac783b */ /* 0x000fe20000000200 */
[C---:B---3--:R-:W-:Y:S08]  /*1bf30*/  HMMA.16816.F32 R12, R136.reuse, R16, RZ ;  /* 0x00000010880c723c */ /* 0x048ff000000018ff */
[C---:B------:R-:W-:Y:S08]  /*1bf40*/  HMMA.16816.F32 R16, R136.reuse, R18, RZ ;  /* 0x000000128810723c */ /* 0x040ff000000018ff */
[C---:B-1----:R-:W-:Y:S08]  /*1bf50*/  HMMA.16816.F32 R20, R136.reuse, R24, RZ ;  /* 0x000000188814723c */ /* 0x042ff000000018ff */
[C---:B------:R-:W-:Y:S08]  /*1bf60*/  HMMA.16816.F32 R24, R136.reuse, R26, RZ ;  /* 0x0000001a8818723c */ /* 0x040ff000000018ff */
[C---:B--2---:R-:W-:Y:S08]  /*1bf70*/  HMMA.16816.F32 R28, R136.reuse, R32, RZ ;  /* 0x00000020881c723c */ /* 0x044ff000000018ff */
        /* <DEDUP_REMOVED lines=10> */
[----:B------:R-:W3:Y:S07]  /*1c020*/  LDSM.16.M88.4 R156, [R184+0x800] ;  /* 0x00080000b89c783b */ /* 0x000eee0000000200 */
[C---:B------:R-:W-:Y:S08]  /*1c030*/  HMMA.16816.F32 R28, R144.reuse, R160, R28 ;  /* 0x000000a0901c723c */ /* 0x040ff0000000181c */
[----:B------:R-:W-:Y:S01]  /*1c040*/  HMMA.16816.F32 R32, R144, R162, R32 ;  /* 0x000000a29020723c */ /* 0x000fe20000001820 */
[----:B------:R-:W5:Y:S04]  /*1c050*/  LDSM.16.M88.4 R144, [R184+0x1000] ;  /* 0x00100000b890783b */ /* 0x000f680000000200 */
[----:B------:R-:W2:Y:S03]  /*1c060*/  LDSM.16.M88.4 R160, [R184+0x1800] ;  /* 0x00180000b8a0783b */ /* 0x000ea60000000200 */
[C---:B----4-:R-:W-:Y:S08]  /*1c070*/  HMMA.16816.F32 R4, R140.reuse, R164, R4 ;  /* 0x000000a48c04723c */ /* 0x050ff00000001804 */
        /* <DEDUP_REMOVED lines=14> */
[----:B------:R-:W-:Y:S07]  /*1c160*/  LDSM.16.M88.4 R152, [R183] ;  /* 0x00000000b798783b */ /* 0x000fee0000000200 */
[C---:B---3--:R-:W-:Y:S08]  /*1c170*/  HMMA.16816.F32 R12, R148.reuse, R156, R12 ;  /* 0x0000009c940c723c */ /* 0x048ff0000000180c */
[C---:B------:R-:W-:Y:S01]  /*1c180*/  HMMA.16816.F32 R16, R148.reuse, R158, R16 ;  /* 0x0000009e9410723c */ /* 0x040fe20000001810 */
[----:B------:R-:W-:Y:S07]  /*1c190*/  LDSM.16.M88.4 R156, [R182] ;  /* 0x00000000b69c783b */ /* 0x000fee0000000200 */
[C---:B-----5:R-:W-:Y:S08]  /*1c1a0*/  HMMA.16816.F32 R20, R148.reuse, R144, R20 ;  /* 0x000000909414723c */ /* 0x060ff00000001814 */
[C---:B------:R-:W-:Y:S01]  /*1c1b0*/  HMMA.16816.F32 R24, R148.reuse, R146, R24 ;  /* 0x000000929418723c */ /* 0x040fe20000001818 */
[----:B------:R-:W2:Y:S07]  /*1c1c0*/  LDSM.16.M88.4 R144, [R196+0x2000] ;  /* 0x00200000c490783b */ /* 0x000eae0000000200 */
[C---:B------:R-:W-:Y:S08]  /*1c1d0*/  HMMA.16816.F32 R28, R148.reuse, R160, R28 ;  /* 0x000000a0941c723c */ /* 0x040ff0000000181c */
[----:B------:R-:W-:Y:S01]  /*1c1e0*/  HMMA.16816.F32 R32, R148, R162, R32 ;  /* 0x000000a29420723c */ /* 0x000fe20000001820 */
[----:B------:R-:W3:Y:S04]  /*1c1f0*/  LDSM.16.M88.4 R148, [R181] ;  /* 0x00000000b594783b */ /* 0x000ee80000000200 */
[----:B------:R-:W5:Y:S03]  /*1c200*/  LDSM.16.M88.4 R160, [R180] ;  /* 0x00000000b4a0783b */ /* 0x000f660000000200 */
        /* <DEDUP_REMOVED lines=22> */
[C---:B-----5:R-:W-:Y:S08]  /*1c370*/  HMMA.16816.F32 R28, R144.reuse, R160, R28 ;  /* 0x000000a0901c723c */ /* 0x060ff0000000181c */
[----:B------:R-:W-:Y:S01]  /*1c380*/  HMMA.16816.F32 R32, R144, R162, R32 ;  /* 0x000000a29020723c */ /* 0x000fe20000001820 */
[----:B------:R-:W3:Y:S04]  /*1c390*/  LDSM.16.M88.4 R144, [R184+0x3000] ;  /* 0x00300000b890783b */ /* 0x000ee80000000200 */
[----:B------:R-:W5:Y:S03]  /*1c3a0*/  LDSM.16.M88.4 R160, [R184+0x3800] ;  /* 0x00380000b8a0783b */ /* 0x000f660000000200 */
        /* <DEDUP_REMOVED lines=16> */
[C---:B------:R-:W-:Y:S08]  /*1c4b0*/  HMMA.16816.F32 R12, R148.reuse, R156, R12 ;  /* 0x0000009c940c723c */ /* 0x040ff0000000180c */
[C---:B------:R-:W-:Y:S01]  /*1c4c0*/  HMMA.16816.F32 R16, R148.reuse, R158, R16 ;  /* 0x0000009e9410723c */ /* 0x040fe20000001810 */
[----:B------:R-:W-:Y:S07]  /*1c4d0*/  LDSM.16.M88.4 R156, [R178] ;  /* 0x00000000b29c783b */ /* 0x000fee0000000200 */
[C---:B---3--:R-:W-:Y:S08]  /*1c4e0*/  HMMA.16816.F32 R20, R148.reuse, R144, R20 ;  /* 0x000000909414723c */ /* 0x048ff00000001814 */
[C---:B------:R-:W-:Y:S01]  /*1c4f0*/  HMMA.16816.F32 R24, R148.reuse, R146, R24 ;  /* 0x000000929418723c */ /* 0x040fe20000001818 */
[----:B------:R-:W2:Y:S07]  /*1c500*/  LDSM.16.M88.4 R144, [R196+0x4000] ;  /* 0x00400000c490783b */ /* 0x000eae0000000200 */
[C---:B-----5:R-:W-:Y:S08]  /*1c510*/  HMMA.16816.F32 R28, R148.reuse, R160, R28 ;  /* 0x000000a0941c723c */ /* 0x060ff0000000181c */
        /* <DEDUP_REMOVED lines=37> */
[C---:B----4-:R-:W-:Y:S08]  /*1c770*/  HMMA.16816.F32 R20, R140.reuse, R136, R20 ;  /* 0x000000888c14723c */ /* 0x050ff00000001814 */
[C---:B------:R-:W-:Y:S08]  /*1c780*/  HMMA.16816.F32 R24, R140.reuse, R138, R24 ;  /* 0x0000008a8c18723c */ /* 0x040ff00000001818 */
[C---:B------:R-:W-:Y:S08]  /*1c790*/  HMMA.16816.F32 R28, R140.reuse, R172, R28 ;  /* 0x000000ac8c1c723c */ /* 0x040ff0000000181c */
[----:B------:R-:W-:Y:S08]  /*1c7a0*/  HMMA.16816.F32 R32, R140, R174, R32 ;  /* 0x000000ae8c20723c */ /* 0x000ff00000001820 */
[C---:B--2---:R-:W-:Y:S08]  /*1c7b0*/  HMMA.16816.F32 R4, R148.reuse, R152, R4 ;  /* 0x000000989404723c */ /* 0x044ff00000001804 */
[C---:B------:R-:W-:Y:S08]  /*1c7c0*/  HMMA.16816.F32 R8, R148.reuse, R154, R8 ;  /* 0x0000009a9408723c */ /* 0x040ff00000001808 */
[C---:B------:R-:W-:Y:S08]  /*1c7d0*/  HMMA.16816.F32 R12, R148.reuse, R156, R12 ;  /* 0x0000009c940c723c */ /* 0x040ff0000000180c */
[C---:B------:R-:W-:Y:S08]  /*1c7e0*/  HMMA.16816.F32 R16, R148.reuse, R158, R16 ;  /* 0x0000009e9410723c */ /* 0x040ff00000001810 */
[C---:B---3--:R-:W-:Y:S08]  /*1c7f0*/  HMMA.16816.F32 R20, R148.reuse, R144, R20 ;  /* 0x000000909414723c */ /* 0x048ff00000001814 */
        /* <DEDUP_REMOVED lines=70> */
.L_x_3779:
[CC--:B------:R-:W-:Y:S01]  /*1cc60*/  LEA R144, P1, R2.reuse, R206.reuse, 0x1 ;  /* 0x000000ce02907211 */ /* 0x0c0fe200078208ff */
[----:B------:R-:W-:Y:S02]  /*1cc70*/  ULDC.64 UR4, c[0x0][0x198] ;  /* 0x0000660000047ab9 */ /* 0x000fe40000000a00 */
[----:B------:R-:W-:Y:S01]  /*1cc80*/  USHF.L.U32 UR7, UR4, 0x4, URZ ;  /* 0x0000000404077899 */ /* 0x000fe2000800063f */
[CC--:B------:R-:W-:Y:S01]  /*1cc90*/  LEA.HI.X R145, R2.reuse, R207.reuse, R132, 0x1, P1 ;  /* 0x000000cf02917211 */ /* 0x0c0fe200008f0c84 */
[----:B------:R-:W-:Y:S04]  /*1cca0*/  USHF.L.U64.HI UR5, UR4, UR6, UR5 ;  /* 0x0000000604057299 */ /* 0x000fe80008010205 */
[----:B------:R-:W-:Y:S01]  /*1ccb0*/  @!PT LDS RZ, [RZ] ;  /* 0x00000000fffff984 */ /* 0x000fe20000000800 */
[----:B------:R-:W-:Y:S01]  /*1ccc0*/  @!PT LDS RZ, [RZ] ;  /* 0x00000000fffff984 */ /* 0x000fe20000000800 */
[----:B------:R-:W-:Y:S01]  /*1ccd0*/  @!PT LDS RZ, [RZ] ;  /* 0x00000000fffff984 */ /* 0x000fe20000000800 */
[----:B------:R1:W-:Y:S01]  /*1cce0*/  @P5 LDGSTS.E.BYPASS.LTC128B.128 [R204+0x6000], [R144.64] ;  /* 0x0600000090cc5fae */ /* 0x0003e2000b901d48 */
[----:B------:R-:W-:Y:S03]  /*1ccf0*/  IADD3 R137, P0, R2, UR7, RZ ;  /* 0x0000000702897c10 */ /* 0x000fe6000ff1e0ff */
[----:B------:R1:W-:Y:S01]  /*1cd00*/  @!P5 STS.128 [R204+0x6000], RZ ;  /* 0x006000ffcc00d388 */ /* 0x0003e20000000c00 */
[CC--:B------:R-:W-:Y:S02]  /*1cd10*/  @P5 LEA R148, P6, R137.reuse, R206.reuse, 0x1 ;  /* 0x000000ce89945211 */ /* 0x0c0fe400078c08ff */
[CC--:B------:R-:W-:Y:S01]  /*1cd20*/  @P4 LEA R142, P1, R137.reuse, R206.reuse, 0x1 ;  /* 0x000000ce898e4211 */ /* 0x0c0fe200078208ff */
[----:B------:R-:W-:Y:S01]  /*1cd30*/  @!PT LDS RZ, [RZ] ;  /* 0x00000000fffff984 */ /* 0x000fe20000000800 */
[----:B------:R-:W-:Y:S01]  /*1cd40*/  @!PT LDS RZ, [RZ] ;  /* 0x00000000fffff984 */ /* 0x000fe20000000800 */
[----:B------:R-:W-:Y:S01]  /*1cd50*/  @!PT LDS RZ, [RZ] ;  /* 0x00000000fffff984 */ /* 0x000fe20000000800 */
[----:B------:R1:W-:Y:S01]  /*1cd60*/  @P4 LDGSTS.E.BYPASS.LTC128B.128 [R204+0x8000], [R144.64+0x80] ;  /* 0x0800008090cc4fae */ /* 0x0003e2000b901d48 */
[----:B------:R-:W-:Y:S02]  /*1cd70*/  IADD3.X R132, R132, UR5, RZ, P0, !PT ;  /* 0x0000000584847c10 */ /* 0x000fe400087fe4ff */
[CC--:B------:R-:W-:Y:S01]  /*1cd80*/  @P2 LEA R140, P0, R137.reuse, R206.reuse, 0x1 ;  /* 0x000000ce898c2211 */ /* 0x0c0fe200078008ff */
[----:B------:R1:W-:Y:S01]  /*1cd90*/  @!P4 STS.128 [R204+0x8000], RZ ;  /* 0x008000ffcc00c388 */ /* 0x0003e20000000c00 */
[CCC-:B------:R-:W-:Y:S02]  /*1cda0*/  @P5 LEA.HI.X R149, R137.reuse, R207.reuse, R132.reuse, 0x1, P6 ;  /* 0x000000cf89955211 */ /* 0x1c0fe400030f0c84 */
[CCC-:B------:R-:W-:Y:S01]  /*1cdb0*/  @P4 LEA.HI.X R143, R137.reuse, R207.reuse, R132.reuse, 0x1, P1 ;  /* 0x000000cf898f4211 */ /* 0x1c0fe200008f0c84 */
[----:B------:R-:W-:Y:S01]  /*1cdc0*/  @!PT LDS RZ, [RZ] ;  /* 0x00000000fffff984 */ /* 0x000fe20000000800 */
[----:B------:R-:W-:Y:S01]  /*1cdd0*/  @!PT LDS RZ, [RZ] ;  /* 0x00000000fffff984 */ /* 0x000fe20000000800 */
[----:B------:R-:W-:Y:S01]  /*1cde0*/  @!PT LDS RZ, [RZ] ;  /* 0x00000000fffff984 */ /* 0x000fe20000000800 */
[----:B------:R1:W-:Y:S01]  /*1cdf0*/  @P2 LDGSTS.E.BYPASS.LTC128B.128 [R204+0xa000], [R144.64+0x100] ;  /* 0x0a00010090cc2fae */ /* 0x0003e2000b901d48 */
[CC--:B------:R-:W-:Y:S02]  /*1ce00*/  @P2 LEA.HI.X R141, R137.reuse, R207.reuse, R132, 0x1, P0 ;  /* 0x000000cf898d2211 */ /* 0x0c0fe400000f0c84 */
[----:B------:R-:W-:Y:S01]  /*1ce10*/  IADD3 R133, P6, R137, UR7, RZ ;  /* 0x0000000789857c10 */ /* 0x000fe2000ffde0ff */
[----:B------:R1:W-:Y:S03]  /*1ce20*/  @!P2 STS.128 [R204+0xa000], RZ ;  /* 0x00a000ffcc00a388 */ /* 0x0003e60000000c00 */
[CC--:B------:R-:W-:Y:S01]  /*1ce30*/  @P4 LEA R138, P1, R133.reuse, R206.reuse, 0x1 ;  /* 0x000000ce858a4211 */ /* 0x0c0fe200078208ff */
[----:B------:R-:W-:Y:S01]  /*1ce40*/  @!PT LDS RZ, [RZ] ;  /* 0x00000000fffff984 */ /* 0x000fe20000000800 */
[----:B------:R-:W-:Y:S01]  /*1ce50*/  @!PT LDS RZ, [RZ] ;  /* 0x00000000fffff984 */ /* 0x000fe20000000800 */
[----:B------:R-:W-:Y:S01]  /*1ce60*/  @!PT LDS RZ, [RZ] ;  /* 0x00000000fffff984 */ /* 0x000fe20000000800 */
[----:B------:R1:W-:Y:S01]  /*1ce70*/  @P5 LDGSTS.E.BYPASS.LTC128B.128 [R204+0x6800], [R148.64] ;  /* 0x0680000094cc5fae */ /* 0x0003e2000b901d48 */
[CC--:B------:R-:W-:Y:S02]  /*1ce80*/  @P2 LEA R136, P0, R133.reuse, R206.reuse, 0x1 ;  /* 0x000000ce85882211 */ /* 0x0c0fe400078008ff */
[----:B------:R-:W-:Y:S01]  /*1ce90*/  IADD3.X R132, R132, UR5, RZ, P6, !PT ;  /* 0x0000000584847c10 */ /* 0x000fe2000b7fe4ff */
[----:B------:R1:W-:Y:S01]  /*1cea0*/  @!P5 STS.128 [R204+0x6800], RZ ;  /* 0x006800ffcc00d388 */ /* 0x0003e20000000c00 */
[CC--:B------:R-:W-:Y:S02]  /*1ceb0*/  @P5 LEA R146, P6, R133.reuse, R206.reuse, 0x1 ;  /* 0x000000ce85925211 */ /* 0x0c0fe400078c08ff */
[CCC-:B------:R-:W-:Y:S01]  /*1cec0*/  @P4 LEA.HI.X R139, R133.reuse, R207.reuse, R132.reuse, 0x1, P1 ;  /* 0x000000cf858b4211 */ /* 0x1c0fe200008f0c84 */
[----:B------:R-:W-:Y:S01]  /*1ced0*/  @!PT LDS RZ, [RZ] ;  /* 0x00000000fffff984 */ /* 0x000fe20000000800 */
[----:B------:R-:W-:Y:S01]  /*1cee0*/  @!PT LDS RZ, [RZ] ;  /* 0x00000000fffff984 */ /* 0x000fe20000000800 */
[----:B------:R-:W-:Y:S01]  /*1cef0*/  @!PT LDS RZ, [RZ] ;  /* 0x00000000fffff984 */ /* 0x000fe20000000800 */
[----:B------:R1:W-:Y:S01]  /*1cf00*/  @P4 LDGSTS.E.BYPASS.LTC128B.128 [R204+0x8800], [R142.64+0x80] ;  /* 0x088000808ecc4fae */ /* 0x0003e2000b901d48 */
[CCC-:B------:R-:W-:Y:S02]  /*1cf10*/  @P5 LEA.HI.X R147, R133.reuse, R207.reuse, R132.reuse, 0x1, P6 ;  /* 0x000000cf85935211 */ /* 0x1c0fe400030f0c84 */
[CC--:B------:R-:W-:Y:S01]  /*1cf20*/  @P2 LEA.HI.X R137, R133.reuse, R207.reuse, R132, 0x1, P0 ;  /* 0x000000cf85892211 */ /* 0x0c0fe200000f0c84 */
[----:B------:R1:W-:Y:S01]  /*1cf30*/  @!P4 STS.128 [R204+0x8800], RZ ;  /* 0x008800ffcc00c388 */ /* 0x0003e20000000c00 */
[----:B------:R-:W-:Y:S03]  /*1cf40*/  IADD3 R2, P6, R133, UR7, RZ ;  /* 0x0000000785027c10 */ /* 0x000fe6000ffde0ff */
[----:B------:R-:W-:Y:S01]  /*1cf50*/  @!PT LDS RZ, [RZ] ;  /* 0x00000000fffff984 */ /* 0x000fe20000000800 */
[----:B------:R-:W-:Y:S01]  /*1cf60*/  @!PT LDS RZ, [RZ] ;  /* 0x00000000fffff984 */ /* 0x000fe20000000800 */
[----:B------:R-:W-:Y:S01]  /*1cf70*/  @!PT LDS RZ, [RZ] ;  /* 0x00000000fffff984 */ /* 0x000fe20000000800 */
[----:B------:R1:W-:Y:S01]  /*1cf80*/  @P2 LDGSTS.E.BYPASS.LTC128B.128 [R204+0xa800], [R140.64+0x100] ;  /* 0x0a8001008ccc2fae */ /* 0x0003e2000b901d48 */
[CC--:B------:R-:W-:Y:S02]  /*1cf90*/  @P4 LEA R150, P1, R2.reuse, R206.reuse, 0x1 ;  /* 0x000000ce02964211 */ /* 0x0c0fe400078208ff */
[-C--:B------:R-:W-:Y:S01]  /*1cfa0*/  @P2 LEA R154, P0, R2, R206.reuse, 0x1 ;  /* 0x000000ce029a2211 */ /* 0x080fe200078008ff */
[----:B------:R1:W-:Y:S01]  /*1cfb0*/  @!P2 STS.128 [R204+0xa800], RZ ;  /* 0x00a800ffcc00a388 */ /* 0x0003e20000000c00 */
[----:B------:R-:W-:Y:S02]  /*1cfc0*/  IADD3.X R132, R132, UR5, RZ, P6, !PT ;  /* 0x0000000584847c10 */ /* 0x000fe4000b7fe4ff */
[C---:B------:R-:W-:Y:S01]  /*1cfd0*/  @P5 LEA R152, P6, R2.reuse, R206, 0x1 ;  /* 0x000000ce02985211 */ /* 0x040fe200078c08ff */
[----:B------:R-:W-:Y:S01]  /*1cfe0*/  @!PT LDS RZ, [RZ] ;  /* 0x00000000fffff984 */ /* 0x000fe20000000800 */
[----:B------:R-:W-:Y:S01]  /*1cff0*/  @!PT LDS RZ, [RZ] ;  /* 0x00000000fffff984 */ /* 0x000fe20000000800 */
[----:B------:R-:W-:Y:S01]  /*1d000*/  @!PT LDS RZ, [RZ] ;  /* 0x00000000fffff984 */ /* 0x000fe20000000800 */
[----:B------:R1:W-:Y:S01]  /*1d010*/  @P5 LDGSTS.E.BYPASS.LTC128B.128 [R204+0x7000], [R146.64] ;  /* 0x0700000092cc5fae */ /* 0x0003e2000b901d48 */
[CC--:B------:R-:W-:Y:S01]  /*1d020*/  @P4 LEA.HI.X R151, R2.reuse, R207.reuse, R132, 0x1, P1 ;  /* 0x000000cf02974211 */ /* 0x0c0fe200008f0c84 */
[----:B------:R-:W-:Y:S01]  /*1d030*/  IMAD.MOV.U32 R206, RZ, RZ, R144 ;  /* 0x000000ffffce7224 */ /* 0x000fe200078e0090 */
[CCC-:B------:R-:W-:Y:S01]  /*1d040*/  @P5 LEA.HI.X R153, R2.reuse, R207.reuse, R132.reuse, 0x1, P6 ;  /* 0x000000cf02995211 */ /* 0x1c0fe200030f0c84 */
[----:B------:R1:W-:Y:S01]  /*1d050*/  @!P5 STS.128 [R204+0x7000], RZ ;  /* 0x007000ffcc00d388 */ /* 0x0003e20000000c00 */
[----:B------:R-:W-:Y:S01]  /*1d060*/  @P2 LEA.HI.X R155, R2, R207, R132, 0x1, P0 ;  /* 0x000000cf029b2211 */ /* 0x000fe200000f0c84 */
[----:B------:R-:W-:Y:S02]  /*1d070*/  IMAD.MOV.U32 R207, RZ, RZ, R145 ;  /* 0x000000ffffcf7224 */ /* 0x000fe400078e0091 */
        /* <DEDUP_REMOVED lines=26> */
.L_x_3778:
        /* <DEDUP_REMOVED lines=472> */
.L_x_3776:
        /* <DEDUP_REMOVED lines=231> */
[----:B--2---:R-:W-:Y:S01]  /*1fe10*/  IMAD R6, R6, c[0x0][0x210], R201 ;  /* 0x0000840006067a24 */ /* 0x004fe200078e02c9 */
[----:B---3--:R-:W-:-:S02]  /*1fe20*/  IADD3 R14, -R201, RZ, RZ ;  /* 0x000000ffc90e7210 */ /* 0x008fc40007ffe1ff */
[----:B------:R-:W2:Y:S03]  /*1fe30*/  LDS.128 R104, [R4.X4] ;  /* 0x0000000004687984 */ /* 0x000ea60000004c00 */
[----:B-1----:R-:W-:Y:S01]  /*1fe40*/  IMAD R13, R14, c[0x0][0x1c0], R13 ;  /* 0x000070000e0d7a24 */ /* 0x002fe200078e020d */
[----:B------:R-:W-:Y:S01]  /*1fe50*/  SHF.R.S32.HI R14, RZ, 0x1f, R11 ;  /* 0x0000001fff0e7819 */ /* 0x000fe2000001140b */
[----:B------:R-:W1:Y:S02]  /*1fe60*/  LDS.128 R100, [R4.X4+0x800] ;  /* 0x0008000004647984 */ /* 0x000e640000004c00 */
[----:B------:R-:W-:Y:S01]  /*1fe70*/  IMAD R13, R6, c[0x0][0x1c0], R13 ;  /* 0x00007000060d7a24 */ /* 0x000fe200078e020d */
[----:B------:R-:W-:Y:S01]  /*1fe80*/  LEA.HI R14, R14, R11, RZ, 0x2 ;  /* 0x0000000b0e0e7211 */ /* 0x000fe200078f10ff */
[----:B------:R-:W3:Y:S01]  /*1fe90*/  LDS.128 R96, [R4.X4+0x1000] ;  /* 0x0010000004607984 */ /* 0x000ee20000004c00 */
[----:B------:R-:W-:Y:S01]  /*1fea0*/  MOV R6, 0xff800000 ;  /* 0xff80000000067802 */ /* 0x000fe20000000f00 */
[----:B------:R-:W-:Y:S01]  /*1feb0*/  @P3 FFMA.FTZ R6, R132, c[0x0][0x238], R3 ;  /* 0x00008e0084063a23 */ /* 0x000fe20000010003 */
[----:B------:R-:W-:Y:S01]  /*1fec0*/  LOP3.LUT R14, R14, 0xffffffc, RZ, 0xc0, !PT ;  /* 0x0ffffffc0e0e7812 */ /* 0x000fe200078ec0ff */
[----:B------:R-:W1:Y:S03]  /*1fed0*/  LDS.128 R92, [R4.X4+0x1800] ;  /* 0x00180000045c7984 */ /* 0x000e660000004c00 */
        /* <DEDUP_REMOVED lines=24> */
[----:B------:R-:W-:Y:S01]  /*20060*/  SHF.R.S32.HI R13, RZ, 0x1f, R12 ;  /* 0x0000001fff0d7819 */ /* 0x000fe2000001140c */
[----:B------:R-:W-:Y:S05]  /*20070*/  @P0 BRA `(.L_x_3782) ;  /* 0x000000b000000947 */ /* 0x000fea0003800000 */
[----:B--23--:R-:W-:Y:S01]  /*20080*/  IMAD R2, R5, -0x40, R200 ;  /* 0xffffffc005027824 */ /* 0x00cfe200078e02c8 */
[C---:B------:R-:W-:Y:S02]  /*20090*/  IADD3 R9, R11.reuse, 0x8, RZ ;  /* 0x000000080b097810 */ /* 0x040fe40007ffe0ff */
        /* <DEDUP_REMOVED lines=9> */
.L_x_3782:
[----:B--23--:R-:W-:Y:S05]  /*20130*/  BSYNC B0 ;  /* 0x0000000000007941 */ /* 0x00cfea0003800000 */
.L_x_3781:
        /* <DEDUP_REMOVED lines=19> */
.L_x_3784:
[----:B------:R-:W-:Y:S05]  /*20270*/  BSYNC B0 ;  /* 0x0000000000007941 */ /* 0x000fea0003800000 */
.L_x_3783:
        /* <DEDUP_REMOVED lines=11> */
.L_x_3786:
[----:B------:R-:W-:Y:S05]  /*20330*/  BSYNC B0 ;  /* 0x0000000000007941 */ /* 0x000fea0003800000 */
.L_x_3785:
        /* <DEDUP_REMOVED lines=11> */
.L_x_3788:
[----:B------:R-:W-:Y:S05]  /*203f0*/  BSYNC B0 ;  /* 0x0000000000007941 */ /* 0x000fea0003800000 */
.L_x_3787:
        /* <DEDUP_REMOVED lines=11> */
.L_x_3790:
[----:B------:R-:W-:Y:S05]  /*204b0*/  BSYNC B0 ;  /* 0x0000000000007941 */ /* 0x000fea0003800000 */
.L_x_3789:
        /* <DEDUP_REMOVED lines=11> */
.L_x_3792:
[----:B------:R-:W-:Y:S05]  /*20570*/  BSYNC B0 ;  /* 0x0000000000007941 */ /* 0x000fea0003800000 */
.L_x_3791:
        /* <DEDUP_REMOVED lines=11> */
.L_x_3794:
[----:B------:R-:W-:Y:S05]  /*20630*/  BSYNC B0 ;  /* 0x0000000000007941 */ /* 0x000fea0003800000 */
.L_x_3793:
        /* <DEDUP_REMOVED lines=11> */
.L_x_3796:
[----:B------:R-:W-:Y:S05]  /*206f0*/  BSYNC B0 ;  /* 0x0000000000007941 */ /* 0x000fea0003800000 */
.L_x_3795:
        /* <DEDUP_REMOVED lines=12> */
.L_x_3797:
        /* <DEDUP_REMOVED lines=12> */
.L_x_4120:


//--------------------- .text._ZN5flash24flash_fwd_splitkv_kernelI23Flash_fwd_kernel_traitsILi192ELi64ELi64ELi4ELb0ELb0EN7cutlass6half_tE19Flash_kernel_traitsILi192ELi64ELi64ELi4ES3_EELb1ELb0ELb1ELb0ELb0ELb1ELb1ELb1EEEvNS_16Flash_fwd_paramsE --------------------------
	.section	.text._ZN5flash24flash_fwd_splitkv_kernelI23Flash_fwd_kernel_traitsILi192ELi64ELi64ELi4ELb0ELb0EN7cutlass6half_tE19Flash_kernel_traitsILi192ELi64ELi64ELi4ES3_EELb1ELb0ELb1ELb0ELb0ELb1ELb1ELb1EEEvNS_16Flash_fwd_paramsE,"ax",@progbits
	.sectioninfo	@"SHI_REGISTERS=244"
	.align	128
        .global         _ZN5flash24flash_fwd_splitkv_kernelI23Flash_fwd_kernel_traitsILi192ELi64ELi64ELi4ELb0ELb0EN7cutlass6half_tE19Flash_kernel_traitsILi192ELi64ELi64ELi4ES3_EELb1ELb0ELb1ELb0ELb0ELb1ELb1ELb1EEEvNS_16Flash_fwd_paramsE
        .type           _ZN5flash24flash_fwd_splitkv_kernelI23Flash_fwd_kernel_traitsILi192ELi64ELi64ELi4ELb0ELb0EN7cutlass6half_tE19Flash_kernel_traitsILi192ELi64ELi64ELi4ES3_EELb1ELb0ELb1ELb0ELb0ELb1ELb1ELb1EEEvNS_16Flash_fwd_paramsE,@function
        .size           _ZN5flash24flash_fwd_splitkv_kernelI23Flash_fwd_kernel_traitsILi192ELi64ELi64ELi4ELb0ELb0EN7cutlass6half_tE19Flash_kernel_traitsILi192ELi64ELi64ELi4ES3_EELb1ELb0ELb1ELb0ELb0ELb1ELb1ELb1EEEvNS_16Flash_fwd_paramsE,(.L_x_4121 - _ZN5flash24flash_fwd_splitkv_kernelI23Flash_fwd_kernel_traitsILi192ELi64ELi64ELi4ELb0ELb0EN7cutlass6half_tE19Flash_kernel_traitsILi192ELi64ELi64ELi4ES3_EELb1ELb0ELb1ELb0ELb0ELb1ELb1ELb1EEEvNS_16Flash_fwd_paramsE)
        .other          _ZN5flash24flash_fwd_splitkv_kernelI23Flash_fwd_kernel_traitsILi192ELi64ELi64ELi4ELb0ELb0EN7cutlass6half_tE19Flash_kernel_traitsILi192ELi64ELi64ELi4ES3_EELb1ELb0ELb1ELb0ELb0ELb1ELb1ELb1EEEvNS_16Flash_fwd_paramsE,@"STO_CUDA_ENTRY STV_DEFAULT"
_ZN5flash24flash_fwd_splitkv_kernelI23Flash_fwd_kernel_traitsILi192ELi64ELi64ELi4ELb0ELb0EN7cutlass6half_tE19Flash_kernel_traitsILi192ELi64ELi64ELi4ES3_EELb1ELb0ELb1ELb0ELb0ELb1ELb1ELb1EEEvNS_16Flash_fwd_paramsE:
.text._ZN5flash24flash_fwd_splitkv_kernelI23Flash_fwd_kernel_traitsILi192ELi64ELi64ELi4ELb0ELb0EN7cutlass6half_tE19Flash_kernel_traitsILi192ELi64ELi64ELi4ES3_EELb1ELb0ELb1ELb0ELb0ELb1ELb1ELb1EEEvNS_16Flash_fwd_paramsE:
        /* <DEDUP_REMOVED lines=53> */
.L_x_3798:
[----:B-1-34-:R-:W-:Y:S02]  /*0350*/  MOV R3, c[0x0][0x218] ;  /* 0x0000860000037a02 */ /* 0x01afe40000000f00 */
.L_x_3799:
        /* <DEDUP_REMOVED lines=87> */
.L_x_3802:
[----:B------:R-:W-:Y:S05]  /*08d0*/  BSYNC B0 ;  /* 0x0000000000007941 */ /* 0x000fea0003800000 */
.L_x_3801:
        /* <DEDUP_REMOVED lines=10> */
.L_x_3804:
[----:B------:R-:W-:Y:S05]  /*0980*/  BSYNC B0 ;  /* 0x0000000000007941 */ /* 0x000fea0003800000 */
.L_x_3803:
        /* <DEDUP_REMOVED lines=10> */
.L_x_3806:
[----:B------:R-:W-:Y:S05]  /*0a30*/  BSYNC B0 ;  /* 0x0000000000007941 */ /* 0x000fea0003800000 */
.L_x_3805:
        /* <DEDUP_REMOVED lines=10> */
.L_x_3808:
[----:B------:R-:W-:Y:S05]  /*0ae0*/  BSYNC B0 ;  /* 0x0000000000007941 */ /* 0x000fea0003800000 */
.L_x_3807:
        /* <DEDUP_REMOVED lines=10> */
.L_x_3810:
[----:B------:R-:W-:Y:S05]  /*0b90*/  BSYNC B0 ;  /* 0x0000000000007941 */ /* 0x000fea0003800000 */
.L_x_3809:
        /* <DEDUP_REMOVED lines=10> */
.L_x_3812:
[----:B------:R-:W-:Y:S05]  /*0c40*/  BSYNC B0 ;  /* 0x0000000000007941 */ /* 0x000fea0003800000 */
.L_x_3811:
        /* <DEDUP_REMOVED lines=10> */
.L_x_3814:
[----:B------:R-:W-:Y:S05]  /*0cf0*/  BSYNC B0 ;  /* 0x0000000000007941 */ /* 0x000fea0003800000 */
.L_x_3813:
        /* <DEDUP_REMOVED lines=10> */
.L_x_3816:
[----:B------:R-:W-:Y:S05]  /*0da0*/  BSYNC B0 ;  /* 0x0000000000007941 */ /* 0x000fea0003800000 */
.L_x_3815:
        /* <DEDUP_REMOVED lines=32> */
.L_x_3800:
        /* <DEDUP_REMOVED lines=94> */
.L_x_3817:
        /* <DEDUP_REMOVED lines=16> */
.L_x_3819:
        /* <DEDUP_REMOVED lines=52> */
.L_x_3818:
        /* <DEDUP_REMOVED lines=263> */
.L_x_3913:
        /* <DEDUP_REMOVED lines=18> */
.L_x_3822:
[----:B------:R-:W-:Y:S05]  /*2b60*/  BSYNC B0 ;  /* 0x0000000000007941 */ /* 0x000fea0003800000 */
.L_x_3821:
        /* <DEDUP_REMOVED lines=18> */
.L_x_3824:
[----:B------:R-:W-:Y:S05]  /*2c90*/  BSYNC B0 ;  /* 0x0000000000007941 */ /* 0x000fea0003800000 */
.L_x_3823:
        /* <DEDUP_REMOVED lines=18> */
.L_x_3826:
[----:B------:R-:W-:Y:S05]  /*2dc0*/  BSYNC B0 ;  /* 0x0000000000007941 */ /* 0x000fea0003800000 */
.L_x_3825:
        /* <DEDUP_REMOVED lines=18> */
.L_x_3828:
[----:B------:R-:W-:Y:S05]  /*2ef0*/  BSYNC B0 ;  /* 0x0000000000007941 */ /* 0x000fea0003800000 */
.L_x_3827:
        /* <DEDUP_REMOVED lines=65> */
.L_x_3834:
[----:B------:R-:W-:Y:S05]  /*3310*/  BSYNC B0 ;  /* 0x0000000000007941 */ /* 0x000fea0003800000 */
.L_x_3833:
        /* <DEDUP_REMOVED lines=54> */
.L_x_3836:
[----:B------:R-:W-:Y:S05]  /*3680*/  BSYNC B0 ;  /* 0x0000000000007941 */ /* 0x000fea0003800000 */
.L_x_3835:
        /* <DEDUP_REMOVED lines=53> */
.L_x_3832:
[----:B------:R-:W-:Y:S05]  /*39e0*/  BSYNC B1 ;  /* 0x0000000000017941 */ /* 0x000fea0003800000 */
.L_x_3831:
        /* <DEDUP_REMOVED lines=64> */
.L_x_3840:
[----:B------:R-:W-:Y:S05]  /*3df0*/  BSYNC B0 ;  /* 0x0000000000007941 */ /* 0x000fea0003800000 */
.L_x_3839:
        /* <DEDUP_REMOVED lines=57> */
.L_x_3842:
[----:B------:R-:W-:Y:S05]  /*4190*/  BSYNC B0 ;  /* 0x0000000000007941 */ /* 0x000fea0003800000 */
.L_x_3841:
        /* <DEDUP_REMOVED lines=56> */
.L_x_3838:
[----:B------:R-:W-:Y:S05]  /*4520*/  BSYNC B1 ;  /* 0x0000000000017941 */ /* 0x000fea0003800000 */
.L_x_3837:
        /* <DEDUP_REMOVED lines=64> */
.L_x_3846:
[----:B------:R-:W-:Y:S05]  /*4930*/  BSYNC B0 ;  /* 0x0000000000007941 */ /* 0x000fea0003800000 */
.L_x_3845:
        /* <DEDUP_REMOVED lines=57> */
.L_x_3848:
[----:B------:R-:W-:Y:S05]  /*4cd0*/  BSYNC B0 ;  /* 0x0000000000007941 */ /* 0x000fea0003800000 */
.L_x_3847:
        /* <DEDUP_REMOVED lines=56> */
.L_x_3844:
[----:B------:R-:W-:Y:S05]  /*5060*/  BSYNC B1 ;  /* 0x0000000000017941 */ /* 0x000fea0003800000 */
.L_x_3843:
        /* <DEDUP_REMOVED lines=68> */
.L_x_3852:
[----:B------:R-:W-:Y:S05]  /*54b0*/  BSYNC B0 ;  /* 0x0000000000007941 */ /* 0x000fea0003800000 */
.L_x_3851:
        /* <DEDUP_REMOVED lines=57> */
.L_x_3854:
[----:B------:R-:W-:Y:S05]  /*5850*/  BSYNC B0 ;  /* 0x0000000000007941 */ /* 0x000fea0003800000 */
.L_x_3853:
        /* <DEDUP_REMOVED lines=56> */
.L_x_3850:
[----:B------:R-:W-:Y:S05]  /*5be0*/  BSYNC B1 ;  /* 0x0000000000017941 */ /* 0x000fea0003800000 */
.L_x_3849:
        /* <DEDUP_REMOVED lines=8> */
.L_x_3830:
        /* <DEDUP_REMOVED lines=95> */
.L_x_3861:
[----:B------:R-:W-:Y:S05]  /*6260*/  BSYNC B0 ;  /* 0x0000000000007941 */ /* 0x000fea0003800000 */
.L_x_3860:
[----:B------:R-:W-:Y:S05]  /*6270*/  MOV R109, R107 ;  /* 0x0000006b006d7202 */ /* 0x000fea0000000f00 */
[----:B-----5:R2:W-:Y:S02]  /*6280*/  STG.E.128 [R108.64], R52 ;  /* 0x000000346c007986 */ /* 0x0205e4000c101d06 */
.L_x_3859:
[----:B------:R-:W-:Y:S05]  /*6290*/  BSYNC B1 ;  /* 0x0000000000017941 */ /* 0x000fea0003800000 */
.L_x_3858:
        /* <DEDUP_REMOVED lines=94> */
.L_x_3865:
[----:B------:R-:W-:Y:S05]  /*6880*/  BSYNC B0 ;  /* 0x0000000000007941 */ /* 0x000fea0003800000 */
.L_x_3864:
[----:B------:R-:W-:Y:S05]  /*6890*/  MOV R109, R107 ;  /* 0x0000006b006d7202 */ /* 0x000fea0000000f00 */
[----:B-----5:R3:W-:Y:S02]  /*68a0*/  STG.E.128 [R108.64+0x80], R52 ;  /* 0x000080346c007986 */ /* 0x0207e4000c101d06 */
.L_x_3863:
[----:B------:R-:W-:Y:S05]  /*68b0*/  BSYNC B1 ;  /* 0x0000000000017941 */ /* 0x000fea0003800000 */
.L_x_3862:
        /* <DEDUP_REMOVED lines=93> */
.L_x_3867:
[----:B------:R-:W-:Y:S05]  /*6e90*/  BSYNC B0 ;  /* 0x0000000000007941 */ /* 0x000fea0003800000 */
.L_x_3866:
[----:B------:R-:W-:Y:S05]  /*6ea0*/  MOV R109, R107 ;  /* 0x0000006b006d7202 */ /* 0x000fea0000000f00 */
[----:B-----5:R3:W-:Y:S02]  /*6eb0*/  STG.E.128 [R108.64+0x100], R52 ;  /* 0x000100346c007986 */ /* 0x0207e4000c101d06 */
.L_x_3857:
[----:B------:R-:W-:Y:S05]  /*6ec0*/  BSYNC B2 ;  /* 0x0000000000027941 */ /* 0x000fea0003800000 */
.L_x_3856:
        /* <DEDUP_REMOVED lines=98> */
.L_x_3873:
[----:B------:R-:W-:Y:S05]  /*74f0*/  BSYNC B0 ;  /* 0x0000000000007941 */ /* 0x000fea0003800000 */
.L_x_3872:
[C---:B------:R-:W-:Y:S04]  /*7500*/  LEA R2, P0, R61.reuse, R108, 0x1 ;  /* 0x0000006c3d027211 */ /* 0x040fe800078008ff */
[----:B------:R-:W-:Y:S05]  /*7510*/  LEA.HI.X R3, R61, R107, R60, 0x1, P0 ;  /* 0x0000006b3d037211 */ /* 0x000fea00000f0c3c */
[----:B-----5:R1:W-:Y:S04]  /*7520*/  STG.E.128 [R2.64], R56 ;  /* 0x0000003802007986 */ /* 0x0203e8000c101d06 */
.L_x_3871:
[----:B------:R-:W-:Y:S05]  /*7530*/  BSYNC B1 ;  /* 0x0000000000017941 */ /* 0x000fea0003800000 */
.L_x_3870:
        /* <DEDUP_REMOVED lines=96> */
.L_x_3877:
[----:B------:R-:W-:Y:S05]  /*7b40*/  BSYNC B0 ;  /* 0x0000000000007941 */ /* 0x000fea0003800000 */
.L_x_3876:
[C---:B------:R-:W-:Y:S04]  /*7b50*/  LEA R2, P0, R80.reuse, R108, 0x1 ;  /* 0x0000006c50027211 */ /* 0x040fe800078008ff */
[----:B------:R-:W-:Y:S05]  /*7b60*/  LEA.HI.X R3, R80, R107, R81, 0x1, P0 ;  /* 0x0000006b50037211 */ /* 0x000fea00000f0c51 */
[----:B-----5:R4:W-:Y:S04]  /*7b70*/  STG.E.128 [R2.64], R56 ;  /* 0x0000003802007986 */ /* 0x0209e8000c101d06 */
.L_x_3875:
[----:B------:R-:W-:Y:S05]  /*7b80*/  BSYNC B1 ;  /* 0x0000000000017941 */ /* 0x000fea0003800000 */
.L_x_3874:
        /* <DEDUP_REMOVED lines=95> */
.L_x_3879:
[----:B------:R-:W-:Y:S05]  /*8180*/  BSYNC B0 ;  /* 0x0000000000007941 */ /* 0x000fea0003800000 */
.L_x_3878:
[C---:B------:R-:W-:Y:S04]  /*8190*/  LEA R2, P0, R88.reuse, R108, 0x1 ;  /* 0x0000006c58027211 */ /* 0x040fe800078008ff */
[----:B------:R-:W-:Y:S05]  /*81a0*/  LEA.HI.X R3, R88, R107, R89, 0x1, P0 ;  /* 0x0000006b58037211 */ /* 0x000fea00000f0c59 */
[----:B-----5:R4:W-:Y:S04]  /*81b0*/  STG.E.128 [R2.64], R56 ;  /* 0x0000003802007986 */ /* 0x0209e8000c101d06 */
.L_x_3869:
[----:B------:R-:W-:Y:S05]  /*81c0*/  BSYNC B2 ;  /* 0x0000000000027941 */ /* 0x000fea0003800000 */
.L_x_3868:
        /* <DEDUP_REMOVED lines=98> */
.L_x_3885:
[----:B------:R-:W-:Y:S05]  /*87f0*/  BSYNC B0 ;  /* 0x0000000000007941 */ /* 0x000fea0003800000 */
.L_x_3884:
[C---:B------:R-:W-:Y:S04]  /*8800*/  LEA R2, P0, R174.reuse, R108, 0x1 ;  /* 0x0000006cae027211 */ /* 0x040fe800078008ff */
[----:B------:R-:W-:Y:S05]  /*8810*/  LEA.HI.X R3, R174, R107, R75, 0x1, P0 ;  /* 0x0000006bae037211 */ /* 0x000fea00000f0c4b */
[----:B-----5:R4:W-:Y:S04]  /*8820*/  STG.E.128 [R2.64], R56 ;  /* 0x0000003802007986 */ /* 0x0209e8000c101d06 */
.L_x_3883:
[----:B------:R-:W-:Y:S05]  /*8830*/  BSYNC B1 ;  /* 0x0000000000017941 */ /* 0x000fea0003800000 */
.L_x_3882:
        /* <DEDUP_REMOVED lines=96> */
.L_x_3889:
[----:B------:R-:W-:Y:S05]  /*8e40*/  BSYNC B0 ;  /* 0x0000000000007941 */ /* 0x000fea0003800000 */
.L_x_3888:
[C---:B------:R-:W-:Y:S04]  /*8e50*/  LEA R2, P0, R82.reuse, R108, 0x1 ;  /* 0x0000006c52027211 */ /* 0x040fe800078008ff */
[----:B------:R-:W-:Y:S05]  /*8e60*/  LEA.HI.X R3, R82, R107, R83, 0x1, P0 ;  /* 0x0000006b52037211 */ /* 0x000fea00000f0c53 */
[----:B-----5:R4:W-:Y:S04]  /*8e70*/  STG.E.128 [R2.64], R56 ;  /* 0x0000003802007986 */ /* 0x0209e8000c101d06 */
.L_x_3887:
[----:B------:R-:W-:Y:S05]  /*8e80*/  BSYNC B1 ;  /* 0x0000000000017941 */ /* 0x000fea0003800000 */
.L_x_3886:
        /* <DEDUP_REMOVED lines=95> */
.L_x_3891:
[----:B------:R-:W-:Y:S05]  /*9480*/  BSYNC B0 ;  /* 0x0000000000007941 */ /* 0x000fea0003800000 */
.L_x_3890:
[C---:B------:R-:W-:Y:S04]  /*9490*/  LEA R2, P0, R90.reuse, R108, 0x1 ;  /* 0x0000006c5a027211 */ /* 0x040fe800078008ff */
[----:B------:R-:W-:Y:S05]  /*94a0*/  LEA.HI.X R3, R90, R107, R91, 0x1, P0 ;  /* 0x0000006b5a037211 */ /* 0x000fea00000f0c5b */
[----:B-----5:R4:W-:Y:S04]  /*94b0*/  STG.E.128 [R2.64], R56 ;  /* 0x0000003802007986 */ /* 0x0209e8000c101d06 */
.L_x_3881:
[----:B------:R-:W-:Y:S05]  /*94c0*/  BSYNC B2 ;  /* 0x0000000000027941 */ /* 0x000fea0003800000 */
.L_x_3880:
        /* <DEDUP_REMOVED lines=100> */
.L_x_3897:
[----:B------:R-:W-:Y:S05]  /*9b10*/  BSYNC B0 ;  /* 0x0000000000007941 */ /* 0x000fea0003800000 */
.L_x_3896:
[C---:B------:R-:W-:Y:S01]  /*9b20*/  IMAD R0, R181.reuse, c[0x0][0x19c], RZ ;  /* 0x00006700b5007a24 */ /* 0x040fe200078e02ff */
[----:B--23--:R-:W-:Y:S05]  /*9b30*/  MOV R109, R107 ;  /* 0x0000006b006d7202 */ /* 0x00cfea0000000f00 */
[----:B------:R-:W-:Y:S05]  /*9b40*/  IMAD.WIDE.U32 R2, R181, c[0x0][0x198], R108 ;  /* 0x00006600b5027a25 */ /* 0x000fea00078e006c */
[----:B------:R-:W-:Y:S05]  /*9b50*/  IADD3 R3, R3, R0, RZ ;  /* 0x0000000003037210 */ /* 0x000fea0007ffe0ff */
[----:B-----5:R2:W-:Y:S02]  /*9b60*/  STG.E.128 [R2.64], R56 ;  /* 0x0000003802007986 */ /* 0x0205e4000c101d06 */
.L_x_3895:
[----:B------:R-:W-:Y:S05]  /*9b70*/  BSYNC B1 ;  /* 0x0000000000017941 */ /* 0x000fea0003800000 */
.L_x_3894:
        /* <DEDUP_REMOVED lines=96> */
.L_x_3901:
[----:B------:R-:W-:Y:S05]  /*a180*/  BSYNC B0 ;  /* 0x0000000000007941 */ /* 0x000fea0003800000 */
.L_x_3900:
[C---:B------:R-:W-:Y:S04]  /*a190*/  LEA R2, P0, R95.reuse, R108, 0x1 ;  /* 0x0000006c5f027211 */ /* 0x040fe800078008ff */
[----:B------:R-:W-:Y:S05]  /*a1a0*/  LEA.HI.X R3, R95, R107, R94, 0x1, P0 ;  /* 0x0000006b5f037211 */ /* 0x000fea00000f0c5e */
[----:B-----5:R2:W-:Y:S04]  /*a1b0*/  STG.E.128 [R2.64], R56 ;  /* 0x0000003802007986 */ /* 0x0205e8000c101d06 */
.L_x_3899:
[----:B------:R-:W-:Y:S05]  /*a1c0*/  BSYNC B1 ;  /* 0x0000000000017941 */ /* 0x000fea0003800000 */
.L_x_3898:
        /* <DEDUP_REMOVED lines=95> */
.L_x_3903:
[----:B------:R-:W-:Y:S05]  /*a7c0*/  BSYNC B0 ;  /* 0x0000000000007941 */ /* 0x000fea0003800000 */
.L_x_3902:
[C---:B------:R-:W-:Y:S04]  /*a7d0*/  LEA R2, P0, R99.reuse, R108, 0x1 ;  /* 0x0000006c63027211 */ /* 0x040fe800078008ff */
[----:B------:R-:W-:Y:S05]  /*a7e0*/  LEA.HI.X R3, R99, R107, R98, 0x1, P0 ;  /* 0x0000006b63037211 */ /* 0x000fea00000f0c62 */
[----:B-----5:R2:W-:Y:S04]  /*a7f0*/  STG.E.128 [R2.64], R56 ;  /* 0x0000003802007986 */ /* 0x0205e8000c101d06 */
.L_x_3893:
[----:B------:R-:W-:Y:S05]  /*a800*/  BSYNC B2 ;  /* 0x0000000000027941 */ /* 0x000fea0003800000 */
.L_x_3892:
        /* <DEDUP_REMOVED lines=8> */
.L_x_3829:
        /* <DEDUP_REMOVED lines=14> */
.L_x_3905:
[----:B------:R-:W-:Y:S05]  /*a970*/  BSYNC B0 ;  /* 0x0000000000007941 */ /* 0x000fea0003800000 */
.L_x_3904:
        /* <DEDUP_REMOVED lines=24> */
.L_x_3907:
[----:B------:R-:W-:Y:S05]  /*ab00*/  BSYNC B0 ;  /* 0x0000000000007941 */ /* 0x000fea0003800000 */
.L_x_3906:
        /* <DEDUP_REMOVED lines=24> */
.L_x_3909:
[----:B------:R-:W-:Y:S05]  /*ac90*/  BSYNC B0 ;  /* 0x0000000000007941 */ /* 0x000fea0003800000 */
.L_x_3908:
        /* <DEDUP_REMOVED lines=28> */
.L_x_3910:
[----:B------:R-:W-:Y:S05]  /*ae60*/  BSYNC B0 ;  /* 0x0000000000007941 */ /* 0x000fea0003800000 */
.L_x_3855:
        /* <DEDUP_REMOVED lines=80> */
.L_x_3911:
        /* <DEDUP_REMOVED lines=9> */
.L_x_3912:
[----:B------:R-:W-:Y:S04]  /*b400*/  IADD3 R9, R9, -0x1, RZ ;  /* 0xffffffff09097810 */ /* 0x000fe80007ffe0ff */
[----:B------:R-:W-:Y:S11]  /*b410*/  ISETP.GT.AND P0, PT, R9, R68, PT ;  /* 0x000000440900720c */ /* 0x000ff60003f04270 */
[----:B------:R-:W-:Y:S02]  /*b420*/  @!UPT UIADD3 URZ, URZ, URZ, URZ ;  /* 0x0000003f3f3ff290 */ /* 0x000fe4000fffe03f */
[----:B------:R-:W-:-:S05]  /*b430*/  @P0 BRA `(.L_x_3913) ;  /* 0xffff760000000947 */ /* 0x000fca000383ffff */
.L_x_3820:
        /* <DEDUP_REMOVED lines=102> */
.L_x_3922:
[----:B------:R-:W-:Y:S05]  /*baa0*/  BSYNC B0 ;  /* 0x0000000000007941 */ /* 0x000fea0003800000 */
.L_x_3921:
[----:B-----5:R4:W-:Y:S02]  /*bab0*/  STS.128 [R212], R28 ;  /* 0x0000001cd4007388 */ /* 0x0209e40000000c00 */
.L_x_3920:
[----:B------:R-:W-:Y:S05]  /*bac0*/  BSYNC B1 ;  /* 0x0000000000017941 */ /* 0x000fea0003800000 */
.L_x_3919:
        /* <DEDUP_REMOVED lines=48> */
.L_x_3926:
[----:B------:R-:W-:Y:S05]  /*bdd0*/  BSYNC B0 ;  /* 0x0000000000007941 */ /* 0x000fea0003800000 */
.L_x_3925:
[----:B-----5:R1:W-:Y:S02]  /*bde0*/  STS.128 [R212+0x2000], R28 ;  /* 0x0020001cd4007388 */ /* 0x0203e40000000c00 */
.L_x_3924:
[----:B------:R-:W-:Y:S05]  /*bdf0*/  BSYNC B1 ;  /* 0x0000000000017941 */ /* 0x000fea0003800000 */
.L_x_3923:
        /* <DEDUP_REMOVED lines=44> */
.L_x_3928:
[----:B------:R-:W-:Y:S05]  /*c0c0*/  BSYNC B0 ;  /* 0x0000000000007941 */ /* 0x000fea0003800000 */
.L_x_3927:
[----:B-----5:R4:W-:Y:S02]  /*c0d0*/  STS.128 [R212+0x4000], R28 ;  /* 0x0040001cd4007388 */ /* 0x0209e40000000c00 */
.L_x_3918:
[----:B------:R-:W-:Y:S05]  /*c0e0*/  BSYNC B2 ;  /* 0x0000000000027941 */ /* 0x000fea0003800000 */
.L_x_3917:
        /* <DEDUP_REMOVED lines=60> */
.L_x_3934:
[----:B------:R-:W-:Y:S05]  /*c4b0*/  BSYNC B0 ;  /* 0x0000000000007941 */ /* 0x000fea0003800000 */
.L_x_3933:
[----:B-----5:R4:W-:Y:S02]  /*c4c0*/  STS.128 [R212+0x800], R28 ;  /* 0x0008001cd4007388 */ /* 0x0209e40000000c00 */
.L_x_3932:
[----:B------:R-:W-:Y:S05]  /*c4d0*/  BSYNC B1 ;  /* 0x0000000000017941 */ /* 0x000fea0003800000 */
.L_x_3931:
        /* <DEDUP_REMOVED lines=46> */
.L_x_3938:
[----:B------:R-:W-:Y:S05]  /*c7c0*/  BSYNC B0 ;  /* 0x0000000000007941 */ /* 0x000fea0003800000 */
.L_x_3937:
[----:B-----5:R4:W-:Y:S02]  /*c7d0*/  STS.128 [R212+0x2800], R28 ;  /* 0x0028001cd4007388 */ /* 0x0209e40000000c00 */
.L_x_3936:
[----:B------:R-:W-:Y:S05]  /*c7e0*/  BSYNC B1 ;  /* 0x0000000000017941 */ /* 0x000fea0003800000 */
.L_x_3935:
        /* <DEDUP_REMOVED lines=44> */
.L_x_3940:
[----:B------:R-:W-:Y:S05]  /*cab0*/  BSYNC B0 ;  /* 0x0000000000007941 */ /* 0x000fea0003800000 */
.L_x_3939:
[----:B-----5:R4:W-:Y:S02]  /*cac0*/  STS.128 [R212+0x4800], R28 ;  /* 0x0048001cd4007388 */ /* 0x0209e40000000c00 */
.L_x_3930:
[----:B------:R-:W-:Y:S05]  /*cad0*/  BSYNC B2 ;  /* 0x0000000000027941 */ /* 0x000fea0003800000 */
.L_x_3929:
        /* <DEDUP_REMOVED lines=61> */
.L_x_3946:
[----:B------:R-:W-:Y:S05]  /*ceb0*/  BSYNC B0 ;  /* 0x0000000000007941 */ /* 0x000fea0003800000 */
.L_x_3945:
[----:B-----5:R1:W-:Y:S02]  /*cec0*/  STS.128 [R212+0x1000], R28 ;  /* 0x0010001cd4007388 */ /* 0x0203e40000000c00 */
.L_x_3944:
[----:B------:R-:W-:Y:S05]  /*ced0*/  BSYNC B1 ;  /* 0x0000000000017941 */ /* 0x000fea0003800000 */
.L_x_3943:
        /* <DEDUP_REMOVED lines=46> */
.L_x_3950:
[----:B------:R-:W-:Y:S05]  /*d1c0*/  BSYNC B0 ;  /* 0x0000000000007941 */ /* 0x000fea0003800000 */
.L_x_3949:
[----:B-----5:R4:W-:Y:S02]  /*d1d0*/  STS.128 [R212+0x3000], R28 ;  /* 0x0030001cd4007388 */ /* 0x0209e40000000c00 */
.L_x_3948:
[----:B------:R-:W-:Y:S05]  /*d1e0*/  BSYNC B1 ;  /* 0x0000000000017941 */ /* 0x000fea0003800000 */
.L_x_3947:
        /* <DEDUP_REMOVED lines=45> */
.L_x_3952:
[----:B------:R-:W-:Y:S05]  /*d4c0*/  BSYNC B0 ;  /* 0x0000000000007941 */ /* 0x000fea0003800000 */
.L_x_3951:
[----:B-----5:R1:W-:Y:S02]  /*d4d0*/  STS.128 [R212+0x5000], R24 ;  /* 0x00500018d4007388 */ /* 0x0203e40000000c00 */
.L_x_3942:
[----:B------:R-:W-:Y:S05]  /*d4e0*/  BSYNC B2 ;  /* 0x0000000000027941 */ /* 0x000fea0003800000 */
.L_x_3941:
        /* <DEDUP_REMOVED lines=62> */
.L_x_3957:
[----:B------:R-:W-:Y:S05]  /*d8d0*/  BSYNC B0 ;  /* 0x0000000000007941 */ /* 0x000fea0003800000 */
.L_x_3956:
[----:B-----5:R1:W-:Y:S02]  /*d8e0*/  STS.128 [R212+0x1800], R16 ;  /* 0x00180010d4007388 */ /* 0x0203e40000000c00 */
.L_x_3955:
[----:B------:R-:W-:Y:S05]  /*d8f0*/  BSYNC B1 ;  /* 0x0000000000017941 */ /* 0x000fea0003800000 */
.L_x_3954:
        /* <DEDUP_REMOVED lines=46> */
.L_x_3961:
[----:B------:R-:W-:Y:S05]  /*dbe0*/  BSYNC B0 ;  /* 0x0000000000007941 */ /* 0x000fea0003800000 */
.L_x_3960:
[----:B-----5:R1:W-:Y:S02]  /*dbf0*/  STS.128 [R212+0x3800], R12 ;  /* 0x0038000cd4007388 */ /* 0x0203e40000000c00 */
.L_x_3959:
[----:B------:R-:W-:Y:S05]  /*dc00*/  BSYNC B1 ;  /* 0x0000000000017941 */ /* 0x000fea0003800000 */
.L_x_3958:
        /* <DEDUP_REMOVED lines=47> */
.L_x_3963:
[----:B------:R-:W-:Y:S05]  /*df00*/  BSYNC B0 ;  /* 0x0000000000007941 */ /* 0x000fea0003800000 */
.L_x_3962:
[----:B-----5:R1:W-:Y:S01]  /*df10*/  STS.128 [R212+0x5800], R12 ;  /* 0x0058000cd4007388 */ /* 0x0203e20000000c00 */
[----:B------:R-:W-:Y:S05]  /*df20*/  BRA `(.L_x_3953) ;  /* 0x00004e1000007947 */ /* 0x000fea0003800000 */
.L_x_3916:
        /* <DEDUP_REMOVED lines=90> */
.L_x_3969:
[----:B------:R-:W-:Y:S05]  /*e4d0*/  BSYNC B0 ;  /* 0x0000000000007941 */ /* 0x000fea0003800000 */
.L_x_3968:
[----:B-----5:R4:W-:Y:S02]  /*e4e0*/  STS.128 [R212], R32 ;  /* 0x00000020d4007388 */ /* 0x0209e40000000c00 */
.L_x_3967:
[----:B------:R-:W-:Y:S05]  /*e4f0*/  BSYNC B1 ;  /* 0x0000000000017941 */ /* 0x000fea0003800000 */
.L_x_3966:
        /* <DEDUP_REMOVED lines=87> */
.L_x_3973:
[----:B------:R-:W-:Y:S05]  /*ea70*/  BSYNC B0 ;  /* 0x0000000000007941 */ /* 0x000fea0003800000 */
.L_x_3972:
[----:B-----5:R1:W-:Y:S02]  /*ea80*/  STS.128 [R212+0x2000], R32 ;  /* 0x00200020d4007388 */ /* 0x0203e40000000c00 */
.L_x_3971:
[----:B------:R-:W-:Y:S05]  /*ea90*/  BSYNC B1 ;  /* 0x0000000000017941 */ /* 0x000fea0003800000 */
.L_x_3970:
        /* <DEDUP_REMOVED lines=86> */
.L_x_3975:
[----:B------:R-:W-:Y:S05]  /*f000*/  BSYNC B0 ;  /* 0x0000000000007941 */ /* 0x000fea0003800000 */
.L_x_3974:
[----:B-----5:R4:W-:Y:S02]  /*f010*/  STS.128 [R212+0x4000], R32 ;  /* 0x00400020d4007388 */ /* 0x0209e40000000c00 */
.L_x_3965:
[----:B------:R-:W-:Y:S05]  /*f020*/  BSYNC B2 ;  /* 0x0000000000027941 */ /* 0x000fea0003800000 */
.L_x_3964:
        /* <DEDUP_REMOVED lines=95> */
.L_x_3981:
[----:B------:R-:W-:Y:S05]  /*f620*/  BSYNC B0 ;  /* 0x0000000000007941 */ /* 0x000fea0003800000 */
.L_x_3980:
[----:B-----5:R4:W-:Y:S02]  /*f630*/  STS.128 [R212+0x800], R32 ;  /* 0x00080020d4007388 */ /* 0x0209e40000000c00 */
.L_x_3979:
[----:B------:R-:W-:Y:S05]  /*f640*/  BSYNC B1 ;  /* 0x0000000000017941 */ /* 0x000fea0003800000 */
.L_x_3978:
        /* <DEDUP_REMOVED lines=90> */
.L_x_3985:
[----:B------:R-:W-:Y:S05]  /*fbf0*/  BSYNC B0 ;  /* 0x0000000000007941 */ /* 0x000fea0003800000 */
.L_x_3984:
[----:B-----5:R4:W-:Y:S02]  /*fc00*/  STS.128 [R212+0x2800], R32 ;  /* 0x00280020d4007388 */ /* 0x0209e40000000c00 */
.L_x_3983:
[----:B------:R-:W-:Y:S05]  /*fc10*/  BSYNC B1 ;  /* 0x0000000000017941 */ /* 0x000fea0003800000 */
.L_x_3982:
        /* <DEDUP_REMOVED lines=89> */
.L_x_3987:
[----:B------:R-:W-:Y:S05]  /*101b0*/  BSYNC B0 ;  /* 0x0000000000007941 */ /* 0x000fea0003800000 */
.L_x_3986:
[----:B-----5:R1:W-:Y:S02]  /*101c0*/  STS.128 [R212+0x4800], R28 ;  /* 0x0048001cd4007388 */ /* 0x0203e40000000c00 */
.L_x_3977:
[----:B------:R-:W-:Y:S05]  /*101d0*/  BSYNC B2 ;  /* 0x0000000000027941 */ /* 0x000fea0003800000 */
.L_x_3976:
        /* <DEDUP_REMOVED lines=96> */
.L_x_3993:
[----:B------:R-:W-:Y:S05]  /*107e0*/  BSYNC B0 ;  /* 0x0000000000007941 */ /* 0x000fea0003800000 */
.L_x_3992:
[----:B-----5:R1:W-:Y:S02]  /*107f0*/  STS.128 [R212+0x1000], R32 ;  /* 0x00100020d4007388 */ /* 0x0203e40000000c00 */
.L_x_3991:
[----:B------:R-:W-:Y:S05]  /*10800*/  BSYNC B1 ;  /* 0x0000000000017941 */ /* 0x000fea0003800000 */
.L_x_3990:
        /* <DEDUP_REMOVED lines=90> */
.L_x_3997:
[----:B------:R-:W-:Y:S05]  /*10db0*/  BSYNC B0 ;  /* 0x0000000000007941 */ /* 0x000fea0003800000 */
.L_x_3996:
[----:B-----5:R4:W-:Y:S02]  /*10dc0*/  STS.128 [R212+0x3000], R32 ;  /* 0x00300020d4007388 */ /* 0x0209e40000000c00 */
.L_x_3995:
[----:B------:R-:W-:Y:S05]  /*10dd0*/  BSYNC B1 ;  /* 0x0000000000017941 */ /* 0x000fea0003800000 */
.L_x_3994:
        /* <DEDUP_REMOVED lines=89> */
.L_x_3999:
[----:B------:R-:W-:Y:S05]  /*11370*/  BSYNC B0 ;  /* 0x0000000000007941 */ /* 0x000fea0003800000 */
.L_x_3998:
[----:B-----5:R1:W-:Y:S02]  /*11380*/  STS.128 [R212+0x5000], R28 ;  /* 0x0050001cd4007388 */ /* 0x0203e40000000c00 */
.L_x_3989:
[----:B------:R-:W-:Y:S05]  /*11390*/  BSYNC B2 ;  /* 0x0000000000027941 */ /* 0x000fea0003800000 */
.L_x_3988:
        /* <DEDUP_REMOVED lines=95> */
.L_x_4003:
[----:B------:R-:W-:Y:S05]  /*11990*/  BSYNC B0 ;  /* 0x0000000000007941 */ /* 0x000fea0003800000 */
.L_x_4002:
[----:B-----5:R1:W-:Y:S02]  /*119a0*/  STS.128 [R212+0x1800], R16 ;  /* 0x00180010d4007388 */ /* 0x0203e40000000c00 */
.L_x_4001:
[----:B------:R-:W-:Y:S05]  /*119b0*/  BSYNC B1 ;  /* 0x0000000000017941 */ /* 0x000fea0003800000 */
.L_x_4000:
        /* <DEDUP_REMOVED lines=91> */
.L_x_4007:
[----:B------:R-:W-:Y:S05]  /*11f70*/  BSYNC B0 ;  /* 0x0000000000007941 */ /* 0x000fea0003800000 */
.L_x_4006:
[----:B-----5:R1:W-:Y:S02]  /*11f80*/  STS.128 [R212+0x3800], R16 ;  /* 0x00380010d4007388 */ /* 0x0203e40000000c00 */
.L_x_4005:
[----:B------:R-:W-:Y:S05]  /*11f90*/  BSYNC B1 ;  /* 0x0000000000017941 */ /* 0x000fea0003800000 */
.L_x_4004:
        /* <DEDUP_REMOVED lines=94> */
.L_x_4009:
[----:B------:R-:W-:Y:S05]  /*12580*/  BSYNC B0 ;  /* 0x0000000000007941 */ /* 0x000fea0003800000 */
.L_x_4008:
[----:B-----5:R1:W-:Y:S01]  /*12590*/  STS.128 [R212+0x5800], R12 ;  /* 0x0058000cd4007388 */ /* 0x0203e20000000c00 */
[----:B------:R-:W-:Y:S05]  /*125a0*/  BRA `(.L_x_3953) ;  /* 0x0000079000007947 */ /* 0x000fea0003800000 */
.L_x_3915:
        /* <DEDUP_REMOVED lines=27> */
.L_x_4011:
[----:B------:R-:W-:Y:S05]  /*12760*/  BSYNC B0 ;  /* 0x0000000000007941 */ /* 0x000fea0003800000 */
.L_x_4010:
        /* <DEDUP_REMOVED lines=29> */
.L_x_4013:
[----:B------:R-:W-:Y:S05]  /*12940*/  BSYNC B0 ;  /* 0x0000000000007941 */ /* 0x000fea0003800000 */
.L_x_4012:
        /* <DEDUP_REMOVED lines=30> */
.L_x_4015:
[----:B------:R-:W-:Y:S05]  /*12b30*/  BSYNC B0 ;  /* 0x0000000000007941 */ /* 0x000fea0003800000 */
.L_x_4014:
        /* <DEDUP_REMOVED lines=32> */
.L_x_3953:
[----:B------:R-:W-:Y:S05]  /*12d40*/  BSYNC B3 ;  /* 0x0000000000037941 */ /* 0x000fea0003800000 */
.L_x_3914:
        /* <DEDUP_REMOVED lines=30> */
.L_x_4018:
[----:B------:R2:W-:Y:S02]  /*12f30*/  STS.128 [R212+0xa000], RZ ;  /* 0x00a000ffd4007388 */ /* 0x0005e40000000c00 */
.L_x_4017:
[----:B------:R-:W-:Y:S05]  /*12f40*/  BSYNC B0 ;  /* 0x0000000000007941 */ /* 0x000fea0003800000 */
.L_x_4016:
        /* <DEDUP_REMOVED lines=31> */
.L_x_4021:
[----:B------:R2:W-:Y:S02]  /*13140*/  STS.128 [R212+0xa800], RZ ;  /* 0x00a800ffd4007388 */ /* 0x0005e40000000c00 */
.L_x_4020:
[----:B------:R-:W-:Y:S05]  /*13150*/  BSYNC B0 ;  /* 0x0000000000007941 */ /* 0x000fea0003800000 */
.L_x_4019:
        /* <DEDUP_REMOVED lines=35> */
.L_x_4024:
[----:B------:R2:W-:Y:S02]  /*13390*/  STS.128 [R212+0xb000], RZ ;  /* 0x00b000ffd4007388 */ /* 0x0005e40000000c00 */
.L_x_4023:
[----:B------:R-:W-:Y:S05]  /*133a0*/  BSYNC B0 ;  /* 0x0000000000007941 */ /* 0x000fea0003800000 */
.L_x_4022:
        /* <DEDUP_REMOVED lines=35> */
.L_x_4026:
[----:B------:R-:W-:Y:S05]  /*135e0*/  BSYNC B0 ;  /* 0x0000000000007941 */ /* 0x000fea0003800000 */
.L_x_4025:
        /* <DEDUP_REMOVED lines=46> */
.L_x_4029:
[----:B------:R2:W-:Y:S02]  /*138d0*/  STS.128 [R212+0x10000], RZ ;  /* 0x010000ffd4007388 */ /* 0x0005e40000000c00 */
.L_x_4028:
[----:B-1----:R-:W-:Y:S05]  /*138e0*/  BSYNC B0 ;  /* 0x0000000000007941 */ /* 0x002fea0003800000 */
.L_x_4027:
        /* <DEDUP_REMOVED lines=32> */
.L_x_4032:
[----:B------:R1:W-:Y:S02]  /*13af0*/  STS.128 [R212+0x10800], RZ ;  /* 0x010800ffd4007388 */ /* 0x0003e40000000c00 */
.L_x_4031:
[----:B------:R-:W-:Y:S05]  /*13b00*/  BSYNC B0 ;  /* 0x0000000000007941 */ /* 0x000fea0003800000 */
.L_x_4030:
        /* <DEDUP_REMOVED lines=36> */
.L_x_4035:
[----:B------:R1:W-:Y:S02]  /*13d50*/  STS.128 [R212+0x11000], RZ ;  /* 0x011000ffd4007388 */ /* 0x0003e40000000c00 */
.L_x_4034:
[----:B------:R-:W-:Y:S05]  /*13d60*/  BSYNC B0 ;  /* 0x0000000000007941 */ /* 0x000fea0003800000 */
.L_x_4033:
        /* <DEDUP_REMOVED lines=41> */
.L_x_4038:
[----:B------:R1:W-:Y:S02]  /*14000*/  STS.128 [R212+0x11800], RZ ;  /* 0x011800ffd4007388 */ /* 0x0003e40000000c00 */
.L_x_4037:
[----:B------:R-:W-:Y:S05]  /*14010*/  BSYNC B0 ;  /* 0x0000000000007941 */ /* 0x000fea0003800000 */
.L_x_4036:
        /* <DEDUP_REMOVED lines=9> */
[----:B------:R-:W-:Y:S01]  /*140b0*/  I2F R93, R62 ;  /* 0x0000003e005d7306 */ /* 0x000fe20000201400 */
[----:B------:R-:W-:Y:S01]  /*140c0*/  SHF.R.U32.HI R205, RZ, 0x3, R5 ;  /* 0x00000003ffcd7819 */ /* 0x000fe20000011605 */
[--C-:B------:R-:W-:Y:S01]  /*140d0*/  IMAD R204, R47, 0x2, R206.reuse ;  /* 0x000000022fcc7824 */ /* 0x100fe200078e02ce */
[----:B------:R-:W-:Y:S01]  /*140e0*/  LDSM.16.M88.4 R48, [R206] ;  /* 0x00000000ce30783b */ /* 0x000fe20000000200 */
[C---:B------:R-:W-:Y:S01]  /*140f0*/  IMAD R202, R45.reuse, 0x2, R206 ;  /* 0x000000022dca7824 */ /* 0x040fe200078e02ce */
[----:B------:R-:W-:Y:S01]  /*14100*/  LOP3.LUT R205, R162, R205, RZ, 0x3c, !PT ;  /* 0x000000cda2cd7212 */ /* 0x000fe200078e3cff */
[----:B------:R-:W-:Y:S01]  /*14110*/  IMAD R201, R45, 0x2, R204 ;  /* 0x000000022dc97824 */ /* 0x000fe200078e02cc */
[----:B------:R-:W-:Y:S01]  /*14120*/  LDSM.16.M88.4 R68, [R204] ;  /* 0x00000000cc44783b */ /* 0x000fe20000000200 */
[----:B------:R-:W-:-:S02]  /*14130*/  IADD3 R92, R62, 0x9, RZ ;  /* 0x000000093e5c7810 */ /* 0x000fc40007ffe0ff */
[----:B------:R-:W-:Y:S01]  /*14140*/  IMAD R205, R64, 0x200, R205 ;  /* 0x0000020040cd7824 */ /* 0x000fe200078e02cd */
[----:B------:R-:W-:Y:S01]  /*14150*/  LDSM.16.M88.4 R40, [R202] ;  /* 0x00000000ca28783b */ /* 0x000fe20000000200 */
[C---:B------:R-:W-:Y:S01]  /*14160*/  IADD3 R66, R62.reuse, 0x8, RZ ;  /* 0x000000083e427810 */ /* 0x040fe20007ffe0ff */
[----:B------:R-:W-:Y:S01]  /*14170*/  I2F R99, R92 ;  /* 0x0000005c00637306 */ /* 0x000fe20000201400 */
[----:B------:R-:W-:Y:S01]  /*14180*/  IMAD.SHL.U32 R205, R205, 0x2, RZ ;  /* 0x00000002cdcd7824 */ /* 0x000fe200078e00ff */
[----:B------:R-:W-:Y:S01]  /*14190*/  LDSM.16.M88.4 R80, [R201] ;  /* 0x00000000c950783b */ /* 0x000fe20000000200 */
[C---:B------:R-:W-:Y:S02]  /*141a0*/  IADD3 R98, R62.reuse, 0x18, RZ ;  /* 0x000000183e627810 */ /* 0x040fe40007ffe0ff */
[----:B------:R-:W-:Y:S01]  /*141b0*/  IADD3 R96, R62, 0x11, RZ ;  /* 0x000000113e607810 */ /* 0x000fe20007ffe0ff */
[----:B------:R-:W1:Y:S01]  /*141c0*/  LDSM.16.M88.4 R16, [R205+0x6000] ;  /* 0x00600000cd10783b */ /* 0x000e620000000200 */
[C---:B------:R-:W-:Y:S01]  /*141d0*/  IADD3 R2, R205.reuse, 0x6000, RZ ;  /* 0x00006000cd027810 */ /* 0x040fe20007ffe0ff */
[----:B------:R-:W-:Y:S01]  /*141e0*/  I2F R97, R66 ;  /* 0x0000004200617306 */ /* 0x000fe20000201400 */
[----:B------:R-:W-:Y:S01]  /*141f0*/  IADD3 R203, R205, 0x6020, RZ ;  /* 0x00006020cdcb7810 */ /* 0x000fe20007ffe0ff */
[----:B------:R-:W5:Y:S01]  /*14200*/  LDSM.16.M88.4 R8, [R205+0x6800] ;  /* 0x00680000cd08783b */ /* 0x000f620000000200 */
[----:B------:R-:W-:Y:S01]  /*14210*/  @P1 IADD3 R203, R2, -0x20, RZ ;  /* 0xffffffe002cb1810 */ /* 0x000fe20007ffe0ff */
[----:B------:R-:W-:Y:S01]  /*14220*/  IMAD.MOV.U32 R2, RZ, RZ, 0x40 ;  /* 0x00000040ff027424 */ /* 0x000fe200078e00ff */
[C---:B------:R-:W-:Y:S01]  /*14230*/  IADD3 R104, R62.reuse, 0x21, RZ ;  /* 0x000000213e687810 */ /* 0x040fe20007ffe0ff */
[----:B------:R-:W2:Y:S01]  /*14240*/  LDSM.16.M88.4 R84, [R205+0x7000] ;  /* 0x00700000cd54783b */ /* 0x000ea20000000200 */
[----:B------:R-:W-:Y:S01]  /*14250*/  IADD3 R100, R62, 0x19, RZ ;  /* 0x000000193e647810 */ /* 0x000fe20007ffe0ff */
[----:B------:R-:W-:Y:S01]  /*14260*/  I2F R105, R98 ;  /* 0x0000006200697306 */ /* 0x000fe20000201400 */
[----:B------:R-:W-:Y:S01]  /*14270*/  SEL R2, R2, 0xffffffc0, !P2 ;  /* 0xffffffc002027807 */ /* 0x000fe20005000000 */
[----:B----4-:R-:W4:Y:S01]  /*14280*/  LDSM.16.M88.4 R32, [R205+0x7800] ;  /* 0x00780000cd20783b */ /* 0x010f220000000200 */
[----:B------:R-:W-:-:S02]  /*14290*/  IADD3 R102, R62, 0x20, RZ ;  /* 0x000000203e667810 */ /* 0x000fc40007ffe0ff */
[----:B------:R-:W-:Y:S01]  /*142a0*/  IADD3 R64, R62, 0x1, RZ ;  /* 0x000000013e407810 */ /* 0x000fe20007ffe0ff */
[----:B------:R-:W3:Y:S01]  /*142b0*/  LDSM.16.M88.4 R28, [R203] ;  /* 0x00000000cb1c783b */ /* 0x000ee20000000200 */
[----:B------:R-:W-:Y:S01]  /*142c0*/  IMAD.IADD R199, R205, 0x1, R2 ;  /* 0x00000001cdc77824 */ /* 0x000fe200078e0202 */
[----:B------:R-:W-:Y:S01]  /*142d0*/  I2F R103, R96 ;  /* 0x0000006000677306 */ /* 0x000fe20000201400 */
[----:B------:R-:W-:Y:S01]  /*142e0*/  IMAD.IADD R192, R2, 0x1, R203 ;  /* 0x0000000102c07824 */ /* 0x000fe200078e02cb */
[----:B------:R-:W2:Y:S01]  /*142f0*/  LDSM.16.M88.4 R24, [R203+0x800] ;  /* 0x00080000cb18783b */ /* 0x000ea20000000200 */
[C---:B---3--:R-:W-:Y:S02]  /*14300*/  IADD3 R108, R62.reuse, 0x29, RZ ;  /* 0x000000293e6c7810 */ /* 0x048fe40007ffe0ff */
[C---:B------:R-:W-:Y:S01]  /*14310*/  IADD3 R94, R62.reuse, 0x10, RZ ;  /* 0x000000103e5e7810 */ /* 0x040fe20007ffe0ff */
[----:B------:R-:W3:Y:S01]  /*14320*/  LDSM.16.M88.4 R72, [R203+0x1000] ;  /* 0x00100000cb48783b */ /* 0x000ee20000000200 */
[C---:B------:R-:W-:Y:S01]  /*14330*/  IADD3 R114, R62.reuse, 0x38, RZ ;  /* 0x000000383e727810 */ /* 0x040fe20007ffe0ff */
[----:B------:R-:W-:Y:S01]  /*14340*/  I2F R111, R104 ;  /* 0x00000068006f7306 */ /* 0x000fe20000201400 */
[C---:B------:R-:W-:Y:S01]  /*14350*/  IADD3 R106, R62.reuse, 0x28, RZ ;  /* 0x000000283e6a7810 */ /* 0x040fe20007ffe0ff */
[----:B------:R-:W2:Y:S01]  /*14360*/  LDSM.16.M88.4 R56, [R203+0x1800] ;  /* 0x00180000cb38783b */ /* 0x000ea20000000200 */
[----:B------:R-:W-:-:S02]  /*14370*/  IADD3 R110, R62, 0x30, RZ ;  /* 0x000000303e6e7810 */ /* 0x000fc40007ffe0ff */
[----:B------:R-:W-:Y:S01]  /*14380*/  IADD3 R112, R62, 0x31, RZ ;  /* 0x000000313e707810 */ /* 0x000fe20007ffe0ff */
[----:B------:R-:W2:Y:S01]  /*14390*/  LDSM.16.M88.4 R36, [R199+0x6000] ;  /* 0x00600000c724783b */ /* 0x000ea20000000200 */
[C---:B------:R-:W-:Y:S01]  /*143a0*/  IADD3 R195, R203.reuse, 0x800, RZ ;  /* 0x00000800cbc37810 */ /* 0x040fe20007ffe0ff */
[----:B------:R-:W-:Y:S01]  /*143b0*/  I2F R107, R100 ;  /* 0x00000064006b7306 */ /* 0x000fe20000201400 */
[C---:B------:R-:W-:Y:S01]  /*143c0*/  IADD3 R194, R203.reuse, 0x1000, RZ ;  /* 0x00001000cbc27810 */ /* 0x040fe20007ffe0ff */
[----:B------:R-:W-:Y:S01]  /*143d0*/  LDSM.16.M88.4 R76, [R192] ;  /* 0x00000000c04c783b */ /* 0x000fe20000000200 */
[C---:B------:R-:W-:Y:S02]  /*143e0*/  IADD3 R193, R203.reuse, 0x1800, RZ ;  /* 0x00001800cbc17810 */ /* 0x040fe40007ffe0ff */
[C---:B------:R-:W-:Y:S01]  /*143f0*/  IADD3 R191, R203.reuse, 0x2000, RZ ;  /* 0x00002000cbbf7810 */ /* 0x040fe20007ffe0ff */
[----:B-1----:R-:W-:Y:S01]  /*14400*/  HMMA.16816.F32 R20, R48, R16, RZ ;  /* 0x000000103014723c */ /* 0x002fe200000018ff */
        /* <DEDUP_REMOVED lines=10> */
[----:B------:R-:W-:Y:S01]  /*144b0*/  IADD3 R184, R203, 0x5800, RZ ;  /* 0x00005800cbb87810 */ /* 0x000fe20007ffe0ff */
[C---:B-----5:R-:W-:Y:S02]  /*144c0*/  HMMA.16816.F32 R12, R48.reuse, R8, RZ ;  /* 0x00000008300c723c */ /* 0x060fe400000018ff */
[----:B------:R-:W-:Y:S06]  /*144d0*/  I2F R115, R108 ;  /* 0x0000006c00737306 */ /* 0x000fec0000201400 */
[C---:B------:R-:W-:Y:S02]  /*144e0*/  HMMA.16816.F32 R8, R48.reuse, R10, RZ ;  /* 0x0000000a3008723c */ /* 0x040fe400000018ff */
[----:B------:R-:W-:Y:S06]  /*144f0*/  I2F R101, R94 ;  /* 0x0000005e00657306 */ /* 0x000fec0000201400 */
[C---:B--2---:R-:W-:Y:S02]  /*14500*/  HMMA.16816.F32 R4, R48.reuse, R84, RZ ;  /* 0x000000543004723c */ /* 0x044fe400000018ff */
[----:B------:R-:W-:Y:S06]  /*14510*/  I2F R121, R114 ;  /* 0x0000007200797306 */ /* 0x000fec0000201400 */
[C---:B------:R-:W-:Y:S02]  /*14520*/  HMMA.16816.F32 R84, R48.reuse, R86, RZ ;  /* 0x000000563054723c */ /* 0x040fe400000018ff */
[----:B------:R-:W-:Y:S06]  /*14530*/  I2F R113, R106 ;  /* 0x0000006a00717306 */ /* 0x000fec0000201400 */
[C---:B----4-:R-:W-:Y:S02]  /*14540*/  HMMA.16816.F32 R52, R48.reuse, R32, RZ ;  /* 0x000000203034723c */ /* 0x050fe400000018ff */
[----:B------:R-:W-:Y:S06]  /*14550*/  I2F R117, R110 ;  /* 0x0000006e00757306 */ /* 0x000fec0000201400 */
[----:B------:R-:W-:Y:S01]  /*14560*/  HMMA.16816.F32 R48, R48, R34, RZ ;  /* 0x000000223030723c */ /* 0x000fe200000018ff */
[----:B------:R-:W1:Y:S01]  /*14570*/  LDSM.16.M88.4 R32, [R199+0x6800] ;  /* 0x00680000c720783b */ /* 0x000e620000000200 */
[----:B------:R-:W-:Y:S06]  /*14580*/  I2F R119, R112 ;  /* 0x0000007000777306 */ /* 0x000fec0000201400 */
[C---:B------:R-:W-:Y:S08]  /*14590*/  HMMA.16816.F32 R20, R68.reuse, R28, R20 ;  /* 0x0000001c4414723c */ /* 0x040ff00000001814 */
[C---:B------:R-:W-:Y:S01]  /*145a0*/  HMMA.16816.F32 R16, R68.reuse, R30, R16 ;  /* 0x0000001e4410723c */ /* 0x040fe20000001810 */
[----:B------:R-:W2:Y:S07]  /*145b0*/  LDSM.16.M88.4 R28, [R199+0x7000] ;  /* 0x00700000c71c783b */ /* 0x000eae0000000200 */
[C---:B------:R-:W-:Y:S08]  /*145c0*/  HMMA.16816.F32 R12, R68.reuse, R24, R12 ;  /* 0x00000018440c723c */ /* 0x040ff0000000180c */
[C---:B------:R-:W-:Y:S01]  /*145d0*/  HMMA.16816.F32 R8, R68.reuse, R26, R8 ;  /* 0x0000001a4408723c */ /* 0x040fe20000001808 */
[----:B------:R-:W4:Y:S07]  /*145e0*/  LDSM.16.M88.4 R24, [R199+0x7800] ;  /* 0x00780000c718783b */ /* 0x000f2e0000000200 */
[C---:B---3--:R-:W-:Y:S08]  /*145f0*/  HMMA.16816.F32 R4, R68.reuse, R72, R4 ;  /* 0x000000484404723c */ /* 0x048ff00000001804 */
[C---:B------:R-:W-:Y:S01]  /*14600*/  HMMA.16816.F32 R84, R68.reuse, R74, R84 ;  /* 0x0000004a4454723c */ /* 0x040fe20000001854 */
[----:B------:R-:W3:Y:S07]  /*14610*/  LDSM.16.M88.4 R72, [R192+0x800] ;  /* 0x00080000c048783b */ /* 0x000eee0000000200 */
        /* <DEDUP_REMOVED lines=20> */
[C---:B---3--:R-:W-:Y:S08]  /*14760*/  HMMA.16816.F32 R12, R80.reuse, R72, R12 ;  /* 0x00000048500c723c */ /* 0x048ff0000000180c */
[C---:B------:R-:W-:Y:S08]  /*14770*/  HMMA.16816.F32 R8, R80.reuse, R74, R8 ;  /* 0x0000004a5008723c */ /* 0x040ff00000001808 */
[C---:B-----5:R-:W-:Y:S08]  /*14780*/  HMMA.16816.F32 R4, R80.reuse, R36, R4 ;  /* 0x000000245004723c */ /* 0x060ff00000001804 */
        /* <DEDUP_REMOVED lines=106> */
[----:B------:R-:W-:Y:S01]  /*14e30*/  MUFU.TANH R41, R41 ;  /* 0x0000002900297308 */ /* 0x000fe20000002400 */
[----:B------:R-:W-:Y:S02]  /*14e40*/  FMUL.FTZ R14, R14, c[0x0][0x2ec] ;  /* 0x0000bb000e0e7a20 */ /* 0x000fe40000410000 */
[----:B------:R-:W-:Y:S01]  /*14e50*/  FMUL.FTZ R31, R15, c[0x0][0x2ec] ;  /* 0x0000bb000f1f7a20 */ /* 0x000fe20000410000 */
[----:B------:R-:W-:Y:S01]  /*14e60*/  HMMA.16816.F32 R68, R24, R76, R68 ;  /* 0x0000004c1844723c */ /* 0x000fe20000001844 */
[----:B----4-:R-:W2:Y:S03]  /*14e70*/  LDSM.16.M88.4 R20, [R192+0x5000] ;  /* 0x00500000c014783b */ /* 0x010ea60000000200 */
[----:B------:R-:W-:Y:S01]  /*14e80*/  MUFU.TANH R30, R14 ;  /* 0x0000000e001e7308 */ /* 0x000fe20000002400 */
[----:B-----5:R-:W-:-:S03]  /*14e90*/  FFMA.FTZ R120, R0, R95, R120 ;  /* 0x0000005f00787223 */ /* 0x020fc60000010078 */
[----:B------:R-:W-:Y:S04]  /*14ea0*/  HMMA.16816.F32 R8, R52, R42, R8 ;  /* 0x0000002a3408723c */ /* 0x000fe80000001808 */
[----:B------:R-:W-:Y:S04]  /*14eb0*/  MUFU.TANH R42, R12 ;  /* 0x0000000c002a7308 */ /* 0x000fe80000002400 */
[----:B------:R-:W-:Y:S04]  /*14ec0*/  HMMA.16816.F32 R72, R56, R4, R72 ;  /* 0x000000043848723c */ /* 0x000fe80000001848 */
[----:B------:R3:W4:Y:S03]  /*14ed0*/  MUFU.TANH R43, R13 ;  /* 0x0000000d002b7308 */ /* 0x0007260000002400 */
[----:B------:R-:W-:Y:S01]  /*14ee0*/  IMAD R4, R63, 0x10, R65 ;  /* 0x000000103f047824 */ /* 0x000fe200078e0241 */
[C---:B------:R-:W-:Y:S04]  /*14ef0*/  HMMA.16816.F32 R84, R24.reuse, R78, R84 ;  /* 0x0000004e1854723c */ /* 0x040fe80000001854 */
[----:B------:R-:W-:Y:S01]  /*14f00*/  IADD3 R3, R4, 0x1, R3 ;  /* 0x0000000104037810 */ /* 0x000fe20007ffe003 */
[----:B------:R-:W5:Y:S03]  /*14f10*/  MUFU.TANH R50, R50 ;  /* 0x0000003200327308 */ /* 0x000f660000002400 */
[----:B-1----:R-:W-:Y:S01]  /*14f20*/  HMMA.16816.F32 R80, R24, R18, R80 ;  /* 0x000000121850723c */ /* 0x002fe20000001850 */
[----:B------:R-:W-:-:S02]  /*14f30*/  FMUL.FTZ R2, R9, c[0x0][0x2ec] ;  /* 0x0000bb0009027a20 */ /* 0x000fc40000410000 */
[----:B------:R-:W-:Y:S01]  /*14f40*/  FMUL.FTZ R9, R10, c[0x0][0x2ec] ;  /* 0x0000bb000a097a20 */ /* 0x000fe20000410000 */
[----:B---3--:R-:W1:Y:S01]  /*14f50*/  LDSM.16.M88.4 R12, [R192+0x5800] ;  /* 0x00580000c00c783b */ /* 0x008e620000000200 */
[----:B------:R3:W3:Y:S01]  /*14f60*/  MUFU.TANH R5, R2 ;  /* 0x0000000200057308 */ /* 0x0006e20000002400 */
[----:B------:R-:W-:Y:S01]  /*14f70*/  FMUL.FTZ R11, R11, c[0x0][0x2ec] ;  /* 0x0000bb000b0b7a20 */ /* 0x000fe20000410000 */
[----:B------:R-:W-:-:S04]  /*14f80*/  DEPBAR.LE SB0, 0x0 ;  /* 0x000080000000791a */ /* 0x000fc80000000000 */
[----:B--2---:R-:W-:Y:S01]  /*14f90*/  HMMA.16816.F32 R68, R52, R20, R68 ;  /* 0x000000143444723c */ /* 0x004fe20000001844 */
[----:B------:R-:W-:Y:S01]  /*14fa0*/  FMUL.FTZ R8, R8, c[0x0][0x2ec] ;  /* 0x0000bb0008087a20 */ /* 0x000fe20000410000 */
[----:B------:R-:W2:Y:S01]  /*14fb0*/  MUFU.TANH R9, R9 ;  /* 0x0000000900097308 */ /* 0x000ea20000002400 */
[C---:B----4-:R-:W-:Y:S02]  /*14fc0*/  FFMA.FTZ R10, R0.reuse, R103, R43 ;  /* 0x00000067000a7223 */ /* 0x050fe4000001002b */
[C---:B-----5:R-:W-:Y:S02]  /*14fd0*/  FFMA.FTZ R7, R0.reuse, R95, R50 ;  /* 0x0000005f00077223 */ /* 0x060fe40000010032 */
[C---:B------:R-:W-:Y:S01]  /*14fe0*/  FFMA.FTZ R19, R0.reuse, R97, R29 ;  /* 0x0000006100137223 */ /* 0x040fe2000001001d */
[----:B------:R-:W-:Y:S01]  /*14ff0*/  HMMA.16816.F32 R72, R24, R16, R72 ;  /* 0x000000101848723c */ /* 0x000fe20000001848 */
[----:B---3--:R-:W-:Y:S01]  /*15000*/  IADD3 R2, R67, R3, -R208 ;  /* 0x0000000343027210 */ /* 0x008fe20007ffe8d0 */
[----:B------:R3:W4:Y:S01]  /*15010*/  MUFU.TANH R20, R11 ;  /* 0x0000000b00147308 */ /* 0x0007220000002400 */
[----:B------:R-:W-:-:S02]  /*15020*/  FFMA.FTZ R6, R0, R107, R5 ;  /* 0x0000006b00067223 */ /* 0x000fc40000010005 */
[----:B------:R-:W-:Y:S02]  /*15030*/  IADD3 R2, R2, c[0x0][0x2e8], RZ ;  /* 0x0000ba0002027a10 */ /* 0x000fe40007ffe0ff */
[CC--:B------:R-:W-:Y:S01]  /*15040*/  FFMA.FTZ R17, R0.reuse, R99.reuse, R41 ;  /* 0x0000006300117223 */ /* 0x0c0fe20000010029 */
[C---:B------:R-:W-:Y:S01]  /*15050*/  HMMA.16816.F32 R84, R52.reuse, R22, R84 ;  /* 0x000000163454723c */ /* 0x040fe20000001854 */
[----:B------:R-:W-:Y:S01]  /*15060*/  FFMA.FTZ R24, R0, R99, R28 ;  /* 0x0000006300187223 */ /* 0x000fe2000001001c */
[----:B------:R-:W-:Y:S01]  /*15070*/  IADD3 R4, R2, 0x8, RZ ;  /* 0x0000000802047810 */ /* 0x000fe20007ffe0ff */
[----:B--2---:R-:W-:Y:S01]  /*15080*/  FFMA.FTZ R9, R0, R105, R9 ;  /* 0x0000006900097223 */ /* 0x004fe20000010009 */
[-C--:B------:R-:W-:Y:S01]  /*15090*/  IMNMX R2, R2, R67.reuse, PT ;  /* 0x0000004302027217 */ /* 0x080fe20003800200 */
[----:B------:R-:W-:Y:S01]  /*150a0*/  MUFU.TANH R8, R8 ;  /* 0x0000000800087308 */ /* 0x000fe20000002400 */
[----:B------:R-:W-:Y:S01]  /*150b0*/  IMNMX R3, R4, R67, PT ;  /* 0x0000004304037217 */ /* 0x000fe20003800200 */
[----:B------:R-:W-:Y:S01]  /*150c0*/  FFMA.FTZ R4, R0, R101, R42 ;  /* 0x0000006500047223 */ /* 0x000fe2000001002a */
[-C--:B------:R-:W-:Y:S01]  /*150d0*/  ISETP.GE.AND P6, PT, R66, R2.reuse, PT ;  /* 0x000000024200720c */ /* 0x080fe20003fc6270 */
[----:B------:R-:W-:Y:S01]  /*150e0*/  FMUL.FTZ R16, R69, c[0x0][0x2ec] ;  /* 0x0000bb0045107a20 */ /* 0x000fe20000410000 */
[-C--:B------:R-:W-:Y:S01]  /*150f0*/  ISETP.GE.AND P2, PT, R92, R3.reuse, PT ;  /* 0x000000035c00720c */ /* 0x080fe20003f46270 */
[----:B------:R-:W-:Y:S01]  /*15100*/  FMUL.FTZ R21, R68, c[0x0][0x2ec] ;  /* 0x0000bb0044157a20 */ /* 0x000fe20000410000 */
[----:B------:R-:W-:Y:S01]  /*15110*/  FSEL R18, R40, -INF , !P6 ;  /* 0xff80000028127808 */ /* 0x000fe20007000000 */
[----:B------:R-:W-:Y:S01]  /*15120*/  FMUL.FTZ R23, R71, c[0x0][0x2ec] ;  /* 0x0000bb0047177a20 */ /* 0x000fe20000410000 */
[----:B------:R-:W-:Y:S01]  /*15130*/  FSEL R17, R17, -INF , !P2 ;  /* 0xff80000011117808 */ /* 0x000fe20005000000 */
[----:B------:R-:W2:Y:S01]  /*15140*/  MUFU.TANH R16, R16 ;  /* 0x0000001000107308 */ /* 0x000ea20000002400 */
[----:B------:R-:W-:Y:S01]  /*15150*/  ISETP.GE.AND P2, PT, R98, R3, PT ;  /* 0x000000036200720c */ /* 0x000fe20003f46270 */
[----:B-1----:R-:W-:Y:S01]  /*15160*/  HMMA.16816.F32 R80, R52, R14, R80 ;  /* 0x0000000e3450723c */ /* 0x002fe20000001850 */
[----:B------:R-:W-:Y:S01]  /*15170*/  FMUL.FTZ R22, R70, c[0x0][0x2ec] ;  /* 0x0000bb0046167a20 */ /* 0x000fe20000410000 */
[----:B------:R-:W-:-:S02]  /*15180*/  ISETP.GE.AND P6, PT, R96, R2, PT ;  /* 0x000000026000720c */ /* 0x000fc40003fc6270 */
[----:B---3--:R-:W-:Y:S01]  /*15190*/  FSEL R11, R9, -INF , !P2 ;  /* 0xff800000090b7808 */ /* 0x008fe20005000000 */
[----:B----4-:R-:W-:Y:S01]  /*151a0*/  FFMA.FTZ R9, R0, R107, R20 ;  /* 0x0000006b00097223 */ /* 0x010fe20000010014 */
[----:B------:R-:W1:Y:S01]  /*151b0*/  MUFU.TANH R21, R21 ;  /* 0x0000001500157308 */ /* 0x000e620000002400 */
[----:B------:R-:W-:Y:S01]  /*151c0*/  FMUL.FTZ R85, R85, c[0x0][0x2ec] ;  /* 0x0000bb0055557a20 */ /* 0x000fe20000410000 */
[----:B------:R-:W-:Y:S01]  /*151d0*/  HMMA.16816.F32 R72, R52, R12, R72 ;  /* 0x0000000c3448723c */ /* 0x000fe20000001848 */
[----:B------:R-:W-:Y:S01]  /*151e0*/  FMUL.FTZ R32, R84, c[0x0][0x2ec] ;  /* 0x0000bb0054207a20 */ /* 0x000fe20000410000 */
[----:B------:R-:W-:Y:S01]  /*151f0*/  FSEL R10, R10, -INF , !P6 ;  /* 0xff8000000a0a7808 */ /* 0x000fe20007000000 */
[----:B------:R-:W-:Y:S01]  /*15200*/  FMUL.FTZ R26, R86, c[0x0][0x2ec] ;  /* 0x0000bb00561a7a20 */ /* 0x000fe20000410000 */
[-C--:B------:R-:W-:Y:S01]  /*15210*/  ISETP.GE.AND P6, PT, R102, R2.reuse, PT ;  /* 0x000000026600720c */ /* 0x080fe20003fc6270 */
[----:B------:R-:W-:Y:S01]  /*15220*/  FMUL.FTZ R27, R87, c[0x0][0x2ec] ;  /* 0x0000bb00571b7a20 */ /* 0x000fe20000410000 */
[----:B------:R-:W3:Y:S01]  /*15230*/  MUFU.TANH R25, R85 ;  /* 0x0000005500197308 */ /* 0x000ee20000002400 */
[----:B--2---:R-:W-:Y:S01]  /*15240*/  FFMA.FTZ R166, R0, R111, R16 ;  /* 0x0000006f00a67223 */ /* 0x004fe20000010010 */
[-C--:B------:R-:W-:Y:S01]  /*15250*/  ISETP.GE.AND P4, PT, R64, R2.reuse, PT ;  /* 0x000000024000720c */ /* 0x080fe20003f86270 */
[----:B------:R-:W-:Y:S01]  /*15260*/  FFMA.FTZ R13, R0, R101, R30 ;  /* 0x00000065000d7223 */ /* 0x000fe2000001001e */
[----:B------:R-:W-:Y:S01]  /*15270*/  ISETP.GE.AND P0, PT, R64, R3, PT ;  /* 0x000000034000720c */ /* 0x000fe20003f06270 */
[----:B------:R-:W-:Y:S01]  /*15280*/  FFMA.FTZ R8, R0, R105, R8 ;  /* 0x0000006900087223 */ /* 0x000fe20000010008 */
[----:B------:R-:W-:-:S02]  /*15290*/  ISETP.GE.AND P5, PT, R92, R2, PT ;  /* 0x000000025c00720c */ /* 0x000fc40003fa6270 */
[----:B------:R-:W2:Y:S01]  /*152a0*/  MUFU.TANH R31, R31 ;  /* 0x0000001f001f7308 */ /* 0x000ea20000002400 */
[----:B-1----:R-:W-:Y:S01]  /*152b0*/  FFMA.FTZ R21, R0, R109, R21 ;  /* 0x0000006d00157223 */ /* 0x002fe20000010015 */
[----:B------:R-:W-:Y:S01]  /*152c0*/  FSEL R12, R120, -INF , !P4 ;  /* 0xff800000780c7808 */ /* 0x000fe20006000000 */
[----:B------:R-:W-:Y:S01]  /*152d0*/  FMUL.FTZ R80, R80, c[0x0][0x2ec] ;  /* 0x0000bb0050507a20 */ /* 0x000fe20000410000 */
[----:B------:R-:W-:Y:S01]  /*152e0*/  FSEL R7, R7, -INF , !P0 ;  /* 0xff80000007077808 */ /* 0x000fe20004000000 */
[----:B------:R-:W-:Y:S01]  /*152f0*/  FMUL.FTZ R82, R82, c[0x0][0x2ec] ;  /* 0x0000bb0052527a20 */ /* 0x000fe20000410000 */
[----:B------:R-:W-:Y:S01]  /*15300*/  FSEL R174, R21, -INF , !P6 ;  /* 0xff80000015ae7808 */ /* 0x000fe20007000000 */
[----:B------:R-:W-:Y:S01]  /*15310*/  FMUL.FTZ R21, R81, c[0x0][0x2ec] ;  /* 0x0000bb0051157a20 */ /* 0x000fe20000410000 */
[----:B------:R-:W1:Y:S01]  /*15320*/  MUFU.TANH R16, R80 ;  /* 0x0000005000107308 */ /* 0x000e620000002400 */
[----:B---3--:R-:W-:Y:S01]  /*15330*/  FFMA.FTZ R25, R0, R115, R25 ;  /* 0x0000007300197223 */ /* 0x008fe20000010019 */
[-C--:B------:R-:W-:Y:S01]  /*15340*/  ISETP.GE.AND P6, PT, R108, R2.reuse, PT ;  /* 0x000000026c00720c */ /* 0x080fe20003fc6270 */
[----:B------:R-:W-:Y:S01]  /*15350*/  FMUL.FTZ R28, R73, c[0x0][0x2ec] ;  /* 0x0000bb00491c7a20 */ /* 0x000fe20000410000 */
[-C--:B------:R-:W-:Y:S01]  /*15360*/  ISETP.GE.AND P1, PT, R66, R3.reuse, PT ;  /* 0x000000034200720c */ /* 0x080fe20003f26270 */
[----:B------:R-:W-:Y:S01]  /*15370*/  FMUL.FTZ R20, R75, c[0x0][0x2ec] ;  /* 0x0000bb004b147a20 */ /* 0x000fe20000410000 */
[----:B------:R-:W-:Y:S01]  /*15380*/  ISETP.GE.AND P4, PT, R94, R2, PT ;  /* 0x000000025e00720c */ /* 0x000fe20003f86270 */
[----:B------:R-:W-:Y:S01]  /*15390*/  FMUL.FTZ R72, R72, c[0x0][0x2ec] ;  /* 0x0000bb0048487a20 */ /* 0x000fe20000410000 */
[----:B------:R-:W3:Y:S01]  /*153a0*/  MUFU.TANH R23, R23 ;  /* 0x0000001700177308 */ /* 0x000ee20000002400 */
[----:B------:R-:W-:Y:S01]  /*153b0*/  FMUL.FTZ R74, R74, c[0x0][0x2ec] ;  /* 0x0000bb004a4a7a20 */ /* 0x000fe20000410000 */
[----:B------:R-:W-:Y:S01]  /*153c0*/  ISETP.GE.AND P0, PT, R94, R3, PT ;  /* 0x000000035e00720c */ /* 0x000fe20003f06270 */
[----:B------:R-:W-:Y:S01]  /*153d0*/  FMUL.FTZ R83, R83, c[0x0][0x2ec] ;  /* 0x0000bb0053537a20 */ /* 0x000fe20000410000 */
[----:B------:R-:W-:Y:S01]  /*153e0*/  FSEL R24, R24, -INF , !P5 ;  /* 0xff80000018187808 */ /* 0x000fe20006800000 */
[----:B--2---:R-:W-:Y:S01]  /*153f0*/  FFMA.FTZ R15, R0, R103, R31 ;  /* 0x00000067000f7223 */ /* 0x004fe2000001001f */
[----:B------:R-:W-:-:S02]  /*15400*/  FSEL R168, R25, -INF , !P6 ;  /* 0xff80000019a87808 */ /* 0x000fc40007000000 */
[----:B------:R-:W2:Y:S01]  /*15410*/  MUFU.TANH R22, R22 ;  /* 0x0000001600167308 */ /* 0x000ea20000002400 */
[----:B-1----:R-:W-:Y:S01]  /*15420*/  FFMA.FTZ R16, R0, R121, R16 ;  /* 0x0000007900107223 */ /* 0x002fe20000010010 */
[----:B------:R-:W-:Y:S02]  /*15430*/  FSEL R19, R19, -INF , !P1 ;  /* 0xff80000013137808 */ /* 0x000fe40004800000 */
[-C--:B------:R-:W-:Y:S02]  /*15440*/  ISETP.GE.AND P5, PT, R98, R2.reuse, PT ;  /* 0x000000026200720c */ /* 0x080fe40003fa6270 */
[----:B------:R-:W-:Y:S02]  /*15450*/  FSEL R4, R4, -INF , !P4 ;  /* 0xff80000004047808 */ /* 0x000fe40006000000 */
[----:B------:R-:W1:Y:S01]  /*15460*/  MUFU.TANH R32, R32 ;  /* 0x0000002000207308 */ /* 0x000e620000002400 */
[----:B------:R-:W-:Y:S01]  /*15470*/  FSEL R13, R13, -INF , !P0 ;  /* 0xff8000000d0d7808 */ /* 0x000fe20004000000 */
[----:B---3--:R-:W-:Y:S01]  /*15480*/  FFMA.FTZ R23, R0, R111, R23 ;  /* 0x0000006f00177223 */ /* 0x008fe20000010017 */
[----:B------:R-:W-:-:S02]  /*15490*/  ISETP.GE.AND P6, PT, R114, R2, PT ;  /* 0x000000027200720c */ /* 0x000fc40003fc6270 */
[-C--:B------:R-:W-:Y:S02]  /*154a0*/  ISETP.GE.AND P1, PT, R96, R3.reuse, PT ;  /* 0x000000036000720c */ /* 0x080fe40003f26270 */
[CC--:B------:R-:W-:Y:S01]  /*154b0*/  ISETP.GE.AND P4, PT, R100.reuse, R2.reuse, PT ;  /* 0x000000026400720c */ /* 0x0c0fe20003f86270 */
[----:B------:R-:W3:Y:S01]  /*154c0*/  MUFU.TANH R26, R26 ;  /* 0x0000001a001a7308 */ /* 0x000ee20000002400 */
[----:B------:R-:W-:Y:S01]  /*154d0*/  ISETP.GE.AND P0, PT, R100, R3, PT ;  /* 0x000000036400720c */ /* 0x000fe20003f06270 */
[----:B--2---:R-:W-:Y:S01]  /*154e0*/  FFMA.FTZ R22, R0, R109, R22 ;  /* 0x0000006d00167223 */ /* 0x004fe20000010016 */
[----:B------:R-:W-:Y:S02]  /*154f0*/  FSEL R8, R8, -INF , !P5 ;  /* 0xff80000008087808 */ /* 0x000fe40006800000 */
[----:B------:R-:W-:Y:S02]  /*15500*/  FSEL R146, R16, -INF , !P6 ;  /* 0xff80000010927808 */ /* 0x000fe40007000000 */
[----:B------:R-:W-:Y:S01]  /*15510*/  FSEL R15, R15, -INF , !P1 ;  /* 0xff8000000f0f7808 */ /* 0x000fe20004800000 */
[----:B------:R-:W2:Y:S01]  /*15520*/  MUFU.TANH R14, R72 ;  /* 0x00000048000e7308 */ /* 0x000ea20000002400 */
[----:B------:R-:W-:Y:S01]  /*15530*/  ISETP.GE.AND P5, PT, R104, R2, PT ;  /* 0x000000026800720c */ /* 0x000fe20003fa6270 */
[----:B-1----:R-:W-:Y:S01]  /*15540*/  FFMA.FTZ R32, R0, R113, R32 ;  /* 0x0000007100207223 */ /* 0x002fe20000010020 */
[----:B------:R-:W-:-:S02]  /*15550*/  ISETP.GE.AND P2, PT, R104, R3, PT ;  /* 0x000000036800720c */ /* 0x000fc40003f46270 */
[----:B------:R-:W-:Y:S02]  /*15560*/  FSEL R6, R6, -INF , !P4 ;  /* 0xff80000006067808 */ /* 0x000fe40006000000 */
[----:B------:R-:W-:Y:S01]  /*15570*/  FSEL R9, R9, -INF , !P0 ;  /* 0xff80000009097808 */ /* 0x000fe20004000000 */
[----:B------:R-:W1:Y:S01]  /*15580*/  MUFU.TANH R5, R74 ;  /* 0x0000004a00057308 */ /* 0x000e620000002400 */
[----:B---3--:R-:W-:Y:S01]  /*15590*/  FFMA.FTZ R26, R0, R113, R26 ;  /* 0x00000071001a7223 */ /* 0x008fe2000001001a */
[----:B------:R-:W-:Y:S02]  /*155a0*/  ISETP.GT.AND P6, PT, R216, R207, PT ;  /* 0x000000cfd800720c */ /* 0x000fe40003fc4270 */
[-C--:B------:R-:W-:Y:S02]  /*155b0*/  ISETP.GE.AND P1, PT, R102, R3.reuse, PT ;  /* 0x000000036600720c */ /* 0x080fe40003f26270 */
[C---:B------:R-:W-:Y:S02]  /*155c0*/  ISETP.GE.AND P4, PT, R106.reuse, R2, PT ;  /* 0x000000026a00720c */ /* 0x040fe40003f86270 */
[----:B------:R-:W3:Y:S01]  /*155d0*/  MUFU.TANH R27, R27 ;  /* 0x0000001b001b7308 */ /* 0x000ee20000002400 */
[----:B------:R-:W-:Y:S01]  /*155e0*/  ISETP.GE.AND P0, PT, R106, R3, PT ;  /* 0x000000036a00720c */ /* 0x000fe20003f06270 */
[----:B--2---:R-:W-:Y:S01]  /*155f0*/  FFMA.FTZ R14, R0, R117, R14 ;  /* 0x00000075000e7223 */ /* 0x004fe2000001000e */
[----:B------:R-:W-:-:S02]  /*15600*/  FSEL R166, R166, -INF , !P5 ;  /* 0xff800000a6a67808 */ /* 0x000fc40006800000 */
[----:B------:R-:W-:Y:S02]  /*15610*/  FSEL R179, R23, -INF , !P2 ;  /* 0xff80000017b37808 */ /* 0x000fe40005000000 */
[----:B------:R-:W-:Y:S01]  /*15620*/  FSEL R169, R22, -INF , !P1 ;  /* 0xff80000016a97808 */ /* 0x000fe20004800000 */
[----:B------:R-:W2:Y:S01]  /*15630*/  MUFU.TANH R28, R28 ;  /* 0x0000001c001c7308 */ /* 0x000ea20000002400 */
[----:B-1----:R-:W-:Y:S01]  /*15640*/  FFMA.FTZ R5, R0, R117, R5 ;  /* 0x0000007500057223 */ /* 0x002fe20000010005 */
[C---:B------:R-:W-:Y:S02]  /*15650*/  ISETP.GE.AND P5, PT, R110.reuse, R2, PT ;  /* 0x000000026e00720c */ /* 0x040fe40003fa6270 */
[----:B------:R-:W-:Y:S02]  /*15660*/  ISETP.GE.AND P2, PT, R110, R3, PT ;  /* 0x000000036e00720c */ /* 0x000fe40003f46270 */
[----:B------:R-:W-:Y:S02]  /*15670*/  FSEL R172, R32, -INF , !P4 ;  /* 0xff80000020ac7808 */ /* 0x000fe40006000000 */
[----:B------:R-:W1:Y:S01]  /*15680*/  MUFU.TANH R20, R20 ;  /* 0x0000001400147308 */ /* 0x000e620000002400 */
[----:B------:R-:W-:Y:S01]  /*15690*/  FSEL R173, R26, -INF , !P0 ;  /* 0xff8000001aad7808 */ /* 0x000fe20004000000 */
[----:B---3--:R-:W-:Y:S01]  /*156a0*/  FFMA.FTZ R27, R0, R115, R27 ;  /* 0x00000073001b7223 */ /* 0x008fe2000001001b */
[----:B------:R-:W-:-:S02]  /*156b0*/  ISETP.GE.AND P1, PT, R108, R3, PT ;  /* 0x000000036c00720c */ /* 0x000fc40003f26270 */
[C---:B------:R-:W-:Y:S02]  /*156c0*/  ISETP.GE.AND P4, PT, R112.reuse, R2, PT ;  /* 0x000000027000720c */ /* 0x040fe40003f86270 */
[----:B------:R-:W-:Y:S01]  /*156d0*/  ISETP.GE.AND P0, PT, R112, R3, PT ;  /* 0x000000037000720c */ /* 0x000fe20003f06270 */
[----:B------:R-:W3:Y:S01]  /*156e0*/  MUFU.TANH R118, R118 ;  /* 0x0000007600767308 */ /* 0x000ee20000002400 */
[----:B--2---:R-:W-:Y:S01]  /*156f0*/  FFMA.FTZ R28, R0, R119, R28 ;  /* 0x00000077001c7223 */ /* 0x004fe2000001001c */
[----:B------:R-:W-:Y:S01]  /*15700*/  FSEL R178, R14, -INF , !P5 ;  /* 0xff8000000eb27808 */ /* 0x000fe20006800000 */
[C---:B------:R-:W-:Y:S01]  /*15710*/  FFMA.FTZ R14, R0.reuse, R93, R116 ;  /* 0x0000005d000e7223 */ /* 0x040fe20000010074 */
[----:B------:R-:W-:Y:S02]  /*15720*/  FSEL R171, R5, -INF , !P2 ;  /* 0xff80000005ab7808 */ /* 0x000fe40005000000 */
[----:B------:R-:W-:Y:S02]  /*15730*/  FSEL R177, R27, -INF , !P1 ;  /* 0xff8000001bb17808 */ /* 0x000fe40004800000 */
[----:B------:R-:W2:Y:S01]  /*15740*/  MUFU.TANH R21, R21 ;  /* 0x0000001500157308 */ /* 0x000ea20000002400 */
[----:B-1----:R-:W-:Y:S01]  /*15750*/  FFMA.FTZ R20, R0, R119, R20 ;  /* 0x0000007700147223 */ /* 0x002fe20000010014 */
[----:B------:R-:W-:-:S02]  /*15760*/  FSEL R176, R28, -INF , !P4 ;  /* 0xff8000001cb07808 */ /* 0x000fc40006000000 */
[----:B------:R-:W-:Y:S02]  /*15770*/  ISETP.GE.AND P1, PT, R114, R3, PT ;  /* 0x000000037200720c */ /* 0x000fe40003f26270 */
[----:B------:R-:W-:Y:S02]  /*15780*/  FSEL R147, R20, -INF , !P0 ;  /* 0xff80000014937808 */ /* 0x000fe40004000000 */
[----:B------:R-:W1:Y:S01]  /*15790*/  MUFU.TANH R145, R82 ;  /* 0x0000005200917308 */ /* 0x000e620000002400 */
[----:B---3--:R-:W-:Y:S01]  /*157a0*/  FFMA.FTZ R5, R0, R93, R118 ;  /* 0x0000005d00057223 */ /* 0x008fe20000010076 */
[----:B------:R-:W-:Y:S01]  /*157b0*/  BAR.SYNC.DEFER_BLOCKING 0x0 ;  /* 0x0000000000007b1d */ /* 0x000fe20000010000 */
[CC--:B------:R-:W-:Y:S02]  /*157c0*/  ISETP.GE.AND P5, PT, R62.reuse, R2.reuse, PT ;  /* 0x000000023e00720c */ /* 0x0c0fe40003fa6270 */
[----:B------:R-:W-:Y:S02]  /*157d0*/  ISETP.GE.AND P2, PT, R62, R3, PT ;  /* 0x000000033e00720c */ /* 0x000fe40003f46270 */
[----:B------:R-:W-:Y:S01]  /*157e0*/  ISETP.GE.AND P4, PT, R48, R2, PT ;  /* 0x000000023000720c */ /* 0x000fe20003f86270 */
[----:B------:R-:W3:Y:S01]  /*157f0*/  MUFU.TANH R167, R83 ;  /* 0x0000005300a77308 */ /* 0x000ee20000002400 */
[----:B--2---:R-:W-:Y:S01]  /*15800*/  FFMA.FTZ R21, R0, R49, R21 ;  /* 0x0000003100157223 */ /* 0x004fe20000010015 */
[----:B------:R-:W-:-:S02]  /*15810*/  ISETP.GE.AND P0, PT, R48, R3, PT ;  /* 0x000000033000720c */ /* 0x000fc40003f06270 */
[----:B------:R-:W-:Y:S02]  /*15820*/  FSEL R14, R14, -INF , !P5 ;  /* 0xff8000000e0e7808 */ /* 0x000fe40006800000 */
[----:B------:R-:W-:Y:S01]  /*15830*/  FSEL R5, R5, -INF , !P2 ;  /* 0xff80000005057808 */ /* 0x000fe20005000000 */
[----:B-1----:R-:W-:Y:S01]  /*15840*/  FFMA.FTZ R145, R0, R121, R145 ;  /* 0x0000007900917223 */ /* 0x002fe20000010091 */
[----:B------:R-:W-:-:S04]  /*15850*/  FSEL R144, R21, -INF , !P4 ;  /* 0xff80000015907808 */ /* 0x000fc80006000000 */
[----:B------:R-:W-:Y:S01]  /*15860*/  FSEL R145, R145, -INF , !P1 ;  /* 0xff80000091917808 */ /* 0x000fe20004800000 */
[----:B---3--:R-:W-:-:S05]  /*15870*/  FFMA.FTZ R167, R0, R49, R167 ;  /* 0x0000003100a77223 */ /* 0x008fca00000100a7 */
        /* <DEDUP_REMOVED lines=57> */
[----:B------:R-:W-:-:S04]  /*15c10*/  IMAD.WIDE.U32 R22, R22, c[0x0][0x180], R26 ;  /* 0x0000600016167a25 */ /* 0x000fc800078e001a */
[----:B------:R-:W-:Y:S01]  /*15c20*/  IMAD.MOV.U32 R20, RZ, RZ, R22 ;  /* 0x000000ffff147224 */ /* 0x000fe200078e0016 */
[----:B------:R-:W-:Y:S01]  /*15c30*/  IADD3 R23, R23, R21, RZ ;  /* 0x0000001517177210 */ /* 0x000fe20007ffe0ff */
[----:B------:R-:W-:Y:S05]  /*15c40*/  BRA `(.L_x_4041) ;  /* 0x0000003000007947 */ /* 0x000fea0003800000 */
.L_x_4040:
[----:B------:R-:W-:-:S05]  /*15c50*/  IMAD.MOV.U32 R20, RZ, RZ, c[0x0][0x198] ;  /* 0x00006600ff147624 */ /* 0x000fca00078e00ff */
[----:B------:R-:W-:-:S04]  /*15c60*/  LEA R20, -R20, RZ, 0x6 ;  /* 0x000000ff14147211 */ /* 0x000fc800078e31ff */
[----:B------:R-:W-:Y:S02]  /*15c70*/  SHF.R.S32.HI R23, RZ, 0x1f, R20 ;  /* 0x0000001fff177819 */ /* 0x000fe40000011414 */
.L_x_4041:
        /* <DEDUP_REMOVED lines=22> */
[----:B------:R1:W-:Y:S02]  /*15de0*/  @P2 LDGSTS.E.BYPASS.LTC128B.128 [R212+0x8000], [R32.64+0x80] ;  /* 0x0800008020d42fae */ /* 0x0003e4000b901d46 */
[----:B------:R-:W-:Y:S01]  /*15df0*/  IMAD.X R21, R60, 0x1, R23, P4 ;  /* 0x000000013c157824 */ /* 0x000fe200020e0617 */
[C---:B------:R-:W-:Y:S01]  /*15e00*/  @P2 IADD3 R23, P0, R20.reuse, R160, RZ ;  /* 0x000000a014172210 */ /* 0x040fe20007f1e0ff */
[----:B------:R1:W-:Y:S01]  /*15e10*/  @!P2 STS.128 [R212+0x8000], RZ ;  /* 0x008000ffd400a388 */ /* 0x0003e20000000c00 */
[----:B------:R-:W-:-:S03]  /*15e20*/  @P5 LEA R30, P4, R20, R214, 0x1 ;  /* 0x000000d6141e5211 */ /* 0x000fc600078808ff */
[----:B------:R-:W-:Y:S01]  /*15e30*/  @P2 IMAD.X R22, R21, 0x1, R159, P0 ;  /* 0x0000000115162824 */ /* 0x000fe200000e069f */
[C---:B------:R-:W-:Y:S01]  /*15e40*/  @P5 LEA.HI.X R31, R20.reuse, R215, R21, 0x1, P4 ;  /* 0x000000d7141f5211 */ /* 0x040fe200020f0c15 */
[----:B------:R-:W-:Y:S01]  /*15e50*/  @!PT LDS RZ, [RZ] ;  /* 0x00000000fffff984 */ /* 0x000fe20000000800 */
[----:B------:R-:W-:Y:S01]  /*15e60*/  @!PT LDS RZ, [RZ] ;  /* 0x00000000fffff984 */ /* 0x000fe20000000800 */
[----:B------:R-:W-:Y:S01]  /*15e70*/  @!PT LDS RZ, [RZ] ;  /* 0x00000000fffff984 */ /* 0x000fe20000000800 */
[----:B------:R1:W-:Y:S01]  /*15e80*/  @P1 LDGSTS.E.BYPASS.LTC128B.128 [R212+0xa000], [R26.64+0x100] ;  /* 0x0a0001001ad41fae */ /* 0x0003e2000b901d46 */
[C---:B------:R-:W-:Y:S02]  /*15e90*/  @P2 LEA R28, P4, R23.reuse, c[0x0][0x168], 0x1 ;  /* 0x00005a00171c2a11 */ /* 0x040fe400078808ff */
        /* <DEDUP_REMOVED lines=78> */
.L_x_4039:
        /* <DEDUP_REMOVED lines=368> */
.L_x_4043:
[----:B------:R-:W-:-:S05]  /*17a80*/  IMAD.MOV.U32 R11, RZ, RZ, c[0x0][0x1a0] ;  /* 0x00006800ff0b7624 */ /* 0x000fca00078e00ff */
[----:B------:R-:W-:-:S04]  /*17a90*/  LEA R11, -R11, RZ, 0x6 ;  /* 0x000000ff0b0b7211 */ /* 0x000fc800078e31ff */
[----:B------:R-:W-:Y:S02]  /*17aa0*/  SHF.R.S32.HI R7, RZ, 0x1f, R11 ;  /* 0x0000001fff077819 */ /* 0x000fe4000001140b */
.L_x_4044:
        /* <DEDUP_REMOVED lines=84> */
[----:B------:R-:W-:Y:S01]  /*17ff0*/  @P4 LEA R4, P0, R138, c[0x0][0x170], 0x1 ;  /* 0x00005c008a044a11 */ /* 0x000fe200078008ff */
[----:B------:R-:W-:Y:S01]  /*18000*/  IMAD R134, R216, 0x40, R217 ;  /* 0x00000040d8867824 */ /* 0x000fe200078e02d9 */
[----:B------:R-:W-:Y:S01]  /*18010*/  @P5 LEA.HI.X R31, R6, c[0x0][0x174], R5, 0x1, P1 ;  /* 0x00005d00061f5a11 */ /* 0x000fe200008f0c05 */
[----:B------:R-:W-:Y:S01]  /*18020*/  @!P2 STS.128 [R212+0xd000], RZ ;  /* 0x00d000ffd400a388 */ /* 0x000fe20000000c00 */
[----:B------:R-:W-:Y:S01]  /*18030*/  @P4 LEA.HI.X R5, R138, c[0x0][0x174], R7, 0x1, P0 ;  /* 0x00005d008a054a11 */ /* 0x000fe200000f0c07 */
[----:B------:R-:W-:Y:S01]  /*18040*/  I2F R179, R134 ;  /* 0x0000008600b37306 */ /* 0x000fe20000201400 */
[C---:B------:R-:W-:Y:S01]  /*18050*/  IADD3 R178, R134.reuse, 0x1, RZ ;  /* 0x0000000186b27810 */ /* 0x040fe20007ffe0ff */
[----:B------:R-:W-:Y:S01]  /*18060*/  @!PT LDS RZ, [RZ] ;  /* 0x00000000fffff984 */ /* 0x000fe20000000800 */
[----:B------:R-:W-:Y:S01]  /*18070*/  @!PT LDS RZ, [RZ] ;  /* 0x00000000fffff984 */ /* 0x000fe20000000800 */
[----:B------:R-:W-:Y:S01]  /*18080*/  @!PT LDS RZ, [RZ] ;  /* 0x00000000fffff984 */ /* 0x000fe20000000800 */
[----:B------:R5:W-:Y:S01]  /*18090*/  @P5 LDGSTS.E.BYPASS.LTC128B.128 [R212+0xf000], [R10.64+0x80] ;  /* 0x0f0000800ad45fae */ /* 0x000be2000b901d44 */
[----:B------:R-:W-:-:S02]  /*180a0*/  IADD3 R180, R134, 0x8, RZ ;  /* 0x0000000886b47810 */ /* 0x000fc40007ffe0ff */
[C---:B------:R-:W-:Y:S01]  /*180b0*/  IADD3 R182, R134.reuse, 0x9, RZ ;  /* 0x0000000986b67810 */ /* 0x040fe20007ffe0ff */
[----:B------:R-:W-:Y:S01]  /*180c0*/  @!P5 STS.128 [R212+0xf000], RZ ;  /* 0x00f000ffd400d388 */ /* 0x000fe20000000c00 */
[C---:B------:R-:W-:Y:S01]  /*180d0*/  IADD3 R220, R134.reuse, 0x10, RZ ;  /* 0x0000001086dc7810 */ /* 0x040fe20007ffe0ff */
[----:B------:R-:W-:Y:S01]  /*180e0*/  I2F R181, R178 ;  /* 0x000000b200b57306 */ /* 0x000fe20000201400 */
[----:B------:R-:W-:Y:S01]  /*180f0*/  IADD3 R222, R134, 0x11, RZ ;  /* 0x0000001186de7810 */ /* 0x000fe20007ffe0ff */
[----:B------:R-:W-:Y:S01]  /*18100*/  @!PT LDS RZ, [RZ] ;  /* 0x00000000fffff984 */ /* 0x000fe20000000800 */
[----:B------:R-:W-:Y:S01]  /*18110*/  @!PT LDS RZ, [RZ] ;  /* 0x00000000fffff984 */ /* 0x000fe20000000800 */
[----:B------:R-:W-:Y:S01]  /*18120*/  @!PT LDS RZ, [RZ] ;  /* 0x00000000fffff984 */ /* 0x000fe20000000800 */
[----:B------:R1:W-:Y:S01]  /*18130*/  @P4 LDGSTS.E.BYPASS.LTC128B.128 [R212+0x11000], [R28.64+0x100] ;  /* 0x110001001cd44fae */ /* 0x0003e2000b901d44 */
[----:B------:R-:W-:Y:S02]  /*18140*/  ISETP.GE.AND P0, PT, R178, R3, PT ;  /* 0x00000003b200720c */ /* 0x000fe40003f06270 */
[C---:B------:R-:W-:Y:S01]  /*18150*/  IADD3 R226, R134.reuse, 0x18, RZ ;  /* 0x0000001886e27810 */ /* 0x040fe20007ffe0ff */
[----:B------:R-:W-:Y:S01]  /*18160*/  @!P4 STS.128 [R212+0x11000], RZ ;  /* 0x011000ffd400c388 */ /* 0x000fe20000000c00 */
[C---:B------:R-:W-:Y:S01]  /*18170*/  IADD3 R224, R134.reuse, 0x19, RZ ;  /* 0x0000001986e07810 */ /* 0x040fe20007ffe0ff */
[----:B------:R-:W-:Y:S01]  /*18180*/  I2F R183, R180 ;  /* 0x000000b400b77306 */ /* 0x000fe20000201400 */
[C---:B------:R-:W-:Y:S01]  /*18190*/  IADD3 R228, R134.reuse, 0x20, RZ ;  /* 0x0000002086e47810 */ /* 0x040fe20007ffe0ff */
[----:B------:R-:W-:Y:S01]  /*181a0*/  @!PT LDS RZ, [RZ] ;  /* 0x00000000fffff984 */ /* 0x000fe20000000800 */
[----:B------:R-:W-:Y:S01]  /*181b0*/  @!PT LDS RZ, [RZ] ;  /* 0x00000000fffff984 */ /* 0x000fe20000000800 */
[----:B------:R-:W-:Y:S01]  /*181c0*/  @!PT LDS RZ, [RZ] ;  /* 0x00000000fffff984 */ /* 0x000fe20000000800 */
[----:B------:R5:W-:Y:S01]  /*181d0*/  @P2 LDGSTS.E.BYPASS.LTC128B.128 [R212+0xd800], [R8.64] ;  /* 0x0d80000008d42fae */ /* 0x000be2000b901d44 */
[----:B------:R-:W-:-:S02]  /*181e0*/  IADD3 R230, R134, 0x21, RZ ;  /* 0x0000002186e67810 */ /* 0x000fc40007ffe0ff */
[----:B------:R-:W-:Y:S01]  /*181f0*/  IADD3 R232, R134, 0x28, RZ ;  /* 0x0000002886e87810 */ /* 0x000fe20007ffe0ff */
[----:B------:R-:W-:Y:S01]  /*18200*/  @!P2 STS.128 [R212+0xd800], RZ ;  /* 0x00d800ffd400a388 */ /* 0x000fe20000000c00 */
[-C--:B------:R-:W-:Y:S01]  /*18210*/  ISETP.GE.AND P2, PT, R178, R2.reuse, PT ;  /* 0x00000002b200720c */ /* 0x080fe20003f46270 */
[----:B------:R-:W-:Y:S01]  /*18220*/  I2F R221, R182 ;  /* 0x000000b600dd7306 */ /* 0x000fe20000201400 */
[C---:B------:R-:W-:Y:S01]  /*18230*/  IADD3 R234, R134.reuse, 0x29, RZ ;  /* 0x0000002986ea7810 */ /* 0x040fe20007ffe0ff */
[----:B------:R-:W-:Y:S01]  /*18240*/  @!PT LDS RZ, [RZ] ;  /* 0x00000000fffff984 */ /* 0x000fe20000000800 */
[----:B------:R-:W-:Y:S01]  /*18250*/  @!PT LDS RZ, [RZ] ;  /* 0x00000000fffff984 */ /* 0x000fe20000000800 */
[----:B------:R-:W-:Y:S01]  /*18260*/  @!PT LDS RZ, [RZ] ;  /* 0x00000000fffff984 */ /* 0x000fe20000000800 */
[----:B------:R1:W-:Y:S01]  /*18270*/  @P5 LDGSTS.E.BYPASS.LTC128B.128 [R212+0xf800], [R30.64+0x80] ;  /* 0x0f8000801ed45fae */ /* 0x0003e2000b901d44 */
[C---:B------:R-:W-:Y:S02]  /*18280*/  IADD3 R236, R134.reuse, 0x30, RZ ;  /* 0x0000003086ec7810 */ /* 0x040fe40007ffe0ff */
[C---:B------:R-:W-:Y:S01]  /*18290*/  IADD3 R238, R134.reuse, 0x31, RZ ;  /* 0x0000003186ee7810 */ /* 0x040fe20007ffe0ff */
[----:B------:R-:W-:Y:S01]  /*182a0*/  @!P5 STS.128 [R212+0xf800], RZ ;  /* 0x00f800ffd400d388 */ /* 0x000fe20000000c00 */
[C---:B------:R-:W-:Y:S01]  /*182b0*/  ISETP.GE.AND P6, PT, R134.reuse, R2, PT ;  /* 0x000000028600720c */ /* 0x040fe20003fc6270 */
[----:B------:R-:W-:Y:S01]  /*182c0*/  I2F R223, R220 ;  /* 0x000000dc00df7306 */ /* 0x000fe20000201400 */
[----:B------:R-:W-:Y:S01]  /*182d0*/  ISETP.GE.AND P1, PT, R134, R3, PT ;  /* 0x000000038600720c */ /* 0x000fe20003f26270 */
[----:B------:R-:W-:Y:S01]  /*182e0*/  @!PT LDS RZ, [RZ] ;  /* 0x00000000fffff984 */ /* 0x000fe20000000800 */
[----:B------:R-:W-:Y:S01]  /*182f0*/  @!PT LDS RZ, [RZ] ;  /* 0x00000000fffff984 */ /* 0x000fe20000000800 */
[----:B------:R-:W-:Y:S01]  /*18300*/  @!PT LDS RZ, [RZ] ;  /* 0x00000000fffff984 */ /* 0x000fe20000000800 */
[----:B------:R1:W-:Y:S04]  /*18310*/  @P4 LDGSTS.E.BYPASS.LTC128B.128 [R212+0x11800], [R4.64+0x100] ;  /* 0x1180010004d44fae */ /* 0x0003e8000b901d44 */
[----:B------:R-:W-:Y:S02]  /*18320*/  @!P4 STS.128 [R212+0x11800], RZ ;  /* 0x011800ffd400c388 */ /* 0x000fe40000000c00 */
[----:B------:R-:W-:Y:S02]  /*18330*/  I2F R225, R222 ;  /* 0x000000de00e17306 */ /* 0x000fe40000201400 */
[----:B------:R-:W-:Y:S04]  /*18340*/  LDSM.16.M88.4 R160, [R206] ;  /* 0x00000000cea0783b */ /* 0x000fe80000000200 */
[----:B------:R-:W2:Y:S02]  /*18350*/  LDSM.16.M88.4 R32, [R205+0x6000] ;  /* 0x00600000cd20783b */ /* 0x000ea40000000200 */
[----:B------:R-:W-:Y:S02]  /*18360*/  I2F R229, R226 ;  /* 0x000000e200e57306 */ /* 0x000fe40000201400 */
[----:B------:R-:W2:Y:S04]  /*18370*/  LDSM.16.M88.4 R24, [R205+0x6800] ;  /* 0x00680000cd18783b */ /* 0x000ea80000000200 */
[----:B----4-:R-:W4:Y:S02]  /*18380*/  LDSM.16.M88.4 R16, [R205+0x7000] ;  /* 0x00700000cd10783b */ /* 0x010f240000000200 */
[----:B------:R-:W-:Y:S02]  /*18390*/  I2F R227, R224 ;  /* 0x000000e000e37306 */ /* 0x000fe40000201400 */
[----:B------:R-:W4:Y:S04]  /*183a0*/  LDSM.16.M88.4 R140, [R205+0x7800] ;  /* 0x00780000cd8c783b */ /* 0x000f280000000200 */
[----:B------:R-:W-:Y:S02]  /*183b0*/  LDSM.16.M88.4 R172, [R204] ;  /* 0x00000000ccac783b */ /* 0x000fe40000000200 */
[----:B------:R-:W-:Y:S02]  /*183c0*/  I2F R231, R228 ;  /* 0x000000e400e77306 */ /* 0x000fe40000201400 */
[----:B---3--:R-:W3:Y:S04]  /*183d0*/  LDSM.16.M88.4 R12, [R203] ;  /* 0x00000000cb0c783b */ /* 0x008ee80000000200 */
[----:B-----5:R-:W5:Y:S02]  /*183e0*/  LDSM.16.M88.4 R8, [R195] ;  /* 0x00000000c308783b */ /* 0x020f640000000200 */
[----:B------:R-:W-:Y:S02]  /*183f0*/  I2F R233, R230 ;  /* 0x000000e600e97306 */ /* 0x000fe40000201400 */
[----:B-1----:R-:W1:Y:S04]  /*18400*/  LDSM.16.M88.4 R4, [R194] ;  /* 0x00000000c204783b */ /* 0x002e680000000200 */
[----:B------:R-:W1:Y:S02]  /*18410*/  LDSM.16.M88.4 R168, [R193] ;  /* 0x00000000c1a8783b */ /* 0x000e640000000200 */
[----:B------:R-:W-:Y:S02]  /*18420*/  I2F R235, R232 ;  /* 0x000000e800eb7306 */ /* 0x000fe40000201400 */
[----:B------:R-:W-:Y:S01]  /*18430*/  LDSM.16.M88.4 R156, [R202] ;  /* 0x00000000ca9c783b */ /* 0x000fe20000000200 */
[C---:B--2---:R-:W-:Y:S03]  /*18440*/  HMMA.16816.F32 R136, R160.reuse, R32, RZ ;  /* 0x00000020a088723c */ /* 0x044fe600000018ff */
[----:B------:R-:W2:Y:S02]  /*18450*/  LDSM.16.M88.4 R152, [R199+0x6000] ;  /* 0x00600000c798783b */ /* 0x000ea40000000200 */
[----:B------:R-:W-:Y:S02]  /*18460*/  I2F R237, R234 ;  /* 0x000000ea00ed7306 */ /* 0x000fe40000201400 */
[----:B------:R-:W1:Y:S01]  /*18470*/  LDSM.16.M88.4 R148, [R199+0x6800] ;  /* 0x00680000c794783b */ /* 0x000e620000000200 */
[C---:B------:R-:W-:Y:S03]  /*18480*/  HMMA.16816.F32 R28, R160.reuse, R24, RZ ;  /* 0x00000018a01c723c */ /* 0x040fe600000018ff */
[----:B------:R-:W1:Y:S02]  /*18490*/  LDSM.16.M88.4 R144, [R199+0x7000] ;  /* 0x00700000c790783b */ /* 0x000e640000000200 */
[----:B------:R-:W-:Y:S02]  /*184a0*/  I2F R239, R236 ;  /* 0x000000ec00ef7306 */ /* 0x000fe40000201400 */
[----:B------:R-:W0:Y:S01]  /*184b0*/  LDGDEPBAR ;  /* 0x00000000000079af */ /* 0x000e220000000000 */
[C---:B------:R-:W-:Y:S05]  /*184c0*/  HMMA.16816.F32 R32, R160.reuse, R34, RZ ;  /* 0x00000022a020723c */ /* 0x040fea00000018ff */
[----:B------:R-:W-:Y:S03]  /*184d0*/  I2F R241, R238 ;  /* 0x000000ee00f17306 */ /* 0x000fe60000201400 */
[C---:B------:R-:W-:Y:S08]  /*184e0*/  HMMA.16816.F32 R24, R160.reuse, R26, RZ ;  /* 0x0000001aa018723c */ /* 0x040ff000000018ff */
[C---:B----4-:R-:W-:Y:S08]  /*184f0*/  HMMA.16816.F32 R20, R160.reuse, R16, RZ ;  /* 0x00000010a014723c */ /* 0x050ff000000018ff */
[C---:B------:R-:W-:Y:S08]  /*18500*/  HMMA.16816.F32 R16, R160.reuse, R18, RZ ;  /* 0x00000012a010723c */ /* 0x040ff000000018ff */
[C---:B------:R-:W-:Y:S08]  /*18510*/  HMMA.16816.F32 R164, R160.reuse, R140, RZ ;  /* 0x0000008ca0a4723c */ /* 0x040ff000000018ff */
[----:B------:R-:W-:Y:S01]  /*18520*/  HMMA.16816.F32 R160, R160, R142, RZ ;  /* 0x0000008ea0a0723c */ /* 0x000fe200000018ff */
[----:B------:R-:W4:Y:S07]  /*18530*/  LDSM.16.M88.4 R140, [R199+0x7800] ;  /* 0x00780000c78c783b */ /* 0x000f2e0000000200 */
[C---:B---3--:R-:W-:Y:S08]  /*18540*/  HMMA.16816.F32 R136, R172.reuse, R12, R136 ;  /* 0x0000000cac88723c */ /* 0x048ff00000001888 */
[C---:B------:R-:W-:Y:S01]  /*18550*/  HMMA.16816.F32 R32, R172.reuse, R14, R32 ;  /* 0x0000000eac20723c */ /* 0x040fe20000001820 */
[----:B------:R-:W-:Y:S07]  /*18560*/  LDSM.16.M88.4 R12, [R201] ;  /* 0x00000000c90c783b */ /* 0x000fee0000000200 */
[C---:B-----5:R-:W-:Y:S08]  /*18570*/  HMMA.16816.F32 R28, R172.reuse, R8, R28 ;  /* 0x00000008ac1c723c */ /* 0x060ff0000000181c */
[C---:B------:R-:W-:Y:S01]  /*18580*/  HMMA.16816.F32 R24, R172.reuse, R10, R24 ;  /* 0x0000000aac18723c */ /* 0x040fe20000001818 */
[----:B------:R-:W-:Y:S07]  /*18590*/  LDSM.16.M88.4 R8, [R192] ;  /* 0x00000000c008783b */ /* 0x000fee0000000200 */
[C---:B-1----:R-:W-:Y:S08]  /*185a0*/  HMMA.16816.F32 R20, R172.reuse, R4, R20 ;  /* 0x00000004ac14723c */ /* 0x042ff00000001814 */
[C---:B------:R-:W-:Y:S01]  /*185b0*/  HMMA.16816.F32 R16, R172.reuse, R6, R16 ;  /* 0x00000006ac10723c */ /* 0x040fe20000001810 */
[----:B------:R-:W1:Y:S07]  /*185c0*/  LDSM.16.M88.4 R4, [R192+0x800] ;  /* 0x00080000c004783b */ /* 0x000e6e0000000200 */
[C---:B------:R-:W-:Y:S08]  /*185d0*/  HMMA.16816.F32 R164, R172.reuse, R168, R164 ;  /* 0x000000a8aca4723c */ /* 0x040ff000000018a4 */
[----:B------:R-:W-:Y:S01]  /*185e0*/  HMMA.16816.F32 R160, R172, R170, R160 ;  /* 0x000000aaaca0723c */ /* 0x000fe200000018a0 */
[----:B------:R-:W-:Y:S07]  /*185f0*/  LDSM.16.M88.4 R172, [R199+0x9800] ;  /* 0x00980000c7ac783b */ /* 0x000fee0000000200 */
[C---:B--2---:R-:W-:Y:S08]  /*18600*/  HMMA.16816.F32 R136, R156.reuse, R152, R136 ;  /* 0x000000989c88723c */ /* 0x044ff00000001888 */
[C---:B------:R-:W-:Y:S01]  /*18610*/  HMMA.16816.F32 R32, R156.reuse, R154, R32 ;  /* 0x0000009a9c20723c */ /* 0x040fe20000001820 */
[----:B------:R-:W2:Y:S07]  /*18620*/  LDSM.16.M88.4 R152, [R192+0x1000] ;  /* 0x00100000c098783b */ /* 0x000eae0000000200 */
[C---:B------:R-:W-:Y:S08]  /*18630*/  HMMA.16816.F32 R28, R156.reuse, R148, R28 ;  /* 0x000000949c1c723c */ /* 0x040ff0000000181c */
[C---:B------:R-:W-:Y:S01]  /*18640*/  HMMA.16816.F32 R24, R156.reuse, R150, R24 ;  /* 0x000000969c18723c */ /* 0x040fe20000001818 */
[----:B------:R-:W3:Y:S07]  /*18650*/  LDSM.16.M88.4 R148, [R192+0x1800] ;  /* 0x00180000c094783b */ /* 0x000eee0000000200 */
[C---:B------:R-:W-:Y:S08]  /*18660*/  HMMA.16816.F32 R20, R156.reuse, R144, R20 ;  /* 0x000000909c14723c */ /* 0x040ff00000001814 */
[C---:B------:R-:W-:Y:S01]  /*18670*/  HMMA.16816.F32 R168, R156.reuse, R146, R16 ;  /* 0x000000929ca8723c */ /* 0x040fe20000001810 */
[----:B------:R-:W-:Y:S04]  /*18680*/  LDSM.16.M88.4 R144, [R206+0x2000] ;  /* 0x00200000ce90783b */ /* 0x000fe80000000200 */
[----:B------:R-:W5:Y:S03]  /*18690*/  LDSM.16.M88.4 R16, [R205+0x8000] ;  /* 0x00800000cd10783b */ /* 0x000f660000000200 */
[C---:B----4-:R-:W-:Y:S08]  /*186a0*/  HMMA.16816.F32 R164, R156.reuse, R140, R164 ;  /* 0x0000008c9ca4723c */ /* 0x050ff000000018a4 */
[----:B------:R-:W-:Y:S01]  /*186b0*/  HMMA.16816.F32 R160, R156, R142, R160 ;  /* 0x0000008e9ca0723c */ /* 0x000fe200000018a0 */
[----:B------:R-:W4:Y:S04]  /*186c0*/  LDSM.16.M88.4 R140, [R205+0x8800] ;  /* 0x00880000cd8c783b */ /* 0x000f280000000200 */
[----:B------:R-:W-:Y:S03]  /*186d0*/  LDSM.16.M88.4 R156, [R204+0x2000] ;  /* 0x00200000cc9c783b */ /* 0x000fe60000000200 */
[C---:B-1----:R-:W-:Y:S08]  /*186e0*/  HMMA.16816.F32 R28, R12.reuse, R4, R28 ;  /* 0x000000040c1c723c */ /* 0x042ff0000000181c */
[C---:B------:R-:W-:Y:S01]  /*186f0*/  HMMA.16816.F32 R24, R12.reuse, R6, R24 ;  /* 0x000000060c18723c */ /* 0x040fe20000001818 */
[----:B------:R-:W1:Y:S07]  /*18700*/  LDSM.16.M88.4 R4, [R205+0x9800] ;  /* 0x00980000cd04783b */ /* 0x000e6e0000000200 */
[C---:B------:R-:W-:Y:S08]  /*18710*/  HMMA.16816.F32 R136, R12.reuse, R8, R136 ;  /* 0x000000080c88723c */ /* 0x040ff00000001888 */
[C---:B------:R-:W-:Y:S01]  /*18720*/  HMMA.16816.F32 R32, R12.reuse, R10, R32 ;  /* 0x0000000a0c20723c */ /* 0x040fe20000001820 */
[----:B------:R-:W1:Y:S07]  /*18730*/  LDSM.16.M88.4 R8, [R205+0x9000] ;  /* 0x00900000cd08783b */ /* 0x000e6e0000000200 */
[C---:B--2---:R-:W-:Y:S08]  /*18740*/  HMMA.16816.F32 R20, R12.reuse, R152, R20 ;  /* 0x000000980c14723c */ /* 0x044ff00000001814 */
[C---:B------:R-:W-:Y:S01]  /*18750*/  HMMA.16816.F32 R168, R12.reuse, R154, R168 ;  /* 0x0000009a0ca8723c */ /* 0x040fe200000018a8 */
[----:B------:R-:W-:Y:S07]  /*18760*/  LDSM.16.M88.4 R152, [R191] ;  /* 0x00000000bf98783b */ /* 0x000fee0000000200 */
[C---:B---3--:R-:W-:Y:S08]  /*18770*/  HMMA.16816.F32 R164, R12.reuse, R148, R164 ;  /* 0x000000940ca4723c */ /* 0x048ff000000018a4 */
[----:B------:R-:W-:Y:S01]  /*18780*/  HMMA.16816.F32 R160, R12, R150, R160 ;  /* 0x000000960ca0723c */ /* 0x000fe200000018a0 */
[----:B------:R-:W2:Y:S04]  /*18790*/  LDSM.16.M88.4 R12, [R190] ;  /* 0x00000000be0c783b */ /* 0x000ea80000000200 */
[----:B------:R-:W-:Y:S03]  /*187a0*/  LDSM.16.M88.4 R148, [R199+0x9000] ;  /* 0x00900000c794783b */ /* 0x000fe60000000200 */
[C---:B-----5:R-:W-:Y:S08]  /*187b0*/  HMMA.16816.F32 R136, R144.reuse, R16, R136 ;  /* 0x000000109088723c */ /* 0x060ff00000001888 */
[C---:B------:R-:W-:Y:S01]  /*187c0*/  HMMA.16816.F32 R32, R144.reuse, R18, R32 ;  /* 0x000000129020723c */ /* 0x040fe20000001820 */
[----:B------:R-:W3:Y:S07]  /*187d0*/  LDSM.16.M88.4 R16, [R189] ;  /* 0x00000000bd10783b */ /* 0x000eee0000000200 */
        /* <DEDUP_REMOVED lines=9> */
[----:B------:R-:W5:Y:S03]  /*18870*/  LDSM.16.M88.4 R144, [R188] ;  /* 0x00000000bc90783b */ /* 0x000f660000000200 */
[C---:B--2---:R-:W-:Y:S08]  /*18880*/  HMMA.16816.F32 R28, R156.reuse, R12, R28 ;  /* 0x0000000c9c1c723c */ /* 0x044ff0000000181c */
[C---:B------:R-:W-:Y:S01]  /*18890*/  HMMA.16816.F32 R24, R156.reuse, R14, R24 ;  /* 0x0000000e9c18723c */ /* 0x040fe20000001818 */
[----:B------:R-:W-:Y:S07]  /*188a0*/  LDSM.16.M88.4 R12, [R192+0x2000] ;  /* 0x00200000c00c783b */ /* 0x000fee0000000200 */
[C---:B------:R-:W-:Y:S08]  /*188b0*/  HMMA.16816.F32 R136, R156.reuse, R152, R136 ;  /* 0x000000989c88723c */ /* 0x040ff00000001888 */
[C---:B------:R-:W-:Y:S08]  /*188c0*/  HMMA.16816.F32 R32, R156.reuse, R154, R32 ;  /* 0x0000009a9c20723c */ /* 0x040ff00000001820 */
[C---:B---3--:R-:W-:Y:S01]  /*188d0*/  HMMA.16816.F32 R152, R156.reuse, R16, R20 ;  /* 0x000000109c98723c */ /* 0x048fe20000001814 */
[----:B------:R-:W2:Y:S07]  /*188e0*/  LDSM.16.M88.4 R20, [R201+0x2000] ;  /* 0x00200000c914783b */ /* 0x000eae0000000200 */
[----:B------:R-:W-:Y:S01]  /*188f0*/  HMMA.16816.F32 R168, R156, R18, R168 ;  /* 0x000000129ca8723c */ /* 0x000fe200000018a8 */
[----:B------:R-:W-:Y:S07]  /*18900*/  LDSM.16.M88.4 R16, [R205+0xa000] ;  /* 0x00a00000cd10783b */ /* 0x000fee0000000200 */
[C---:B-1----:R-:W-:Y:S08]  /*18910*/  HMMA.16816.F32 R28, R140.reuse, R4, R28 ;  /* 0x000000048c1c723c */ /* 0x042ff0000000181c */
[C---:B------:R-:W-:Y:S01]  /*18920*/  HMMA.16816.F32 R24, R140.reuse, R6, R24 ;  /* 0x000000068c18723c */ /* 0x040fe20000001818 */
[----:B------:R-:W1:Y:S07]  /*18930*/  LDSM.16.M88.4 R4, [R192+0x3000] ;  /* 0x00300000c004783b */ /* 0x000e6e0000000200 */
[C---:B----4-:R-:W-:Y:S08]  /*18940*/  HMMA.16816.F32 R136, R140.reuse, R8, R136 ;  /* 0x000000088c88723c */ /* 0x050ff00000001888 */
[----:B------:R-:W-:Y:S01]  /*18950*/  HMMA.16816.F32 R32, R140, R10, R32 ;  /* 0x0000000a8c20723c */ /* 0x000fe20000001820 */
[----:B------:R-:W3:Y:S07]  /*18960*/  LDSM.16.M88.4 R8, [R192+0x2800] ;  /* 0x00280000c008783b */ /* 0x000eee0000000200 */
[C---:B-----5:R-:W-:Y:S08]  /*18970*/  HMMA.16816.F32 R164, R156.reuse, R144, R164 ;  /* 0x000000909ca4723c */ /* 0x060ff000000018a4 */
[----:B------:R-:W-:Y:S01]  /*18980*/  HMMA.16816.F32 R160, R156, R146, R160 ;  /* 0x000000929ca0723c */ /* 0x000fe200000018a0 */
[----:B------:R-:W4:Y:S04]  /*18990*/  LDSM.16.M88.4 R144, [R206+0x4000] ;  /* 0x00400000ce90783b */ /* 0x000f280000000200 */
[----:B------:R-:W-:Y:S03]  /*189a0*/  LDSM.16.M88.4 R156, [R204+0x4000] ;  /* 0x00400000cc9c783b */ /* 0x000fe60000000200 */
[C---:B------:R-:W-:Y:S08]  /*189b0*/  HMMA.16816.F32 R152, R140.reuse, R148, R152 ;  /* 0x000000948c98723c */ /* 0x040ff00000001898 */
[----:B------:R-:W-:Y:S01]  /*189c0*/  HMMA.16816.F32 R168, R140, R150, R168 ;  /* 0x000000968ca8723c */ /* 0x000fe200000018a8 */
[----:B------:R-:W5:Y:S07]  /*189d0*/  LDSM.16.M88.4 R148, [R192+0x3800] ;  /* 0x00380000c094783b */ /* 0x000f6e0000000200 */
[C---:B--2---:R-:W-:Y:S08]  /*189e0*/  HMMA.16816.F32 R136, R20.reuse, R12, R136 ;  /* 0x0000000c1488723c */ /* 0x044ff00000001888 */
[----:B------:R-:W-:Y:S01]  /*189f0*/  HMMA.16816.F32 R32, R20, R14, R32 ;  /* 0x0000000e1420723c */ /* 0x000fe20000001820 */
[----:B------:R-:W-:Y:S07]  /*18a00*/  LDSM.16.M88.4 R12, [R202+0x4000] ;  /* 0x00400000ca0c783b */ /* 0x000fee0000000200 */
[C---:B------:R-:W-:Y:S08]  /*18a10*/  HMMA.16816.F32 R164, R140.reuse, R172, R164 ;  /* 0x000000ac8ca4723c */ /* 0x040ff000000018a4 */
[----:B------:R-:W-:Y:S01]  /*18a20*/  HMMA.16816.F32 R160, R140, R174, R160 ;  /* 0x000000ae8ca0723c */ /* 0x000fe200000018a0 */
[----:B------:R-:W2:Y:S04]  /*18a30*/  LDSM.16.M88.4 R140, [R187] ;  /* 0x00000000bb8c783b */ /* 0x000ea80000000200 */
[----:B------:R-:W-:Y:S03]  /*18a40*/  LDSM.16.M88.4 R172, [R205+0xb000] ;  /* 0x00b00000cdac783b */ /* 0x000fe60000000200 */
[C---:B-1----:R-:W-:Y:S08]  /*18a50*/  HMMA.16816.F32 R152, R20.reuse, R4, R152 ;  /* 0x000000041498723c */ /* 0x042ff00000001898 */
[C---:B------:R-:W-:Y:S01]  /*18a60*/  HMMA.16816.F32 R168, R20.reuse, R6, R168 ;  /* 0x0000000614a8723c */ /* 0x040fe200000018a8 */
[----:B------:R-:W1:Y:S07]  /*18a70*/  LDSM.16.M88.4 R4, [R205+0xa800] ;  /* 0x00a80000cd04783b */ /* 0x000e6e0000000200 */
[C---:B---3--:R-:W-:Y:S08]  /*18a80*/  HMMA.16816.F32 R28, R20.reuse, R8, R28 ;  /* 0x00000008141c723c */ /* 0x048ff0000000181c */
[----:B------:R-:W-:Y:S01]  /*18a90*/  HMMA.16816.F32 R24, R20, R10, R24 ;  /* 0x0000000a1418723c */ /* 0x000fe20000001818 */
[----:B------:R-:W3:Y:S07]  /*18aa0*/  LDSM.16.M88.4 R8, [R199+0xa000] ;  /* 0x00a00000c708783b */ /* 0x000eee0000000200 */
[C---:B----4-:R-:W-:Y:S08]  /*18ab0*/  HMMA.16816.F32 R136, R144.reuse, R16, R136 ;  /* 0x000000109088723c */ /* 0x050ff00000001888 */
[----:B------:R-:W-:Y:S01]  /*18ac0*/  HMMA.16816.F32 R32, R144, R18, R32 ;  /* 0x000000129020723c */ /* 0x000fe20000001820 */
[----:B------:R-:W4:Y:S07]  /*18ad0*/  LDSM.16.M88.4 R16, [R186] ;  /* 0x00000000ba10783b */ /* 0x000f2e0000000200 */
[----:B-----5:R-:W-:Y:S08]  /*18ae0*/  HMMA.16816.F32 R164, R20, R148, R164 ;  /* 0x0000009414a4723c */ /* 0x020ff000000018a4 */
[----:B--2---:R-:W-:Y:S08]  /*18af0*/  HMMA.16816.F32 R136, R156, R140, R136 ;  /* 0x0000008c9c88723c */ /* 0x004ff00000001888 */
[----:B-1----:R-:W-:Y:S08]  /*18b00*/  HMMA.16816.F32 R28, R144, R4, R28 ;  /* 0x00000004901c723c */ /* 0x002ff0000000181c */
[----:B------:R-:W-:Y:S01]  /*18b10*/  HMMA.16816.F32 R32, R156, R142, R32 ;  /* 0x0000008e9c20723c */ /* 0x000fe20000001820 */
[----:B------:R-:W1:Y:S07]  /*18b20*/  LDSM.16.M88.4 R140, [R199+0xa800] ;  /* 0x00a80000c78c783b */ /* 0x000e6e0000000200 */
[----:B------:R-:W-:Y:S01]  /*18b30*/  HMMA.16816.F32 R24, R144, R6, R24 ;  /* 0x000000069018723c */ /* 0x000fe20000001818 */
[----:B------:R-:W-:Y:S07]  /*18b40*/  LDSM.16.M88.4 R4, [R185] ;  /* 0x00000000b904783b */ /* 0x000fee0000000200 */
[----:B------:R-:W-:Y:S01]  /*18b50*/  HMMA.16816.F32 R160, R20, R150, R160 ;  /* 0x0000009614a0723c */ /* 0x000fe200000018a0 */
[----:B------:R-:W-:Y:S04]  /*18b60*/  LDSM.16.M88.4 R148, [R201+0x4000] ;  /* 0x00400000c994783b */ /* 0x000fe80000000200 */
[----:B------:R-:W2:Y:S03]  /*18b70*/  LDSM.16.M88.4 R20, [R192+0x4000] ;  /* 0x00400000c014783b */ /* 0x000ea60000000200 */
[----:B---3--:R-:W-:Y:S08]  /*18b80*/  HMMA.16816.F32 R136, R12, R8, R136 ;  /* 0x000000080c88723c */ /* 0x008ff00000001888 */
[----:B----4-:R-:W-:Y:S08]  /*18b90*/  HMMA.16816.F32 R28, R156, R16, R28 ;  /* 0x000000109c1c723c */ /* 0x010ff0000000181c */
[----:B------:R-:W-:Y:S01]  /*18ba0*/  HMMA.16816.F32 R32, R12, R10, R32 ;  /* 0x0000000a0c20723c */ /* 0x000fe20000001820 */
[----:B------:R-:W3:Y:S07]  /*18bb0*/  LDSM.16.M88.4 R8, [R192+0x4800] ;  /* 0x00480000c008783b */ /* 0x000eee0000000200 */
[----:B------:R-:W-:Y:S01]  /*18bc0*/  HMMA.16816.F32 R24, R156, R18, R24 ;  /* 0x000000129c18723c */ /* 0x000fe20000001818 */
[----:B------:R-:W-:Y:S07]  /*18bd0*/  LDSM.16.M88.4 R16, [R199+0xb000] ;  /* 0x00b00000c710783b */ /* 0x000fee0000000200 */
[----:B-1----:R-:W-:Y:S08]  /*18be0*/  HMMA.16816.F32 R28, R12, R140, R28 ;  /* 0x0000008c0c1c723c */ /* 0x002ff0000000181c */
[C---:B--2---:R-:W-:Y:S08]  /*18bf0*/  HMMA.16816.F32 R136, R148.reuse, R20, R136 ;  /* 0x000000149488723c */ /* 0x044ff00000001888 */
[----:B------:R-:W-:Y:S01]  /*18c00*/  HMMA.16816.F32 R32, R148, R22, R32 ;  /* 0x000000169420723c */ /* 0x000fe20000001820 */
[----:B------:R-:W1:Y:S07]  /*18c10*/  LDSM.16.M88.4 R20, [R205+0xb800] ;  /* 0x00b80000cd14783b */ /* 0x000e6e0000000200 */
[----:B------:R-:W-:Y:S01]  /*18c20*/  HMMA.16816.F32 R24, R12, R142, R24 ;  /* 0x0000008e0c18723c */ /* 0x000fe20000001818 */
[----:B------:R-:W-:Y:S07]  /*18c30*/  LDSM.16.M88.4 R140, [R192+0x5000] ;  /* 0x00500000c08c783b */ /* 0x000fee0000000200 */
[----:B------:R-:W-:Y:S01]  /*18c40*/  HMMA.16816.F32 R152, R144, R172, R152 ;  /* 0x000000ac9098723c */ /* 0x000fe20000001898 */
[----:B------:R-:W-:-:S02]  /*18c50*/  FMUL.FTZ R240, R136, c[0x0][0x2ec] ;  /* 0x0000bb0088f07a20 */ /* 0x000fc40000410000 */
[----:B------:R-:W-:Y:S02]  /*18c60*/  FMUL.FTZ R136, R137, c[0x0][0x2ec] ;  /* 0x0000bb0089887a20 */ /* 0x000fe40000410000 */
[----:B------:R-:W-:Y:S02]  /*18c70*/  FMUL.FTZ R137, R139, c[0x0][0x2ec] ;  /* 0x0000bb008b897a20 */ /* 0x000fe40000410000 */
[----:B------:R-:W2:Y:S01]  /*18c80*/  MUFU.TANH R240, R240 ;  /* 0x000000f000f07308 */ /* 0x000ea20000002400 */
[----:B---3--:R-:W-:Y:S01]  /*18c90*/  HMMA.16816.F32 R28, R148, R8, R28 ;  /* 0x00000008941c723c */ /* 0x008fe2000000181c */
[----:B------:R-:W-:Y:S02]  /*18ca0*/  FMUL.FTZ R172, R34, c[0x0][0x2ec] ;  /* 0x0000bb0022ac7a20 */ /* 0x000fe40000410000 */
[----:B------:R-:W-:Y:S02]  /*18cb0*/  FMUL.FTZ R34, R35, c[0x0][0x2ec] ;  /* 0x0000bb0023227a20 */ /* 0x000fe40000410000 */
[----:B------:R-:W-:-:S02]  /*18cc0*/  FMUL.FTZ R32, R32, c[0x0][0x2ec] ;  /* 0x0000bb0020207a20 */ /* 0x000fc40000410000 */
[----:B------:R-:W-:Y:S01]  /*18cd0*/  MUFU.TANH R137, R137 ;  /* 0x0000008900897308 */ /* 0x000fe20000002400 */
[----:B------:R-:W-:Y:S01]  /*18ce0*/  HMMA.16816.F32 R168, R144, R174, R168 ;  /* 0x000000ae90a8723c */ /* 0x000fe200000018a8 */
[----:B------:R-:W-:Y:S02]  /*18cf0*/  FMUL.FTZ R33, R33, c[0x0][0x2ec] ;  /* 0x0000bb0021217a20 */ /* 0x000fe40000410000 */
[----:B------:R-:W-:-:S04]  /*18d00*/  FMUL.FTZ R138, R138, c[0x0][0x2ec] ;  /* 0x0000bb008a8a7a20 */ /* 0x000fc80000410000 */
[----:B------:R-:W-:Y:S01]  /*18d10*/  MUFU.TANH R172, R172 ;  /* 0x000000ac00ac7308 */ /* 0x000fe20000002400 */
[----:B------:R-:W-:Y:S01]  /*18d20*/  HMMA.16816.F32 R24, R148, R10, R24 ;  /* 0x0000000a9418723c */ /* 0x000fe20000001818 */
[----:B------:R-:W3:Y:S01]  /*18d30*/  LDSM.16.M88.4 R8, [R184] ;  /* 0x00000000b808783b */ /* 0x000ee20000000200 */
[----:B--2---:R-:W-:-:S05]  /*18d40*/  FFMA.FTZ R240, R0, R179, R240 ;  /* 0x000000b300f07223 */ /* 0x004fca00000100f0 */
[----:B------:R-:W-:Y:S01]  /*18d50*/  MUFU.TANH R136, R136 ;  /* 0x0000008800887308 */ /* 0x000fe20000002400 */
[----:B-1----:R-:W-:Y:S01]  /*18d60*/  HMMA.16816.F32 R164, R144, R20, R164 ;  /* 0x0000001490a4723c */ /* 0x002fe200000018a4 */
[----:B------:R-:W-:Y:S01]  /*18d70*/  FMUL.FTZ R174, R30, c[0x0][0x2ec] ;  /* 0x0000bb001eae7a20 */ /* 0x000fe20000410000 */
[----:B------:R-:W-:Y:S01]  /*18d80*/  IADD3 R30, R134, 0x39, RZ ;  /* 0x00000039861e7810 */ /* 0x000fe20007ffe0ff */
[----:B------:R-:W-:Y:S01]  /*18d90*/  FMUL.FTZ R35, R28, c[0x0][0x2ec] ;  /* 0x0000bb001c237a20 */ /* 0x000fe20000410000 */
[----:B------:R-:W-:Y:S01]  /*18da0*/  IADD3 R28, R134, 0x38, RZ ;  /* 0x00000038861c7810 */ /* 0x000fe20007ffe0ff */
[----:B------:R-:W-:Y:S02]  /*18db0*/  FMUL.FTZ R173, R29, c[0x0][0x2ec] ;  /* 0x0000bb001dad7a20 */ /* 0x000fe40000410000 */
[----:B------:R-:W1:Y:S01]  /*18dc0*/  MUFU.TANH R34, R34 ;  /* 0x0000002200227308 */ /* 0x000e620000002400 */
[----:B------:R-:W-:Y:S01]  /*18dd0*/  HMMA.16816.F32 R152, R156, R4, R152 ;  /* 0x000000049c98723c */ /* 0x000fe20000001898 */
[----:B------:R-:W-:-:S06]  /*18de0*/  FMUL.FTZ R20, R31, c[0x0][0x2ec] ;  /* 0x0000bb001f147a20 */ /* 0x000fcc0000410000 */
[----:B------:R-:W-:Y:S01]  /*18df0*/  MUFU.TANH R32, R32 ;  /* 0x0000002000207308 */ /* 0x000fe20000002400 */
[----:B------:R-:W-:Y:S01]  /*18e00*/  HMMA.16816.F32 R168, R156, R6, R168 ;  /* 0x000000069ca8723c */ /* 0x000fe200000018a8 */
[----:B------:R-:W2:Y:S01]  /*18e10*/  LDSM.16.M88.4 R4, [R199+0xb800] ;  /* 0x00b80000c704783b */ /* 0x000ea20000000200 */
[----:B------:R-:W-:Y:S02]  /*18e20*/  FMUL.FTZ R24, R24, c[0x0][0x2ec] ;  /* 0x0000bb0018187a20 */ /* 0x000fe40000410000 */
[----:B------:R-:W-:-:S03]  /*18e30*/  FMUL.FTZ R21, R25, c[0x0][0x2ec] ;  /* 0x0000bb0019157a20 */ /* 0x000fc60000410000 */
[----:B------:R-:W4:Y:S01]  /*18e40*/  MUFU.TANH R174, R174 ;  /* 0x000000ae00ae7308 */ /* 0x000f220000002400 */
[----:B------:R-:W-:Y:S01]  /*18e50*/  HMMA.16816.F32 R160, R144, R22, R160 ;  /* 0x0000001690a0723c */ /* 0x000fe200000018a0 */
[----:B-1----:R-:W-:-:S06]  /*18e60*/  FFMA.FTZ R34, R0, R221, R34 ;  /* 0x000000dd00227223 */ /* 0x002fcc0000010022 */
[----:B------:R-:W1:Y:S01]  /*18e70*/  MUFU.TANH R139, R33 ;  /* 0x00000021008b7308 */ /* 0x000e620000002400 */
[----:B------:R-:W-:Y:S07]  /*18e80*/  HMMA.16816.F32 R152, R12, R16, R152 ;  /* 0x000000100c98723c */ /* 0x000fee0000001898 */
[----:B------:R-:W5:Y:S01]  /*18e90*/  MUFU.TANH R20, R20 ;  /* 0x0000001400147308 */ /* 0x000f620000002400 */
[----:B---3--:R-:W-:Y:S07]  /*18ea0*/  HMMA.16816.F32 R164, R156, R8, R164 ;  /* 0x000000089ca4723c */ /* 0x008fee00000018a4 */
[----:B------:R-:W-:Y:S01]  /*18eb0*/  FMUL.FTZ R8, R26, c[0x0][0x2ec] ;  /* 0x0000bb001a087a20 */ /* 0x000fe20000410000 */
[----:B------:R-:W-:Y:S01]  /*18ec0*/  HMMA.16816.F32 R168, R12, R18, R168 ;  /* 0x000000120ca8723c */ /* 0x000fe200000018a8 */
[----:B------:R-:W3:Y:S01]  /*18ed0*/  LDSM.16.M88.4 R16, [R192+0x5800] ;  /* 0x00580000c010783b */ /* 0x000ee20000000200 */
[----:B------:R-:W2:Y:S01]  /*18ee0*/  MUFU.TANH R35, R35 ;  /* 0x0000002300237308 */ /* 0x000ea20000002400 */
[----:B------:R-:W-:Y:S01]  /*18ef0*/  FMUL.FTZ R9, R27, c[0x0][0x2ec] ;  /* 0x0000bb001b097a20 */ /* 0x000fe20000410000 */
[----:B------:R-:W-:-:S04]  /*18f00*/  DEPBAR.LE SB0, 0x0 ;  /* 0x000080000000791a */ /* 0x000fc80000000000 */
[----:B------:R-:W-:Y:S01]  /*18f10*/  HMMA.16816.F32 R160, R156, R10, R160 ;  /* 0x0000000a9ca0723c */ /* 0x000fe200000018a0 */
[C---:B----4-:R-:W-:Y:S01]  /*18f20*/  FFMA.FTZ R26, R0.reuse, R223, R174 ;  /* 0x000000df001a7223 */ /* 0x050fe200000100ae */
[----:B------:R-:W4:Y:S01]  /*18f30*/  MUFU.TANH R8, R8 ;  /* 0x0000000800087308 */ /* 0x000f220000002400 */
[C---:B-1----:R-:W-:Y:S02]  /*18f40*/  FFMA.FTZ R139, R0.reuse, R221, R139 ;  /* 0x000000dd008b7223 */ /* 0x042fe4000001008b */
[C---:B-----5:R-:W-:Y:S02]  /*18f50*/  FFMA.FTZ R20, R0.reuse, R225, R20 ;  /* 0x000000e100147223 */ /* 0x060fe40000010014 */
[CC--:B------:R-:W-:Y:S01]  /*18f60*/  FFMA.FTZ R10, R0.reuse, R183.reuse, R172 ;  /* 0x000000b7000a7223 */ /* 0x0c0fe200000100ac */
[----:B--2---:R-:W-:Y:S01]  /*18f70*/  HMMA.16816.F32 R164, R12, R4, R164 ;  /* 0x000000040ca4723c */ /* 0x004fe200000018a4 */
[C---:B------:R-:W-:Y:S01]  /*18f80*/  FFMA.FTZ R11, R0.reuse, R183, R32 ;  /* 0x000000b7000b7223 */ /* 0x040fe20000010020 */
[----:B------:R-:W1:Y:S01]  /*18f90*/  MUFU.TANH R173, R173 ;  /* 0x000000ad00ad7308 */ /* 0x000e620000002400 */
[----:B------:R-:W-:-:S04]  /*18fa0*/  FFMA.FTZ R27, R0, R223, R35 ;  /* 0x000000df001b7223 */ /* 0x000fc80000010023 */
[CC--:B------:R-:W-:Y:S01]  /*18fb0*/  FFMA.FTZ R4, R0.reuse, R181.reuse, R137 ;  /* 0x000000b500047223 */ /* 0x0c0fe20000010089 */
[----:B------:R-:W-:Y:S01]  /*18fc0*/  HMMA.16816.F32 R152, R148, R140, R152 ;  /* 0x0000008c9498723c */ /* 0x000fe20000001898 */
[C---:B------:R-:W-:Y:S01]  /*18fd0*/  FFMA.FTZ R5, R0.reuse, R181, R136 ;  /* 0x000000b500057223 */ /* 0x040fe20000010088 */
[----:B------:R-:W2:Y:S01]  /*18fe0*/  MUFU.TANH R9, R9 ;  /* 0x0000000900097308 */ /* 0x000ea20000002400 */
[----:B----4-:R-:W-:Y:S01]  /*18ff0*/  FFMA.FTZ R8, R0, R229, R8 ;  /* 0x000000e500087223 */ /* 0x010fe20000010008 */
[----:B------:R-:W-:Y:S02]  /*19000*/  FSEL R4, R4, -INF , !P0 ;  /* 0xff80000004047808 */ /* 0x000fe40004000000 */
[----:B------:R-:W-:Y:S02]  /*19010*/  ISETP.GE.AND P0, PT, R180, R3, PT ;  /* 0x00000003b400720c */ /* 0x000fe40003f06270 */
[----:B------:R-:W-:Y:S01]  /*19020*/  HMMA.16816.F32 R160, R12, R6, R160 ;  /* 0x000000060ca0723c */ /* 0x000fe200000018a0 */
[----:B------:R-:W-:Y:S01]  /*19030*/  FSEL R5, R5, -INF , !P2 ;  /* 0xff80000005057808 */ /* 0x000fe20005000000 */
[----:B------:R4:W5:Y:S01]  /*19040*/  MUFU.TANH R31, R24 ;  /* 0x00000018001f7308 */ /* 0x0009620000002400 */
[----:B------:R-:W-:Y:S01]  /*19050*/  FSEL R10, R10, -INF , !P0 ;  /* 0xff8000000a0a7808 */ /* 0x000fe20004000000 */
[----:B-1----:R-:W-:Y:S01]  /*19060*/  FFMA.FTZ R23, R0, R225, R173 ;  /* 0x000000e100177223 */ /* 0x002fe200000100ad */
[----:B------:R-:W-:-:S02]  /*19070*/  ISETP.GE.AND P0, PT, R182, R3, PT ;  /* 0x00000003b600720c */ /* 0x000fc40003f06270 */
[-C--:B------:R-:W-:Y:S01]  /*19080*/  ISETP.GE.AND P2, PT, R180, R2.reuse, PT ;  /* 0x00000002b400720c */ /* 0x080fe20003f46270 */
[C---:B------:R-:W-:Y:S01]  /*19090*/  HMMA.16816.F32 R168, R148.reuse, R142, R168 ;  /* 0x0000008e94a8723c */ /* 0x040fe200000018a8 */
[----:B------:R-:W-:Y:S01]  /*190a0*/  FSEL R6, R34, -INF , !P0 ;  /* 0xff80000022067808 */ /* 0x000fe20004000000 */
[----:B------:R-:W1:Y:S01]  /*190b0*/  MUFU.TANH R21, R21 ;  /* 0x0000001500157308 */ /* 0x000e620000002400 */
[----:B------:R-:W-:Y:S01]  /*190c0*/  FSEL R11, R11, -INF , !P2 ;  /* 0xff8000000b0b7808 */ /* 0x000fe20005000000 */
[----:B--2---:R-:W-:Y:S01]  /*190d0*/  FFMA.FTZ R9, R0, R227, R9 ;  /* 0x000000e300097223 */ /* 0x004fe20000010009 */
[-C--:B------:R-:W-:Y:S02]  /*190e0*/  ISETP.GE.AND P0, PT, R220, R3.reuse, PT ;  /* 0x00000003dc00720c */ /* 0x080fe40003f06270 */
[-C--:B------:R-:W-:Y:S01]  /*190f0*/  ISETP.GE.AND P2, PT, R182, R2.reuse, PT ;  /* 0x00000002b600720c */ /* 0x080fe20003f46270 */
[C---:B---3--:R-:W-:Y:S01]  /*19100*/  HMMA.16816.F32 R164, R148.reuse, R16, R164 ;  /* 0x0000001094a4723c */ /* 0x048fe200000018a4 */
[----:B------:R-:W-:Y:S01]  /*19110*/  FMUL.FTZ R142, R154, c[0x0][0x2ec] ;  /* 0x0000bb009a8e7a20 */ /* 0x000fe20000410000 */
[----:B------:R-:W-:Y:S01]  /*19120*/  FSEL R26, R26, -INF , !P0 ;  /* 0xff8000001a1a7808 */ /* 0x000fe20004000000 */
[----:B------:R-:W-:Y:S01]  /*19130*/  FMUL.FTZ R134, R155, c[0x0][0x2ec] ;  /* 0x0000bb009b867a20 */ /* 0x000fe20000410000 */
[----:B------:R-:W-:Y:S01]  /*19140*/  FSEL R7, R139, -INF , !P2 ;  /* 0xff8000008b077808 */ /* 0x000fe20005000000 */
[----:B------:R-:W-:Y:S01]  /*19150*/  FMUL.FTZ R140, R152, c[0x0][0x2ec] ;  /* 0x0000bb00988c7a20 */ /* 0x000fe20000410000 */
[----:B------:R-:W-:Y:S01]  /*19160*/  ISETP.GE.AND P0, PT, R222, R3, PT ;  /* 0x00000003de00720c */ /* 0x000fe20003f06270 */
[----:B------:R-:W2:Y:S01]  /*19170*/  MUFU.TANH R142, R142 ;  /* 0x0000008e008e7308 */ /* 0x000ea20000002400 */
[----:B------:R-:W-:Y:S01]  /*19180*/  HMMA.16816.F32 R160, R148, R18, R160 ;  /* 0x0000001294a0723c */ /* 0x000fe200000018a0 */
[-C--:B------:R-:W-:Y:S01]  /*19190*/  ISETP.GE.AND P2, PT, R220, R2.reuse, PT ;  /* 0x00000002dc00720c */ /* 0x080fe20003f46270 */
[----:B------:R-:W-:Y:S01]  /*191a0*/  FMUL.FTZ R141, R153, c[0x0][0x2ec] ;  /* 0x0000bb00998d7a20 */ /* 0x000fe20000410000 */
[----:B----4-:R-:W-:Y:S01]  /*191b0*/  FSEL R24, R20, -INF , !P0 ;  /* 0xff80000014187808 */ /* 0x010fe20004000000 */
[C---:B-----5:R-:W-:Y:S01]  /*191c0*/  FFMA.FTZ R25, R0.reuse, R229, R31 ;  /* 0x000000e500197223 */ /* 0x060fe2000001001f */
[----:B------:R-:W-:Y:S01]  /*191d0*/  FSEL R27, R27, -INF , !P2 ;  /* 0xff8000001b1b7808 */ /* 0x000fe20005000000 */
[----:B-1----:R-:W-:Y:S01]  /*191e0*/  FFMA.FTZ R21, R0, R227, R21 ;  /* 0x000000e300157223 */ /* 0x002fe20000010015 */
[----:B------:R-:W1:Y:S01]  /*191f0*/  MUFU.TANH R134, R134 ;  /* 0x0000008600867308 */ /* 0x000e620000002400 */
[----:B------:R-:W-:Y:S01]  /*19200*/  FMUL.FTZ R12, R170, c[0x0][0x2ec] ;  /* 0x0000bb00aa0c7a20 */ /* 0x000fe20000410000 */
[-C--:B------:R-:W-:Y:S01]  /*19210*/  ISETP.GE.AND P0, PT, R226, R3.reuse, PT ;  /* 0x00000003e200720c */ /* 0x080fe20003f06270 */
[----:B------:R-:W-:Y:S01]  /*19220*/  FMUL.FTZ R13, R171, c[0x0][0x2ec] ;  /* 0x0000bb00ab0d7a20 */ /* 0x000fe20000410000 */
[-C--:B------:R-:W-:Y:S01]  /*19230*/  ISETP.GE.AND P2, PT, R222, R2.reuse, PT ;  /* 0x00000002de00720c */ /* 0x080fe20003f46270 */
[----:B------:R-:W-:Y:S01]  /*19240*/  FMUL.FTZ R168, R168, c[0x0][0x2ec] ;  /* 0x0000bb00a8a87a20 */ /* 0x000fe20000410000 */
[----:B------:R-:W-:Y:S01]  /*19250*/  FSEL R22, R8, -INF , !P0 ;  /* 0xff80000008167808 */ /* 0x000fe20004000000 */
[----:B------:R-:W-:Y:S01]  /*19260*/  FMUL.FTZ R16, R169, c[0x0][0x2ec] ;  /* 0x0000bb00a9107a20 */ /* 0x000fe20000410000 */
[----:B------:R-:W3:Y:S01]  /*19270*/  MUFU.TANH R140, R140 ;  /* 0x0000008c008c7308 */ /* 0x000ee20000002400 */
[----:B------:R-:W-:Y:S01]  /*19280*/  FSEL R23, R23, -INF , !P2 ;  /* 0xff80000017177808 */ /* 0x000fe20005000000 */
[----:B------:R-:W-:Y:S01]  /*19290*/  FMUL.FTZ R15, R166, c[0x0][0x2ec] ;  /* 0x0000bb00a60f7a20 */ /* 0x000fe20000410000 */
[----:B------:R-:W-:Y:S01]  /*192a0*/  ISETP.GE.AND P0, PT, R224, R3, PT ;  /* 0x00000003e000720c */ /* 0x000fe20003f06270 */
[----:B--2---:R-:W-:Y:S01]  /*192b0*/  FFMA.FTZ R142, R0, R231, R142 ;  /* 0x000000e7008e7223 */ /* 0x004fe2000001008e */
[-C--:B------:R-:W-:Y:S01]  /*192c0*/  ISETP.GE.AND P2, PT, R226, R2.reuse, PT ;  /* 0x00000002e200720c */ /* 0x080fe20003f46270 */
[----:B------:R-:W-:Y:S01]  /*192d0*/  FMUL.FTZ R14, R164, c[0x0][0x2ec] ;  /* 0x0000bb00a40e7a20 */ /* 0x000fe20000410000 */
[----:B------:R-:W-:Y:S01]  /*192e0*/  FSEL R20, R9, -INF , !P0 ;  /* 0xff80000009147808 */ /* 0x000fe20004000000 */
[----:B------:R-:W-:Y:S01]  /*192f0*/  MUFU.TANH R12, R12 ;  /* 0x0000000c000c7308 */ /* 0x000fe20000002400 */
[----:B------:R-:W-:Y:S01]  /*19300*/  FSEL R25, R25, -INF , !P2 ;  /* 0xff80000019197808 */ /* 0x000fe20005000000 */
[----:B------:R-:W-:Y:S01]  /*19310*/  FMUL.FTZ R9, R167, c[0x0][0x2ec] ;  /* 0x0000bb00a7097a20 */ /* 0x000fe20000410000 */
[----:B------:R-:W-:Y:S01]  /*19320*/  ISETP.GE.AND P0, PT, R228, R3, PT ;  /* 0x00000003e400720c */ /* 0x000fe20003f06270 */
[----:B-1----:R-:W-:Y:S01]  /*19330*/  FFMA.FTZ R134, R0, R233, R134 ;  /* 0x000000e900867223 */ /* 0x002fe20000010086 */
[-C--:B------:R-:W-:Y:S01]  /*19340*/  ISETP.GE.AND P2, PT, R224, R2.reuse, PT ;  /* 0x00000002e000720c */ /* 0x080fe20003f46270 */
[----:B------:R-:W-:Y:S01]  /*19350*/  FMUL.FTZ R17, R162, c[0x0][0x2ec] ;  /* 0x0000bb00a2117a20 */ /* 0x000fe20000410000 */
[----:B------:R-:W-:Y:S01]  /*19360*/  FSEL R172, R142, -INF , !P0 ;  /* 0xff8000008eac7808 */ /* 0x000fe20004000000 */
[----:B------:R-:W1:Y:S01]  /*19370*/  MUFU.TANH R141, R141 ;  /* 0x0000008d008d7308 */ /* 0x000e620000002400 */
[----:B---3--:R-:W-:Y:S01]  /*19380*/  FFMA.FTZ R140, R0, R231, R140 ;  /* 0x000000e7008c7223 */ /* 0x008fe2000001008c */
[----:B------:R-:W-:Y:S01]  /*19390*/  FSEL R21, R21, -INF , !P2 ;  /* 0xff80000015157808 */ /* 0x000fe20005000000 */
[----:B------:R-:W-:Y:S01]  /*193a0*/  FMUL.FTZ R165, R165, c[0x0][0x2ec] ;  /* 0x0000bb00a5a57a20 */ /* 0x000fe20000410000 */
[-C--:B------:R-:W-:Y:S01]  /*193b0*/  ISETP.GE.AND P0, PT, R230, R3.reuse, PT ;  /* 0x00000003e600720c */ /* 0x080fe20003f06270 */
[----:B------:R-:W-:Y:S01]  /*193c0*/  FMUL.FTZ R160, R160, c[0x0][0x2ec] ;  /* 0x0000bb00a0a07a20 */ /* 0x000fe20000410000 */
[----:B------:R-:W-:Y:S01]  /*193d0*/  ISETP.GE.AND P2, PT, R228, R2, PT ;  /* 0x00000002e400720c */ /* 0x000fe20003f46270 */
[----:B------:R-:W-:Y:S01]  /*193e0*/  FMUL.FTZ R163, R163, c[0x0][0x2ec] ;  /* 0x0000bb00a3a37a20 */ /* 0x000fe20000410000 */
[----:B------:R-:W2:Y:S01]  /*193f0*/  MUFU.TANH R13, R13 ;  /* 0x0000000d000d7308 */ /* 0x000ea20000002400 */
[----:B------:R-:W-:Y:S01]  /*19400*/  FSEL R170, R134, -INF , !P0 ;  /* 0xff80000086aa7808 */ /* 0x000fe20004000000 */
[----:B------:R-:W-:Y:S01]  /*19410*/  FMUL.FTZ R161, R161, c[0x0][0x2ec] ;  /* 0x0000bb00a1a17a20 */ /* 0x000fe20000410000 */
[----:B------:R-:W-:Y:S01]  /*19420*/  FSEL R171, R140, -INF , !P2 ;  /* 0xff8000008cab7808 */ /* 0x000fe20005000000 */
[----:B------:R-:W-:Y:S01]  /*19430*/  IMAD.MOV.U32 R164, RZ, RZ, R176 ;  /* 0x000000ffffa47224 */ /* 0x000fe200078e00b0 */
[----:B------:R-:W-:-:S02]  /*19440*/  ISETP.GE.AND P0, PT, R232, R3, PT ;  /* 0x00000003e800720c */ /* 0x000fc40003f06270 */
[----:B------:R-:W-:Y:S01]  /*19450*/  ISETP.GE.AND P2, PT, R230, R2, PT ;  /* 0x00000002e600720c */ /* 0x000fe20003f46270 */
[----:B------:R3:W4:Y:S01]  /*19460*/  MUFU.TANH R32, R168 ;  /* 0x000000a800207308 */ /* 0x0007220000002400 */
[----:B-1----:R-:W-:-:S05]  /*19470*/  FFMA.FTZ R141, R0, R233, R141 ;  /* 0x000000e9008d7223 */ /* 0x002fca000001008d */
[----:B------:R-:W-:Y:S02]  /*19480*/  FSEL R173, R141, -INF , !P2 ;  /* 0xff8000008dad7808 */ /* 0x000fe40005000000 */
[----:B------:R-:W1:Y:S01]  /*19490*/  MUFU.TANH R15, R15 ;  /* 0x0000000f000f7308 */ /* 0x000e620000002400 */
[----:B--2---:R-:W-:Y:S01]  /*194a0*/  FFMA.FTZ R166, R0, R237, R13 ;  /* 0x000000ed00a67223 */ /* 0x004fe2000001000d */
[----:B------:R-:W-:-:S06]  /*194b0*/  ISETP.GE.AND P2, PT, R232, R2, PT ;  /* 0x00000002e800720c */ /* 0x000fcc0003f46270 */
[----:B------:R-:W2:Y:S01]  /*194c0*/  MUFU.TANH R16, R16 ;  /* 0x0000001000107308 */ /* 0x000ea20000002400 */
[CC--:B---3--:R-:W-:Y:S02]  /*194d0*/  FFMA.FTZ R168, R0.reuse, R235.reuse, R12 ;  /* 0x000000eb00a87223 */ /* 0x0c8fe4000001000c */
[----:B----4-:R-:W-:-:S03]  /*194e0*/  FFMA.FTZ R32, R0, R235, R32 ;  /* 0x000000eb00207223 */ /* 0x010fc60000010020 */
[----:B------:R-:W-:Y:S02]  /*194f0*/  FSEL R168, R168, -INF , !P0 ;  /* 0xff800000a8a87808 */ /* 0x000fe40004000000 */
[----:B------:R-:W3:Y:S01]  /*19500*/  MUFU.TANH R9, R9 ;  /* 0x0000000900097308 */ /* 0x000ee20000002400 */
[----:B------:R-:W-:Y:S01]  /*19510*/  ISETP.GE.AND P0, PT, R234, R3, PT ;  /* 0x00000003ea00720c */ /* 0x000fe20003f06270 */
[----:B-1----:R-:W-:Y:S01]  /*19520*/  FFMA.FTZ R15, R0, R239, R15 ;  /* 0x000000ef000f7223 */ /* 0x002fe2000001000f */
[----:B------:R-:W-:Y:S02]  /*19530*/  FSEL R169, R32, -INF , !P2 ;  /* 0xff80000020a97808 */ /* 0x000fe40005000000 */
[----:B------:R-:W-:Y:S02]  /*19540*/  FSEL R166, R166, -INF , !P0 ;  /* 0xff800000a6a67808 */ /* 0x000fe40004000000 */
[----:B------:R-:W-:Y:S01]  /*19550*/  ISETP.GE.AND P0, PT, R236, R3, PT ;  /* 0x00000003ec00720c */ /* 0x000fe20003f06270 */
[----:B------:R-:W1:Y:S01]  /*19560*/  MUFU.TANH R14, R14 ;  /* 0x0000000e000e7308 */ /* 0x000e620000002400 */
[----:B--2---:R-:W-:Y:S01]  /*19570*/  FFMA.FTZ R16, R0, R237, R16 ;  /* 0x000000ed00107223 */ /* 0x004fe20000010010 */
[----:B------:R-:W-:-:S02]  /*19580*/  ISETP.GE.AND P2, PT, R234, R2, PT ;  /* 0x00000002ea00720c */ /* 0x000fc40003f46270 */
[----:B------:R-:W-:Y:S02]  /*19590*/  FSEL R152, R15, -INF , !P0 ;  /* 0xff8000000f987808 */ /* 0x000fe40004000000 */
[----:B------:R-:W-:Y:S02]  /*195a0*/  FSEL R167, R16, -INF , !P2 ;  /* 0xff80000010a77808 */ /* 0x000fe40005000000 */
[----:B------:R-:W-:Y:S01]  /*195b0*/  I2F R33, R28 ;  /* 0x0000001c00217306 */ /* 0x000fe20000201400 */
[----:B---3--:R-:W-:Y:S01]  /*195c0*/  FFMA.FTZ R9, R0, R241, R9 ;  /* 0x000000f100097223 */ /* 0x008fe20000010009 */
[----:B------:R-:W-:Y:S02]  /*195d0*/  ISETP.GE.AND P0, PT, R238, R3, PT ;  /* 0x00000003ee00720c */ /* 0x000fe40003f06270 */
[----:B------:R-:W-:Y:S02]  /*195e0*/  ISETP.GE.AND P2, PT, R236, R2, PT ;  /* 0x00000002ec00720c */ /* 0x000fe40003f46270 */
[----:B------:R-:W-:-:S02]  /*195f0*/  FSEL R136, R9, -INF , !P0 ;  /* 0xff80000009887808 */ /* 0x000fc40004000000 */
[----:B------:R-:W2:Y:S01]  /*19600*/  MUFU.TANH R17, R17 ;  /* 0x0000001100117308 */ /* 0x000ea20000002400 */
[----:B-1----:R-:W-:Y:S01]  /*19610*/  FFMA.FTZ R14, R0, R239, R14 ;  /* 0x000000ef000e7223 */ /* 0x002fe2000001000e */
[----:B------:R-:W-:-:S04]  /*19620*/  ISETP.GE.AND P0, PT, R28, R3, PT ;  /* 0x000000031c00720c */ /* 0x000fc80003f06270 */
[----:B------:R-:W-:Y:S02]  /*19630*/  FSEL R155, R14, -INF , !P2 ;  /* 0xff8000000e9b7808 */ /* 0x000fe40005000000 */
[----:B------:R-:W1:Y:S01]  /*19640*/  MUFU.TANH R8, R165 ;  /* 0x000000a500087308 */ /* 0x000e620000002400 */
[----:B------:R-:W-:-:S07]  /*19650*/  ISETP.GE.AND P2, PT, R238, R2, PT ;  /* 0x00000002ee00720c */ /* 0x000fce0003f46270 */
[----:B------:R-:W3:Y:S01]  /*19660*/  MUFU.TANH R12, R160 ;  /* 0x000000a0000c7308 */ /* 0x000ee20000002400 */
[----:B--2---:R-:W-:-:S07]  /*19670*/  FFMA.FTZ R17, R0, R33, R17 ;  /* 0x0000002100117223 */ /* 0x004fce0000010011 */
[----:B------:R-:W-:Y:S01]  /*19680*/  I2F R29, R30 ;  /* 0x0000001e001d7306 */ /* 0x000fe20000201400 */
[----:B-1----:R-:W-:Y:S02]  /*19690*/  FFMA.FTZ R8, R0, R241, R8 ;  /* 0x000000f100087223 */ /* 0x002fe40000010008 */
[----:B------:R-:W-:-:S03]  /*196a0*/  IMAD.MOV.U32 R165, RZ, RZ, R177 ;  /* 0x000000ffffa57224 */ /* 0x000fc600078e00b1 */
[----:B------:R-:W-:Y:S02]  /*196b0*/  FSEL R153, R8, -INF , !P2 ;  /* 0xff80000008997808 */ /* 0x000fe40005000000 */
[----:B------:R1:W2:Y:S01]  /*196c0*/  MUFU.TANH R13, R138 ;  /* 0x0000008a000d7308 */ /* 0x0002a20000002400 */
[----:B---3--:R-:W-:Y:S01]  /*196d0*/  FFMA.FTZ R12, R0, R33, R12 ;  /* 0x00000021000c7223 */ /* 0x008fe2000001000c */
[----:B------:R-:W-:Y:S01]  /*196e0*/  BAR.SYNC.DEFER_BLOCKING 0x0 ;  /* 0x0000000000007b1d */ /* 0x000fe20000010000 */
[----:B------:R-:W-:-:S04]  /*196f0*/  ISETP.GE.AND P2, PT, R28, R2, PT ;  /* 0x000000021c00720c */ /* 0x000fc80003f46270 */
[----:B------:R-:W-:Y:S01]  /*19700*/  FSEL R139, R12, -INF , !P2 ;  /* 0xff8000000c8b7808 */ /* 0x000fe20005000000 */
[----:B------:R-:W3:Y:S01]  /*19710*/  MUFU.TANH R14, R161 ;  /* 0x000000a1000e7308 */ /* 0x000ee20000002400 */
[----:B------:R-:W-:-:S07]  /*19720*/  ISETP.GE.AND P2, PT, R30, R2, PT ;  /* 0x000000021e00720c */ /* 0x000fce0003f46270 */
[----:B------:R-:W4:Y:S01]  /*19730*/  MUFU.TANH R163, R163 ;  /* 0x000000a300a37308 */ /* 0x000f220000002400 */
[----:B-1----:R-:W-:Y:S01]  /*19740*/  FSEL R138, R17, -INF , !P0 ;  /* 0xff800000118a7808 */ /* 0x002fe20004000000 */
[----:B--2---:R-:W-:Y:S01]  /*19750*/  FFMA.FTZ R2, R0, R179, R13 ;  /* 0x000000b300027223 */ /* 0x004fe2000001000d */
[----:B------:R-:W-:Y:S02]  /*19760*/  ISETP.GE.AND P0, PT, R30, R3, PT ;  /* 0x000000031e00720c */ /* 0x000fe40003f06270 */
[----:B------:R-:W-:Y:S02]  /*19770*/  FSEL R3, R240, -INF , !P6 ;  /* 0xff800000f0037808 */ /* 0x000fe40007000000 */
[----:B------:R-:W-:Y:S01]  /*19780*/  ISETP.GT.AND P6, PT, R216, R207, PT ;  /* 0x000000cfd800720c */ /* 0x000fe20003fc4270 */
[----:B---3--:R-:W-:Y:S01]  /*19790*/  FFMA.FTZ R14, R0, R29, R14 ;  /* 0x0000001d000e7223 */ /* 0x008fe2000001000e */
[----:B------:R-:W-:-:S04]  /*197a0*/  FSEL R2, R2, -INF , !P1 ;  /* 0xff80000002027808 */ /* 0x000fc80004800000 */
[----:B------:R-:W-:Y:S01]  /*197b0*/  FSEL R137, R14, -INF , !P2 ;  /* 0xff8000000e897808 */ /* 0x000fe20005000000 */
[----:B----4-:R-:W-:-:S05]  /*197c0*/  FFMA.FTZ R150, R0, R29, R163 ;  /* 0x0000001d00967223 */ /* 0x010fca00000100a3 */
        /* <DEDUP_REMOVED lines=63> */
.L_x_4046:
[----:B------:R-:W-:-:S05]  /*19bc0*/  IMAD.MOV.U32 R9, RZ, RZ, c[0x0][0x198] ;  /* 0x00006600ff097624 */ /* 0x000fca00078e00ff */
[----:B------:R-:W-:-:S04]  /*19bd0*/  LEA R9, -R9, RZ, 0x6 ;  /* 0x000000ff09097211 */ /* 0x000fc800078e31ff */
[----:B------:R-:W-:Y:S02]  /*19be0*/  SHF.R.S32.HI R12, RZ, 0x1f, R9 ;  /* 0x0000001fff0c7819 */ /* 0x000fe40000011409 */
.L_x_4047:
        /* <DEDUP_REMOVED lines=100> */
.L_x_4045:
        /* <DEDUP_REMOVED lines=41> */
[----:B------:R-:W3:Y:S01]  /*1a4c0*/  LDSM.16.MT88.4 R12, [R198+0xc000] ;  /* 0x00c00000c60c783b */ /* 0x000ee20000004200 */
        /* <DEDUP_REMOVED lines=9> */
[----:B------:R-:W-:Y:S01]  /*1a560*/  FFMA.FTZ R143, R5, c[0x0][0x23c], -R154 ;  /* 0x00008f00058f7a23 */ /* 0x000fe2000001089a */
[----:B------:R-:W-:Y:S01]  /*1a570*/  FSEL R5, R145, RZ, P0 ;  /* 0x000000ff91057208 */ /* 0x000fe20000000000 */
[--C-:B------:R-:W-:Y:S01]  /*1a580*/  FFMA.FTZ R3, R4, c[0x0][0x23c], -R151.reuse ;  /* 0x00008f0004037a23 */ /* 0x100fe20000010897 */
[----:B------:R-:W-:Y:S01]  /*1a590*/  FSEL R4, R146, RZ, P1 ;  /* 0x000000ff92047208 */ /* 0x000fe20000800000 */
[----:B------:R-:W-:Y:S01]  /*1a5a0*/  FFMA.FTZ R140, R2, c[0x0][0x23c], -R151 ;  /* 0x00008f00028c7a23 */ /* 0x000fe20000010897 */
[----:B------:R-:W-:Y:S01]  /*1a5b0*/  MUFU.EX2 R144, R144 ;  /* 0x0000009000907308 */ /* 0x000fe20000000800 */
[----:B------:R-:W-:Y:S02]  /*1a5c0*/  FADD.FTZ R5, R132, -R5 ;  /* 0x8000000584057221 */ /* 0x000fe40000010000 */
[----:B------:R-:W-:-:S02]  /*1a5d0*/  FADD.FTZ R4, R133, -R4 ;  /* 0x8000000485047221 */ /* 0x000fc40000010000 */
[--C-:B------:R-:W-:Y:S01]  /*1a5e0*/  FFMA.FTZ R142, R11, c[0x0][0x23c], -R154.reuse ;  /* 0x00008f000b8e7a23 */ /* 0x100fe2000001089a */
[----:B------:R-:W-:Y:S01]  /*1a5f0*/  LDSM.16.MT88.4 R132, [R198+0xc800] ;  /* 0x00c80000c684783b */ /* 0x000fe20000004200 */
[--C-:B------:R-:W-:Y:S01]  /*1a600*/  FFMA.FTZ R141, R7, c[0x0][0x23c], -R154.reuse ;  /* 0x00008f00078d7a23 */ /* 0x100fe2000001089a */
[----:B------:R-:W1:Y:S01]  /*1a610*/  MUFU.EX2 R143, R143 ;  /* 0x0000008f008f7308 */ /* 0x000e620000000800 */
[--C-:B------:R-:W-:Y:S02]  /*1a620*/  FFMA.FTZ R2, R10, c[0x0][0x23c], -R151.reuse ;  /* 0x00008f000a027a23 */ /* 0x100fe40000010897 */
[----:B------:R-:W-:Y:S01]  /*1a630*/  FFMA.FTZ R147, R6, c[0x0][0x23c], -R151 ;  /* 0x00008f0006937a23 */ /* 0x000fe20000010897 */
[----:B------:R-:W2:Y:S01]  /*1a640*/  LDSM.16.MT88.4 R8, [R197+0xc000] ;  /* 0x00c00000c508783b */ /* 0x000ea20000004200 */
[----:B------:R-:W-:Y:S02]  /*1a650*/  FMUL.FTZ R149, R4, c[0x0][0x23c] ;  /* 0x00008f0004957a20 */ /* 0x000fe40000410000 */
[----:B------:R-:W-:Y:S01]  /*1a660*/  FMUL.FTZ R148, R5, c[0x0][0x23c] ;  /* 0x00008f0005947a20 */ /* 0x000fe20000410000 */
[----:B------:R-:W-:Y:S01]  /*1a670*/  MUFU.EX2 R142, R142 ;  /* 0x0000008e008e7308 */ /* 0x000fe20000000800 */
[----:B------:R-:W-:-:S02]  /*1a680*/  FFMA.FTZ R156, R27, c[0x0][0x23c], -R154 ;  /* 0x00008f001b9c7a23 */ /* 0x000fc4000001089a */
[--C-:B------:R-:W-:Y:S02]  /*1a690*/  FFMA.FTZ R157, R23, c[0x0][0x23c], -R154.reuse ;  /* 0x00008f00179d7a23 */ /* 0x100fe4000001089a */
[--C-:B------:R-:W-:Y:S02]  /*1a6a0*/  FFMA.FTZ R158, R25, c[0x0][0x23c], -R154.reuse ;  /* 0x00008f00199e7a23 */ /* 0x100fe4000001089a */
[----:B------:R-:W-:Y:S01]  /*1a6b0*/  FFMA.FTZ R159, R21, c[0x0][0x23c], -R154 ;  /* 0x00008f00159f7a23 */ /* 0x000fe2000001089a */
[----:B------:R-:W4:Y:S01]  /*1a6c0*/  MUFU.EX2 R141, R141 ;  /* 0x0000008d008d7308 */ /* 0x000f220000000800 */
[----:B-1----:R-:W-:Y:S01]  /*1a6d0*/  F2FP.PACK_AB R4, R143, R144 ;  /* 0x000000908f04723e */ /* 0x002fe200000000ff */
        /* <DEDUP_REMOVED lines=9> */
[----:B------:R-:W1:Y:S01]  /*1a770*/  MUFU.EX2 R3, R3 ;  /* 0x0000000300037308 */ /* 0x000e620000000800 */
        /* <DEDUP_REMOVED lines=13> */
[--C-:B------:R-:W-:Y:S02]  /*1a850*/  FFMA.FTZ R152, R152, c[0x0][0x23c], -R151.reuse ;  /* 0x00008f0098987a23 */ /* 0x100fe40000010897 */
[----:B------:R-:W1:Y:S01]  /*1a860*/  MUFU.EX2 R149, R149 ;  /* 0x0000009500957308 */ /* 0x000e620000000800 */
[--C-:B------:R-:W-:Y:S02]  /*1a870*/  FFMA.FTZ R175, R136, c[0x0][0x23c], -R151.reuse ;  /* 0x00008f0088af7a23 */ /* 0x100fe40000010897 */
[--C-:B------:R-:W-:Y:S02]  /*1a880*/  FFMA.FTZ R172, R138, c[0x0][0x23c], -R151.reuse ;  /* 0x00008f008aac7a23 */ /* 0x100fe40000010897 */
[----:B------:R-:W-:Y:S02]  /*1a890*/  FFMA.FTZ R154, R137, c[0x0][0x23c], -R154 ;  /* 0x00008f00899a7a23 */ /* 0x000fe4000001089a */
[----:B------:R-:W-:Y:S01]  /*1a8a0*/  FFMA.FTZ R151, R150, c[0x0][0x23c], -R151 ;  /* 0x00008f0096977a23 */ /* 0x000fe20000010897 */
[----:B------:R-:W5:Y:S01]  /*1a8b0*/  MUFU.EX2 R148, R148 ;  /* 0x0000009400947308 */ /* 0x000f620000000800 */
[----:B----4-:R-:W-:Y:S01]  /*1a8c0*/  F2FP.PACK_AB R7, R147, R2 ;  /* 0x000000029307723e */ /* 0x010fe200000000ff */
[----:B------:R-:W-:Y:S01]  /*1a8d0*/  LDSM.16.MT88.4 R136, [R198+0xd800] ;  /* 0x00d80000c688783b */ /* 0x000fe20000004200 */
[----:B-1----:R-:W-:-:S05]  /*1a8e0*/  FMUL.FTZ R120, R120, R149 ;  /* 0x0000009578787220 */ /* 0x002fca0000410000 */
        /* <DEDUP_REMOVED lines=176> */
[----:B--2---:R-:W-:Y:S01]  /*1b3f0*/  FADD.FTZ R3, R167, R162 ;  /* 0x000000a2a7037221 */ /* 0x004fe20000010000 */
        /* <DEDUP_REMOVED lines=123> */
.L_x_4042:
        /* <DEDUP_REMOVED lines=10> */
.L_x_4052:
        /* <DEDUP_REMOVED lines=65> */
.L_x_4049:
        /* <DEDUP_REMOVED lines=14> */
[----:B------:R-:W-:Y:S02]  /*1c140*/  IADD3.X R4, R2, UR5, RZ, P0, !PT ;  /* 0x0000000502047c10 */ /* 0x000fe400087fe4ff */
[CC--:B------:R-:W-:Y:S01]  /*1c150*/  @P4 LEA R12, P1, R7.reuse, R164.reuse, 0x1 ;  /* 0x000000a4070c4211 */ /* 0x0c0fe200078208ff */
[----:B------:R-:W-:Y:S01]  /*1c160*/  @!P5 STS.128 [R212+0xc000], RZ ;  /* 0x00c000ffd400d388 */ /* 0x000fe20000000c00 */
[CCC-:B------:R-:W-:Y:S02]  /*1c170*/  @P5 LEA.HI.X R17, R7.reuse, R165.reuse, R4.reuse, 0x1, P6 ;  /* 0x000000a507115211 */ /* 0x1c0fe400030f0c04 */
[CCC-:B------:R-:W-:Y:S02]  /*1c180*/  @P4 LEA.HI.X R13, R7.reuse, R165.reuse, R4.reuse, 0x1, P1 ;  /* 0x000000a5070d4211 */ /* 0x1c0fe400008f0c04 */
[CC--:B------:R-:W-:Y:S01]  /*1c190*/  @P2 LEA R10, P0, R7.reuse, R164.reuse, 0x1 ;  /* 0x000000a4070a2211 */ /* 0x0c0fe200078008ff */
[----:B------:R-:W-:Y:S01]  /*1c1a0*/  @!PT LDS RZ, [RZ] ;  /* 0x00000000fffff984 */ /* 0x000fe20000000800 */
[----:B------:R-:W-:Y:S01]  /*1c1b0*/  @!PT LDS RZ, [RZ] ;  /* 0x00000000fffff984 */ /* 0x000fe20000000800 */
[----:B------:R-:W-:Y:S01]  /*1c1c0*/  @!PT LDS RZ, [RZ] ;  /* 0x00000000fffff984 */ /* 0x000fe20000000800 */
[----:B------:R1:W-:Y:S01]  /*1c1d0*/  @P4 LDGSTS.E.BYPASS.LTC128B.128 [R212+0xe000], [R132.64+0x80] ;  /* 0x0e00008084d44fae */ /* 0x0003e2000b901d48 */
[C---:B------:R-:W-:Y:S02]  /*1c1e0*/  IADD3 R5, P6, R7.reuse, UR7, RZ ;  /* 0x0000000707057c10 */ /* 0x040fe4000ffde0ff */
[-C--:B------:R-:W-:Y:S02]  /*1c1f0*/  @P2 LEA.HI.X R11, R7, R165.reuse, R4, 0x1, P0 ;  /* 0x000000a5070b2211 */ /* 0x080fe400000f0c04 */
[----:B------:R-:W-:Y:S01]  /*1c200*/  IADD3.X R4, R4, UR5, RZ, P6, !PT ;  /* 0x0000000504047c10 */ /* 0x000fe2000b7fe4ff */
[----:B------:R-:W-:Y:S01]  /*1c210*/  @!P4 STS.128 [R212+0xe000], RZ ;  /* 0x00e000ffd400c388 */ /* 0x000fe20000000c00 */
[CC--:B------:R-:W-:Y:S02]  /*1c220*/  @P5 LEA R14, P6, R5.reuse, R164.reuse, 0x1 ;  /* 0x000000a4050e5211 */ /* 0x0c0fe400078c08ff */
[CC--:B------:R-:W-:Y:S02]  /*1c230*/  @P4 LEA R8, P1, R5.reuse, R164.reuse, 0x1 ;  /* 0x000000a405084211 */ /* 0x0c0fe400078208ff */
[CCC-:B------:R-:W-:Y:S01]  /*1c240*/  @P5 LEA.HI.X R15, R5.reuse, R165.reuse, R4.reuse, 0x1, P6 ;  /* 0x000000a5050f5211 */ /* 0x1c0fe200030f0c04 */
[----:B------:R-:W-:Y:S01]  /*1c250*/  @!PT LDS RZ, [RZ] ;  /* 0x00000000fffff984 */ /* 0x000fe20000000800 */
[----:B------:R-:W-:Y:S01]  /*1c260*/  @!PT LDS RZ, [RZ] ;  /* 0x00000000fffff984 */ /* 0x000fe20000000800 */
[----:B------:R-:W-:Y:S01]  /*1c270*/  @!PT LDS RZ, [RZ] ;  /* 0x00000000fffff984 */ /* 0x000fe20000000800 */
[----:B------:R1:W-:Y:S01]  /*1c280*/  @P2 LDGSTS.E.BYPASS.LTC128B.128 [R212+0x10000], [R132.64+0x100] ;  /* 0x1000010084d42fae */ /* 0x0003e2000b901d48 */
[CCC-:B------:R-:W-:Y:S02]  /*1c290*/  @P4 LEA.HI.X R9, R5.reuse, R165.reuse, R4.reuse, 0x1, P1 ;  /* 0x000000a505094211 */ /* 0x1c0fe400008f0c04 */
[CC--:B------:R-:W-:Y:S02]  /*1c2a0*/  @P2 LEA R6, P0, R5.reuse, R164.reuse, 0x1 ;  /* 0x000000a405062211 */ /* 0x0c0fe400078008ff */
[C---:B------:R-:W-:Y:S01]  /*1c2b0*/  IADD3 R2, P6, R5.reuse, UR7, RZ ;  /* 0x0000000705027c10 */ /* 0x040fe2000ffde0ff */
[----:B------:R-:W-:Y:S01]  /*1c2c0*/  @!P2 STS.128 [R212+0x10000], RZ ;  /* 0x010000ffd400a388 */ /* 0x000fe20000000c00 */
[-C--:B------:R-:W-:Y:S02]  /*1c2d0*/  @P2 LEA.HI.X R7, R5, R165.reuse, R4, 0x1, P0 ;  /* 0x000000a505072211 */ /* 0x080fe400000f0c04 */
[----:B------:R-:W-:Y:S02]  /*1c2e0*/  IADD3.X R4, R4, UR5, RZ, P6, !PT ;  /* 0x0000000504047c10 */ /* 0x000fe4000b7fe4ff */
[CC--:B------:R-:W-:Y:S01]  /*1c2f0*/  @P5 LEA R22, P6, R2.reuse, R164.reuse, 0x1 ;  /* 0x000000a402165211 */ /* 0x0c0fe200078c08ff */
[----:B------:R-:W-:Y:S01]  /*1c300*/  @!PT LDS RZ, [RZ] ;  /* 0x00000000fffff984 */ /* 0x000fe20000000800 */
[----:B------:R-:W-:Y:S01]  /*1c310*/  @!PT LDS RZ, [RZ] ;  /* 0x00000000fffff984 */ /* 0x000fe20000000800 */
[----:B------:R-:W-:Y:S01]  /*1c320*/  @!PT LDS RZ, [RZ] ;  /* 0x00000000fffff984 */ /* 0x000fe20000000800 */
[----:B------:R2:W-:Y:S01]  /*1c330*/  @P5 LDGSTS.E.BYPASS.LTC128B.128 [R212+0xc800], [R16.64] ;  /* 0x0c80000010d45fae */ /* 0x0005e2000b901d48 */
[CC--:B------:R-:W-:Y:S02]  /*1c340*/  @P4 LEA R20, P1, R2.reuse, R164.reuse, 0x1 ;  /* 0x000000a402144211 */ /* 0x0c0fe400078208ff */
[CCC-:B------:R-:W-:Y:S02]  /*1c350*/  @P5 LEA.HI.X R23, R2.reuse, R165.reuse, R4.reuse, 0x1, P6 ;  /* 0x000000a502175211 */ /* 0x1c0fe400030f0c04 */
[CCC-:B------:R-:W-:Y:S01]  /*1c360*/  @P4 LEA.HI.X R21, R2.reuse, R165.reuse, R4.reuse, 0x1, P1 ;  /* 0x000000a502154211 */ /* 0x1c0fe200008f0c04 */
[----:B------:R-:W-:Y:S01]  /*1c370*/  @!P5 STS.128 [R212+0xc800], RZ ;  /* 0x00c800ffd400d388 */ /* 0x000fe20000000c00 */
[C---:B------:R-:W-:Y:S04]  /*1c380*/  @P2 LEA R28, P0, R2.reuse, R164, 0x1 ;  /* 0x000000a4021c2211 */ /* 0x040fe800078008ff */
[----:B------:R-:W-:Y:S01]  /*1c390*/  @P2 LEA.HI.X R29, R2, R165, R4, 0x1, P0 ;  /* 0x000000a5021d2211 */ /* 0x000fe200000f0c04 */
[----:B------:R-:W-:Y:S01]  /*1c3a0*/  @!PT LDS RZ, [RZ] ;  /* 0x00000000fffff984 */ /* 0x000fe20000000800 */
[----:B------:R-:W-:Y:S01]  /*1c3b0*/  @!PT LDS RZ, [RZ] ;  /* 0x00000000fffff984 */ /* 0x000fe20000000800 */
[----:B------:R-:W-:Y:S01]  /*1c3c0*/  @!PT LDS RZ, [RZ] ;  /* 0x00000000fffff984 */ /* 0x000fe20000000800 */
[----:B------:R3:W-:Y:S01]  /*1c3d0*/  @P4 LDGSTS.E.BYPASS.LTC128B.128 [R212+0xe800], [R12.64+0x80] ;  /* 0x0e8000800cd44fae */ /* 0x0007e2000b901d48 */
[----:B------:R-:W-:Y:S05]  /*1c3e0*/  ISETP.GT.AND P0, PT, R216, R207, PT ;  /* 0x000000cfd800720c */ /* 0x000fea0003f04270 */
        /* <DEDUP_REMOVED lines=37> */
[----:B------:R-:W5:Y:S06]  /*1c640*/  LDSM.16.M88.4 R144, [R205+0x6000] ;  /* 0x00600000cd90783b */ /* 0x000f6c0000000200 */
[----:B--2---:R-:W3:Y:S06]  /*1c650*/  LDSM.16.M88.4 R16, [R205+0x6800] ;  /* 0x00680000cd10783b */ /* 0x004eec0000000200 */
[----:B------:R-:W1:Y:S06]  /*1c660*/  LDSM.16.M88.4 R24, [R205+0x7000] ;  /* 0x00700000cd18783b */ /* 0x000e6c0000000200 */
[----:B------:R-:W0:Y:S06]  /*1c670*/  LDGDEPBAR ;  /* 0x00000000000079af */ /* 0x000e2c0000000000 */
[----:B------:R-:W2:Y:S06]  /*1c680*/  LDSM.16.M88.4 R32, [R205+0x7800] ;  /* 0x00780000cd20783b */ /* 0x000eac0000000200 */
[----:B------:R-:W-:Y:S06]  /*1c690*/  LDSM.16.M88.4 R136, [R204] ;  /* 0x00000000cc88783b */ /* 0x000fec0000000200 */
[----:B------:R-:W2:Y:S01]  /*1c6a0*/  LDSM.16.M88.4 R148, [R203] ;  /* 0x00000000cb94783b */ /* 0x000ea20000000200 */
[C---:B-----5:R-:W-:Y:S05]  /*1c6b0*/  HMMA.16816.F32 R4, R140.reuse, R144, RZ ;  /* 0x000000908c04723c */ /* 0x060fea00000018ff */
[----:B------:R-:W5:Y:S03]  /*1c6c0*/  LDSM.16.M88.4 R152, [R195] ;  /* 0x00000000c398783b */ /* 0x000f660000000200 */
[C---:B----4-:R-:W-:Y:S03]  /*1c6d0*/  HMMA.16816.F32 R8, R140.reuse, R146, RZ ;  /* 0x000000928c08723c */ /* 0x050fe600000018ff */
[----:B------:R-:W4:Y:S06]  /*1c6e0*/  LDSM.16.M88.4 R156, [R194] ;  /* 0x00000000c29c783b */ /* 0x000f2c0000000200 */
[----:B------:R-:W4:Y:S01]  /*1c6f0*/  LDSM.16.M88.4 R160, [R193] ;  /* 0x00000000c1a0783b */ /* 0x000f220000000200 */
[C---:B---3--:R-:W-:Y:S05]  /*1c700*/  HMMA.16816.F32 R12, R140.reuse, R16, RZ ;  /* 0x000000108c0c723c */ /* 0x048fea00000018ff */
[----:B------:R-:W-:Y:S03]  /*1c710*/  LDSM.16.M88.4 R164, [R202] ;  /* 0x00000000caa4783b */ /* 0x000fe60000000200 */
[C---:B------:R-:W-:Y:S03]  /*1c720*/  HMMA.16816.F32 R16, R140.reuse, R18, RZ ;  /* 0x000000128c10723c */ /* 0x040fe600000018ff */
[----:B------:R-:W3:Y:S05]  /*1c730*/  LDSM.16.M88.4 R168, [R199+0x6000] ;  /* 0x00600000c7a8783b */ /* 0x000eea0000000200 */
[C---:B-1----:R-:W-:Y:S01]  /*1c740*/  HMMA.16816.F32 R20, R140.reuse, R24, RZ ;  /* 0x000000188c14723c */ /* 0x042fe200000018ff */
[----:B------:R-:W-:Y:S06]  /*1c750*/  LDSM.16.M88.4 R144, [R199+0x7000] ;  /* 0x00700000c790783b */ /* 0x000fec0000000200 */
[----:B------:R-:W-:Y:S01]  /*1c760*/  LDSM.16.M88.4 R172, [R199+0x7800] ;  /* 0x00780000c7ac783b */ /* 0x000fe20000000200 */
[C---:B------:R-:W-:Y:S05]  /*1c770*/  HMMA.16816.F32 R24, R140.reuse, R26, RZ ;  /* 0x0000001a8c18723c */ /* 0x040fea00000018ff */
[----:B------:R-:W-:Y:S03]  /*1c780*/  LDSM.16.M88.4 R176, [R201] ;  /* 0x00000000c9b0783b */ /* 0x000fe60000000200 */
[C---:B--2---:R-:W-:Y:S03]  /*1c790*/  HMMA.16816.F32 R28, R140.reuse, R32, RZ ;  /* 0x000000208c1c723c */ /* 0x044fe600000018ff */
[----:B------:R-:W-:Y:S05]  /*1c7a0*/  LDSM.16.M88.4 R180, [R192] ;  /* 0x00000000c0b4783b */ /* 0x000fea0000000200 */
[----:B------:R-:W-:Y:S01]  /*1c7b0*/  HMMA.16816.F32 R32, R140, R34, RZ ;  /* 0x000000228c20723c */ /* 0x000fe200000018ff */
[----:B------:R-:W1:Y:S07]  /*1c7c0*/  LDSM.16.M88.4 R140, [R199+0x6800] ;  /* 0x00680000c78c783b */ /* 0x000e6e0000000200 */
[C---:B------:R-:W-:Y:S08]  /*1c7d0*/  HMMA.16816.F32 R4, R136.reuse, R148, R4 ;  /* 0x000000948804723c */ /* 0x040ff00000001804 */
[C---:B------:R-:W-:Y:S01]  /*1c7e0*/  HMMA.16816.F32 R8, R136.reuse, R150, R8 ;  /* 0x000000968808723c */ /* 0x040fe20000001808 */
[----:B------:R-:W-:Y:S07]  /*1c7f0*/  LDSM.16.M88.4 R148, [R192+0x1000] ;  /* 0x00100000c094783b */ /* 0x000fee0000000200 */
[C---:B-----5:R-:W-:Y:S08]  /*1c800*/  HMMA.16816.F32 R12, R136.reuse, R152, R12 ;  /* 0x00000098880c723c */ /* 0x060ff0000000180c */
[C---:B------:R-:W-:Y:S01]  /*1c810*/  HMMA.16816.F32 R16, R136.reuse, R154, R16 ;  /* 0x0000009a8810723c */ /* 0x040fe20000001810 */
[----:B------:R-:W-:Y:S07]  /*1c820*/  LDSM.16.M88.4 R152, [R192+0x1800] ;  /* 0x00180000c098783b */ /* 0x000fee0000000200 */
[C---:B----4-:R-:W-:Y:S08]  /*1c830*/  HMMA.16816.F32 R20, R136.reuse, R156, R20 ;  /* 0x0000009c8814723c */ /* 0x050ff00000001814 */
[C---:B------:R-:W-:Y:S01]  /*1c840*/  HMMA.16816.F32 R24, R136.reuse, R158, R24 ;  /* 0x0000009e8818723c */ /* 0x040fe20000001818 */
[----:B------:R-:W-:Y:S07]  /*1c850*/  LDSM.16.M88.4 R156, [R206+0x2000] ;  /* 0x00200000ce9c783b */ /* 0x000fee0000000200 */
[C---:B------:R-:W-:Y:S08]  /*1c860*/  HMMA.16816.F32 R28, R136.reuse, R160, R28 ;  /* 0x000000a0881c723c */ /* 0x040ff0000000181c */
[----:B------:R-:W-:Y:S01]  /*1c870*/  HMMA.16816.F32 R32, R136, R162, R32 ;  /* 0x000000a28820723c */ /* 0x000fe20000001820 */
[----:B------:R-:W2:Y:S06]  /*1c880*/  LDSM.16.M88.4 R136, [R192+0x800] ;  /* 0x00080000c088783b */ /* 0x000eac0000000200 */
[----:B------:R-:W4:Y:S01]  /*1c890*/  LDSM.16.M88.4 R160, [R205+0x8000] ;  /* 0x00800000cda0783b */ /* 0x000f220000000200 */
[C---:B---3--:R-:W-:Y:S08]  /*1c8a0*/  HMMA.16816.F32 R4, R164.reuse, R168, R4 ;  /* 0x000000a8a404723c */ /* 0x048ff00000001804 */
[C---:B------:R-:W-:Y:S01]  /*1c8b0*/  HMMA.16816.F32 R8, R164.reuse, R170, R8 ;  /* 0x000000aaa408723c */ /* 0x040fe20000001808 */
[----:B------:R-:W-:Y:S07]  /*1c8c0*/  LDSM.16.M88.4 R168, [R204+0x2000] ;  /* 0x00200000cca8783b */ /* 0x000fee0000000200 */
        /* <DEDUP_REMOVED lines=8> */
[----:B------:R-:W5:Y:S06]  /*1c950*/  LDSM.16.M88.4 R164, [R205+0x9800] ;  /* 0x00980000cda4783b */ /* 0x000f6c0000000200 */
[----:B------:R-:W1:Y:S01]  /*1c960*/  LDSM.16.M88.4 R172, [R191] ;  /* 0x00000000bfac783b */ /* 0x000e620000000200 */
        /* <DEDUP_REMOVED lines=13> */
[C---:B----4-:R-:W-:Y:S08]  /*1ca40*/  HMMA.16816.F32 R4, R156.reuse, R160, R4 ;  /* 0x000000a09c04723c */ /* 0x050ff00000001804 */
        /* <DEDUP_REMOVED lines=34> */
[C---:B----4-:R-:W-:Y:S08]  /*1cc70*/  HMMA.16816.F32 R28, R176.reuse, R156, R28 ;  /* 0x0000009cb01c723c */ /* 0x050ff0000000181c */
[----:B------:R-:W-:Y:S01]  /*1cc80*/  HMMA.16816.F32 R32, R176, R158, R32 ;  /* 0x0000009eb020723c */ /* 0x000fe20000001820 */
[----:B------:R-:W4:Y:S06]  /*1cc90*/  LDSM.16.M88.4 R156, [R205+0xb800] ;  /* 0x00b80000cd9c783b */ /* 0x000f2c0000000200 */
[----:B------:R-:W1:Y:S01]  /*1cca0*/  LDSM.16.M88.4 R176, [R204+0x4000] ;  /* 0x00400000ccb0783b */ /* 0x000e620000000200 */
[C---:B-----5:R-:W-:Y:S08]  /*1ccb0*/  HMMA.16816.F32 R4, R160.reuse, R164, R4 ;  /* 0x000000a4a004723c */ /* 0x060ff00000001804 */
[C---:B------:R-:W-:Y:S01]  /*1ccc0*/  HMMA.16816.F32 R8, R160.reuse, R166, R8 ;  /* 0x000000a6a008723c */ /* 0x040fe20000001808 */
[----:B------:R-:W-:Y:S07]  /*1ccd0*/  LDSM.16.M88.4 R164, [R199+0xa000] ;  /* 0x00a00000c7a4783b */ /* 0x000fee0000000200 */
[C---:B--2---:R-:W-:Y:S08]  /*1cce0*/  HMMA.16816.F32 R12, R160.reuse, R136, R12 ;  /* 0x00000088a00c723c */ /* 0x044ff0000000180c */
[C---:B------:R-:W-:Y:S01]  /*1ccf0*/  HMMA.16816.F32 R16, R160.reuse, R138, R16 ;  /* 0x0000008aa010723c */ /* 0x040fe20000001810 */
[----:B------:R-:W2:Y:S07]  /*1cd00*/  LDSM.16.M88.4 R136, [R186] ;  /* 0x00000000ba88783b */ /* 0x000eae0000000200 */
[C---:B------:R-:W-:Y:S08]  /*1cd10*/  HMMA.16816.F32 R20, R160.reuse, R148, R20 ;  /* 0x00000094a014723c */ /* 0x040ff00000001814 */
[C---:B------:R-:W-:Y:S01]  /*1cd20*/  HMMA.16816.F32 R24, R160.reuse, R150, R24 ;  /* 0x00000096a018723c */ /* 0x040fe20000001818 */
[----:B------:R-:W5:Y:S07]  /*1cd30*/  LDSM.16.M88.4 R148, [R185] ;  /* 0x00000000b994783b */ /* 0x000f6e0000000200 */
        /* <DEDUP_REMOVED lines=17> */
[C---:B------:R-:W-:Y:S08]  /*1ce50*/  HMMA.16816.F32 R4, R176.reuse, R180, R4 ;  /* 0x000000b4b004723c */ /* 0x040ff00000001804 */
[C---:B------:R-:W-:Y:S08]  /*1ce60*/  HMMA.16816.F32 R8, R176.reuse, R182, R8 ;  /* 0x000000b6b008723c */ /* 0x040ff00000001808 */
[C---:B--2---:R-:W-:Y:S08]  /*1ce70*/  HMMA.16816.F32 R12, R176.reuse, R136, R12 ;  /* 0x00000088b00c723c */ /* 0x044ff0000000180c */
[C---:B------:R-:W-:Y:S01]  /*1ce80*/  HMMA.16816.F32 R16, R176.reuse, R138, R16 ;  /* 0x0000008ab010723c */ /* 0x040fe20000001810 */
[----:B------:R-:W2:Y:S07]  /*1ce90*/  LDSM.16.M88.4 R136, [R192+0x4800] ;  /* 0x00480000c088783b */ /* 0x000eae0000000200 */
        /* <DEDUP_REMOVED lines=8> */
[C---:B-1----:R-:W-:Y:S08]  /*1cf20*/  HMMA.16816.F32 R12, R160.reuse, R140, R12 ;  /* 0x0000008ca00c723c */ /* 0x042ff0000000180c */
[C---:B------:R-:W-:Y:S08]  /*1cf30*/  HMMA.16816.F32 R16, R160.reuse, R142, R16 ;  /* 0x0000008ea010723c */ /* 0x040ff00000001810 */
[C---:B---3--:R-:W-:Y:S08]  /*1cf40*/  HMMA.16816.F32 R20, R160.reuse, R144, R20 ;  /* 0x00000090a014723c */ /* 0x048ff00000001814 */
[C---:B------:R-:W-:Y:S08]  /*1cf50*/  HMMA.16816.F32 R24, R160.reuse, R146, R24 ;  /* 0x00000092a018723c */ /* 0x040ff00000001818 */
[C---:B----4-:R-:W-:Y:S08]  /*1cf60*/  HMMA.16816.F32 R28, R160.reuse, R156, R28 ;  /* 0x0000009ca01c723c */ /* 0x050ff0000000181c */
[----:B------:R-:W-:Y:S08]  /*1cf70*/  HMMA.16816.F32 R32, R160, R158, R32 ;  /* 0x0000009ea020723c */ /* 0x000ff00000001820 */
[C---:B------:R-:W-:Y:S08]  /*1cf80*/  HMMA.16816.F32 R4, R168.reuse, R172, R4 ;  /* 0x000000aca804723c */ /* 0x040ff00000001804 */
[C---:B------:R-:W-:Y:S08]  /*1cf90*/  HMMA.16816.F32 R8, R168.reuse, R174, R8 ;  /* 0x000000aea808723c */ /* 0x040ff00000001808 */
[C---:B--2---:R-:W-:Y:S08]  /*1cfa0*/  HMMA.16816.F32 R12, R168.reuse, R136, R12 ;  /* 0x00000088a80c723c */ /* 0x044ff0000000180c */
        /* <DEDUP_REMOVED lines=20> */
[----:B------:R-:W1:Y:S01]  /*1d0f0*/  MUFU.TANH R237, R11 ;  /* 0x0000000b00ed7308 */ /* 0x000e620000002400 */
[----:B------:R-:W-:Y:S09]  /*1d100*/  FMUL.FTZ R19, R19, c[0x0][0x2ec] ;  /* 0x0000bb0013137a20 */ /* 0x000ff20000410000 */
[----:B------:R5:W1:Y:S10]  /*1d110*/  MUFU.TANH R147, R8 ;  /* 0x0000000800937308 */ /* 0x000a740000002400 */
[----:B------:R-:W1:Y:S01]  /*1d120*/  MUFU.TANH R173, R173 ;  /* 0x000000ad00ad7308 */ /* 0x000e620000002400 */
[C---:B---3--:R-:W-:Y:S09]  /*1d130*/  HMMA.16816.F32 R20, R168.reuse, R4, R20 ;  /* 0x00000004a814723c */ /* 0x048ff20000001814 */
[----:B------:R-:W3:Y:S01]  /*1d140*/  MUFU.TANH R227, R227 ;  /* 0x000000e300e37308 */ /* 0x000ee20000002400 */
[C---:B------:R-:W-:Y:S01]  /*1d150*/  HMMA.16816.F32 R24, R168.reuse, R6, R24 ;  /* 0x00000006a818723c */ /* 0x040fe20000001818 */
[----:B-----5:R-:W5:Y:S01]  /*1d160*/  LDSM.16.M88.4 R8, [R192+0x5800] ;  /* 0x00580000c008783b */ /* 0x020f620000000200 */
[----:B------:R-:W-:Y:S07]  /*1d170*/  DEPBAR.LE SB0, 0x0 ;  /* 0x000080000000791a */ /* 0x000fee0000000000 */
[----:B------:R-:W1:Y:S01]  /*1d180*/  MUFU.TANH R229, R229 ;  /* 0x000000e500e57308 */ /* 0x000e620000002400 */
[----:B------:R-:W-:Y:S04]  /*1d190*/  BAR.SYNC.DEFER_BLOCKING 0x0 ;  /* 0x0000000000007b1d */ /* 0x000fe80000010000 */
        /* <DEDUP_REMOVED lines=9> */
[----:B------:R-:W-:Y:S09]  /*1d230*/  FMUL.FTZ R27, R27, c[0x0][0x2ec] ;  /* 0x0000bb001b1b7a20 */ /* 0x000ff20000410000 */
[----:B------:R1:W1:Y:S01]  /*1d240*/  MUFU.TANH R181, R14 ;  /* 0x0000000e00b57308 */ /* 0x0002620000002400 */
[C---:B-----5:R-:W-:Y:S09]  /*1d250*/  HMMA.16816.F32 R28, R168.reuse, R8, R28 ;  /* 0x00000008a81c723c */ /* 0x060ff2000000181c */
[----:B------:R1:W1:Y:S01]  /*1d260*/  MUFU.TANH R175, R15 ;  /* 0x0000000f00af7308 */ /* 0x0002620000002400 */
[----:B------:R-:W-:Y:S09]  /*1d270*/  HMMA.16816.F32 R32, R168, R10, R32 ;  /* 0x0000000aa820723c */ /* 0x000ff20000001820 */
[----:B------:R1:W1:Y:S05]  /*1d280*/  MUFU.TANH R143, R2 ;  /* 0x00000002008f7308 */ /* 0x00026a0000002400 */
[----:B------:R-:W-:Y:S05]  /*1d290*/  FMUL.FTZ R149, R28, c[0x0][0x2ec] ;  /* 0x0000bb001c957a20 */ /* 0x000fea0000410000 */
[----:B------:R1:W1:Y:S01]  /*1d2a0*/  MUFU.TANH R141, R17 ;  /* 0x00000011008d7308 */ /* 0x0002620000002400 */
        /* <DEDUP_REMOVED lines=26> */
[----:B--234-:R-:W-:Y:S02]  /*1d450*/  ULDC UR5, c[0x0][0x198] ;  /* 0x0000660000057ab9 */ /* 0x01cfe40000000800 */
[----:B------:R-:W-:Y:S04]  /*1d460*/  ULEA UR5, -UR5, URZ, 0x6 ;  /* 0x0000003f05057291 */ /* 0x000fe8000f8e313f */
[----:B------:R-:W-:Y:S02]  /*1d470*/  USHF.R.S32.HI UR4, URZ, 0x1f, UR5 ;  /* 0x0000001f3f047899 */ /* 0x000fe40008011405 */
[----:B-1----:R-:W-:Y:S04]  /*1d480*/  MOV R2, UR5 ;  /* 0x0000000500027c02 */ /* 0x002fe80008000f00 */
        /* <DEDUP_REMOVED lines=62> */
.L_x_4051:
        /* <DEDUP_REMOVED lines=92> */
.L_x_4050:
[----:B--234-:R-:W-:Y:S01]  /*1de30*/  LEA R5, R216, R217, 0x6 ;  /* 0x000000d9d8057211 */ /* 0x01cfe200078e30ff */
        /* <DEDUP_REMOVED lines=35> */
[C---:B------:R-:W-:Y:S02]  /*1e070*/  FFMA.FTZ R11, R0.reuse, R11, R173 ;  /* 0x0000000b000b7223 */ /* 0x040fe400000100ad */
[CC--:B------:R-:W-:Y:S01]  /*1e080*/  FFMA.FTZ R237, R0.reuse, R15.reuse, R237 ;  /* 0x0000000f00ed7223 */ /* 0x0c0fe200000100ed */
[----:B------:R-:W-:Y:S01]  /*1e090*/  FMNMX.FTZ R16, R229, R16, !PT ;  /* 0x00000010e5107209 */ /* 0x000fe20007810000 */
[C---:B------:R-:W-:Y:S01]  /*1e0a0*/  FFMA.FTZ R233, R0.reuse, R15, R233 ;  /* 0x0000000f00e97223 */ /* 0x040fe200000100e9 */
        /* <DEDUP_REMOVED lines=17> */
[----:B------:R-:W1:Y:S01]  /*1e1c0*/  I2F R8, R15 ;  /* 0x0000000f00087306 */ /* 0x000e620000201400 */
[----:B------:R-:W-:Y:S01]  /*1e1d0*/  IADD3 R14, R5, 0x38, RZ ;  /* 0x00000038050e7810 */ /* 0x000fe20007ffe0ff */
[C---:B------:R-:W-:Y:S01]  /*1e1e0*/  FFMA.FTZ R225, R0.reuse, R10, R225 ;  /* 0x0000000a00e17223 */ /* 0x040fe200000100e1 */
[----:B------:R-:W-:Y:S01]  /*1e1f0*/  FMNMX.FTZ R18, R145, R18, !PT ;  /* 0x0000001291127209 */ /* 0x000fe20007810000 */
[C---:B------:R-:W-:Y:S01]  /*1e200*/  FFMA.FTZ R161, R0.reuse, R10, R161 ;  /* 0x0000000a00a17223 */ /* 0x040fe200000100a1 */
[----:B------:R-:W-:Y:S01]  /*1e210*/  FMNMX.FTZ R16, R179, R16, !PT ;  /* 0x00000010b3107209 */ /* 0x000fe20007810000 */
[CC--:B------:R-:W-:Y:S01]  /*1e220*/  FFMA.FTZ R223, R0.reuse, R7.reuse, R223 ;  /* 0x0000000700df7223 */ /* 0x0c0fe200000100df */
[----:B------:R-:W-:Y:S01]  /*1e230*/  IADD3 R5, R5, 0x39, RZ ;  /* 0x0000003905057810 */ /* 0x000fe20007ffe0ff */
[C---:B------:R-:W-:Y:S01]  /*1e240*/  FFMA.FTZ R159, R0.reuse, R7, R159 ;  /* 0x00000007009f7223 */ /* 0x040fe2000001009f */
[----:B------:R-:W-:Y:S01]  /*1e250*/  FMNMX.FTZ R18, R143, R18, !PT ;  /* 0x000000128f127209 */ /* 0x000fe20007810000 */
[----:B------:R-:W2:Y:S01]  /*1e260*/  I2F R13, R14 ;  /* 0x0000000e000d7306 */ /* 0x000ea20000201400 */
        /* <DEDUP_REMOVED lines=13> */
[C---:B-1----:R-:W-:Y:S01]  /*1e340*/  FFMA.FTZ R151, R0.reuse, R8, R151 ;  /* 0x0000000800977223 */ /* 0x042fe20000010097 */
[----:B------:R-:W-:Y:S01]  /*1e350*/  FMNMX.FTZ R18, R157, R18, !PT ;  /* 0x000000129d127209 */ /* 0x000fe20007810000 */
[C---:B------:R-:W-:Y:S01]  /*1e360*/  FFMA.FTZ R139, R0.reuse, R8, R139 ;  /* 0x00000008008b7223 */ /* 0x040fe2000001008b */
[----:B------:R-:W-:Y:S02]  /*1e370*/  FMNMX.FTZ R16, R163, R16, !PT ;  /* 0x00000010a3107209 */ /* 0x000fe40007810000 */
[----:B------:R-:W-:Y:S02]  /*1e380*/  FMNMX.FTZ R18, R155, R18, !PT ;  /* 0x000000129b127209 */ /* 0x000fe40007810000 */
[----:B------:R-:W-:Y:S02]  /*1e390*/  FMNMX.FTZ R16, R153, R16, !PT ;  /* 0x0000001099107209 */ /* 0x000fe40007810000 */
[----:B------:R-:W-:Y:S01]  /*1e3a0*/  FMNMX.FTZ R18, R149, R18, !PT ;  /* 0x0000001295127209 */ /* 0x000fe20007810000 */
[CC--:B--2---:R-:W-:Y:S01]  /*1e3b0*/  FFMA.FTZ R136, R0.reuse, R13.reuse, R136 ;  /* 0x0000000d00887223 */ /* 0x0c4fe20000010088 */
[----:B------:R-:W-:Y:S01]  /*1e3c0*/  FMNMX.FTZ R7, R151, R16, !PT ;  /* 0x0000001097077209 */ /* 0x000fe20007810000 */
[----:B------:R-:W-:Y:S03]  /*1e3d0*/  FFMA.FTZ R138, R0, R13, R138 ;  /* 0x0000000d008a7223 */ /* 0x000fe6000001008a */
[----:B------:R-:W-:Y:S02]  /*1e3e0*/  FMNMX.FTZ R2, R136, R7, !PT ;  /* 0x0000000788027209 */ /* 0x000fe40007810000 */
[----:B------:R-:W-:Y:S01]  /*1e3f0*/  FMNMX.FTZ R7, R139, R18, !PT ;  /* 0x000000128b077209 */ /* 0x000fe20007810000 */
[CC--:B---3--:R-:W-:Y:S02]  /*1e400*/  FFMA.FTZ R135, R0.reuse, R5.reuse, R135 ;  /* 0x0000000500877223 */ /* 0x0c8fe40000010087 */
        /* <DEDUP_REMOVED lines=9> */
[----:B------:R-:W2:Y:S08]  /*1e4a0*/  SHFL.BFLY PT, R133, R6, 0x1, 0x1f ;  /* 0x0c201f0006857f89 */ /* 0x000eb000000e0000 */
[----:B------:R-:W3:Y:S01]  /*1e4b0*/  LDSM.16.MT88.4 R12, [R200+0xc000] ;  /* 0x00c00000c80c783b */ /* 0x000ee20000004200 */
        /* <DEDUP_REMOVED lines=95> */
[C---:B---3--:R-:W-:Y:S05]  /*1eab0*/  HMMA.16816.F32 R4, R128.reuse, R12, R4 ;  /* 0x0000000c8004723c */ /* 0x048fea0000001804 */
        /* <DEDUP_REMOVED lines=271> */
.L_x_4048:
        /* <DEDUP_REMOVED lines=281> */
.L_x_4054:
[----:B--23--:R-:W-:Y:S05]  /*20d40*/  BSYNC B0 ;  /* 0x0000000000007941 */ /* 0x00cfea0003800000 */
.L_x_4053:
        /* <DEDUP_REMOVED lines=19> */
.L_x_4056:
[----:B------:R-:W-:Y:S05]  /*20e80*/  BSYNC B0 ;  /* 0x0000000000007941 */ /* 0x000fea0003800000 */
.L_x_4055:
        /* <DEDUP_REMOVED lines=11> */
.L_x_4058:
[----:B------:R-:W-:Y:S05]  /*20f40*/  BSYNC B0 ;  /* 0x0000000000007941 */ /* 0x000fea0003800000 */
.L_x_4057:
        /* <DEDUP_REMOVED lines=11> */
.L_x_4060:
[----:B------:R-:W-:Y:S05]  /*21000*/  BSYNC B0 ;  /* 0x0000000000007941 */ /* 0x000fea0003800000 */
.L_x_4059:
        /* <DEDUP_REMOVED lines=11> */
.L_x_4062:
[----:B------:R-:W-:Y:S05]  /*210c0*/  BSYNC B0 ;  /* 0x0000000000007941 */ /* 0x000fea0003800000 */
.L_x_4061:
        /* <DEDUP_REMOVED lines=11> */
.L_x_4064:
[----:B------:R-:W-:Y:S05]  /*21180*/  BSYNC B0 ;  /* 0x0000000000007941 */ /* 0x000fea0003800000 */
.L_x_4063:
        /* <DEDUP_REMOVED lines=11> */
.L_x_4066:
[----:B------:R-:W-:Y:S05]  /*21240*/  BSYNC B0 ;  /* 0x0000000000007941 */ /* 0x000fea0003800000 */
.L_x_4065:
        /* <DEDUP_REMOVED lines=11> */
.L_x_4068:
[----:B------:R-:W-:Y:S05]  /*21300*/  BSYNC B0 ;  /* 0x0000000000007941 */ /* 0x000fea0003800000 */
.L_x_4067:
        /* <DEDUP_REMOVED lines=12> */
.L_x_4069:
        /* <DEDUP_REMOVED lines=11> */
.L_x_4121:


//--------------------- .nv.shared._ZN5flash32flash_fwd_splitkv_combine_kernelI23Flash_fwd_kernel_traitsILi192ELi64ELi64ELi4ELb0ELb0EN7cutlass6half_tE19Flash_kernel_traitsILi192ELi64ELi64ELi4ES3_EELi8ELi7ELb0EEEvNS_16Flash_fwd_paramsE --------------------------
	.section	.nv.shared._ZN5flash32flash_fwd_splitkv_combine_kernelI23Flash_fwd_kernel_traitsILi192ELi64ELi64ELi4ELb0ELb0EN7cutlass6half_tE19Flash_kernel_traitsILi192ELi64ELi64ELi4ES3_EELi8ELi7ELb0EEEvNS_16Flash_fwd_paramsE,"aw",@nobits
	.sectionflags	@""
	.align	16
.nv.shared._ZN5flash32flash_fwd_splitkv_combine_kernelI23Flash_fwd_kernel_traitsILi192ELi64ELi64ELi4ELb0ELb0EN7cutlass6half_tE19Flash_kernel_traitsILi192ELi64ELi64ELi4ES3_EELi8ELi7ELb0EEEvNS_16Flash_fwd_paramsE:
	.zero		4608


//--------------------- .nv.global                --------------------------
	.section	.nv.global,"aw",@nobits
.nv.global:
	.type		_ZN79_INTERNAL_fb7b40c3_43_flash_fwd_split_hdim192_fp16_causal_sm80_cu_8761d306_28144cute1_E,@object
	.size		_ZN79_INTERNAL_fb7b40c3_43_flash_fwd_split_hdim192_fp16_causal_sm80_cu_8761d306_28144cute1_E,(_ZN79_INTERNAL_fb7b40c3_43_flash_fwd_split_hdim192_fp16_causal_sm80_cu_8761d306_28144cuda3std3__45__cpo6cbeginE - _ZN79_INTERNAL_fb7b40c3_43_flash_fwd_split_hdim192_fp16_causal_sm80_cu_8761d306_28144cute1_E)
_ZN79_INTERNAL_fb7b40c3_43_flash_fwd_split_hdim192_fp16_causal_sm80_cu_8761d306_28144cute1_E:
	.zero		1
	.type		_ZN79_INTERNAL_fb7b40c3_43_flash_fwd_split_hdim192_fp16_causal_sm80_cu_8761d306_28144cuda3std3__45__cpo6cbeginE,@object
	.size		_ZN79_INTERNAL_fb7b40c3_43_flash_fwd_split_hdim192_fp16_causal_sm80_cu_8761d306_28144cuda3std3__45__cpo6cbeginE,(_ZN79_INTERNAL_fb7b40c3_43_flash_fwd_split_hdim192_fp16_causal_sm80_cu_8761d306_28144cuda3std3__48in_placeE - _ZN79_INTERNAL_fb7b40c3_43_flash_fwd_split_hdim192_fp16_causal_sm80_cu_8761d306_28144cuda3std3__45__cpo6cbeginE)
_ZN79_INTERNAL_fb7b40c3_43_flash_fwd_split_hdim192_fp16_causal_sm80_cu_8761d306_28144cuda3std3__45__cpo6cbeginE:
	.zero		1
	.type		_ZN79_INTERNAL_fb7b40c3_43_flash_fwd_split_hdim192_fp16_causal_sm80_cu_8761d306_28144cuda3std3__48in_placeE,@object
	.size		_ZN79_INTERNAL_fb7b40c3_43_flash_fwd_split_hdim192_fp16_causal_sm80_cu_8761d306_28144cuda3std3__48in_placeE,(_ZN79_INTERNAL_fb7b40c3_43_flash_fwd_split_hdim192_fp16_causal_sm80_cu_8761d306_28144cuda3std6ranges3__45__cpo9iter_moveE - _ZN79_INTERNAL_fb7b40c3_43_flash_fwd_split_hdim192_fp16_causal_sm80_cu_8761d306_28144cuda3std3__48in_placeE)
_ZN79_INTERNAL_fb7b40c3_43_flash_fwd_split_hdim192_fp16_causal_sm80_cu_8761d306_28144cuda3std3__48in_placeE:
	.zero		1
	.type		_ZN79_INTERNAL_fb7b40c3_43_flash_fwd_split_hdim192_fp16_causal_sm80_cu_8761d306_28144cuda3std6ranges3__45__cpo9iter_moveE,@object
	.size		_ZN79_INTERNAL_fb7b40c3_43_flash_fwd_split_hdim192_fp16_causal_sm80_cu_8761d306_28144cuda3std6ranges3__45__cpo9iter_moveE,(_ZN79_INTERNAL_fb7b40c3_43_flash_fwd_split_hdim192_fp16_causal_sm80_cu_8761d306_28144cuda3std3__45__cpo5beginE - _ZN79_INTERNAL_fb7b40c3_43_flash_fwd_split_hdim192_fp16_causal_sm80_cu_8761d306_28144cuda3std6ranges3__45__cpo9iter_moveE)
_ZN79_INTERNAL_fb7b40c3_43_flash_fwd_split_hdim192_fp16_causal_sm80_cu_8761d306_28144cuda3std6ranges3__45__cpo9iter_moveE:
	.zero		1
	.type		_ZN79_INTERNAL_fb7b40c3_43_flash_fwd_split_hdim192_fp16_causal_sm80_cu_8761d306_28144cuda3std3__45__cpo5beginE,@object
	.size		_ZN79_INTERNAL_fb7b40c3_43_flash_fwd_split_hdim192_fp16_causal_sm80_cu_8761d306_28144cuda3std3__45__cpo5beginE,(_ZN79_INTERNAL_fb7b40c3_43_flash_fwd_split_hdim192_fp16_causal_sm80_cu_8761d306_28144cuda3std3__481_GLOBAL__N__fb7b40c3_43_flash_fwd_split_hdim192_fp16_causal_sm80_cu_8761d306_28146ignoreE - _ZN79_INTERNAL_fb7b40c3_43_flash_fwd_split_hdim192_fp16_causal_sm80_cu_8761d306_28144cuda3std3__45__cpo5beginE)
_ZN79_INTERNAL_fb7b40c3_43_flash_fwd_split_hdim192_fp16_causal_sm80_cu_8761d306_28144cuda3std3__45__cpo5beginE:
	.zero		1
	.type		_ZN79_INTERNAL_fb7b40c3_43_flash_fwd_split_hdim192_fp16_causal_sm80_cu_8761d306_28144cuda3std3__481_GLOBAL__N__fb7b40c3_43_flash_fwd_split_hdim192_fp16_causal_sm80_cu_8761d306_28146ignoreE,@object
	.size		_ZN79_INTERNAL_fb7b40c3_43_flash_fwd_split_hdim192_fp16_causal_sm80_cu_8761d306_28144cuda3std3__481_GLOBAL__N__fb7b40c3_43_flash_fwd_split_hdim192_fp16_causal_sm80_cu_8761d306_28146ignoreE,(_ZN79_INTERNAL_fb7b40c3_43_flash_fwd_split_hdim192_fp16_causal_sm80_cu_8761d306_28144cute7productE - _ZN79_INTERNAL_fb7b40c3_43_flash_fwd_split_hdim192_fp16_causal_sm80_cu_8761d306_28144cuda3std3__481_GLOBAL__N__fb7b40c3_43_flash_fwd_split_hdim192_fp16_causal_sm80_cu_8761d306_28146ignoreE)
_ZN79_INTERNAL_fb7b40c3_43_flash_fwd_split_hdim192_fp16_causal_sm80_cu_8761d306_28144cuda3std3__481_GLOBAL__N__fb7b40c3_43_flash_fwd_split_hdim192_fp16_causal_sm80_cu_8761d306_28146ignoreE:
	.zero		1
	.type		_ZN79_INTERNAL_fb7b40c3_43_flash_fwd_split_hdim192_fp16_causal_sm80_cu_8761d306_28144cute7productE,@object
	.size		_ZN79_INTERNAL_fb7b40c3_43_flash_fwd_split_hdim192_fp16_causal_sm80_cu_8761d306_28144cute7productE,(_ZN79_INTERNAL_fb7b40c3_43_flash_fwd_split_hdim192_fp16_causal_sm80_cu_8761d306_28144cuda3std3__45__cpo3endE - _ZN79_INTERNAL_fb7b40c3_43_flash_fwd_split_hdim192_fp16_causal_sm80_cu_8761d306_28144cute7productE)
_ZN79_INTERNAL_fb7b40c3_43_flash_fwd_split_hdim192_fp16_causal_sm80_cu_8761d306_28144cute7productE:
	.zero		1
	.type		_ZN79_INTERNAL_fb7b40c3_43_flash_fwd_split_hdim192_fp16_causal_sm80_cu_8761d306_28144cuda3std3__45__cpo3endE,@object
	.size		_ZN79_INTERNAL_fb7b40c3_43_flash_fwd_split_hdim192_fp16_causal_sm80_cu_8761d306_28144cuda3std3__45__cpo3endE,(_ZN79_INTERNAL_fb7b40c3_43_flash_fwd_split_hdim192_fp16_causal_sm80_cu_8761d306_28144cuda3std3__419piecewise_constructE - _ZN79_INTERNAL_fb7b40c3_43_flash_fwd_split_hdim192_fp16_causal_sm80_cu_8761d306_28144cuda3std3__45__cpo3endE)
_ZN79_INTERNAL_fb7b40c3_43_flash_fwd_split_hdim192_fp16_causal_sm80_cu_8761d306_28144cuda3std3__45__cpo3endE:
	.zero		1
	.type		_ZN79_INTERNAL_fb7b40c3_43_flash_fwd_split_hdim192_fp16_causal_sm80_cu_8761d306_28144cuda3std3__419piecewise_constructE,@object
	.size		_ZN79_INTERNAL_fb7b40c3_43_flash_fwd_split_hdim192_fp16_causal_sm80_cu_8761d306_28144cuda3std3__419piecewise_constructE,(_ZN79_INTERNAL_fb7b40c3_43_flash_fwd_split_hdim192_fp16_causal_sm80_cu_8761d306_28144cuda3std3__45__cpo4cendE - _ZN79_INTERNAL_fb7b40c3_43_flash_fwd_split_hdim192_fp16_causal_sm80_cu_8761d306_28144cuda3std3__419piecewise_constructE)
_ZN79_INTERNAL_fb7b40c3_43_flash_fwd_split_hdim192_fp16_causal_sm80_cu_8761d306_28144cuda3std3__419piecewise_constructE:
	.zero		1
	.type		_ZN79_INTERNAL_fb7b40c3_43_flash_fwd_split_hdim192_fp16_causal_sm80_cu_8761d306_28144cuda3std3__45__cpo4cendE,@object
	.size		_ZN79_INTERNAL_fb7b40c3_43_flash_fwd_split_hdim192_fp16_causal_sm80_cu_8761d306_28144cuda3std3__45__cpo4cendE,(_ZN79_INTERNAL_fb7b40c3_43_flash_fwd_split_hdim192_fp16_causal_sm80_cu_8761d306_28144cuda3std6ranges3__45__cpo4swapE - _ZN79_INTERNAL_fb7b40c3_43_flash_fwd_split_hdim192_fp16_causal_sm80_cu_8761d306_28144cuda3std3__45__cpo4cendE)
_ZN79_INTERNAL_fb7b40c3_43_flash_fwd_split_hdim192_fp16_causal_sm80_cu_8761d306_28144cuda3std3__45__cpo4cendE:
	.zero		1
	.type		_ZN79_INTERNAL_fb7b40c3_43_flash_fwd_split_hdim192_fp16_causal_sm80_cu_8761d306_28144cuda3std6ranges3__45__cpo4swapE,@object
	.size		_ZN79_INTERNAL_fb7b40c3_43_flash_fwd_split_hdim192_fp16_causal_sm80_cu_8761d306_28144cuda3std6ranges3__45__cpo4swapE,(.L_7 - _ZN79_INTERNAL_fb7b40c3_43_flash_fwd_split_hdim192_fp16_causal_sm80_cu_8761d306_28144cuda3std6ranges3__45__cpo4swapE)
_ZN79_INTERNAL_fb7b40c3_43_flash_fwd_split_hdim192_fp16_causal_sm80_cu_8761d306_28144cuda3std6ranges3__45__cpo4swapE:
	.zero		1
.L_7:


//--------------------- .nv.shared._ZN5flash32flash_fwd_splitkv_combine_kernelI23Flash_fwd_kernel_traitsILi192ELi64ELi64ELi4ELb0ELb0EN7cutlass6half_tE19Flash_kernel_traitsILi192ELi64ELi64ELi4ES3_EELi8ELi6ELb0EEEvNS_16Flash_fwd_paramsE --------------------------
	.section	.nv.shared._ZN5flash32flash_fwd_splitkv_combine_kernelI23Flash_fwd_kernel_traitsILi192ELi64ELi64ELi4ELb0ELb0EN7cutlass6half_tE19Flash_kernel_traitsILi192ELi64ELi64ELi4ES3_EELi8ELi6ELb0EEEvNS_16Flash_fwd_paramsE,"aw",@nobits
	.sectionflags	@""
	.align	16
.nv.shared._ZN5flash32flash_fwd_splitkv_combine_kernelI23Flash_fwd_kernel_traitsILi192ELi64ELi64ELi4ELb0ELb0EN7cutlass6half_tE19Flash_kernel_traitsILi192ELi64ELi64ELi4ES3_EELi8ELi6ELb0EEEvNS_16Flash_fwd_paramsE:
	.zero		2304


//--------------------- .nv.shared._ZN5flash32flash_fwd_splitkv_combine_kernelI23Flash_fwd_kernel_traitsILi192ELi64ELi64ELi4ELb0ELb0EN7cutlass6half_tE19Flash_kernel_traitsILi192ELi64ELi64ELi4ES3_EELi8ELi5ELb0EEEvNS_16Flash_fwd_paramsE --------------------------
	.section	.nv.shared._ZN5flash32flash_fwd_splitkv_combine_kernelI23Flash_fwd_kernel_traitsILi192ELi64ELi64ELi4ELb0ELb0EN7cutlass6half_tE19Flash_kernel_traitsILi192ELi64ELi64ELi4ES3_EELi8ELi5ELb0EEEvNS_16Flash_fwd_paramsE,"aw",@nobits
	.sectionflags	@""
	.align	16
.nv.shared._ZN5flash32flash_fwd_splitkv_combine_kernelI23Flash_fwd_kernel_traitsILi192ELi64ELi64ELi4ELb0ELb0EN7cutlass6half_tE19Flash_kernel_traitsILi192ELi64ELi64ELi4ES3_EELi8ELi5ELb0EEEvNS_16Flash_fwd_paramsE:
	.zero		1152


//--------------------- .nv.shared._ZN5flash32flash_fwd_splitkv_combine_kernelI23Flash_fwd_kernel_traitsILi192ELi64ELi64ELi4ELb0ELb0EN7cutlass6half_tE19Flash_kernel_traitsILi192ELi64ELi64ELi4ES3_EELi8ELi4ELb0EEEvNS_16Flash_fwd_paramsE --------------------------
	.section	.nv.shared._ZN5flash32flash_fwd_splitkv_combine_kernelI23Flash_fwd_kernel_traitsILi192ELi64ELi64ELi4ELb0ELb0EN7cutlass6half_tE19Flash_kernel_traitsILi192ELi64ELi64ELi4ES3_EELi8ELi4ELb0EEEvNS_16Flash_fwd_paramsE,"aw",@nobits
	.sectionflags	@""
	.align	16
.nv.shared._ZN5flash32flash_fwd_splitkv_combine_kernelI23Flash_fwd_kernel_traitsILi192ELi64ELi64ELi4ELb0ELb0EN7cutlass6half_tE19Flash_kernel_traitsILi192ELi64ELi64ELi4ES3_EELi8ELi4ELb0EEEvNS_16Flash_fwd_paramsE:
	.zero		576


//--------------------- .nv.shared._ZN5flash32flash_fwd_splitkv_combine_kernelI23Flash_fwd_kernel_traitsILi192ELi64ELi64ELi4ELb0ELb0EN7cutlass6half_tE19Flash_kernel_traitsILi192ELi64ELi64ELi4ES3_EELi8ELi3ELb0EEEvNS_16Flash_fwd_paramsE --------------------------
	.section	.nv.shared._ZN5flash32flash_fwd_splitkv_combine_kernelI23Flash_fwd_kernel_traitsILi192ELi64ELi64ELi4ELb0ELb0EN7cutlass6half_tE19Flash_kernel_traitsILi192ELi64ELi64ELi4ES3_EELi8ELi3ELb0EEEvNS_16Flash_fwd_paramsE,"aw",@nobits
	.sectionflags	@""
	.align	16
.nv.shared._ZN5flash32flash_fwd_splitkv_combine_kernelI23Flash_fwd_kernel_traitsILi192ELi64ELi64ELi4ELb0ELb0EN7cutlass6half_tE19Flash_kernel_traitsILi192ELi64ELi64ELi4ES3_EELi8ELi3ELb0EEEvNS_16Flash_fwd_paramsE:
	.zero		288


//--------------------- .nv.shared._ZN5flash32flash_fwd_splitkv_combine_kernelI23Flash_fwd_kernel_traitsILi192ELi64ELi64ELi4ELb0ELb0EN7cutlass6half_tE19Flash_kernel_traitsILi192ELi64ELi64ELi4ES3_EELi8ELi2ELb0EEEvNS_16Flash_fwd_paramsE --------------------------
	.section	.nv.shared._ZN5flash32flash_fwd_splitkv_combine_kernelI23Flash_fwd_kernel_traitsILi192ELi64ELi64ELi4ELb0ELb0EN7cutlass6half_tE19Flash_kernel_traitsILi192ELi64ELi64ELi4ES3_EELi8ELi2ELb0EEEvNS_16Flash_fwd_paramsE,"aw",@nobits
	.sectionflags	@""
	.align	16
.nv.shared._ZN5flash32flash_fwd_splitkv_combine_kernelI23Flash_fwd_kernel_traitsILi192ELi64ELi64ELi4ELb0ELb0EN7cutlass6half_tE19Flash_kernel_traitsILi192ELi64ELi64ELi4ES3_EELi8ELi2ELb0EEEvNS_16Flash_fwd_paramsE:
	.zero		144


//--------------------- .nv.shared._ZN5flash32flash_fwd_splitkv_combine_kernelI23Flash_fwd_kernel_traitsILi192ELi64ELi64ELi4ELb0ELb0EN7cutlass6half_tE19Flash_kernel_traitsILi192ELi64ELi64ELi4ES3_EELi8ELi1ELb0EEEvNS_16Flash_fwd_paramsE --------------------------
	.section	.nv.shared._ZN5flash32flash_fwd_splitkv_combine_kernelI23Flash_fwd_kernel_traitsILi192ELi64ELi64ELi4ELb0ELb0EN7cutlass6half_tE19Flash_kernel_traitsILi192ELi64ELi64ELi4ES3_EELi8ELi1ELb0EEEvNS_16Flash_fwd_paramsE,"aw",@nobits
	.sectionflags	@""
	.align	16
.nv.shared._ZN5flash32flash_fwd_splitkv_combine_kernelI23Flash_fwd_kernel_traitsILi192ELi64ELi64ELi4ELb0ELb0EN7cutlass6half_tE19Flash_kernel_traitsILi192ELi64ELi64ELi4ES3_EELi8ELi1ELb0EEEvNS_16Flash_fwd_paramsE:
	.zero		80


//--------------------- .nv.shared._ZN5flash32flash_fwd_splitkv_combine_kernelI23Flash_fwd_kernel_traitsILi192ELi64ELi64ELi4ELb0ELb0EN7cutlass6half_tE19Flash_kernel_traitsILi192ELi64ELi64ELi4ES3_EELi8ELi7ELb1EEEvNS_16Flash_fwd_paramsE --------------------------
	.section	.nv.shared._ZN5flash32flash_fwd_splitkv_combine_kernelI23Flash_fwd_kernel_traitsILi192ELi64ELi64ELi4ELb0ELb0EN7cutlass6half_tE19Flash_kernel_traitsILi192ELi64ELi64ELi4ES3_EELi8ELi7ELb1EEEvNS_16Flash_fwd_paramsE,"aw",@nobits
	.sectionflags	@""
	.align	16
.nv.shared._ZN5flash32flash_fwd_splitkv_combine_kernelI23Flash_fwd_kernel_traitsILi192ELi64ELi64ELi4ELb0ELb0EN7cutlass6half_tE19Flash_kernel_traitsILi192ELi64ELi64ELi4ES3_EELi8ELi7ELb1EEEvNS_16Flash_fwd_paramsE:
	.zero		4608


//--------------------- .nv.shared._ZN5flash32flash_fwd_splitkv_combine_kernelI23Flash_fwd_kernel_traitsILi192ELi64ELi64ELi4ELb0ELb0EN7cutlass6half_tE19Flash_kernel_traitsILi192ELi64ELi64ELi4ES3_EELi8ELi6ELb1EEEvNS_16Flash_fwd_paramsE --------------------------
	.section	.nv.shared._ZN5flash32flash_fwd_splitkv_combine_kernelI23Flash_fwd_kernel_traitsILi192ELi64ELi64ELi4ELb0ELb0EN7cutlass6half_tE19Flash_kernel_traitsILi192ELi64ELi64ELi4ES3_EELi8ELi6ELb1EEEvNS_16Flash_fwd_paramsE,"aw",@nobits
	.sectionflags	@""
	.align	16
.nv.shared._ZN5flash32flash_fwd_splitkv_combine_kernelI23Flash_fwd_kernel_traitsILi192ELi64ELi64ELi4ELb0ELb0EN7cutlass6half_tE19Flash_kernel_traitsILi192ELi64ELi64ELi4ES3_EELi8ELi6ELb1EEEvNS_16Flash_fwd_paramsE:
	.zero		2304


//--------------------- .nv.shared._ZN5flash32flash_fwd_splitkv_combine_kernelI23Flash_fwd_kernel_traitsILi192ELi64ELi64ELi4ELb0ELb0EN7cutlass6half_tE19Flash_kernel_traitsILi192ELi64ELi64ELi4ES3_EELi8ELi5ELb1EEEvNS_16Flash_fwd_paramsE --------------------------
	.section	.nv.shared._ZN5flash32flash_fwd_splitkv_combine_kernelI23Flash_fwd_kernel_traitsILi192ELi64ELi64ELi4ELb0ELb0EN7cutlass6half_tE19Flash_kernel_traitsILi192ELi64ELi64ELi4ES3_EELi8ELi5ELb1EEEvNS_16Flash_fwd_paramsE,"aw",@nobits
	.sectionflags	@""
	.align	16
.nv.shared._ZN5flash32flash_fwd_splitkv_combine_kernelI23Flash_fwd_kernel_traitsILi192ELi64ELi64ELi4ELb0ELb0EN7cutlass6half_tE19Flash_kernel_traitsILi192ELi64ELi64ELi4ES3_EELi8ELi5ELb1EEEvNS_16Flash_fwd_paramsE:
	.zero		1152


//--------------------- .nv.shared._ZN5flash32flash_fwd_splitkv_combine_kernelI23Flash_fwd_kernel_traitsILi192ELi64ELi64ELi4ELb0ELb0EN7cutlass6half_tE19Flash_kernel_traitsILi192ELi64ELi64ELi4ES3_EELi8ELi4ELb1EEEvNS_16Flash_fwd_paramsE --------------------------
	.section	.nv.shared._ZN5flash32flash_fwd_splitkv_combine_kernelI23Flash_fwd_kernel_traitsILi192ELi64ELi64ELi4ELb0ELb0EN7cutlass6half_tE19Flash_kernel_traitsILi192ELi64ELi64ELi4ES3_EELi8ELi4ELb1EEEvNS_16Flash_fwd_paramsE,"aw",@nobits
	.sectionflags	@""
	.align	16
.nv.shared._ZN5flash32flash_fwd_splitkv_combine_kernelI23Flash_fwd_kernel_traitsILi192ELi64ELi64ELi4ELb0ELb0EN7cutlass6half_tE19Flash_kernel_traitsILi192ELi64ELi64ELi4ES3_EELi8ELi4ELb1EEEvNS_16Flash_fwd_paramsE:
	.zero		576


//--------------------- .nv.shared._ZN5flash32flash_fwd_splitkv_combine_kernelI23Flash_fwd_kernel_traitsILi192ELi64ELi64ELi4ELb0ELb0EN7cutlass6half_tE19Flash_kernel_traitsILi192ELi64ELi64ELi4ES3_EELi8ELi3ELb1EEEvNS_16Flash_fwd_paramsE --------------------------
	.section	.nv.shared._ZN5flash32flash_fwd_splitkv_combine_kernelI23Flash_fwd_kernel_traitsILi192ELi64ELi64ELi4ELb0ELb0EN7cutlass6half_tE19Flash_kernel_traitsILi192ELi64ELi64ELi4ES3_EELi8ELi3ELb1EEEvNS_16Flash_fwd_paramsE,"aw",@nobits
	.sectionflags	@""
	.align	16
.nv.shared._ZN5flash32flash_fwd_splitkv_combine_kernelI23Flash_fwd_kernel_traitsILi192ELi64ELi64ELi4ELb0ELb0EN7cutlass6half_tE19Flash_kernel_traitsILi192ELi64ELi64ELi4ES3_EELi8ELi3ELb1EEEvNS_16Flash_fwd_paramsE:
	.zero		288


//--------------------- .nv.shared._ZN5flash32flash_fwd_splitkv_combine_kernelI23Flash_fwd_kernel_traitsILi192ELi64ELi64ELi4ELb0ELb0EN7cutlass6half_tE19Flash_kernel_traitsILi192ELi64ELi64ELi4ES3_EELi8ELi2ELb1EEEvNS_16Flash_fwd_paramsE --------------------------
	.section	.nv.shared._ZN5flash32flash_fwd_splitkv_combine_kernelI23Flash_fwd_kernel_traitsILi192ELi64ELi64ELi4ELb0ELb0EN7cutlass6half_tE19Flash_kernel_traitsILi192ELi64ELi64ELi4ES3_EELi8ELi2ELb1EEEvNS_16Flash_fwd_paramsE,"aw",@nobits
	.sectionflags	@""
	.align	16
.nv.shared._ZN5flash32flash_fwd_splitkv_combine_kernelI23Flash_fwd_kernel_traitsILi192ELi64ELi64ELi4ELb0ELb0EN7cutlass6half_tE19Flash_kernel_traitsILi192ELi64ELi64ELi4ES3_EELi8ELi2ELb1EEEvNS_16Flash_fwd_paramsE:
	.zero		144


//--------------------- .nv.shared._ZN5flash32flash_fwd_splitkv_combine_kernelI23Flash_fwd_kernel_traitsILi192ELi64ELi64ELi4ELb0ELb0EN7cutlass6half_tE19Flash_kernel_traitsILi192ELi64ELi64ELi4ES3_EELi8ELi1ELb1EEEvNS_16Flash_fwd_paramsE --------------------------
	.section	.nv.shared._ZN5flash32flash_fwd_splitkv_combine_kernelI23Flash_fwd_kernel_traitsILi192ELi64ELi64ELi4ELb0ELb0EN7cutlass6half_tE19Flash_kernel_traitsILi192ELi64ELi64ELi4ES3_EELi8ELi1ELb1EEEvNS_16Flash_fwd_paramsE,"aw",@nobits
	.sectionflags	@""
	.align	16
.nv.shared._ZN5flash32flash_fwd_splitkv_combine_kernelI23Flash_fwd_kernel_traitsILi192ELi64ELi64ELi4ELb0ELb0EN7cutlass6half_tE19Flash_kernel_traitsILi192ELi64ELi64ELi4ES3_EELi8ELi1ELb1EEEvNS_16Flash_fwd_paramsE:
	.zero		80


//--------------------- .nv.shared._ZN5flash24flash_fwd_splitkv_kernelI23Flash_fwd_kernel_traitsILi192ELi64ELi64ELi4ELb0ELb0EN7cutlass6half_tE19Flash_kernel_traitsILi192ELi64ELi64ELi4ES3_EELb1ELb0ELb0ELb0ELb0ELb0ELb0ELb0EEEvNS_16Flash_fwd_paramsE --------------------------
	.section	.nv.shared._ZN5flash24flash_fwd_splitkv_kernelI23Flash_fwd_kernel_traitsILi192ELi64ELi64ELi4ELb0ELb0EN7cutlass6half_tE19Flash_kernel_traitsILi192ELi64ELi64ELi4ES3_EELb1ELb0ELb0ELb0ELb0ELb0ELb0ELb0EEEvNS_16Flash_fwd_paramsE,"aw",@nobits
	.sectionflags	@""
	.align	16


//--------------------- .nv.shared._ZN5flash24flash_fwd_splitkv_kernelI23Flash_fwd_kernel_traitsILi192ELi64ELi64ELi4ELb0ELb0EN7cutlass6half_tE19Flash_kernel_traitsILi192ELi64ELi64ELi4ES3_EELb1ELb0ELb0ELb0ELb0ELb1ELb0ELb0EEEvNS_16Flash_fwd_paramsE --------------------------
	.section	.nv.shared._ZN5flash24flash_fwd_splitkv_kernelI23Flash_fwd_kernel_traitsILi192ELi64ELi64ELi4ELb0ELb0EN7cutlass6half_tE19Flash_kernel_traitsILi192ELi64ELi64ELi4ES3_EELb1ELb0ELb0ELb0ELb0ELb1ELb0ELb0EEEvNS_16Flash_fwd_paramsE,"aw",@nobits
	.sectionflags	@""
	.align	16


//--------------------- .nv.shared._ZN5flash24flash_fwd_splitkv_kernelI23Flash_fwd_kernel_traitsILi192ELi64ELi64ELi4ELb0ELb0EN7cutlass6half_tE19Flash_kernel_traitsILi192ELi64ELi64ELi4ES3_EELb1ELb0ELb0ELb0ELb0ELb0ELb0ELb1EEEvNS_16Flash_fwd_paramsE --------------------------
	.section	.nv.shared._ZN5flash24flash_fwd_splitkv_kernelI23Flash_fwd_kernel_traitsILi192ELi64ELi64ELi4ELb0ELb0EN7cutlass6half_tE19Flash_kernel_traitsILi192ELi64ELi64ELi4ES3_EELb1ELb0ELb0ELb0ELb0ELb0ELb0ELb1EEEvNS_16Flash_fwd_paramsE,"aw",@nobits
	.sectionflags	@""
	.align	16


//--------------------- .nv.shared._ZN5flash24flash_fwd_splitkv_kernelI23Flash_fwd_kernel_traitsILi192ELi64ELi64ELi4ELb0ELb0EN7cutlass6half_tE19Flash_kernel_traitsILi192ELi64ELi64ELi4ES3_EELb1ELb0ELb0ELb0ELb0ELb1ELb0ELb1EEEvNS_16Flash_fwd_paramsE --------------------------
	.section	.nv.shared._ZN5flash24flash_fwd_splitkv_kernelI23Flash_fwd_kernel_traitsILi192ELi64ELi64ELi4ELb0ELb0EN7cutlass6half_tE19Flash_kernel_traitsILi192ELi64ELi64ELi4ES3_EELb1ELb0ELb0ELb0ELb0ELb1ELb0ELb1EEEvNS_16Flash_fwd_paramsE,"aw",@nobits
	.sectionflags	@""
	.align	16


//--------------------- .nv.shared._ZN5flash24flash_fwd_splitkv_kernelI23Flash_fwd_kernel_traitsILi192ELi64ELi64ELi4ELb0ELb0EN7cutlass6half_tE19Flash_kernel_traitsILi192ELi64ELi64ELi4ES3_EELb1ELb0ELb0ELb0ELb0ELb0ELb1ELb0EEEvNS_16Flash_fwd_paramsE --------------------------
	.section	.nv.shared._ZN5flash24flash_fwd_splitkv_kernelI23Flash_fwd_kernel_traitsILi192ELi64ELi64ELi4ELb0ELb0EN7cutlass6half_tE19Flash_kernel_traitsILi192ELi64ELi64ELi4ES3_EELb1ELb0ELb0ELb0ELb0ELb0ELb1ELb0EEEvNS_16Flash_fwd_paramsE,"aw",@nobits
	.sectionflags	@""
	.align	16


//--------------------- .nv.shared._ZN5flash24flash_fwd_splitkv_kernelI23Flash_fwd_kernel_traitsILi192ELi64ELi64ELi4ELb0ELb0EN7cutlass6half_tE19Flash_kernel_traitsILi192ELi64ELi64ELi4ES3_EELb1ELb0ELb0ELb0ELb0ELb1ELb1ELb0EEEvNS_16Flash_fwd_paramsE --------------------------
	.section	.nv.shared._ZN5flash24flash_fwd_splitkv_kernelI23Flash_fwd_kernel_traitsILi192ELi64ELi64ELi4ELb0ELb0EN7cutlass6half_tE19Flash_kernel_traitsILi192ELi64ELi64ELi4ES3_EELb1ELb0ELb0ELb0ELb0ELb1ELb1ELb0EEEvNS_16Flash_fwd_paramsE,"aw",@nobits
	.sectionflags	@""
	.align	16


//--------------------- .nv.shared._ZN5flash24flash_fwd_splitkv_kernelI23Flash_fwd_kernel_traitsILi192ELi64ELi64ELi4ELb0ELb0EN7cutlass6half_tE19Flash_kernel_traitsILi192ELi64ELi64ELi4ES3_EELb1ELb0ELb0ELb0ELb0ELb0ELb1ELb1EEEvNS_16Flash_fwd_paramsE --------------------------
	.section	.nv.shared._ZN5flash24flash_fwd_splitkv_kernelI23Flash_fwd_kernel_traitsILi192ELi64ELi64ELi4ELb0ELb0EN7cutlass6half_tE19Flash_kernel_traitsILi192ELi64ELi64ELi4ES3_EELb1ELb0ELb0ELb0ELb0ELb0ELb1ELb1EEEvNS_16Flash_fwd_paramsE,"aw",@nobits
	.sectionflags	@""
	.align	16


//--------------------- .nv.shared._ZN5flash24flash_fwd_splitkv_kernelI23Flash_fwd_kernel_traitsILi192ELi64ELi64ELi4ELb0ELb0EN7cutlass6half_tE19Flash_kernel_traitsILi192ELi64ELi64ELi4ES3_EELb1ELb0ELb0ELb0ELb0ELb1ELb1ELb1EEEvNS_16Flash_fwd_paramsE --------------------------
	.section	.nv.shared._ZN5flash24flash_fwd_splitkv_kernelI23Flash_fwd_kernel_traitsILi192ELi64ELi64ELi4ELb0ELb0EN7cutlass6half_tE19Flash_kernel_traitsILi192ELi64ELi64ELi4ES3_EELb1ELb0ELb0ELb0ELb0ELb1ELb1ELb1EEEvNS_16Flash_fwd_paramsE,"aw",@nobits
	.sectionflags	@""
	.align	16


//--------------------- .nv.shared._ZN5flash24flash_fwd_splitkv_kernelI23Flash_fwd_kernel_traitsILi192ELi64ELi64ELi4ELb0ELb0EN7cutlass6half_tE19Flash_kernel_traitsILi192ELi64ELi64ELi4ES3_EELb1ELb0ELb0ELb0ELb1ELb0ELb0ELb0EEEvNS_16Flash_fwd_paramsE --------------------------
	.section	.nv.shared._ZN5flash24flash_fwd_splitkv_kernelI23Flash_fwd_kernel_traitsILi192ELi64ELi64ELi4ELb0ELb0EN7cutlass6half_tE19Flash_kernel_traitsILi192ELi64ELi64ELi4ES3_EELb1ELb0ELb0ELb0ELb1ELb0ELb0ELb0EEEvNS_16Flash_fwd_paramsE,"aw",@nobits
	.sectionflags	@""
	.align	16


//--------------------- .nv.shared._ZN5flash24flash_fwd_splitkv_kernelI23Flash_fwd_kernel_traitsILi192ELi64ELi64ELi4ELb0ELb0EN7cutlass6half_tE19Flash_kernel_traitsILi192ELi64ELi64ELi4ES3_EELb1ELb0ELb0ELb0ELb1ELb1ELb0ELb0EEEvNS_16Flash_fwd_paramsE --------------------------
	.section	.nv.shared._ZN5flash24flash_fwd_splitkv_kernelI23Flash_fwd_kernel_traitsILi192ELi64ELi64ELi4ELb0ELb0EN7cutlass6half_tE19Flash_kernel_traitsILi192ELi64ELi64ELi4ES3_EELb1ELb0ELb0ELb0ELb1ELb1ELb0ELb0EEEvNS_16Flash_fwd_paramsE,"aw",@nobits
	.sectionflags	@""
	.align	16


//--------------------- .nv.shared._ZN5flash24flash_fwd_splitkv_kernelI23Flash_fwd_kernel_traitsILi192ELi64ELi64ELi4ELb0ELb0EN7cutlass6half_tE19Flash_kernel_traitsILi192ELi64ELi64ELi4ES3_EELb1ELb0ELb1ELb0ELb0ELb0ELb0ELb0EEEvNS_16Flash_fwd_paramsE --------------------------
	.section	.nv.shared._ZN5flash24flash_fwd_splitkv_kernelI23Flash_fwd_kernel_traitsILi192ELi64ELi64ELi4ELb0ELb0EN7cutlass6half_tE19Flash_kernel_traitsILi192ELi64ELi64ELi4ES3_EELb1ELb0ELb1ELb0ELb0ELb0ELb0ELb0EEEvNS_16Flash_fwd_paramsE,"aw",@nobits
	.sectionflags	@""
	.align	16


//--------------------- .nv.shared._ZN5flash24flash_fwd_splitkv_kernelI23Flash_fwd_kernel_traitsILi192ELi64ELi64ELi4ELb0ELb0EN7cutlass6half_tE19Flash_kernel_traitsILi192ELi64ELi64ELi4ES3_EELb1ELb0ELb1ELb0ELb0ELb1ELb0ELb0EEEvNS_16Flash_fwd_paramsE --------------------------
	.section	.nv.shared._ZN5flash24flash_fwd_splitkv_kernelI23Flash_fwd_kernel_traitsILi192ELi64ELi64ELi4ELb0ELb0EN7cutlass6half_tE19Flash_kernel_traitsILi192ELi64ELi64ELi4ES3_EELb1ELb0ELb1ELb0ELb0ELb1ELb0ELb0EEEvNS_16Flash_fwd_paramsE,"aw",@nobits
	.sectionflags	@""
	.align	16


//--------------------- .nv.shared._ZN5flash24flash_fwd_splitkv_kernelI23Flash_fwd_kernel_traitsILi192ELi64ELi64ELi4ELb0ELb0EN7cutlass6half_tE19Flash_kernel_traitsILi192ELi64ELi64ELi4ES3_EELb1ELb0ELb0ELb0ELb1ELb0ELb0ELb1EEEvNS_16Flash_fwd_paramsE --------------------------
	.section	.nv.shared._ZN5flash24flash_fwd_splitkv_kernelI23Flash_fwd_kernel_traitsILi192ELi64ELi64ELi4ELb0ELb0EN7cutlass6half_tE19Flash_kernel_traitsILi192ELi64ELi64ELi4ES3_EELb1ELb0ELb0ELb0ELb1ELb0ELb0ELb1EEEvNS_16Flash_fwd_paramsE,"aw",@nobits
	.sectionflags	@""
	.align	16


//--------------------- .nv.shared._ZN5flash24flash_fwd_splitkv_kernelI23Flash_fwd_kernel_traitsILi192ELi64ELi64ELi4ELb0ELb0EN7cutlass6half_tE19Flash_kernel_traitsILi192ELi64ELi64ELi4ES3_EELb1ELb0ELb0ELb0ELb1ELb1ELb0ELb1EEEvNS_16Flash_fwd_paramsE --------------------------
	.section	.nv.shared._ZN5flash24flash_fwd_splitkv_kernelI23Flash_fwd_kernel_traitsILi192ELi64ELi64ELi4ELb0ELb0EN7cutlass6half_tE19Flash_kernel_traitsILi192ELi64ELi64ELi4ES3_EELb1ELb0ELb0ELb0ELb1ELb1ELb0ELb1EEEvNS_16Flash_fwd_paramsE,"aw",@nobits
	.sectionflags	@""
	.align	16


//--------------------- .nv.shared._ZN5flash24flash_fwd_splitkv_kernelI23Flash_fwd_kernel_traitsILi192ELi64ELi64ELi4ELb0ELb0EN7cutlass6half_tE19Flash_kernel_traitsILi192ELi64ELi64ELi4ES3_EELb1ELb0ELb1ELb0ELb0ELb0ELb0ELb1EEEvNS_16Flash_fwd_paramsE --------------------------
	.section	.nv.shared._ZN5flash24flash_fwd_splitkv_kernelI23Flash_fwd_kernel_traitsILi192ELi64ELi64ELi4ELb0ELb0EN7cutlass6half_tE19Flash_kernel_traitsILi192ELi64ELi64ELi4ES3_EELb1ELb0ELb1ELb0ELb0ELb0ELb0ELb1EEEvNS_16Flash_fwd_paramsE,"aw",@nobits
	.sectionflags	@""
	.align	16


//--------------------- .nv.shared._ZN5flash24flash_fwd_splitkv_kernelI23Flash_fwd_kernel_traitsILi192ELi64ELi64ELi4ELb0ELb0EN7cutlass6half_tE19Flash_kernel_traitsILi192ELi64ELi64ELi4ES3_EELb1ELb0ELb1ELb0ELb0ELb1ELb0ELb1EEEvNS_16Flash_fwd_paramsE --------------------------
	.section	.nv.shared._ZN5flash24flash_fwd_splitkv_kernelI23Flash_fwd_kernel_traitsILi192ELi64ELi64ELi4ELb0ELb0EN7cutlass6half_tE19Flash_kernel_traitsILi192ELi64ELi64ELi4ES3_EELb1ELb0ELb1ELb0ELb0ELb1ELb0ELb1EEEvNS_16Flash_fwd_paramsE,"aw",@nobits
	.sectionflags	@""
	.align	16


//--------------------- .nv.shared._ZN5flash24flash_fwd_splitkv_kernelI23Flash_fwd_kernel_traitsILi192ELi64ELi64ELi4ELb0ELb0EN7cutlass6half_tE19Flash_kernel_traitsILi192ELi64ELi64ELi4ES3_EELb1ELb0ELb0ELb0ELb1ELb0ELb1ELb0EEEvNS_16Flash_fwd_paramsE --------------------------
	.section	.nv.shared._ZN5flash24flash_fwd_splitkv_kernelI23Flash_fwd_kernel_traitsILi192ELi64ELi64ELi4ELb0ELb0EN7cutlass6half_tE19Flash_kernel_traitsILi192ELi64ELi64ELi4ES3_EELb1ELb0ELb0ELb0ELb1ELb0ELb1ELb0EEEvNS_16Flash_fwd_paramsE,"aw",@nobits
	.sectionflags	@""
	.align	16


//--------------------- .nv.shared._ZN5flash24flash_fwd_splitkv_kernelI23Flash_fwd_kernel_traitsILi192ELi64ELi64ELi4ELb0ELb0EN7cutlass6half_tE19Flash_kernel_traitsILi192ELi64ELi64ELi4ES3_EELb1ELb0ELb0ELb0ELb1ELb1ELb1ELb0EEEvNS_16Flash_fwd_paramsE --------------------------
	.section	.nv.shared._ZN5flash24flash_fwd_splitkv_kernelI23Flash_fwd_kernel_traitsILi192ELi64ELi64ELi4ELb0ELb0EN7cutlass6half_tE19Flash_kernel_traitsILi192ELi64ELi64ELi4ES3_EELb1ELb0ELb0ELb0ELb1ELb1ELb1ELb0EEEvNS_16Flash_fwd_paramsE,"aw",@nobits
	.sectionflags	@""
	.align	16


//--------------------- .nv.shared._ZN5flash24flash_fwd_splitkv_kernelI23Flash_fwd_kernel_traitsILi192ELi64ELi64ELi4ELb0ELb0EN7cutlass6half_tE19Flash_kernel_traitsILi192ELi64ELi64ELi4ES3_EELb1ELb0ELb1ELb0ELb0ELb0ELb1ELb0EEEvNS_16Flash_fwd_paramsE --------------------------
	.section	.nv.shared._ZN5flash24flash_fwd_splitkv_kernelI23Flash_fwd_kernel_traitsILi192ELi64ELi64ELi4ELb0ELb0EN7cutlass6half_tE19Flash_kernel_traitsILi192ELi64ELi64ELi4ES3_EELb1ELb0ELb1ELb0ELb0ELb0ELb1ELb0EEEvNS_16Flash_fwd_paramsE,"aw",@nobits
	.sectionflags	@""
	.align	16


//--------------------- .nv.shared._ZN5flash24flash_fwd_splitkv_kernelI23Flash_fwd_kernel_traitsILi192ELi64ELi64ELi4ELb0ELb0EN7cutlass6half_tE19Flash_kernel_traitsILi192ELi64ELi64ELi4ES3_EELb1ELb0ELb1ELb0ELb0ELb1ELb1ELb0EEEvNS_16Flash_fwd_paramsE --------------------------
	.section	.nv.shared._ZN5flash24flash_fwd_splitkv_kernelI23Flash_fwd_kernel_traitsILi192ELi64ELi64ELi4ELb0ELb0EN7cutlass6half_tE19Flash_kernel_traitsILi192ELi64ELi64ELi4ES3_EELb1ELb0ELb1ELb0ELb0ELb1ELb1ELb0EEEvNS_16Flash_fwd_paramsE,"aw",@nobits
	.sectionflags	@""
	.align	16


//--------------------- .nv.shared._ZN5flash24flash_fwd_splitkv_kernelI23Flash_fwd_kernel_traitsILi192ELi64ELi64ELi4ELb0ELb0EN7cutlass6half_tE19Flash_kernel_traitsILi192ELi64ELi64ELi4ES3_EELb1ELb0ELb0ELb0ELb1ELb0ELb1ELb1EEEvNS_16Flash_fwd_paramsE --------------------------
	.section	.nv.shared._ZN5flash24flash_fwd_splitkv_kernelI23Flash_fwd_kernel_traitsILi192ELi64ELi64ELi4ELb0ELb0EN7cutlass6half_tE19Flash_kernel_traitsILi192ELi64ELi64ELi4ES3_EELb1ELb0ELb0ELb0ELb1ELb0ELb1ELb1EEEvNS_16Flash_fwd_paramsE,"aw",@nobits
	.sectionflags	@""
	.align	16


//--------------------- .nv.shared._ZN5flash24flash_fwd_splitkv_kernelI23Flash_fwd_kernel_traitsILi192ELi64ELi64ELi4ELb0ELb0EN7cutlass6half_tE19Flash_kernel_traitsILi192ELi64ELi64ELi4ES3_EELb1ELb0ELb0ELb0ELb1ELb1ELb1ELb1EEEvNS_16Flash_fwd_paramsE --------------------------
	.section	.nv.shared._ZN5flash24flash_fwd_splitkv_kernelI23Flash_fwd_kernel_traitsILi192ELi64ELi64ELi4ELb0ELb0EN7cutlass6half_tE19Flash_kernel_traitsILi192ELi64ELi64ELi4ES3_EELb1ELb0ELb0ELb0ELb1ELb1ELb1ELb1EEEvNS_16Flash_fwd_paramsE,"aw",@nobits
	.sectionflags	@""
	.align	16


//--------------------- .nv.shared._ZN5flash24flash_fwd_splitkv_kernelI23Flash_fwd_kernel_traitsILi192ELi64ELi64ELi4ELb0ELb0EN7cutlass6half_tE19Flash_kernel_traitsILi192ELi64ELi64ELi4ES3_EELb1ELb0ELb1ELb0ELb0ELb0ELb1ELb1EEEvNS_16Flash_fwd_paramsE --------------------------
	.section	.nv.shared._ZN5flash24flash_fwd_splitkv_kernelI23Flash_fwd_kernel_traitsILi192ELi64ELi64ELi4ELb0ELb0EN7cutlass6half_tE19Flash_kernel_traitsILi192ELi64ELi64ELi4ES3_EELb1ELb0ELb1ELb0ELb0ELb0ELb1ELb1EEEvNS_16Flash_fwd_paramsE,"aw",@nobits
	.sectionflags	@""
	.align	16


//--------------------- .nv.shared._ZN5flash24flash_fwd_splitkv_kernelI23Flash_fwd_kernel_traitsILi192ELi64ELi64ELi4ELb0ELb0EN7cutlass6half_tE19Flash_kernel_traitsILi192ELi64ELi64ELi4ES3_EELb1ELb0ELb1ELb0ELb0ELb1ELb1ELb1EEEvNS_16Flash_fwd_paramsE --------------------------
	.section	.nv.shared._ZN5flash24flash_fwd_splitkv_kernelI23Flash_fwd_kernel_traitsILi192ELi64ELi64ELi4ELb0ELb0EN7cutlass6half_tE19Flash_kernel_traitsILi192ELi64ELi64ELi4ES3_EELb1ELb0ELb1ELb0ELb0ELb1ELb1ELb1EEEvNS_16Flash_fwd_paramsE,"aw",@nobits
	.sectionflags	@""
	.align	16
